	.target	sm_90a

	.elftype	@"ET_EXEC"


//--------------------- .note.nv.tkinfo           --------------------------
	.section	.note.nv.tkinfo,"",@"SHT_NOTE"
	.sectionflags	@"SHF_NOTE_NV_TKINFO"
	.tkinfo
        /*0018*/ 	.word	0x00000002
        /*0030*/ 	.string	""
        /*0030*/ 	.string	"ptxas"
        /*0030*/ 	.string	"Cuda compilation tools, release 13.0, V13.0.88"
        /*0030*/ 	.string	"Build cuda_13.0.r13.0/compiler.36424714_0"
        /*0030*/ 	.string	"-arch sm_90a -m 64 "



//--------------------- .note.nv.cuinfo           --------------------------
	.section	.note.nv.cuinfo,"",@"SHT_NOTE"
	.sectionflags	@"SHF_NOTE_NV_CUINFO"
        /*0018*/ 	.short	0x0002
        /*001a*/ 	.short	0x005a
        /*001c*/ 	.short	0x0082
	.zero		2


//--------------------- .nv.info                  --------------------------
	.section	.nv.info,"",@"SHT_CUDA_INFO"
	.align	4


	//----- nvinfo : EIATTR_REGCOUNT
	.align		4
        /*0000*/ 	.byte	0x04, 0x2f
        /*0002*/ 	.short	(.L_23 - .L_22)
	.align		4
.L_22:
        /*0004*/ 	.word	index@(_ZN7cutlass13device_kernelIN5flash11enable_sm90INS1_16FlashAttnFwdSm90INS1_25CollectiveMainloopFwdSm90ILi2EN4cute5tupleIJNS5_1CILi1EEES8_S8_EEENS6_IJNS7_ILi128EEENS7_ILi80EEENS7_ILi256EEEEEELi256ENS_10bfloat16_tEfNS_4arch4Sm90ELb1ELb0ELb0ELb1ELb1ELb1ELb0ELb1ELb1ELb1ELb1ELb0EEENS1_21CollectiveEpilogueFwdINS6_IJSA_SC_SB_EEES9_SE_SG_Li256ELb1ELb1ELb1ELb0EEENS1_36VarlenDynamicPersistentTileSchedulerILi128ELi80ELi256ELi128ELb1ELb1ELb1ELb1ELb1ELb1EEEEEEEEEvNT_6ParamsE)
        /*0008*/ 	.word	0x000000a8


	//----- nvinfo : EIATTR_FRAME_SIZE
	.align		4
.L_23:
        /*000c*/ 	.byte	0x04, 0x11
        /*000e*/ 	.short	(.L_25 - .L_24)
	.align		4
.L_24:
        /*0010*/ 	.word	index@(_ZN7cutlass13device_kernelIN5flash11enable_sm90INS1_16FlashAttnFwdSm90INS1_25CollectiveMainloopFwdSm90ILi2EN4cute5tupleIJNS5_1CILi1EEES8_S8_EEENS6_IJNS7_ILi128EEENS7_ILi80EEENS7_ILi256EEEEEELi256ENS_10bfloat16_tEfNS_4arch4Sm90ELb1ELb0ELb0ELb1ELb1ELb1ELb0ELb1ELb1ELb1ELb1ELb0EEENS1_21CollectiveEpilogueFwdINS6_IJSA_SC_SB_EEES9_SE_SG_Li256ELb1ELb1ELb1ELb0EEENS1_36VarlenDynamicPersistentTileSchedulerILi128ELi80ELi256ELi128ELb1ELb1ELb1ELb1ELb1ELb1EEEEEEEEEvNT_6ParamsE)
        /*0014*/ 	.word	0x000001c8


	//----- nvinfo : EIATTR_REGCOUNT
	.align		4
.L_25:
        /*0018*/ 	.byte	0x04, 0x2f
        /*001a*/ 	.short	(.L_27 - .L_26)
	.align		4
.L_26:
        /*001c*/ 	.word	index@(_ZN7cutlass13device_kernelIN5flash11enable_sm90INS1_16FlashAttnFwdSm90INS1_25CollectiveMainloopFwdSm90ILi2EN4cute5tupleIJNS5_1CILi1EEES8_S8_EEENS6_IJNS7_ILi128EEENS7_ILi80EEENS7_ILi256EEEEEELi256ENS_10bfloat16_tEfNS_4arch4Sm90ELb1ELb0ELb0ELb1ELb1ELb0ELb0ELb1ELb1ELb1ELb1ELb0EEENS1_21CollectiveEpilogueFwdINS6_IJSA_SC_SB_EEES9_SE_SG_Li256ELb1ELb1ELb1ELb0EEENS1_36VarlenDynamicPersistentTileSchedulerILi128ELi80ELi256ELi128ELb1ELb1ELb1ELb1ELb1ELb1EEEEEEEEEvNT_6ParamsE)
        /*0020*/ 	.word	0x000000a8


	//----- nvinfo : EIATTR_FRAME_SIZE
	.align		4
.L_27:
        /*0024*/ 	.byte	0x04, 0x11
        /*0026*/ 	.short	(.L_29 - .L_28)
	.align		4
.L_28:
        /*0028*/ 	.word	index@(_ZN7cutlass13device_kernelIN5flash11enable_sm90INS1_16FlashAttnFwdSm90INS1_25CollectiveMainloopFwdSm90ILi2EN4cute5tupleIJNS5_1CILi1EEES8_S8_EEENS6_IJNS7_ILi128EEENS7_ILi80EEENS7_ILi256EEEEEELi256ENS_10bfloat16_tEfNS_4arch4Sm90ELb1ELb0ELb0ELb1ELb1ELb0ELb0ELb1ELb1ELb1ELb1ELb0EEENS1_21CollectiveEpilogueFwdINS6_IJSA_SC_SB_EEES9_SE_SG_Li256ELb1ELb1ELb1ELb0EEENS1_36VarlenDynamicPersistentTileSchedulerILi128ELi80ELi256ELi128ELb1ELb1ELb1ELb1ELb1ELb1EEEEEEEEEvNT_6ParamsE)
        /*002c*/ 	.word	0x00000048


	//----- nvinfo : EIATTR_REGCOUNT
	.align		4
.L_29:
        /*0030*/ 	.byte	0x04, 0x2f
        /*0032*/ 	.short	(.L_31 - .L_30)
	.align		4
.L_30:
        /*0034*/ 	.word	index@(_ZN7cutlass13device_kernelIN5flash11enable_sm90INS1_16FlashAttnFwdSm90INS1_25CollectiveMainloopFwdSm90ILi2EN4cute5tupleIJNS5_1CILi1EEES8_S8_EEENS6_IJNS7_ILi128EEENS7_ILi80EEENS7_ILi256EEEEEELi256ENS_10bfloat16_tEfNS_4arch4Sm90ELb1ELb0ELb0ELb0ELb1ELb0ELb0ELb1ELb1ELb1ELb1ELb0EEENS1_21CollectiveEpilogueFwdINS6_IJSA_SC_SB_EEES9_SE_SG_Li256ELb0ELb1ELb1ELb0EEENS1_19SingleTileSchedulerILb0ELb1ELb1ELi128EEEEEEEEEvNT_6ParamsE)
        /*0038*/ 	.word	0x000000a8


	//----- nvinfo : EIATTR_FRAME_SIZE
	.align		4
.L_31:
        /*003c*/ 	.byte	0x04, 0x11
        /*003e*/ 	.short	(.L_33 - .L_32)
	.align		4
.L_32:
        /*0040*/ 	.word	index@(_ZN7cutlass13device_kernelIN5flash11enable_sm90INS1_16FlashAttnFwdSm90INS1_25CollectiveMainloopFwdSm90ILi2EN4cute5tupleIJNS5_1CILi1EEES8_S8_EEENS6_IJNS7_ILi128EEENS7_ILi80EEENS7_ILi256EEEEEELi256ENS_10bfloat16_tEfNS_4arch4Sm90ELb1ELb0ELb0ELb0ELb1ELb0ELb0ELb1ELb1ELb1ELb1ELb0EEENS1_21CollectiveEpilogueFwdINS6_IJSA_SC_SB_EEES9_SE_SG_Li256ELb0ELb1ELb1ELb0EEENS1_19SingleTileSchedulerILb0ELb1ELb1ELi128EEEEEEEEEvNT_6ParamsE)
        /*0044*/ 	.word	0x00000008


	//----- nvinfo : EIATTR_REGCOUNT
	.align		4
.L_33:
        /*0048*/ 	.byte	0x04, 0x2f
        /*004a*/ 	.short	(.L_35 - .L_34)
	.align		4
.L_34:
        /*004c*/ 	.word	index@(_ZN7cutlass13device_kernelIN5flash11enable_sm90INS1_16FlashAttnFwdSm90INS1_25CollectiveMainloopFwdSm90ILi2EN4cute5tupleIJNS5_1CILi1EEES8_S8_EEENS6_IJNS7_ILi128EEENS7_ILi64EEENS7_ILi256EEEEEELi256ENS_10bfloat16_tEfNS_4arch4Sm90ELb0ELb1ELb0ELb1ELb1ELb1ELb0ELb1ELb1ELb1ELb1ELb0EEENS1_21CollectiveEpilogueFwdINS6_IJSA_SC_SB_EEES9_SE_SG_Li256ELb1ELb1ELb1ELb0EEENS1_36VarlenDynamicPersistentTileSchedulerILi128ELi64ELi256ELi128ELb1ELb1ELb1ELb1ELb0ELb1EEEEEEEEEvNT_6ParamsE)
        /*0050*/ 	.word	0x000000a8


	//----- nvinfo : EIATTR_FRAME_SIZE
	.align		4
.L_35:
        /*0054*/ 	.byte	0x04, 0x11
        /*0056*/ 	.short	(.L_37 - .L_36)
	.align		4
.L_36:
        /*0058*/ 	.word	index@(_ZN7cutlass13device_kernelIN5flash11enable_sm90INS1_16FlashAttnFwdSm90INS1_25CollectiveMainloopFwdSm90ILi2EN4cute5tupleIJNS5_1CILi1EEES8_S8_EEENS6_IJNS7_ILi128EEENS7_ILi64EEENS7_ILi256EEEEEELi256ENS_10bfloat16_tEfNS_4arch4Sm90ELb0ELb1ELb0ELb1ELb1ELb1ELb0ELb1ELb1ELb1ELb1ELb0EEENS1_21CollectiveEpilogueFwdINS6_IJSA_SC_SB_EEES9_SE_SG_Li256ELb1ELb1ELb1ELb0EEENS1_36VarlenDynamicPersistentTileSchedulerILi128ELi64ELi256ELi128ELb1ELb1ELb1ELb1ELb0ELb1EEEEEEEEEvNT_6ParamsE)
        /*005c*/ 	.word	0x00000100


	//----- nvinfo : EIATTR_REGCOUNT
	.align		4
.L_37:
        /*0060*/ 	.byte	0x04, 0x2f
        /*0062*/ 	.short	(.L_39 - .L_38)
	.align		4
.L_38:
        /*0064*/ 	.word	index@(_ZN7cutlass13device_kernelIN5flash11enable_sm90INS1_16FlashAttnFwdSm90INS1_25CollectiveMainloopFwdSm90ILi2EN4cute5tupleIJNS5_1CILi1EEES8_S8_EEENS6_IJNS7_ILi128EEENS7_ILi64EEENS7_ILi256EEEEEELi256ENS_10bfloat16_tEfNS_4arch4Sm90ELb0ELb1ELb0ELb1ELb1ELb0ELb0ELb1ELb1ELb1ELb1ELb0EEENS1_21CollectiveEpilogueFwdINS6_IJSA_SC_SB_EEES9_SE_SG_Li256ELb1ELb1ELb1ELb0EEENS1_36VarlenDynamicPersistentTileSchedulerILi128ELi64ELi256ELi128ELb1ELb1ELb1ELb1ELb0ELb1EEEEEEEEEvNT_6ParamsE)
        /*0068*/ 	.word	0x000000a8


	//----- nvinfo : EIATTR_FRAME_SIZE
	.align		4
.L_39:
        /*006c*/ 	.byte	0x04, 0x11
        /*006e*/ 	.short	(.L_41 - .L_40)
	.align		4
.L_40:
        /*0070*/ 	.word	index@(_ZN7cutlass13device_kernelIN5flash11enable_sm90INS1_16FlashAttnFwdSm90INS1_25CollectiveMainloopFwdSm90ILi2EN4cute5tupleIJNS5_1CILi1EEES8_S8_EEENS6_IJNS7_ILi128EEENS7_ILi64EEENS7_ILi256EEEEEELi256ENS_10bfloat16_tEfNS_4arch4Sm90ELb0ELb1ELb0ELb1ELb1ELb0ELb0ELb1ELb1ELb1ELb1ELb0EEENS1_21CollectiveEpilogueFwdINS6_IJSA_SC_SB_EEES9_SE_SG_Li256ELb1ELb1ELb1ELb0EEENS1_36VarlenDynamicPersistentTileSchedulerILi128ELi64ELi256ELi128ELb1ELb1ELb1ELb1ELb0ELb1EEEEEEEEEvNT_6ParamsE)
        /*0074*/ 	.word	0x00000038


	//----- nvinfo : EIATTR_REGCOUNT
	.align		4
.L_41:
        /*0078*/ 	.byte	0x04, 0x2f
        /*007a*/ 	.short	(.L_43 - .L_42)
	.align		4
.L_42:
        /*007c*/ 	.word	index@(_ZN7cutlass13device_kernelIN5flash11enable_sm90INS1_16FlashAttnFwdSm90INS1_25CollectiveMainloopFwdSm90ILi2EN4cute5tupleIJNS5_1CILi1EEES8_S8_EEENS6_IJNS7_ILi128EEENS7_ILi64EEENS7_ILi256EEEEEELi256ENS_10bfloat16_tEfNS_4arch4Sm90ELb0ELb1ELb0ELb0ELb1ELb0ELb0ELb1ELb1ELb1ELb1ELb0EEENS1_21CollectiveEpilogueFwdINS6_IJSA_SC_SB_EEES9_SE_SG_Li256ELb0ELb1ELb1ELb0EEENS1_19SingleTileSchedulerILb0ELb1ELb1ELi128EEEEEEEEEvNT_6ParamsE)
        /*0080*/ 	.word	0x000000a8


	//----- nvinfo : EIATTR_FRAME_SIZE
	.align		4
.L_43:
        /*0084*/ 	.byte	0x04, 0x11
        /*0086*/ 	.short	(.L_45 - .L_44)
	.align		4
.L_44:
        /*0088*/ 	.word	index@(_ZN7cutlass13device_kernelIN5flash11enable_sm90INS1_16FlashAttnFwdSm90INS1_25CollectiveMainloopFwdSm90ILi2EN4cute5tupleIJNS5_1CILi1EEES8_S8_EEENS6_IJNS7_ILi128EEENS7_ILi64EEENS7_ILi256EEEEEELi256ENS_10bfloat16_tEfNS_4arch4Sm90ELb0ELb1ELb0ELb0ELb1ELb0ELb0ELb1ELb1ELb1ELb1ELb0EEENS1_21CollectiveEpilogueFwdINS6_IJSA_SC_SB_EEES9_SE_SG_Li256ELb0ELb1ELb1ELb0EEENS1_19SingleTileSchedulerILb0ELb1ELb1ELi128EEEEEEEEEvNT_6ParamsE)
        /*008c*/ 	.word	0x00000008


	//----- nvinfo : EIATTR_REGCOUNT
	.align		4
.L_45:
        /*0090*/ 	.byte	0x04, 0x2f
        /*0092*/ 	.short	(.L_47 - .L_46)
	.align		4
.L_46:
        /*0094*/ 	.word	index@(_ZN7cutlass13device_kernelIN5flash11enable_sm90INS1_16FlashAttnFwdSm90INS1_25CollectiveMainloopFwdSm90ILi2EN4cute5tupleIJNS5_1CILi1EEES8_S8_EEENS6_IJNS7_ILi128EEENS7_ILi80EEENS7_ILi256EEEEEELi256ENS_10bfloat16_tEfNS_4arch4Sm90ELb0ELb0ELb0ELb1ELb1ELb1ELb0ELb1ELb1ELb1ELb1ELb0EEENS1_21CollectiveEpilogueFwdINS6_IJSA_SC_SB_EEES9_SE_SG_Li256ELb1ELb1ELb1ELb0EEENS1_36VarlenDynamicPersistentTileSchedulerILi128ELi80ELi256ELi128ELb1ELb1ELb1ELb0ELb1ELb1EEEEEEEEEvNT_6ParamsE)
        /*0098*/ 	.word	0x000000a8


	//----- nvinfo : EIATTR_FRAME_SIZE
	.align		4
.L_47:
        /*009c*/ 	.byte	0x04, 0x11
        /*009e*/ 	.short	(.L_49 - .L_48)
	.align		4
.L_48:
        /*00a0*/ 	.word	index@(_ZN7cutlass13device_kernelIN5flash11enable_sm90INS1_16FlashAttnFwdSm90INS1_25CollectiveMainloopFwdSm90ILi2EN4cute5tupleIJNS5_1CILi1EEES8_S8_EEENS6_IJNS7_ILi128EEENS7_ILi80EEENS7_ILi256EEEEEELi256ENS_10bfloat16_tEfNS_4arch4Sm90ELb0ELb0ELb0ELb1ELb1ELb1ELb0ELb1ELb1ELb1ELb1ELb0EEENS1_21CollectiveEpilogueFwdINS6_IJSA_SC_SB_EEES9_SE_SG_Li256ELb1ELb1ELb1ELb0EEENS1_36VarlenDynamicPersistentTileSchedulerILi128ELi80ELi256ELi128ELb1ELb1ELb1ELb0ELb1ELb1EEEEEEEEEvNT_6ParamsE)
        /*00a4*/ 	.word	0x000001a0


	//----- nvinfo : EIATTR_REGCOUNT
	.align		4
.L_49:
        /*00a8*/ 	.byte	0x04, 0x2f
        /*00aa*/ 	.short	(.L_51 - .L_50)
	.align		4
.L_50:
        /*00ac*/ 	.word	index@(_ZN7cutlass13device_kernelIN5flash11enable_sm90INS1_16FlashAttnFwdSm90INS1_25CollectiveMainloopFwdSm90ILi2EN4cute5tupleIJNS5_1CILi1EEES8_S8_EEENS6_IJNS7_ILi128EEENS7_ILi80EEENS7_ILi256EEEEEELi256ENS_10bfloat16_tEfNS_4arch4Sm90ELb0ELb0ELb0ELb1ELb1ELb0ELb0ELb1ELb1ELb1ELb1ELb0EEENS1_21CollectiveEpilogueFwdINS6_IJSA_SC_SB_EEES9_SE_SG_Li256ELb1ELb1ELb1ELb0EEENS1_36VarlenDynamicPersistentTileSchedulerILi128ELi80ELi256ELi128ELb1ELb1ELb1ELb0ELb1ELb1EEEEEEEEEvNT_6ParamsE)
        /*00b0*/ 	.word	0x000000a8


	//----- nvinfo : EIATTR_FRAME_SIZE
	.align		4
.L_51:
        /*00b4*/ 	.byte	0x04, 0x11
        /*00b6*/ 	.short	(.L_53 - .L_52)
	.align		4
.L_52:
        /*00b8*/ 	.word	index@(_ZN7cutlass13device_kernelIN5flash11enable_sm90INS1_16FlashAttnFwdSm90INS1_25CollectiveMainloopFwdSm90ILi2EN4cute5tupleIJNS5_1CILi1EEES8_S8_EEENS6_IJNS7_ILi128EEENS7_ILi80EEENS7_ILi256EEEEEELi256ENS_10bfloat16_tEfNS_4arch4Sm90ELb0ELb0ELb0ELb1ELb1ELb0ELb0ELb1ELb1ELb1ELb1ELb0EEENS1_21CollectiveEpilogueFwdINS6_IJSA_SC_SB_EEES9_SE_SG_Li256ELb1ELb1ELb1ELb0EEENS1_36VarlenDynamicPersistentTileSchedulerILi128ELi80ELi256ELi128ELb1ELb1ELb1ELb0ELb1ELb1EEEEEEEEEvNT_6ParamsE)
        /*00bc*/ 	.word	0x00000058


	//----- nvinfo : EIATTR_REGCOUNT
	.align		4
.L_53:
        /*00c0*/ 	.byte	0x04, 0x2f
        /*00c2*/ 	.short	(.L_55 - .L_54)
	.align		4
.L_54:
        /*00c4*/ 	.word	index@(_ZN7cutlass13device_kernelIN5flash11enable_sm90INS1_16FlashAttnFwdSm90INS1_25CollectiveMainloopFwdSm90ILi2EN4cute5tupleIJNS5_1CILi1EEES8_S8_EEENS6_IJNS7_ILi128EEENS7_ILi80EEENS7_ILi256EEEEEELi256ENS_10bfloat16_tEfNS_4arch4Sm90ELb0ELb0ELb0ELb0ELb1ELb0ELb0ELb1ELb1ELb1ELb1ELb0EEENS1_21CollectiveEpilogueFwdINS6_IJSA_SC_SB_EEES9_SE_SG_Li256ELb0ELb1ELb1ELb0EEENS1_19SingleTileSchedulerILb0ELb1ELb1ELi128EEEEEEEEEvNT_6ParamsE)
        /*00c8*/ 	.word	0x000000a8


	//----- nvinfo : EIATTR_FRAME_SIZE
	.align		4
.L_55:
        /*00cc*/ 	.byte	0x04, 0x11
        /*00ce*/ 	.short	(.L_57 - .L_56)
	.align		4
.L_56:
        /*00d0*/ 	.word	index@(_ZN7cutlass13device_kernelIN5flash11enable_sm90INS1_16FlashAttnFwdSm90INS1_25CollectiveMainloopFwdSm90ILi2EN4cute5tupleIJNS5_1CILi1EEES8_S8_EEENS6_IJNS7_ILi128EEENS7_ILi80EEENS7_ILi256EEEEEELi256ENS_10bfloat16_tEfNS_4arch4Sm90ELb0ELb0ELb0ELb0ELb1ELb0ELb0ELb1ELb1ELb1ELb1ELb0EEENS1_21CollectiveEpilogueFwdINS6_IJSA_SC_SB_EEES9_SE_SG_Li256ELb0ELb1ELb1ELb0EEENS1_19SingleTileSchedulerILb0ELb1ELb1ELi128EEEEEEEEEvNT_6ParamsE)
        /*00d4*/ 	.word	0x00000008


	//----- nvinfo : EIATTR_MIN_STACK_SIZE
	.align		4
.L_57:
        /*00d8*/ 	.byte	0x04, 0x12
        /*00da*/ 	.short	(.L_59 - .L_58)
	.align		4
.L_58:
        /*00dc*/ 	.word	index@(_ZN7cutlass13device_kernelIN5flash11enable_sm90INS1_16FlashAttnFwdSm90INS1_25CollectiveMainloopFwdSm90ILi2EN4cute5tupleIJNS5_1CILi1EEES8_S8_EEENS6_IJNS7_ILi128EEENS7_ILi80EEENS7_ILi256EEEEEELi256ENS_10bfloat16_tEfNS_4arch4Sm90ELb0ELb0ELb0ELb0ELb1ELb0ELb0ELb1ELb1ELb1ELb1ELb0EEENS1_21CollectiveEpilogueFwdINS6_IJSA_SC_SB_EEES9_SE_SG_Li256ELb0ELb1ELb1ELb0EEENS1_19SingleTileSchedulerILb0ELb1ELb1ELi128EEEEEEEEEvNT_6ParamsE)
        /*00e0*/ 	.word	0x00000008


	//----- nvinfo : EIATTR_MIN_STACK_SIZE
	.align		4
.L_59:
        /*00e4*/ 	.byte	0x04, 0x12
        /*00e6*/ 	.short	(.L_61 - .L_60)
	.align		4
.L_60:
        /*00e8*/ 	.word	index@(_ZN7cutlass13device_kernelIN5flash11enable_sm90INS1_16FlashAttnFwdSm90INS1_25CollectiveMainloopFwdSm90ILi2EN4cute5tupleIJNS5_1CILi1EEES8_S8_EEENS6_IJNS7_ILi128EEENS7_ILi80EEENS7_ILi256EEEEEELi256ENS_10bfloat16_tEfNS_4arch4Sm90ELb0ELb0ELb0ELb1ELb1ELb0ELb0ELb1ELb1ELb1ELb1ELb0EEENS1_21CollectiveEpilogueFwdINS6_IJSA_SC_SB_EEES9_SE_SG_Li256ELb1ELb1ELb1ELb0EEENS1_36VarlenDynamicPersistentTileSchedulerILi128ELi80ELi256ELi128ELb1ELb1ELb1ELb0ELb1ELb1EEEEEEEEEvNT_6ParamsE)
        /*00ec*/ 	.word	0x00000058


	//----- nvinfo : EIATTR_MIN_STACK_SIZE
	.align		4
.L_61:
        /*00f0*/ 	.byte	0x04, 0x12
        /*00f2*/ 	.short	(.L_63 - .L_62)
	.align		4
.L_62:
        /*00f4*/ 	.word	index@(_ZN7cutlass13device_kernelIN5flash11enable_sm90INS1_16FlashAttnFwdSm90INS1_25CollectiveMainloopFwdSm90ILi2EN4cute5tupleIJNS5_1CILi1EEES8_S8_EEENS6_IJNS7_ILi128EEENS7_ILi80EEENS7_ILi256EEEEEELi256ENS_10bfloat16_tEfNS_4arch4Sm90ELb0ELb0ELb0ELb1ELb1ELb1ELb0ELb1ELb1ELb1ELb1ELb0EEENS1_21CollectiveEpilogueFwdINS6_IJSA_SC_SB_EEES9_SE_SG_Li256ELb1ELb1ELb1ELb0EEENS1_36VarlenDynamicPersistentTileSchedulerILi128ELi80ELi256ELi128ELb1ELb1ELb1ELb0ELb1ELb1EEEEEEEEEvNT_6ParamsE)
        /*00f8*/ 	.word	0x000001a0


	//----- nvinfo : EIATTR_MIN_STACK_SIZE
	.align		4
.L_63:
        /*00fc*/ 	.byte	0x04, 0x12
        /*00fe*/ 	.short	(.L_65 - .L_64)
	.align		4
.L_64:
        /*0100*/ 	.word	index@(_ZN7cutlass13device_kernelIN5flash11enable_sm90INS1_16FlashAttnFwdSm90INS1_25CollectiveMainloopFwdSm90ILi2EN4cute5tupleIJNS5_1CILi1EEES8_S8_EEENS6_IJNS7_ILi128EEENS7_ILi64EEENS7_ILi256EEEEEELi256ENS_10bfloat16_tEfNS_4arch4Sm90ELb0ELb1ELb0ELb0ELb1ELb0ELb0ELb1ELb1ELb1ELb1ELb0EEENS1_21CollectiveEpilogueFwdINS6_IJSA_SC_SB_EEES9_SE_SG_Li256ELb0ELb1ELb1ELb0EEENS1_19SingleTileSchedulerILb0ELb1ELb1ELi128EEEEEEEEEvNT_6ParamsE)
        /*0104*/ 	.word	0x00000008


	//----- nvinfo : EIATTR_MIN_STACK_SIZE
	.align		4
.L_65:
        /*0108*/ 	.byte	0x04, 0x12
        /*010a*/ 	.short	(.L_67 - .L_66)
	.align		4
.L_66:
        /*010c*/ 	.word	index@(_ZN7cutlass13device_kernelIN5flash11enable_sm90INS1_16FlashAttnFwdSm90INS1_25CollectiveMainloopFwdSm90ILi2EN4cute5tupleIJNS5_1CILi1EEES8_S8_EEENS6_IJNS7_ILi128EEENS7_ILi64EEENS7_ILi256EEEEEELi256ENS_10bfloat16_tEfNS_4arch4Sm90ELb0ELb1ELb0ELb1ELb1ELb0ELb0ELb1ELb1ELb1ELb1ELb0EEENS1_21CollectiveEpilogueFwdINS6_IJSA_SC_SB_EEES9_SE_SG_Li256ELb1ELb1ELb1ELb0EEENS1_36VarlenDynamicPersistentTileSchedulerILi128ELi64ELi256ELi128ELb1ELb1ELb1ELb1ELb0ELb1EEEEEEEEEvNT_6ParamsE)
        /*0110*/ 	.word	0x00000038


	//----- nvinfo : EIATTR_MIN_STACK_SIZE
	.align		4
.L_67:
        /*0114*/ 	.byte	0x04, 0x12
        /*0116*/ 	.short	(.L_69 - .L_68)
	.align		4
.L_68:
        /*0118*/ 	.word	index@(_ZN7cutlass13device_kernelIN5flash11enable_sm90INS1_16FlashAttnFwdSm90INS1_25CollectiveMainloopFwdSm90ILi2EN4cute5tupleIJNS5_1CILi1EEES8_S8_EEENS6_IJNS7_ILi128EEENS7_ILi64EEENS7_ILi256EEEEEELi256ENS_10bfloat16_tEfNS_4arch4Sm90ELb0ELb1ELb0ELb1ELb1ELb1ELb0ELb1ELb1ELb1ELb1ELb0EEENS1_21CollectiveEpilogueFwdINS6_IJSA_SC_SB_EEES9_SE_SG_Li256ELb1ELb1ELb1ELb0EEENS1_36VarlenDynamicPersistentTileSchedulerILi128ELi64ELi256ELi128ELb1ELb1ELb1ELb1ELb0ELb1EEEEEEEEEvNT_6ParamsE)
        /*011c*/ 	.word	0x00000100


	//----- nvinfo : EIATTR_MIN_STACK_SIZE
	.align		4
.L_69:
        /*0120*/ 	.byte	0x04, 0x12
        /*0122*/ 	.short	(.L_71 - .L_70)
	.align		4
.L_70:
        /*0124*/ 	.word	index@(_ZN7cutlass13device_kernelIN5flash11enable_sm90INS1_16FlashAttnFwdSm90INS1_25CollectiveMainloopFwdSm90ILi2EN4cute5tupleIJNS5_1CILi1EEES8_S8_EEENS6_IJNS7_ILi128EEENS7_ILi80EEENS7_ILi256EEEEEELi256ENS_10bfloat16_tEfNS_4arch4Sm90ELb1ELb0ELb0ELb0ELb1ELb0ELb0ELb1ELb1ELb1ELb1ELb0EEENS1_21CollectiveEpilogueFwdINS6_IJSA_SC_SB_EEES9_SE_SG_Li256ELb0ELb1ELb1ELb0EEENS1_19SingleTileSchedulerILb0ELb1ELb1ELi128EEEEEEEEEvNT_6ParamsE)
        /*0128*/ 	.word	0x00000008


	//----- nvinfo : EIATTR_MIN_STACK_SIZE
	.align		4
.L_71:
        /*012c*/ 	.byte	0x04, 0x12
        /*012e*/ 	.short	(.L_73 - .L_72)
	.align		4
.L_72:
        /*0130*/ 	.word	index@(_ZN7cutlass13device_kernelIN5flash11enable_sm90INS1_16FlashAttnFwdSm90INS1_25CollectiveMainloopFwdSm90ILi2EN4cute5tupleIJNS5_1CILi1EEES8_S8_EEENS6_IJNS7_ILi128EEENS7_ILi80EEENS7_ILi256EEEEEELi256ENS_10bfloat16_tEfNS_4arch4Sm90ELb1ELb0ELb0ELb1ELb1ELb0ELb0ELb1ELb1ELb1ELb1ELb0EEENS1_21CollectiveEpilogueFwdINS6_IJSA_SC_SB_EEES9_SE_SG_Li256ELb1ELb1ELb1ELb0EEENS1_36VarlenDynamicPersistentTileSchedulerILi128ELi80ELi256ELi128ELb1ELb1ELb1ELb1ELb1ELb1EEEEEEEEEvNT_6ParamsE)
        /*0134*/ 	.word	0x00000048


	//----- nvinfo : EIATTR_MIN_STACK_SIZE
	.align		4
.L_73:
        /*0138*/ 	.byte	0x04, 0x12
        /*013a*/ 	.short	(.L_75 - .L_74)
	.align		4
.L_74:
        /*013c*/ 	.word	index@(_ZN7cutlass13device_kernelIN5flash11enable_sm90INS1_16FlashAttnFwdSm90INS1_25CollectiveMainloopFwdSm90ILi2EN4cute5tupleIJNS5_1CILi1EEES8_S8_EEENS6_IJNS7_ILi128EEENS7_ILi80EEENS7_ILi256EEEEEELi256ENS_10bfloat16_tEfNS_4arch4Sm90ELb1ELb0ELb0ELb1ELb1ELb1ELb0ELb1ELb1ELb1ELb1ELb0EEENS1_21CollectiveEpilogueFwdINS6_IJSA_SC_SB_EEES9_SE_SG_Li256ELb1ELb1ELb1ELb0EEENS1_36VarlenDynamicPersistentTileSchedulerILi128ELi80ELi256ELi128ELb1ELb1ELb1ELb1ELb1ELb1EEEEEEEEEvNT_6ParamsE)
        /*0140*/ 	.word	0x000001c8
.L_75:


//--------------------- .nv.compat                --------------------------
	.section	.nv.compat,"",@"SHT_CUDA_COMPAT_INFO"
	.align	4
        /*0000*/ 	.byte	0x02, 0x09, 0x01, 0x00, 0x02, 0x02, 0x04, 0x00, 0x02, 0x05, 0x05, 0x00, 0x03, 0x07, 0x01, 0x01
        /*0010*/ 	.byte	0x02, 0x03, 0x01, 0x00, 0x02, 0x06, 0x01, 0x00, 0x04, 0x0b, 0x08, 0x00, 0x00, 0x00, 0x00, 0x00
        /*0020*/ 	.byte	0x00, 0x00, 0x00, 0x00


//--------------------- .nv.info._ZN7cutlass13device_kernelIN5flash11enable_sm90INS1_16FlashAttnFwdSm90INS1_25CollectiveMainloopFwdSm90ILi2EN4cute5tupleIJNS5_1CILi1EEES8_S8_EEENS6_IJNS7_ILi128EEENS7_ILi80EEENS7_ILi256EEEEEELi256ENS_10bfloat16_tEfNS_4arch4Sm90ELb0ELb0ELb0ELb0ELb1ELb0ELb0ELb1ELb1ELb1ELb1ELb0EEENS1_21CollectiveEpilogueFwdINS6_IJSA_SC_SB_EEES9_SE_SG_Li256ELb0ELb1ELb1ELb0EEENS1_19SingleTileSchedulerILb0ELb1ELb1ELi128EEEEEEEEEvNT_6ParamsE --------------------------
	.section	.nv.info._ZN7cutlass13device_kernelIN5flash11enable_sm90INS1_16FlashAttnFwdSm90INS1_25CollectiveMainloopFwdSm90ILi2EN4cute5tupleIJNS5_1CILi1EEES8_S8_EEENS6_IJNS7_ILi128EEENS7_ILi80EEENS7_ILi256EEEEEELi256ENS_10bfloat16_tEfNS_4arch4Sm90ELb0ELb0ELb0ELb0ELb1ELb0ELb0ELb1ELb1ELb1ELb1ELb0EEENS1_21CollectiveEpilogueFwdINS6_IJSA_SC_SB_EEES9_SE_SG_Li256ELb0ELb1ELb1ELb0EEENS1_19SingleTileSchedulerILb0ELb1ELb1ELi128EEEEEEEEEvNT_6ParamsE,"",@"SHT_CUDA_INFO"
	.sectionflags	@""
	.align	4


	//----- nvinfo : EIATTR_CUDA_API_VERSION
	.align		4
        /*0000*/ 	.byte	0x04, 0x37
        /*0002*/ 	.short	(.L_77 - .L_76)
.L_76:
        /*0004*/ 	.word	0x00000082


	//----- nvinfo : EIATTR_KPARAM_INFO
	.align		4
.L_77:
        /*0008*/ 	.byte	0x04, 0x17
        /*000a*/ 	.short	(.L_79 - .L_78)
.L_78:
        /*000c*/ 	.word	0x00000000
        /*0010*/ 	.short	0x0000
        /*0012*/ 	.short	0x0070
        /*0014*/ 	.byte	0x00, 0xf0, 0x01, 0x28


	//----- nvinfo : EIATTR_SPARSE_MMA_MASK
	.align		4
.L_79:
        /*0018*/ 	.byte	0x03, 0x50
        /*001a*/ 	.short	0x0000


	//----- nvinfo : EIATTR_MAXREG_COUNT
	.align		4
        /*001c*/ 	.byte	0x03, 0x1b
        /*001e*/ 	.short	0x00a8


	//----- nvinfo : EIATTR_NUM_BARRIERS
	.align		4
        /*0020*/ 	.byte	0x02, 0x4c
        /*0022*/ 	.byte	0x09
	.zero		1


	//----- nvinfo : EIATTR_EXTERNS
	.align		4
        /*0024*/ 	.byte	0x04, 0x0f
        /*0026*/ 	.short	(.L_81 - .L_80)


	//   ....[0]....
	.align		4
.L_80:
        /*0028*/ 	.word	index@(__assertfail)


	//----- nvinfo : EIATTR_ANNOTATIONS
	.align		4
.L_81:
        /*002c*/ 	.byte	0x04, 0x55
        /*002e*/ 	.short	(.L_83 - .L_82)


	//   ....[0]....
.L_82:
        /*0030*/ 	.word	0x00000001
        /*0034*/ 	.byte	0xa0, 0x08, 0x00, 0x00, 0x01, 0x00, 0x00, 0x00, 0x80, 0x14, 0x00, 0x00, 0x01, 0x00, 0x00, 0x00
        /*0044*/ 	.byte	0xf0, 0xd8, 0x00, 0x00, 0x01, 0x00, 0x00, 0x00, 0x60, 0xd9, 0x00, 0x00, 0x01, 0x00, 0x00, 0x00
        /*0054*/ 	.byte	0xc0, 0xf0, 0x00, 0x00, 0x01, 0x00, 0x00, 0x00, 0x60, 0x09, 0x01, 0x00


	//----- nvinfo : EIATTR_MERCURY_ISA_VERSION
	.align		4
.L_83:
        /*0060*/ 	.byte	0x03, 0x5f
        /*0062*/ 	.short	0x0101


	//----- nvinfo : EIATTR_INT_WARP_WIDE_INSTR_OFFSETS
	.align		4
        /*0064*/ 	.byte	0x04, 0x31
        /*0066*/ 	.short	(.L_85 - .L_84)


	//   ....[0]....
.L_84:
        /*0068*/ 	.word	0x000000c0


	//   ....[1]....
        /*006c*/ 	.word	0x000000d0


	//   ....[2]....
        /*0070*/ 	.word	0x00000170


	//----- nvinfo : EIATTR_COOP_GROUP_MASK_REGIDS
	.align		4
.L_85:
        /*0074*/ 	.byte	0x04, 0x29
        /*0076*/ 	.short	(.L_87 - .L_86)


	//   ....[0]....
.L_86:
        /*0078*/ 	.word	0xffffffff


	//   ....[1]....
        /*007c*/ 	.word	0xffffffff


	//   ....[2]....
        /*0080*/ 	.word	0xffffffff


	//   ....[3]....
        /*0084*/ 	.word	0xffffffff


	//   ....[4]....
        /*0088*/ 	.word	0xffffffff


	//   ....[5]....
        /*008c*/ 	.word	0xffffffff


	//   ....[6]....
        /*0090*/ 	.word	0xffffffff


	//   ....[7]....
        /*0094*/ 	.word	0xffffffff


	//   ....[8]....
        /*0098*/ 	.word	0xffffffff


	//   ....[9]....
        /*009c*/ 	.word	0xffffffff


	//   ....[10]....
        /*00a0*/ 	.word	0xffffffff


	//   ....[11]....
        /*00a4*/ 	.word	0xffffffff


	//   ....[12]....
        /*00a8*/ 	.word	0xffffffff


	//   ....[13]....
        /*00ac*/ 	.word	0xffffffff


	//   ....[14]....
        /*00b0*/ 	.word	0xffffffff


	//   ....[15]....
        /*00b4*/ 	.word	0xffffffff


	//   ....[16]....
        /*00b8*/ 	.word	0xffffffff


	//   ....[17]....
        /*00bc*/ 	.word	0xffffffff


	//   ....[18]....
        /*00c0*/ 	.word	0xffffffff


	//   ....[19]....
        /*00c4*/ 	.word	0xffffffff


	//   ....[20]....
        /*00c8*/ 	.word	0xffffffff


	//   ....[21]....
        /*00cc*/ 	.word	0xffffffff


	//   ....[22]....
        /*00d0*/ 	.word	0xffffffff


	//   ....[23]....
        /*00d4*/ 	.word	0xffffffff


	//   ....[24]....
        /*00d8*/ 	.word	0xffffffff


	//   ....[25]....
        /*00dc*/ 	.word	0xffffffff


	//   ....[26]....
        /*00e0*/ 	.word	0xffffffff


	//   ....[27]....
        /*00e4*/ 	.word	0xffffffff


	//   ....[28]....
        /*00e8*/ 	.word	0xffffffff


	//   ....[29]....
        /*00ec*/ 	.word	0xffffffff


	//   ....[30]....
        /*00f0*/ 	.word	0xffffffff


	//   ....[31]....
        /*00f4*/ 	.word	0xffffffff


	//   ....[32]....
        /*00f8*/ 	.word	0xffffffff


	//   ....[33]....
        /*00fc*/ 	.word	0xffffffff


	//   ....[34]....
        /*0100*/ 	.word	0xffffffff


	//   ....[35]....
        /*0104*/ 	.word	0xffffffff


	//   ....[36]....
        /*0108*/ 	.word	0xffffffff


	//   ....[37]....
        /*010c*/ 	.word	0xffffffff


	//   ....[38]....
        /*0110*/ 	.word	0xffffffff


	//   ....[39]....
        /*0114*/ 	.word	0xffffffff


	//   ....[40]....
        /*0118*/ 	.word	0xffffffff


	//   ....[41]....
        /*011c*/ 	.word	0xffffffff


	//   ....[42]....
        /*0120*/ 	.word	0xffffffff


	//   ....[43]....
        /*0124*/ 	.word	0xffffffff


	//   ....[44]....
        /*0128*/ 	.word	0xffffffff


	//   ....[45]....
        /*012c*/ 	.word	0xffffffff


	//   ....[46]....
        /*0130*/ 	.word	0xffffffff


	//   ....[47]....
        /*0134*/ 	.word	0xffffffff


	//   ....[48]....
        /*0138*/ 	.word	0xffffffff


	//   ....[49]....
        /*013c*/ 	.word	0xffffffff


	//   ....[50]....
        /*0140*/ 	.word	0xffffffff


	//   ....[51]....
        /*0144*/ 	.word	0xffffffff


	//   ....[52]....
        /*0148*/ 	.word	0xffffffff


	//   ....[53]....
        /*014c*/ 	.word	0xffffffff


	//   ....[54]....
        /*0150*/ 	.word	0xffffffff


	//   ....[55]....
        /*0154*/ 	.word	0xffffffff


	//   ....[56]....
        /*0158*/ 	.word	0xffffffff


	//   ....[57]....
        /*015c*/ 	.word	0xffffffff


	//   ....[58]....
        /*0160*/ 	.word	0xffffffff


	//   ....[59]....
        /*0164*/ 	.word	0xffffffff


	//   ....[60]....
        /*0168*/ 	.word	0xffffffff


	//   ....[61]....
        /*016c*/ 	.word	0xffffffff


	//   ....[62]....
        /*0170*/ 	.word	0xffffffff


	//   ....[63]....
        /*0174*/ 	.word	0xffffffff


	//   ....[64]....
        /*0178*/ 	.word	0xffffffff


	//   ....[65]....
        /*017c*/ 	.word	0xffffffff


	//   ....[66]....
        /*0180*/ 	.word	0xffffffff


	//   ....[67]....
        /*0184*/ 	.word	0xffffffff


	//   ....[68]....
        /*0188*/ 	.word	0xffffffff


	//   ....[69]....
        /*018c*/ 	.word	0xffffffff


	//   ....[70]....
        /*0190*/ 	.word	0xffffffff


	//   ....[71]....
        /*0194*/ 	.word	0xffffffff


	//   ....[72]....
        /*0198*/ 	.word	0xffffffff


	//   ....[73]....
        /*019c*/ 	.word	0xffffffff


	//   ....[74]....
        /*01a0*/ 	.word	0xffffffff


	//   ....[75]....
        /*01a4*/ 	.word	0xffffffff


	//   ....[76]....
        /*01a8*/ 	.word	0xffffffff


	//   ....[77]....
        /*01ac*/ 	.word	0xffffffff


	//   ....[78]....
        /*01b0*/ 	.word	0xffffffff


	//   ....[79]....
        /*01b4*/ 	.word	0xffffffff


	//   ....[80]....
        /*01b8*/ 	.word	0xffffffff


	//   ....[81]....
        /*01bc*/ 	.word	0xffffffff


	//   ....[82]....
        /*01c0*/ 	.word	0xffffffff


	//   ....[83]....
        /*01c4*/ 	.word	0xffffffff


	//   ....[84]....
        /*01c8*/ 	.word	0xffffffff


	//   ....[85]....
        /*01cc*/ 	.word	0x0500000f


	//   ....[86]....
        /*01d0*/ 	.word	0x0500000f


	//   ....[87]....
        /*01d4*/ 	.word	0x0500000f


	//   ....[88]....
        /*01d8*/ 	.word	0x0500000f


	//   ....[89]....
        /*01dc*/ 	.word	0x0500000f


	//   ....[90]....
        /*01e0*/ 	.word	0x0500000f


	//   ....[91]....
        /*01e4*/ 	.word	0x0500000f


	//   ....[92]....
        /*01e8*/ 	.word	0x0500000f


	//   ....[93]....
        /*01ec*/ 	.word	0x0500000f


	//   ....[94]....
        /*01f0*/ 	.word	0x0500000f


	//   ....[95]....
        /*01f4*/ 	.word	0x0500000f


	//   ....[96]....
        /*01f8*/ 	.word	0x0500000f


	//   ....[97]....
        /*01fc*/ 	.word	0x0500000f


	//   ....[98]....
        /*0200*/ 	.word	0x0500000f


	//   ....[99]....
        /*0204*/ 	.word	0x0500000f


	//   ....[100]....
        /*0208*/ 	.word	0x0500000f


	//   ....[101]....
        /*020c*/ 	.word	0x0500000f


	//   ....[102]....
        /*0210*/ 	.word	0x0500000f


	//   ....[103]....
        /*0214*/ 	.word	0x0500000f


	//   ....[104]....
        /*0218*/ 	.word	0x0500000f


	//   ....[105]....
        /*021c*/ 	.word	0x0500000f


	//   ....[106]....
        /*0220*/ 	.word	0x0500000f


	//   ....[107]....
        /*0224*/ 	.word	0x0500000f


	//   ....[108]....
        /*0228*/ 	.word	0x0500000f


	//   ....[109]....
        /*022c*/ 	.word	0x0500000f


	//   ....[110]....
        /*0230*/ 	.word	0x0500000f


	//   ....[111]....
        /*0234*/ 	.word	0x0500000f


	//   ....[112]....
        /*0238*/ 	.word	0x0500000f


	//   ....[113]....
        /*023c*/ 	.word	0x0500000f


	//   ....[114]....
        /*0240*/ 	.word	0x0500000f


	//   ....[115]....
        /*0244*/ 	.word	0x0500000f


	//   ....[116]....
        /*0248*/ 	.word	0x0500000f


	//   ....[117]....
        /*024c*/ 	.word	0x0500000f


	//   ....[118]....
        /*0250*/ 	.word	0x0500000f


	//   ....[119]....
        /*0254*/ 	.word	0x0500000f


	//   ....[120]....
        /*0258*/ 	.word	0x0500000f


	//   ....[121]....
        /*025c*/ 	.word	0x0500000f


	//   ....[122]....
        /*0260*/ 	.word	0x0500000f


	//   ....[123]....
        /*0264*/ 	.word	0x0500000f


	//   ....[124]....
        /*0268*/ 	.word	0x0500000f


	//   ....[125]....
        /*026c*/ 	.word	0x0500000f


	//   ....[126]....
        /*0270*/ 	.word	0x0500000f


	//   ....[127]....
        /*0274*/ 	.word	0x0500000f


	//   ....[128]....
        /*0278*/ 	.word	0x0500000f


	//   ....[129]....
        /*027c*/ 	.word	0x0500000f


	//   ....[130]....
        /*0280*/ 	.word	0x0500000f


	//   ....[131]....
        /*0284*/ 	.word	0x0500000f


	//   ....[132]....
        /*0288*/ 	.word	0x0500000f


	//   ....[133]....
        /*028c*/ 	.word	0x0500000f


	//   ....[134]....
        /*0290*/ 	.word	0x0500000f


	//   ....[135]....
        /*0294*/ 	.word	0x0500000f


	//   ....[136]....
        /*0298*/ 	.word	0x0500000f


	//   ....[137]....
        /*029c*/ 	.word	0x0500000f


	//   ....[138]....
        /*02a0*/ 	.word	0x0500000f


	//   ....[139]....
        /*02a4*/ 	.word	0x0500000f


	//   ....[140]....
        /*02a8*/ 	.word	0x0500000f


	//   ....[141]....
        /*02ac*/ 	.word	0x0500000f


	//   ....[142]....
        /*02b0*/ 	.word	0x0500000f


	//----- nvinfo : EIATTR_COOP_GROUP_INSTR_OFFSETS
	.align		4
.L_87:
        /*02b4*/ 	.byte	0x04, 0x28
        /*02b6*/ 	.short	(.L_89 - .L_88)


	//   ....[0]....
.L_88:
        /*02b8*/ 	.word	0x00000070


	//   ....[1]....
        /*02bc*/ 	.word	0x000000b0


	//   ....[2]....
        /*02c0*/ 	.word	0x000002d0


	//   ....[3]....
        /*02c4*/ 	.word	0x00000430


	//   ....[4]....
        /*02c8*/ 	.word	0x00000550


	//   ....[5]....
        /*02cc*/ 	.word	0x000006b0


	//   ....[6]....
        /*02d0*/ 	.word	0x00001260


	//   ....[7]....
        /*02d4*/ 	.word	0x000043d0


	//   ....[8]....
        /*02d8*/ 	.word	0x000044d0


	//   ....[9]....
        /*02dc*/ 	.word	0x000048e0


	//   ....[10]....
        /*02e0*/ 	.word	0x00004950


	//   ....[11]....
        /*02e4*/ 	.word	0x00008710


	//   ....[12]....
        /*02e8*/ 	.word	0x00008720


	//   ....[13]....
        /*02ec*/ 	.word	0x00008780


	//   ....[14]....
        /*02f0*/ 	.word	0x00008790


	//   ....[15]....
        /*02f4*/ 	.word	0x00009b60


	//   ....[16]....
        /*02f8*/ 	.word	0x00009b90


	//   ....[17]....
        /*02fc*/ 	.word	0x00009c30


	//   ....[18]....
        /*0300*/ 	.word	0x00009c90


	//   ....[19]....
        /*0304*/ 	.word	0x0000af60


	//   ....[20]....
        /*0308*/ 	.word	0x0000afc0


	//   ....[21]....
        /*030c*/ 	.word	0x0000b000


	//   ....[22]....
        /*0310*/ 	.word	0x0000b040


	//   ....[23]....
        /*0314*/ 	.word	0x0000b060


	//   ....[24]....
        /*0318*/ 	.word	0x0000b090


	//   ....[25]....
        /*031c*/ 	.word	0x0000bce0


	//   ....[26]....
        /*0320*/ 	.word	0x0000bcf0


	//   ....[27]....
        /*0324*/ 	.word	0x0000cd60


	//   ....[28]....
        /*0328*/ 	.word	0x0000df90


	//   ....[29]....
        /*032c*/ 	.word	0x0000dfd0


	//   ....[30]....
        /*0330*/ 	.word	0x0000e000


	//   ....[31]....
        /*0334*/ 	.word	0x0000e020


	//   ....[32]....
        /*0338*/ 	.word	0x0000e030


	//   ....[33]....
        /*033c*/ 	.word	0x0000e0a0


	//   ....[34]....
        /*0340*/ 	.word	0x0000e0d0


	//   ....[35]....
        /*0344*/ 	.word	0x0000e130


	//   ....[36]....
        /*0348*/ 	.word	0x0000e160


	//   ....[37]....
        /*034c*/ 	.word	0x0000e1c0


	//   ....[38]....
        /*0350*/ 	.word	0x0000e890


	//   ....[39]....
        /*0354*/ 	.word	0x0000e8d0


	//   ....[40]....
        /*0358*/ 	.word	0x0000e900


	//   ....[41]....
        /*035c*/ 	.word	0x0000e920


	//   ....[42]....
        /*0360*/ 	.word	0x0000e930


	//   ....[43]....
        /*0364*/ 	.word	0x0000e9c0


	//   ....[44]....
        /*0368*/ 	.word	0x0000ea00


	//   ....[45]....
        /*036c*/ 	.word	0x0000ea60


	//   ....[46]....
        /*0370*/ 	.word	0x0000ea90


	//   ....[47]....
        /*0374*/ 	.word	0x0000eb00


	//   ....[48]....
        /*0378*/ 	.word	0x0000eb40


	//   ....[49]....
        /*037c*/ 	.word	0x0000eba0


	//   ....[50]....
        /*0380*/ 	.word	0x0000ebd0


	//   ....[51]....
        /*0384*/ 	.word	0x0000ec30


	//   ....[52]....
        /*0388*/ 	.word	0x0000ec70


	//   ....[53]....
        /*038c*/ 	.word	0x0000ecd0


	//   ....[54]....
        /*0390*/ 	.word	0x0000f540


	//   ....[55]....
        /*0394*/ 	.word	0x0000f580


	//   ....[56]....
        /*0398*/ 	.word	0x0000f5b0


	//   ....[57]....
        /*039c*/ 	.word	0x0000f5d0


	//   ....[58]....
        /*03a0*/ 	.word	0x0000f5f0


	//   ....[59]....
        /*03a4*/ 	.word	0x0000f610


	//   ....[60]....
        /*03a8*/ 	.word	0x0000f640


	//   ....[61]....
        /*03ac*/ 	.word	0x0000f660


	//   ....[62]....
        /*03b0*/ 	.word	0x0000f670


	//   ....[63]....
        /*03b4*/ 	.word	0x0000f6f0


	//   ....[64]....
        /*03b8*/ 	.word	0x0000fa90


	//   ....[65]....
        /*03bc*/ 	.word	0x0000fac0


	//   ....[66]....
        /*03c0*/ 	.word	0x0000fae0


	//   ....[67]....
        /*03c4*/ 	.word	0x0000fb80


	//   ....[68]....
        /*03c8*/ 	.word	0x0000fba0


	//   ....[69]....
        /*03cc*/ 	.word	0x0000fc40


	//   ....[70]....
        /*03d0*/ 	.word	0x0000fc60


	//   ....[71]....
        /*03d4*/ 	.word	0x0000fd00


	//   ....[72]....
        /*03d8*/ 	.word	0x0000fd20


	//   ....[73]....
        /*03dc*/ 	.word	0x0000fd30


	//   ....[74]....
        /*03e0*/ 	.word	0x00010270


	//   ....[75]....
        /*03e4*/ 	.word	0x000102b0


	//   ....[76]....
        /*03e8*/ 	.word	0x000102e0


	//   ....[77]....
        /*03ec*/ 	.word	0x00010310


	//   ....[78]....
        /*03f0*/ 	.word	0x000103f0


	//   ....[79]....
        /*03f4*/ 	.word	0x00010410


	//   ....[80]....
        /*03f8*/ 	.word	0x000104c0


	//   ....[81]....
        /*03fc*/ 	.word	0x000104e0


	//   ....[82]....
        /*0400*/ 	.word	0x00010530


	//   ....[83]....
        /*0404*/ 	.word	0x000105a0


	//   ....[84]....
        /*0408*/ 	.word	0x000108f0


	//   ....[85]....
        /*040c*/ 	.word	0x00010de0


	//   ....[86]....
        /*0410*/ 	.word	0x00010ed0


	//   ....[87]....
        /*0414*/ 	.word	0x00010f90


	//   ....[88]....
        /*0418*/ 	.word	0x000110b0


	//   ....[89]....
        /*041c*/ 	.word	0x00011110


	//   ....[90]....
        /*0420*/ 	.word	0x00011210


	//   ....[91]....
        /*0424*/ 	.word	0x00011270


	//   ....[92]....
        /*0428*/ 	.word	0x00011370


	//   ....[93]....
        /*042c*/ 	.word	0x000113d0


	//   ....[94]....
        /*0430*/ 	.word	0x000114c0


	//   ....[95]....
        /*0434*/ 	.word	0x00011510


	//   ....[96]....
        /*0438*/ 	.word	0x000115a0


	//   ....[97]....
        /*043c*/ 	.word	0x00011600


	//   ....[98]....
        /*0440*/ 	.word	0x00011740


	//   ....[99]....
        /*0444*/ 	.word	0x000117b0


	//   ....[100]....
        /*0448*/ 	.word	0x000118b0


	//   ....[101]....
        /*044c*/ 	.word	0x00011920


	//   ....[102]....
        /*0450*/ 	.word	0x00011a20


	//   ....[103]....
        /*0454*/ 	.word	0x00011a90


	//   ....[104]....
        /*0458*/ 	.word	0x00011b90


	//   ....[105]....
        /*045c*/ 	.word	0x00011c00


	//   ....[106]....
        /*0460*/ 	.word	0x00011d00


	//   ....[107]....
        /*0464*/ 	.word	0x00011d70


	//   ....[108]....
        /*0468*/ 	.word	0x00011e70


	//   ....[109]....
        /*046c*/ 	.word	0x00011ed0


	//   ....[110]....
        /*0470*/ 	.word	0x00011fc0


	//   ....[111]....
        /*0474*/ 	.word	0x00012010


	//   ....[112]....
        /*0478*/ 	.word	0x00012150


	//   ....[113]....
        /*047c*/ 	.word	0x00012210


	//   ....[114]....
        /*0480*/ 	.word	0x00012350


	//   ....[115]....
        /*0484*/ 	.word	0x000123a0


	//   ....[116]....
        /*0488*/ 	.word	0x000124b0


	//   ....[117]....
        /*048c*/ 	.word	0x00012500


	//   ....[118]....
        /*0490*/ 	.word	0x00012620


	//   ....[119]....
        /*0494*/ 	.word	0x00012670


	//   ....[120]....
        /*0498*/ 	.word	0x000127a0


	//   ....[121]....
        /*049c*/ 	.word	0x000127f0


	//   ....[122]....
        /*04a0*/ 	.word	0x000128d0


	//   ....[123]....
        /*04a4*/ 	.word	0x00012970


	//   ....[124]....
        /*04a8*/ 	.word	0x00012aa0


	//   ....[125]....
        /*04ac*/ 	.word	0x00012af0


	//   ....[126]....
        /*04b0*/ 	.word	0x00012c20


	//   ....[127]....
        /*04b4*/ 	.word	0x00012c70


	//   ....[128]....
        /*04b8*/ 	.word	0x00012da0


	//   ....[129]....
        /*04bc*/ 	.word	0x00012df0


	//   ....[130]....
        /*04c0*/ 	.word	0x00012f20


	//   ....[131]....
        /*04c4*/ 	.word	0x00012f70


	//   ....[132]....
        /*04c8*/ 	.word	0x00013050


	//   ....[133]....
        /*04cc*/ 	.word	0x000130f0


	//   ....[134]....
        /*04d0*/ 	.word	0x00013290


	//   ....[135]....
        /*04d4*/ 	.word	0x000132e0


	//   ....[136]....
        /*04d8*/ 	.word	0x00013420


	//   ....[137]....
        /*04dc*/ 	.word	0x00013470


	//   ....[138]....
        /*04e0*/ 	.word	0x000135b0


	//   ....[139]....
        /*04e4*/ 	.word	0x00013600


	//   ....[140]....
        /*04e8*/ 	.word	0x00013730


	//   ....[141]....
        /*04ec*/ 	.word	0x00013780


	//   ....[142]....
        /*04f0*/ 	.word	0x00013890


	//----- nvinfo : EIATTR_REG_RECONFIG
	.align		4
.L_89:
        /*04f4*/ 	.byte	0x01, 0x54
	.zero		2


	//----- nvinfo : EIATTR_SYSCALL_OFFSETS
	.align		4
        /*04f8*/ 	.byte	0x04, 0x46
        /*04fa*/ 	.short	(.L_91 - .L_90)


	//   ....[0]....
.L_90:
        /*04fc*/ 	.word	0x00001430


	//   ....[1]....
        /*0500*/ 	.word	0x0000d4b0


	//   ....[2]....
        /*0504*/ 	.word	0x0000d5f0


	//   ....[3]....
        /*0508*/ 	.word	0x0000d6e0


	//   ....[4]....
        /*050c*/ 	.word	0x0000e5b0


	//----- nvinfo : EIATTR_MBARRIER_INSTR_OFFSETS
	.align		4
.L_91:
        /*0510*/ 	.byte	0x04, 0x39
        /*0512*/ 	.short	(.L_93 - .L_92)


	//   ....[0]....
.L_92:
        /*0514*/ 	.word	0x00000180
        /*0518*/ 	.word	0x000000ff
        /*051c*/ 	.word	0x00038800
        /*0520*/ 	.short	0x0100
        /*0522*/ 	.byte	0x08
	.zero		1


	//   ....[1]....
        /*0524*/ 	.word	0x00000190
        /*0528*/ 	.word	0x000000ff
        /*052c*/ 	.word	0x00038820
        /*0530*/ 	.short	0x0100
        /*0532*/ 	.byte	0x08
	.zero		1


	//   ....[2]....
        /*0534*/ 	.word	0x00000280
        /*0538*/ 	.word	0x000000ff
        /*053c*/ 	.word	0x00038830
        /*0540*/ 	.short	0x0100
        /*0542*/ 	.byte	0x08
	.zero		1


	//   ....[3]....
        /*0544*/ 	.word	0x00000290
        /*0548*/ 	.word	0x000000ff
        /*054c*/ 	.word	0x00038840
        /*0550*/ 	.short	0x0100
        /*0552*/ 	.byte	0x08
	.zero		1


	//   ....[4]....
        /*0554*/ 	.word	0x000002a0
        /*0558*/ 	.word	0x000000ff
        /*055c*/ 	.word	0x00038838
        /*0560*/ 	.short	0x0100
        /*0562*/ 	.byte	0x08
	.zero		1


	//   ....[5]....
        /*0564*/ 	.word	0x000002b0
        /*0568*/ 	.word	0x000000ff
        /*056c*/ 	.word	0x00038848
        /*0570*/ 	.short	0x0100
        /*0572*/ 	.byte	0x08
	.zero		1


	//   ....[6]....
        /*0574*/ 	.word	0x000003e0
        /*0578*/ 	.word	0x000000ff
        /*057c*/ 	.word	0x00038850
        /*0580*/ 	.short	0x0100
        /*0582*/ 	.byte	0x08
	.zero		1


	//   ....[7]....
        /*0584*/ 	.word	0x000003f0
        /*0588*/ 	.word	0x000000ff
        /*058c*/ 	.word	0x00038860
        /*0590*/ 	.short	0x0100
        /*0592*/ 	.byte	0x08
	.zero		1


	//   ....[8]....
        /*0594*/ 	.word	0x00000400
        /*0598*/ 	.word	0x000000ff
        /*059c*/ 	.word	0x00038858
        /*05a0*/ 	.short	0x0100
        /*05a2*/ 	.byte	0x08
	.zero		1


	//   ....[9]....
        /*05a4*/ 	.word	0x00000410
        /*05a8*/ 	.word	0x000000ff
        /*05ac*/ 	.word	0x00038868
        /*05b0*/ 	.short	0x0100
        /*05b2*/ 	.byte	0x08
	.zero		1


	//   ....[10]....
        /*05b4*/ 	.word	0x00000500
        /*05b8*/ 	.word	0x000000ff
        /*05bc*/ 	.word	0x00038870
        /*05c0*/ 	.short	0x0100
        /*05c2*/ 	.byte	0x06
	.zero		1


	//   ....[11]....
        /*05c4*/ 	.word	0x00000510
        /*05c8*/ 	.word	0x000000ff
        /*05cc*/ 	.word	0x00038880
        /*05d0*/ 	.short	0x0100
        /*05d2*/ 	.byte	0x06
	.zero		1


	//   ....[12]....
        /*05d4*/ 	.word	0x00000520
        /*05d8*/ 	.word	0x000000ff
        /*05dc*/ 	.word	0x00038878
        /*05e0*/ 	.short	0x0100
        /*05e2*/ 	.byte	0x06
	.zero		1


	//   ....[13]....
        /*05e4*/ 	.word	0x00000530
        /*05e8*/ 	.word	0x000000ff
        /*05ec*/ 	.word	0x00038888
        /*05f0*/ 	.short	0x0100
        /*05f2*/ 	.byte	0x06
	.zero		1


	//   ....[14]....
        /*05f4*/ 	.word	0x00000660
        /*05f8*/ 	.word	0x000000ff
        /*05fc*/ 	.word	0x00038890
        /*0600*/ 	.short	0x0100
        /*0602*/ 	.byte	0x08
	.zero		1


	//   ....[15]....
        /*0604*/ 	.word	0x00000670
        /*0608*/ 	.word	0x000000ff
        /*060c*/ 	.word	0x000388a0
        /*0610*/ 	.short	0x0100
        /*0612*/ 	.byte	0x08
	.zero		1


	//   ....[16]....
        /*0614*/ 	.word	0x00000680
        /*0618*/ 	.word	0x000000ff
        /*061c*/ 	.word	0x00038898
        /*0620*/ 	.short	0x0100
        /*0622*/ 	.byte	0x08
	.zero		1


	//   ....[17]....
        /*0624*/ 	.word	0x00000690
        /*0628*/ 	.word	0x000000ff
        /*062c*/ 	.word	0x000388a8
        /*0630*/ 	.short	0x0100
        /*0632*/ 	.byte	0x08
	.zero		1


	//   ....[18]....
        /*0634*/ 	.word	0x000007d0
        /*0638*/ 	.word	0x000000ff
        /*063c*/ 	.word	0x000388b0
        /*0640*/ 	.short	0x0100
        /*0642*/ 	.byte	0x08
	.zero		1


	//   ....[19]....
        /*0644*/ 	.word	0x000007e0
        /*0648*/ 	.word	0x000000ff
        /*064c*/ 	.word	0x000388c0
        /*0650*/ 	.short	0x0100
        /*0652*/ 	.byte	0x08
	.zero		1


	//   ....[20]....
        /*0654*/ 	.word	0x000007f0
        /*0658*/ 	.word	0x000000ff
        /*065c*/ 	.word	0x000388b8
        /*0660*/ 	.short	0x0100
        /*0662*/ 	.byte	0x08
	.zero		1


	//   ....[21]....
        /*0664*/ 	.word	0x00000800
        /*0668*/ 	.word	0x000000ff
        /*066c*/ 	.word	0x000388c8
        /*0670*/ 	.short	0x0100
        /*0672*/ 	.byte	0x08
	.zero		1


	//   ....[22]....
        /*0674*/ 	.word	0x00001460
        /*0678*/ 	.word	0x000000ff
        /*067c*/ 	.word	0x00038800
        /*0680*/ 	.short	0x010a
        /*0682*/ 	.byte	0x04
	.zero		1


	//   ....[23]....
        /*0684*/ 	.word	0x00001500
        /*0688*/ 	.word	0x000000ff
        /*068c*/ 	.word	0x00038830
        /*0690*/ 	.short	0x010a
        /*0692*/ 	.byte	0x04
	.zero		1


	//   ....[24]....
        /*0694*/ 	.word	0x00001570
        /*0698*/ 	.word	0x000000ff
        /*069c*/ 	.word	0x00038830
        /*06a0*/ 	.short	0x010a
        /*06a2*/ 	.byte	0x04
	.zero		1


	//   ....[25]....
        /*06a4*/ 	.word	0x00003b90
        /*06a8*/ 	.word	0x000000ff
        /*06ac*/ 	.word	0x00000000
        /*06b0*/ 	.short	0x0101
        /*06b2*/ 	.byte	0x07
	.zero		1


	//   ....[26]....
        /*06b4*/ 	.word	0x00005830
        /*06b8*/ 	.word	0x000000ff
        /*06bc*/ 	.word	0x00038830
        /*06c0*/ 	.short	0x010a
        /*06c2*/ 	.byte	0x07
	.zero		1


	//   ....[27]....
        /*06c4*/ 	.word	0x00005880
        /*06c8*/ 	.word	0x000000ff
        /*06cc*/ 	.word	0x00038830
        /*06d0*/ 	.short	0x010a
        /*06d2*/ 	.byte	0x06
	.zero		1


	//   ....[28]....
        /*06d4*/ 	.word	0x00008190
        /*06d8*/ 	.word	0x000000ff
        /*06dc*/ 	.word	0x00038850
        /*06e0*/ 	.short	0x010a
        /*06e2*/ 	.byte	0x07
	.zero		1


	//   ....[29]....
        /*06e4*/ 	.word	0x000081d0
        /*06e8*/ 	.word	0x000000ff
        /*06ec*/ 	.word	0x00038850
        /*06f0*/ 	.short	0x010a
        /*06f2*/ 	.byte	0x07
	.zero		1


	//   ....[30]....
        /*06f4*/ 	.word	0x00008760
        /*06f8*/ 	.word	0x000000ff
        /*06fc*/ 	.word	0x00000000
        /*0700*/ 	.short	0x0101
        /*0702*/ 	.byte	0x0a
	.zero		1


	//   ....[31]....
        /*0704*/ 	.word	0x00009130
        /*0708*/ 	.word	0x000000ff
        /*070c*/ 	.word	0x00000000
        /*0710*/ 	.short	0x0101
        /*0712*/ 	.byte	0x07
	.zero		1


	//   ....[32]....
        /*0714*/ 	.word	0x00009ac0
        /*0718*/ 	.word	0x000000ff
        /*071c*/ 	.word	0x00038850
        /*0720*/ 	.short	0x010a
        /*0722*/ 	.byte	0x05
	.zero		1


	//   ....[33]....
        /*0724*/ 	.word	0x00009b00
        /*0728*/ 	.word	0x000000ff
        /*072c*/ 	.word	0x00038850
        /*0730*/ 	.short	0x010a
        /*0732*/ 	.byte	0x05
	.zero		1


	//   ....[34]....
        /*0734*/ 	.word	0x0000a160
        /*0738*/ 	.word	0x000000ff
        /*073c*/ 	.word	0x00000000
        /*0740*/ 	.short	0x0101
        /*0742*/ 	.byte	0x04
	.zero		1


	//   ....[35]....
        /*0744*/ 	.word	0x0000b080
        /*0748*/ 	.word	0x000000ff
        /*074c*/ 	.word	0x00000000
        /*0750*/ 	.short	0x0101
        /*0752*/ 	.byte	0x04
	.zero		1


	//   ....[36]....
        /*0754*/ 	.word	0x0000dd70
        /*0758*/ 	.word	0x000000ff
        /*075c*/ 	.word	0x00038840
        /*0760*/ 	.short	0x010a
        /*0762*/ 	.byte	0x2a
	.zero		1


	//   ....[37]....
        /*0764*/ 	.word	0x0000e370
        /*0768*/ 	.word	0x000000ff
        /*076c*/ 	.word	0x00038830
        /*0770*/ 	.short	0x0107
        /*0772*/ 	.byte	0x2a
	.zero		1


	//   ....[38]....
        /*0774*/ 	.word	0x0000e3e0
        /*0778*/ 	.word	0x000000ff
        /*077c*/ 	.word	0x00038830
        /*0780*/ 	.short	0x0101
        /*0782*/ 	.byte	0x2a
	.zero		1


	//   ....[39]....
        /*0784*/ 	.word	0x0000ee50
        /*0788*/ 	.word	0x000000ff
        /*078c*/ 	.word	0x00038800
        /*0790*/ 	.short	0x0107
        /*0792*/ 	.byte	0x2a
	.zero		1


	//   ....[40]....
        /*0794*/ 	.word	0x0000eeb0
        /*0798*/ 	.word	0x000000ff
        /*079c*/ 	.word	0x00038800
        /*07a0*/ 	.short	0x0101
        /*07a2*/ 	.byte	0x2a
	.zero		1


	//   ....[41]....
        /*07a4*/ 	.word	0x0000eec0
        /*07a8*/ 	.word	0x000000ff
        /*07ac*/ 	.word	0x00038820
        /*07b0*/ 	.short	0x010a
        /*07b2*/ 	.byte	0x2a
	.zero		1


	//   ....[42]....
        /*07b4*/ 	.word	0x0000f340
        /*07b8*/ 	.word	0x00000013
        /*07bc*/ 	.word	0x00038840
        /*07c0*/ 	.short	0x010a
        /*07c2*/ 	.byte	0x3f
	.zero		1


	//   ....[43]....
        /*07c4*/ 	.word	0x0000f910
        /*07c8*/ 	.word	0x00000013
        /*07cc*/ 	.word	0x00038830
        /*07d0*/ 	.short	0x0107
        /*07d2*/ 	.byte	0x3f
	.zero		1


	//   ....[44]....
        /*07d4*/ 	.word	0x0000f9c0
        /*07d8*/ 	.word	0x00000013
        /*07dc*/ 	.word	0x00038830
        /*07e0*/ 	.short	0x0101
        /*07e2*/ 	.byte	0x3f
	.zero		1


	//   ....[45]....
        /*07e4*/ 	.word	0x0000fa20
        /*07e8*/ 	.word	0x00000004
        /*07ec*/ 	.word	0x00038860
        /*07f0*/ 	.short	0x010a
        /*07f2*/ 	.byte	0x3f
	.zero		1


	//   ....[46]....
        /*07f4*/ 	.word	0x0000fee0
        /*07f8*/ 	.word	0x00000004
        /*07fc*/ 	.word	0x00038850
        /*0800*/ 	.short	0x0107
        /*0802*/ 	.byte	0x3f
	.zero		1


	//   ....[47]....
        /*0804*/ 	.word	0x00010060
        /*0808*/ 	.word	0x00000004
        /*080c*/ 	.word	0x00038850
        /*0810*/ 	.short	0x0101
        /*0812*/ 	.byte	0x3f
	.zero		1


	//   ....[48]....
        /*0814*/ 	.word	0x000101e0
        /*0818*/ 	.word	0x00000000
        /*081c*/ 	.word	0x00038860
        /*0820*/ 	.short	0x010a
        /*0822*/ 	.byte	0x3f
	.zero		1


	//   ....[49]....
        /*0824*/ 	.word	0x00010730
        /*0828*/ 	.word	0x00000000
        /*082c*/ 	.word	0x00038850
        /*0830*/ 	.short	0x0107
        /*0832*/ 	.byte	0x3f
	.zero		1


	//   ....[50]....
        /*0834*/ 	.word	0x000107f0
        /*0838*/ 	.word	0x00000000
        /*083c*/ 	.word	0x00038850
        /*0840*/ 	.short	0x0101
        /*0842*/ 	.byte	0x3f
	.zero		1


	//   ....[51]....
        /*0844*/ 	.word	0x00010880
        /*0848*/ 	.word	0x00000007
        /*084c*/ 	.word	0x00038820
        /*0850*/ 	.short	0x010a
        /*0852*/ 	.byte	0x3f
	.zero		1


	//   ....[52]....
        /*0854*/ 	.word	0x00010a00
        /*0858*/ 	.word	0x00000005
        /*085c*/ 	.word	0x00038840
        /*0860*/ 	.short	0x010a
        /*0862*/ 	.byte	0x3f
	.zero		1


	//   ....[53]....
        /*0864*/ 	.word	0x00010aa0
        /*0868*/ 	.word	0x00000003
        /*086c*/ 	.word	0x00038840
        /*0870*/ 	.short	0x010a
        /*0872*/ 	.byte	0x3f
	.zero		1


	//   ....[54]....
        /*0874*/ 	.word	0x00010ae0
        /*0878*/ 	.word	0x00000005
        /*087c*/ 	.word	0x00038860
        /*0880*/ 	.short	0x010a
        /*0882*/ 	.byte	0x3f
	.zero		1


	//   ....[55]....
        /*0884*/ 	.word	0x00010b20
        /*0888*/ 	.word	0x00000003
        /*088c*/ 	.word	0x00038860
        /*0890*/ 	.short	0x010a
        /*0892*/ 	.byte	0x3f
	.zero		1


	//   ....[56]....
        /*0894*/ 	.word	0x00010ba0
        /*0898*/ 	.word	0x00000003
        /*089c*/ 	.word	0x00038800
        /*08a0*/ 	.short	0x010a
        /*08a2*/ 	.byte	0x3f
	.zero		1


	//   ....[57]....
        /*08a4*/ 	.word	0x00010c10
        /*08a8*/ 	.word	0x00000003
        /*08ac*/ 	.word	0x00038830
        /*08b0*/ 	.short	0x010a
        /*08b2*/ 	.byte	0x3f
	.zero		1


	//   ....[58]....
        /*08b4*/ 	.word	0x00010c80
        /*08b8*/ 	.word	0x00000006
        /*08bc*/ 	.word	0x00038830
        /*08c0*/ 	.short	0x010a
        /*08c2*/ 	.byte	0x3f
	.zero		1


	//   ....[59]....
        /*08c4*/ 	.word	0x00010ce0
        /*08c8*/ 	.word	0x00000003
        /*08cc*/ 	.word	0x00038850
        /*08d0*/ 	.short	0x010a
        /*08d2*/ 	.byte	0x3f
	.zero		1


	//   ....[60]....
        /*08d4*/ 	.word	0x00010d40
        /*08d8*/ 	.word	0x00000005
        /*08dc*/ 	.word	0x00038850
        /*08e0*/ 	.short	0x010a
        /*08e2*/ 	.byte	0x3f
	.zero		1


	//   ....[61]....
        /*08e4*/ 	.word	0x00010e20
        /*08e8*/ 	.word	0x00000003
        /*08ec*/ 	.word	0x00038840
        /*08f0*/ 	.short	0x010a
        /*08f2*/ 	.byte	0x3f
	.zero		1


	//   ....[62]....
        /*08f4*/ 	.word	0x00012050
        /*08f8*/ 	.word	0x00000003
        /*08fc*/ 	.word	0x00038820
        /*0900*/ 	.short	0x010a
        /*0902*/ 	.byte	0x3f
	.zero		1


	//   ....[63]....
        /*0904*/ 	.word	0x000120a0
        /*0908*/ 	.word	0x00000013
        /*090c*/ 	.word	0x00038840
        /*0910*/ 	.short	0x010a
        /*0912*/ 	.byte	0x3f
	.zero		1


	//   ....[64]....
        /*0914*/ 	.word	0x00012820
        /*0918*/ 	.word	0x00000004
        /*091c*/ 	.word	0x00038860
        /*0920*/ 	.short	0x010a
        /*0922*/ 	.byte	0x3f
	.zero		1


	//   ....[65]....
        /*0924*/ 	.word	0x00012fa0
        /*0928*/ 	.word	0x00000000
        /*092c*/ 	.word	0x00038860
        /*0930*/ 	.short	0x010a
        /*0932*/ 	.byte	0x3f
	.zero		1


	//   ....[66]....
        /*0934*/ 	.word	0x000137b0
        /*0938*/ 	.word	0x00000007
        /*093c*/ 	.word	0x00038820
        /*0940*/ 	.short	0x010a
        /*0942*/ 	.byte	0x3f
	.zero		1


	//   ....[67]....
        /*0944*/ 	.word	0x00013950
        /*0948*/ 	.word	0x00000005
        /*094c*/ 	.word	0x00038840
        /*0950*/ 	.short	0x010a
        /*0952*/ 	.byte	0x3f
	.zero		1


	//   ....[68]....
        /*0954*/ 	.word	0x000139a0
        /*0958*/ 	.word	0x00000003
        /*095c*/ 	.word	0x00038840
        /*0960*/ 	.short	0x010a
        /*0962*/ 	.byte	0x3f
	.zero		1


	//   ....[69]....
        /*0964*/ 	.word	0x000139f0
        /*0968*/ 	.word	0x00000005
        /*096c*/ 	.word	0x00038860
        /*0970*/ 	.short	0x010a
        /*0972*/ 	.byte	0x3f
	.zero		1


	//----- nvinfo : EIATTR_NUM_MBARRIERS
	.align		4
.L_93:
        /*0974*/ 	.byte	0x03, 0x38
        /*0976*/ 	.short	0x0016


	//----- nvinfo : EIATTR_EXIT_INSTR_OFFSETS
	.align		4
        /*0978*/ 	.byte	0x04, 0x1c
        /*097a*/ 	.short	(.L_95 - .L_94)


	//   ....[0]....
.L_94:
        /*097c*/ 	.word	0x00010b70


	//----- nvinfo : EIATTR_MAX_THREADS
	.align		4
.L_95:
        /*0980*/ 	.byte	0x04, 0x05
        /*0982*/ 	.short	(.L_97 - .L_96)
.L_96:
        /*0984*/ 	.word	0x00000180
        /*0988*/ 	.word	0x00000001
        /*098c*/ 	.word	0x00000001


	//----- nvinfo : EIATTR_CRS_STACK_SIZE
	.align		4
.L_97:
        /*0990*/ 	.byte	0x04, 0x1e
        /*0992*/ 	.short	(.L_99 - .L_98)
.L_98:
        /*0994*/ 	.word	0x00000000


	//----- nvinfo : EIATTR_CBANK_PARAM_SIZE
	.align		4
.L_99:
        /*0998*/ 	.byte	0x03, 0x19
        /*099a*/ 	.short	0x0a70


	//----- nvinfo : EIATTR_PARAM_CBANK
	.align		4
        /*099c*/ 	.byte	0x04, 0x0a
        /*099e*/ 	.short	(.L_101 - .L_100)
	.align		4
.L_100:
        /*09a0*/ 	.word	index@(.nv.constant0._ZN7cutlass13device_kernelIN5flash11enable_sm90INS1_16FlashAttnFwdSm90INS1_25CollectiveMainloopFwdSm90ILi2EN4cute5tupleIJNS5_1CILi1EEES8_S8_EEENS6_IJNS7_ILi128EEENS7_ILi80EEENS7_ILi256EEEEEELi256ENS_10bfloat16_tEfNS_4arch4Sm90ELb0ELb0ELb0ELb0ELb1ELb0ELb0ELb1ELb1ELb1ELb1ELb0EEENS1_21CollectiveEpilogueFwdINS6_IJSA_SC_SB_EEES9_SE_SG_Li256ELb0ELb1ELb1ELb0EEENS1_19SingleTileSchedulerILb0ELb1ELb1ELi128EEEEEEEEEvNT_6ParamsE)
        /*09a4*/ 	.short	0x0210
        /*09a6*/ 	.short	0x0a70


	//----- nvinfo : EIATTR_SW_WAR
	.align		4
.L_101:
        /*09a8*/ 	.byte	0x04, 0x36
        /*09aa*/ 	.short	(.L_103 - .L_102)
.L_102:
        /*09ac*/ 	.word	0x00000008
.L_103:


//--------------------- .nv.info._ZN7cutlass13device_kernelIN5flash11enable_sm90INS1_16FlashAttnFwdSm90INS1_25CollectiveMainloopFwdSm90ILi2EN4cute5tupleIJNS5_1CILi1EEES8_S8_EEENS6_IJNS7_ILi128EEENS7_ILi80EEENS7_ILi256EEEEEELi256ENS_10bfloat16_tEfNS_4arch4Sm90ELb0ELb0ELb0ELb1ELb1ELb0ELb0ELb1ELb1ELb1ELb1ELb0EEENS1_21CollectiveEpilogueFwdINS6_IJSA_SC_SB_EEES9_SE_SG_Li256ELb1ELb1ELb1ELb0EEENS1_36VarlenDynamicPersistentTileSchedulerILi128ELi80ELi256ELi128ELb1ELb1ELb1ELb0ELb1ELb1EEEEEEEEEvNT_6ParamsE --------------------------
	.section	.nv.info._ZN7cutlass13device_kernelIN5flash11enable_sm90INS1_16FlashAttnFwdSm90INS1_25CollectiveMainloopFwdSm90ILi2EN4cute5tupleIJNS5_1CILi1EEES8_S8_EEENS6_IJNS7_ILi128EEENS7_ILi80EEENS7_ILi256EEEEEELi256ENS_10bfloat16_tEfNS_4arch4Sm90ELb0ELb0ELb0ELb1ELb1ELb0ELb0ELb1ELb1ELb1ELb1ELb0EEENS1_21CollectiveEpilogueFwdINS6_IJSA_SC_SB_EEES9_SE_SG_Li256ELb1ELb1ELb1ELb0EEENS1_36VarlenDynamicPersistentTileSchedulerILi128ELi80ELi256ELi128ELb1ELb1ELb1ELb0ELb1ELb1EEEEEEEEEvNT_6ParamsE,"",@"SHT_CUDA_INFO"
	.sectionflags	@""
	.align	4


	//----- nvinfo : EIATTR_CUDA_API_VERSION
	.align		4
        /*0000*/ 	.byte	0x04, 0x37
        /*0002*/ 	.short	(.L_105 - .L_104)
.L_104:
        /*0004*/ 	.word	0x00000082


	//----- nvinfo : EIATTR_KPARAM_INFO
	.align		4
.L_105:
        /*0008*/ 	.byte	0x04, 0x17
        /*000a*/ 	.short	(.L_107 - .L_106)
.L_106:
        /*000c*/ 	.word	0x00000000
        /*0010*/ 	.short	0x0000
        /*0012*/ 	.short	0x0070
        /*0014*/ 	.byte	0x00, 0xf0, 0x01, 0x2a


	//----- nvinfo : EIATTR_SPARSE_MMA_MASK
	.align		4
.L_107:
        /*0018*/ 	.byte	0x03, 0x50
        /*001a*/ 	.short	0x0000


	//----- nvinfo : EIATTR_MAXREG_COUNT
	.align		4
        /*001c*/ 	.byte	0x03, 0x1b
        /*001e*/ 	.short	0x00a8


	//----- nvinfo : EIATTR_NUM_BARRIERS
	.align		4
        /*0020*/ 	.byte	0x02, 0x4c
        /*0022*/ 	.byte	0x09
	.zero		1


	//----- nvinfo : EIATTR_EXTERNS
	.align		4
        /*0024*/ 	.byte	0x04, 0x0f
        /*0026*/ 	.short	(.L_109 - .L_108)


	//   ....[0]....
	.align		4
.L_108:
        /*0028*/ 	.word	index@(__assertfail)


	//----- nvinfo : EIATTR_ANNOTATIONS
	.align		4
.L_109:
        /*002c*/ 	.byte	0x04, 0x55
        /*002e*/ 	.short	(.L_111 - .L_110)


	//   ....[0]....
.L_110:
        /*0030*/ 	.word	0x00000001
        /*0034*/ 	.byte	0xa0, 0x08, 0x00, 0x00, 0x01, 0x00, 0x00, 0x00, 0xa0, 0x09, 0x00, 0x00, 0x01, 0x00, 0x00, 0x00
        /* <DEDUP_REMOVED lines=28> */
        /*0204*/ 	.byte	0x60, 0x59, 0x01, 0x00


	//----- nvinfo : EIATTR_MERCURY_ISA_VERSION
	.align		4
.L_111:
        /*0208*/ 	.byte	0x03, 0x5f
        /*020a*/ 	.short	0x0101


	//----- nvinfo : EIATTR_UNUSED_LOAD_BYTE_OFFSET
	.align		4
        /*020c*/ 	.byte	0x04, 0x44
        /*020e*/ 	.short	(.L_113 - .L_112)


	//   ....[0]....
.L_112:
        /*0210*/ 	.word	0x00000950
        /*0214*/ 	.word	0x0000fff0


	//   ....[1]....
        /*0218*/ 	.word	0x0000b370
        /*021c*/ 	.word	0x0000fff0


	//----- nvinfo : EIATTR_INT_WARP_WIDE_INSTR_OFFSETS
	.align		4
.L_113:
        /*0220*/ 	.byte	0x04, 0x31
        /*0222*/ 	.short	(.L_115 - .L_114)


	//   ....[0]....
.L_114:
        /*0224*/ 	.word	0x000000c0


	//   ....[1]....
        /*0228*/ 	.word	0x000000d0


	//   ....[2]....
        /*022c*/ 	.word	0x00000170


	//   ....[3]....
        /*0230*/ 	.word	0x000114b0


	//   ....[4]....
        /*0234*/ 	.word	0x00011540


	//   ....[5]....
        /*0238*/ 	.word	0x00014420


	//   ....[6]....
        /*023c*/ 	.word	0x000144b0


	//----- nvinfo : EIATTR_COOP_GROUP_MASK_REGIDS
	.align		4
.L_115:
        /*0240*/ 	.byte	0x04, 0x29
        /*0242*/ 	.short	(.L_117 - .L_116)


	//   ....[0]....
.L_116:
        /*0244*/ 	.word	0xffffffff


	//   ....[1]....
        /*0248*/ 	.word	0xffffffff


	//   ....[2]....
        /*024c*/ 	.word	0xffffffff


	//   ....[3]....
        /*0250*/ 	.word	0xffffffff


	//   ....[4]....
        /*0254*/ 	.word	0xffffffff


	//   ....[5]....
        /*0258*/ 	.word	0xffffffff


	//   ....[6]....
        /*025c*/ 	.word	0xffffffff


	//   ....[7]....
        /*0260*/ 	.word	0xffffffff


	//   ....[8]....
        /*0264*/ 	.word	0xffffffff


	//   ....[9]....
        /*0268*/ 	.word	0xffffffff


	//   ....[10]....
        /*026c*/ 	.word	0xffffffff


	//   ....[11]....
        /*0270*/ 	.word	0xffffffff


	//   ....[12]....
        /*0274*/ 	.word	0xffffffff


	//   ....[13]....
        /*0278*/ 	.word	0xffffffff


	//   ....[14]....
        /*027c*/ 	.word	0xffffffff


	//   ....[15]....
        /*0280*/ 	.word	0xffffffff


	//   ....[16]....
        /*0284*/ 	.word	0xffffffff


	//   ....[17]....
        /*0288*/ 	.word	0xffffffff


	//   ....[18]....
        /*028c*/ 	.word	0xffffffff


	//   ....[19]....
        /*0290*/ 	.word	0xffffffff


	//   ....[20]....
        /*0294*/ 	.word	0xffffffff


	//   ....[21]....
        /*0298*/ 	.word	0xffffffff


	//   ....[22]....
        /*029c*/ 	.word	0xffffffff


	//   ....[23]....
        /*02a0*/ 	.word	0xffffffff


	//   ....[24]....
        /*02a4*/ 	.word	0xffffffff


	//   ....[25]....
        /*02a8*/ 	.word	0xffffffff


	//   ....[26]....
        /*02ac*/ 	.word	0xffffffff


	//   ....[27]....
        /*02b0*/ 	.word	0xffffffff


	//   ....[28]....
        /*02b4*/ 	.word	0xffffffff


	//   ....[29]....
        /*02b8*/ 	.word	0xffffffff


	//   ....[30]....
        /*02bc*/ 	.word	0xffffffff


	//   ....[31]....
        /*02c0*/ 	.word	0xffffffff


	//   ....[32]....
        /*02c4*/ 	.word	0xffffffff


	//   ....[33]....
        /*02c8*/ 	.word	0xffffffff


	//   ....[34]....
        /*02cc*/ 	.word	0xffffffff


	//   ....[35]....
        /*02d0*/ 	.word	0xffffffff


	//   ....[36]....
        /*02d4*/ 	.word	0xffffffff


	//   ....[37]....
        /*02d8*/ 	.word	0xffffffff


	//   ....[38]....
        /*02dc*/ 	.word	0xffffffff


	//   ....[39]....
        /*02e0*/ 	.word	0xffffffff


	//   ....[40]....
        /*02e4*/ 	.word	0xffffffff


	//   ....[41]....
        /*02e8*/ 	.word	0xffffffff


	//   ....[42]....
        /*02ec*/ 	.word	0xffffffff


	//   ....[43]....
        /*02f0*/ 	.word	0xffffffff


	//   ....[44]....
        /*02f4*/ 	.word	0xffffffff


	//   ....[45]....
        /*02f8*/ 	.word	0xffffffff


	//   ....[46]....
        /*02fc*/ 	.word	0xffffffff


	//   ....[47]....
        /*0300*/ 	.word	0xffffffff


	//   ....[48]....
        /*0304*/ 	.word	0xffffffff


	//   ....[49]....
        /*0308*/ 	.word	0xffffffff


	//   ....[50]....
        /*030c*/ 	.word	0xffffffff


	//   ....[51]....
        /*0310*/ 	.word	0xffffffff


	//   ....[52]....
        /*0314*/ 	.word	0xffffffff


	//   ....[53]....
        /*0318*/ 	.word	0xffffffff


	//   ....[54]....
        /*031c*/ 	.word	0xffffffff


	//   ....[55]....
        /*0320*/ 	.word	0xffffffff


	//   ....[56]....
        /*0324*/ 	.word	0xffffffff


	//   ....[57]....
        /*0328*/ 	.word	0xffffffff


	//   ....[58]....
        /*032c*/ 	.word	0xffffffff


	//   ....[59]....
        /*0330*/ 	.word	0xffffffff


	//   ....[60]....
        /*0334*/ 	.word	0xffffffff


	//   ....[61]....
        /*0338*/ 	.word	0xffffffff


	//   ....[62]....
        /*033c*/ 	.word	0xffffffff


	//   ....[63]....
        /*0340*/ 	.word	0xffffffff


	//   ....[64]....
        /*0344*/ 	.word	0xffffffff


	//   ....[65]....
        /*0348*/ 	.word	0xffffffff


	//   ....[66]....
        /*034c*/ 	.word	0xffffffff


	//   ....[67]....
        /*0350*/ 	.word	0xffffffff


	//   ....[68]....
        /*0354*/ 	.word	0xffffffff


	//   ....[69]....
        /*0358*/ 	.word	0xffffffff


	//   ....[70]....
        /*035c*/ 	.word	0xffffffff


	//   ....[71]....
        /*0360*/ 	.word	0xffffffff


	//   ....[72]....
        /*0364*/ 	.word	0xffffffff


	//   ....[73]....
        /*0368*/ 	.word	0xffffffff


	//   ....[74]....
        /*036c*/ 	.word	0xffffffff


	//   ....[75]....
        /*0370*/ 	.word	0xffffffff


	//   ....[76]....
        /*0374*/ 	.word	0xffffffff


	//   ....[77]....
        /*0378*/ 	.word	0xffffffff


	//   ....[78]....
        /*037c*/ 	.word	0xffffffff


	//   ....[79]....
        /*0380*/ 	.word	0xffffffff


	//   ....[80]....
        /*0384*/ 	.word	0xffffffff


	//   ....[81]....
        /*0388*/ 	.word	0xffffffff


	//   ....[82]....
        /*038c*/ 	.word	0xffffffff


	//   ....[83]....
        /*0390*/ 	.word	0xffffffff


	//   ....[84]....
        /*0394*/ 	.word	0xffffffff


	//   ....[85]....
        /*0398*/ 	.word	0xffffffff


	//   ....[86]....
        /*039c*/ 	.word	0xffffffff


	//   ....[87]....
        /*03a0*/ 	.word	0xffffffff


	//   ....[88]....
        /*03a4*/ 	.word	0xffffffff


	//   ....[89]....
        /*03a8*/ 	.word	0xffffffff


	//   ....[90]....
        /*03ac*/ 	.word	0xffffffff


	//   ....[91]....
        /*03b0*/ 	.word	0xffffffff


	//   ....[92]....
        /*03b4*/ 	.word	0xffffffff


	//   ....[93]....
        /*03b8*/ 	.word	0xffffffff


	//   ....[94]....
        /*03bc*/ 	.word	0xffffffff


	//   ....[95]....
        /*03c0*/ 	.word	0xffffffff


	//   ....[96]....
        /*03c4*/ 	.word	0xffffffff


	//   ....[97]....
        /*03c8*/ 	.word	0xffffffff


	//   ....[98]....
        /*03cc*/ 	.word	0xffffffff


	//   ....[99]....
        /*03d0*/ 	.word	0xffffffff


	//   ....[100]....
        /*03d4*/ 	.word	0xffffffff


	//   ....[101]....
        /*03d8*/ 	.word	0xffffffff


	//   ....[102]....
        /*03dc*/ 	.word	0xffffffff


	//   ....[103]....
        /*03e0*/ 	.word	0xffffffff


	//   ....[104]....
        /*03e4*/ 	.word	0xffffffff


	//   ....[105]....
        /*03e8*/ 	.word	0xffffffff


	//   ....[106]....
        /*03ec*/ 	.word	0xffffffff


	//   ....[107]....
        /*03f0*/ 	.word	0xffffffff


	//   ....[108]....
        /*03f4*/ 	.word	0xffffffff


	//   ....[109]....
        /*03f8*/ 	.word	0xffffffff


	//   ....[110]....
        /*03fc*/ 	.word	0xffffffff


	//   ....[111]....
        /*0400*/ 	.word	0xffffffff


	//   ....[112]....
        /*0404*/ 	.word	0xffffffff


	//   ....[113]....
        /*0408*/ 	.word	0xffffffff


	//   ....[114]....
        /*040c*/ 	.word	0xffffffff


	//   ....[115]....
        /*0410*/ 	.word	0xffffffff


	//   ....[116]....
        /*0414*/ 	.word	0xffffffff


	//   ....[117]....
        /*0418*/ 	.word	0xffffffff


	//   ....[118]....
        /*041c*/ 	.word	0xffffffff


	//   ....[119]....
        /*0420*/ 	.word	0xffffffff


	//   ....[120]....
        /*0424*/ 	.word	0xffffffff


	//   ....[121]....
        /*0428*/ 	.word	0xffffffff


	//   ....[122]....
        /*042c*/ 	.word	0xffffffff


	//   ....[123]....
        /*0430*/ 	.word	0xffffffff


	//   ....[124]....
        /*0434*/ 	.word	0xffffffff


	//   ....[125]....
        /*0438*/ 	.word	0xffffffff


	//   ....[126]....
        /*043c*/ 	.word	0xffffffff


	//   ....[127]....
        /*0440*/ 	.word	0xffffffff


	//   ....[128]....
        /*0444*/ 	.word	0xffffffff


	//   ....[129]....
        /*0448*/ 	.word	0xffffffff


	//   ....[130]....
        /*044c*/ 	.word	0xffffffff


	//   ....[131]....
        /*0450*/ 	.word	0xffffffff


	//   ....[132]....
        /*0454*/ 	.word	0xffffffff


	//   ....[133]....
        /*0458*/ 	.word	0xffffffff


	//   ....[134]....
        /*045c*/ 	.word	0xffffffff


	//   ....[135]....
        /*0460*/ 	.word	0x0500000f


	//   ....[136]....
        /*0464*/ 	.word	0x0500000f


	//   ....[137]....
        /*0468*/ 	.word	0x0500000f


	//   ....[138]....
        /*046c*/ 	.word	0x0500000f


	//   ....[139]....
        /*0470*/ 	.word	0x0500000f


	//   ....[140]....
        /*0474*/ 	.word	0x0500000f


	//   ....[141]....
        /*0478*/ 	.word	0x0500000f


	//   ....[142]....
        /*047c*/ 	.word	0x0500000f


	//   ....[143]....
        /*0480*/ 	.word	0x0500000f


	//   ....[144]....
        /*0484*/ 	.word	0x0500000f


	//   ....[145]....
        /*0488*/ 	.word	0x0500000f


	//   ....[146]....
        /*048c*/ 	.word	0x0500000f


	//   ....[147]....
        /*0490*/ 	.word	0x0500000f


	//   ....[148]....
        /*0494*/ 	.word	0x0500000f


	//   ....[149]....
        /*0498*/ 	.word	0x0500000f


	//   ....[150]....
        /*049c*/ 	.word	0x0500000f


	//   ....[151]....
        /*04a0*/ 	.word	0x0500000f


	//   ....[152]....
        /*04a4*/ 	.word	0x0500000f


	//   ....[153]....
        /*04a8*/ 	.word	0x0500000f


	//   ....[154]....
        /*04ac*/ 	.word	0x0500000f


	//   ....[155]....
        /*04b0*/ 	.word	0x0500000f


	//   ....[156]....
        /*04b4*/ 	.word	0x0500000f


	//   ....[157]....
        /*04b8*/ 	.word	0x0500000f


	//   ....[158]....
        /*04bc*/ 	.word	0x0500000f


	//   ....[159]....
        /*04c0*/ 	.word	0x0500000f


	//   ....[160]....
        /*04c4*/ 	.word	0x0500000f


	//   ....[161]....
        /*04c8*/ 	.word	0x0500000f


	//   ....[162]....
        /*04cc*/ 	.word	0x0500000f


	//   ....[163]....
        /*04d0*/ 	.word	0x0500000f


	//   ....[164]....
        /*04d4*/ 	.word	0x0500000f


	//   ....[165]....
        /*04d8*/ 	.word	0x0500000f


	//   ....[166]....
        /*04dc*/ 	.word	0x0500000f


	//   ....[167]....
        /*04e0*/ 	.word	0x0500000f


	//   ....[168]....
        /*04e4*/ 	.word	0x0500000f


	//   ....[169]....
        /*04e8*/ 	.word	0x0500000f


	//   ....[170]....
        /*04ec*/ 	.word	0x0500000f


	//   ....[171]....
        /*04f0*/ 	.word	0x0500000f


	//   ....[172]....
        /*04f4*/ 	.word	0x0500000f


	//   ....[173]....
        /*04f8*/ 	.word	0x0500000f


	//   ....[174]....
        /*04fc*/ 	.word	0x0500000f


	//   ....[175]....
        /*0500*/ 	.word	0x0500000f


	//   ....[176]....
        /*0504*/ 	.word	0x0500000f


	//   ....[177]....
        /*0508*/ 	.word	0x0500000f


	//   ....[178]....
        /*050c*/ 	.word	0x0500000f


	//   ....[179]....
        /*0510*/ 	.word	0x0500000f


	//   ....[180]....
        /*0514*/ 	.word	0x0500000f


	//   ....[181]....
        /*0518*/ 	.word	0x0500000f


	//   ....[182]....
        /*051c*/ 	.word	0x0500000f


	//   ....[183]....
        /*0520*/ 	.word	0x0500000f


	//   ....[184]....
        /*0524*/ 	.word	0x0500000f


	//   ....[185]....
        /*0528*/ 	.word	0x0500000f


	//   ....[186]....
        /*052c*/ 	.word	0x0500000f


	//   ....[187]....
        /*0530*/ 	.word	0x0500000f


	//   ....[188]....
        /*0534*/ 	.word	0x0500000f


	//   ....[189]....
        /*0538*/ 	.word	0x0500000f


	//   ....[190]....
        /*053c*/ 	.word	0x0500000f


	//   ....[191]....
        /*0540*/ 	.word	0x0500000f


	//   ....[192]....
        /*0544*/ 	.word	0x0500000f


	//   ....[193]....
        /*0548*/ 	.word	0x0500000f


	//   ....[194]....
        /*054c*/ 	.word	0x0500000f


	//   ....[195]....
        /*0550*/ 	.word	0x0500000f


	//   ....[196]....
        /*0554*/ 	.word	0x0500000f


	//   ....[197]....
        /*0558*/ 	.word	0x0500000f


	//   ....[198]....
        /*055c*/ 	.word	0x0500000f


	//   ....[199]....
        /*0560*/ 	.word	0x0500000f


	//   ....[200]....
        /*0564*/ 	.word	0x0500000f


	//   ....[201]....
        /*0568*/ 	.word	0x0500000f


	//   ....[202]....
        /*056c*/ 	.word	0x0500000f


	//   ....[203]....
        /*0570*/ 	.word	0x0500000f


	//   ....[204]....
        /*0574*/ 	.word	0x0500000f


	//   ....[205]....
        /*0578*/ 	.word	0x0500000f


	//   ....[206]....
        /*057c*/ 	.word	0x0500000f


	//   ....[207]....
        /*0580*/ 	.word	0x0500000f


	//   ....[208]....
        /*0584*/ 	.word	0x0500000f


	//   ....[209]....
        /*0588*/ 	.word	0x0500000f


	//   ....[210]....
        /*058c*/ 	.word	0x0500000f


	//----- nvinfo : EIATTR_COOP_GROUP_INSTR_OFFSETS
	.align		4
.L_117:
        /*0590*/ 	.byte	0x04, 0x28
        /*0592*/ 	.short	(.L_119 - .L_118)


	//   ....[0]....
.L_118:
        /*0594*/ 	.word	0x00000070


	//   ....[1]....
        /*0598*/ 	.word	0x000000b0


	//   ....[2]....
        /*059c*/ 	.word	0x000002d0


	//   ....[3]....
        /*05a0*/ 	.word	0x00000430


	//   ....[4]....
        /*05a4*/ 	.word	0x00000550


	//   ....[5]....
        /*05a8*/ 	.word	0x000006b0


	//   ....[6]....
        /*05ac*/ 	.word	0x00001d10


	//   ....[7]....
        /*05b0*/ 	.word	0x00004f10


	//   ....[8]....
        /*05b4*/ 	.word	0x00004fe0


	//   ....[9]....
        /*05b8*/ 	.word	0x00005370


	//   ....[10]....
        /*05bc*/ 	.word	0x000053d0


	//   ....[11]....
        /*05c0*/ 	.word	0x000090d0


	//   ....[12]....
        /*05c4*/ 	.word	0x00009100


	//   ....[13]....
        /*05c8*/ 	.word	0x000093f0


	//   ....[14]....
        /*05cc*/ 	.word	0x00009460


	//   ....[15]....
        /*05d0*/ 	.word	0x0000a650


	//   ....[16]....
        /*05d4*/ 	.word	0x0000a6b0


	//   ....[17]....
        /*05d8*/ 	.word	0x0000a730


	//   ....[18]....
        /*05dc*/ 	.word	0x0000a8f0


	//   ....[19]....
        /*05e0*/ 	.word	0x0000c580


	//   ....[20]....
        /*05e4*/ 	.word	0x0000c590


	//   ....[21]....
        /*05e8*/ 	.word	0x0000c5a0


	//   ....[22]....
        /*05ec*/ 	.word	0x0000c5c0


	//   ....[23]....
        /*05f0*/ 	.word	0x0000d0d0


	//   ....[24]....
        /*05f4*/ 	.word	0x0000d0f0


	//   ....[25]....
        /*05f8*/ 	.word	0x0000d290


	//   ....[26]....
        /*05fc*/ 	.word	0x0000d2b0


	//   ....[27]....
        /*0600*/ 	.word	0x0000d3f0


	//   ....[28]....
        /*0604*/ 	.word	0x0000d410


	//   ....[29]....
        /*0608*/ 	.word	0x0000d560


	//   ....[30]....
        /*060c*/ 	.word	0x0000d580


	//   ....[31]....
        /*0610*/ 	.word	0x0000db50


	//   ....[32]....
        /*0614*/ 	.word	0x0000db90


	//   ....[33]....
        /*0618*/ 	.word	0x0000e600


	//   ....[34]....
        /*061c*/ 	.word	0x0000e610


	//   ....[35]....
        /*0620*/ 	.word	0x0000f9a0


	//   ....[36]....
        /*0624*/ 	.word	0x0000f9d0


	//   ....[37]....
        /*0628*/ 	.word	0x0000fb40


	//   ....[38]....
        /*062c*/ 	.word	0x0000fb60


	//   ....[39]....
        /*0630*/ 	.word	0x0000fca0


	//   ....[40]....
        /*0634*/ 	.word	0x0000fcc0


	//   ....[41]....
        /*0638*/ 	.word	0x0000fe10


	//   ....[42]....
        /*063c*/ 	.word	0x0000fe30


	//   ....[43]....
        /*0640*/ 	.word	0x00010010


	//   ....[44]....
        /*0644*/ 	.word	0x00010200


	//   ....[45]....
        /*0648*/ 	.word	0x00010230


	//   ....[46]....
        /*064c*/ 	.word	0x00010260


	//   ....[47]....
        /*0650*/ 	.word	0x00010290


	//   ....[48]....
        /*0654*/ 	.word	0x000102c0


	//   ....[49]....
        /*0658*/ 	.word	0x000102f0


	//   ....[50]....
        /*065c*/ 	.word	0x00010460


	//   ....[51]....
        /*0660*/ 	.word	0x00010490


	//   ....[52]....
        /*0664*/ 	.word	0x000104c0


	//   ....[53]....
        /*0668*/ 	.word	0x000104f0


	//   ....[54]....
        /*066c*/ 	.word	0x00010520


	//   ....[55]....
        /*0670*/ 	.word	0x00010550


	//   ....[56]....
        /*0674*/ 	.word	0x000105e0


	//   ....[57]....
        /*0678*/ 	.word	0x00010610


	//   ....[58]....
        /*067c*/ 	.word	0x00010620


	//   ....[59]....
        /*0680*/ 	.word	0x000106b0


	//   ....[60]....
        /*0684*/ 	.word	0x00012070


	//   ....[61]....
        /*0688*/ 	.word	0x000120b0


	//   ....[62]....
        /*068c*/ 	.word	0x000120e0


	//   ....[63]....
        /*0690*/ 	.word	0x00012190


	//   ....[64]....
        /*0694*/ 	.word	0x000121d0


	//   ....[65]....
        /*0698*/ 	.word	0x00012230


	//   ....[66]....
        /*069c*/ 	.word	0x00012270


	//   ....[67]....
        /*06a0*/ 	.word	0x000122d0


	//   ....[68]....
        /*06a4*/ 	.word	0x000122f0


	//   ....[69]....
        /*06a8*/ 	.word	0x00012320


	//   ....[70]....
        /*06ac*/ 	.word	0x00012af0


	//   ....[71]....
        /*06b0*/ 	.word	0x00012b20


	//   ....[72]....
        /*06b4*/ 	.word	0x00012b80


	//   ....[73]....
        /*06b8*/ 	.word	0x00012be0


	//   ....[74]....
        /*06bc*/ 	.word	0x00012c30


	//   ....[75]....
        /*06c0*/ 	.word	0x00012ca0


	//   ....[76]....
        /*06c4*/ 	.word	0x00012cf0


	//   ....[77]....
        /*06c8*/ 	.word	0x00012d60


	//   ....[78]....
        /*06cc*/ 	.word	0x00012db0


	//   ....[79]....
        /*06d0*/ 	.word	0x00012e20


	//   ....[80]....
        /*06d4*/ 	.word	0x00012e70


	//   ....[81]....
        /*06d8*/ 	.word	0x00012ee0


	//   ....[82]....
        /*06dc*/ 	.word	0x00012f30


	//   ....[83]....
        /*06e0*/ 	.word	0x00012fa0


	//   ....[84]....
        /*06e4*/ 	.word	0x00012ff0


	//   ....[85]....
        /*06e8*/ 	.word	0x00013040


	//   ....[86]....
        /*06ec*/ 	.word	0x000137d0


	//   ....[87]....
        /*06f0*/ 	.word	0x00013800


	//   ....[88]....
        /*06f4*/ 	.word	0x00013830


	//   ....[89]....
        /*06f8*/ 	.word	0x000138f0


	//   ....[90]....
        /*06fc*/ 	.word	0x00013920


	//   ....[91]....
        /*0700*/ 	.word	0x00013970


	//   ....[92]....
        /*0704*/ 	.word	0x000139a0


	//   ....[93]....
        /*0708*/ 	.word	0x000139f0


	//   ....[94]....
        /*070c*/ 	.word	0x00013a20


	//   ....[95]....
        /*0710*/ 	.word	0x00013a90


	//   ....[96]....
        /*0714*/ 	.word	0x00013d70


	//   ....[97]....
        /*0718*/ 	.word	0x00013d90


	//   ....[98]....
        /*071c*/ 	.word	0x00013da0


	//   ....[99]....
        /*0720*/ 	.word	0x00013e50


	//   ....[100]....
        /*0724*/ 	.word	0x00013e60


	//   ....[101]....
        /*0728*/ 	.word	0x00013f10


	//   ....[102]....
        /*072c*/ 	.word	0x00013f20


	//   ....[103]....
        /*0730*/ 	.word	0x00013fd0


	//   ....[104]....
        /*0734*/ 	.word	0x00013fe0


	//   ....[105]....
        /*0738*/ 	.word	0x00013ff0


	//   ....[106]....
        /*073c*/ 	.word	0x00014600


	//   ....[107]....
        /*0740*/ 	.word	0x00014640


	//   ....[108]....
        /*0744*/ 	.word	0x00014680


	//   ....[109]....
        /*0748*/ 	.word	0x000146a0


	//   ....[110]....
        /*074c*/ 	.word	0x000146c0


	//   ....[111]....
        /*0750*/ 	.word	0x00014770


	//   ....[112]....
        /*0754*/ 	.word	0x00014820


	//   ....[113]....
        /*0758*/ 	.word	0x00014850


	//   ....[114]....
        /*075c*/ 	.word	0x00014860


	//   ....[115]....
        /*0760*/ 	.word	0x000148f0


	//   ....[116]....
        /*0764*/ 	.word	0x00014d60


	//   ....[117]....
        /*0768*/ 	.word	0x00014d90


	//   ....[118]....
        /*076c*/ 	.word	0x00014df0


	//   ....[119]....
        /*0770*/ 	.word	0x00014e20


	//   ....[120]....
        /*0774*/ 	.word	0x00014e50


	//   ....[121]....
        /*0778*/ 	.word	0x00014e80


	//   ....[122]....
        /*077c*/ 	.word	0x00014eb0


	//   ....[123]....
        /*0780*/ 	.word	0x00014ee0


	//   ....[124]....
        /*0784*/ 	.word	0x00015080


	//   ....[125]....
        /*0788*/ 	.word	0x000150b0


	//   ....[126]....
        /*078c*/ 	.word	0x000150e0


	//   ....[127]....
        /*0790*/ 	.word	0x00015110


	//   ....[128]....
        /*0794*/ 	.word	0x00015140


	//   ....[129]....
        /*0798*/ 	.word	0x00015170


	//   ....[130]....
        /*079c*/ 	.word	0x00015230


	//   ....[131]....
        /*07a0*/ 	.word	0x00015250


	//   ....[132]....
        /*07a4*/ 	.word	0x00015260


	//   ....[133]....
        /*07a8*/ 	.word	0x000152c0


	//   ....[134]....
        /*07ac*/ 	.word	0x000158e0


	//   ....[135]....
        /*07b0*/ 	.word	0x00015db0


	//   ....[136]....
        /*07b4*/ 	.word	0x00015ea0


	//   ....[137]....
        /*07b8*/ 	.word	0x00015f70


	//   ....[138]....
        /*07bc*/ 	.word	0x00015fe0


	//   ....[139]....
        /*07c0*/ 	.word	0x00016080


	//   ....[140]....
        /*07c4*/ 	.word	0x00016160


	//   ....[141]....
        /*07c8*/ 	.word	0x00016260


	//   ....[142]....
        /*07cc*/ 	.word	0x000162d0


	//   ....[143]....
        /*07d0*/ 	.word	0x000163c0


	//   ....[144]....
        /*07d4*/ 	.word	0x00016430


	//   ....[145]....
        /*07d8*/ 	.word	0x00016510


	//   ....[146]....
        /*07dc*/ 	.word	0x000165c0


	//   ....[147]....
        /*07e0*/ 	.word	0x00016630


	//   ....[148]....
        /*07e4*/ 	.word	0x000166b0


	//   ....[149]....
        /*07e8*/ 	.word	0x00016780


	//   ....[150]....
        /*07ec*/ 	.word	0x00016800


	//   ....[151]....
        /*07f0*/ 	.word	0x000168f0


	//   ....[152]....
        /*07f4*/ 	.word	0x00016970


	//   ....[153]....
        /*07f8*/ 	.word	0x00016a60


	//   ....[154]....
        /*07fc*/ 	.word	0x00016ae0


	//   ....[155]....
        /*0800*/ 	.word	0x00016bd0


	//   ....[156]....
        /*0804*/ 	.word	0x00016c50


	//   ....[157]....
        /*0808*/ 	.word	0x00016d40


	//   ....[158]....
        /*080c*/ 	.word	0x00016dc0


	//   ....[159]....
        /*0810*/ 	.word	0x00016eb0


	//   ....[160]....
        /*0814*/ 	.word	0x00016f30


	//   ....[161]....
        /*0818*/ 	.word	0x00017000


	//   ....[162]....
        /*081c*/ 	.word	0x00017130


	//   ....[163]....
        /*0820*/ 	.word	0x00017200


	//   ....[164]....
        /*0824*/ 	.word	0x000172d0


	//   ....[165]....
        /*0828*/ 	.word	0x000173b0


	//   ....[166]....
        /*082c*/ 	.word	0x00017410


	//   ....[167]....
        /*0830*/ 	.word	0x000174f0


	//   ....[168]....
        /*0834*/ 	.word	0x00017550


	//   ....[169]....
        /*0838*/ 	.word	0x00017630


	//   ....[170]....
        /*083c*/ 	.word	0x00017690


	//   ....[171]....
        /*0840*/ 	.word	0x000177a0


	//   ....[172]....
        /*0844*/ 	.word	0x00017890


	//   ....[173]....
        /*0848*/ 	.word	0x00017930


	//   ....[174]....
        /*084c*/ 	.word	0x00017990


	//   ....[175]....
        /*0850*/ 	.word	0x00017ab0


	//   ....[176]....
        /*0854*/ 	.word	0x00017b10


	//   ....[177]....
        /*0858*/ 	.word	0x00017c30


	//   ....[178]....
        /*085c*/ 	.word	0x00017c90


	//   ....[179]....
        /*0860*/ 	.word	0x00017db0


	//   ....[180]....
        /*0864*/ 	.word	0x00017e10


	//   ....[181]....
        /*0868*/ 	.word	0x00017ee0


	//   ....[182]....
        /*086c*/ 	.word	0x00018040


	//   ....[183]....
        /*0870*/ 	.word	0x000180e0


	//   ....[184]....
        /*0874*/ 	.word	0x00018230


	//   ....[185]....
        /*0878*/ 	.word	0x000182e0


	//   ....[186]....
        /*087c*/ 	.word	0x00018340


	//   ....[187]....
        /*0880*/ 	.word	0x00018400


	//   ....[188]....
        /*0884*/ 	.word	0x000184e0


	//   ....[189]....
        /*0888*/ 	.word	0x000185a0


	//   ....[190]....
        /*088c*/ 	.word	0x00018680


	//   ....[191]....
        /*0890*/ 	.word	0x00018740


	//   ....[192]....
        /*0894*/ 	.word	0x00018850


	//   ....[193]....
        /*0898*/ 	.word	0x000188f0


	//   ....[194]....
        /*089c*/ 	.word	0x00018a70


	//   ....[195]....
        /*08a0*/ 	.word	0x00018ae0


	//   ....[196]....
        /*08a4*/ 	.word	0x00018b50


	//   ....[197]....
        /*08a8*/ 	.word	0x00018bc0


	//   ....[198]....
        /*08ac*/ 	.word	0x00018c30


	//   ....[199]....
        /*08b0*/ 	.word	0x00018cb0


	//   ....[200]....
        /*08b4*/ 	.word	0x00018d30


	//   ....[201]....
        /*08b8*/ 	.word	0x00018dc0


	//   ....[202]....
        /*08bc*/ 	.word	0x00018e30


	//   ....[203]....
        /*08c0*/ 	.word	0x00018ea0


	//   ....[204]....
        /*08c4*/ 	.word	0x00018f10


	//   ....[205]....
        /*08c8*/ 	.word	0x00018f90


	//   ....[206]....
        /*08cc*/ 	.word	0x00019000


	//   ....[207]....
        /*08d0*/ 	.word	0x000190a0


	//   ....[208]....
        /*08d4*/ 	.word	0x000190f0


	//   ....[209]....
        /*08d8*/ 	.word	0x00019180


	//   ....[210]....
        /*08dc*/ 	.word	0x000192b0


	//----- nvinfo : EIATTR_REG_RECONFIG
	.align		4
.L_119:
        /*08e0*/ 	.byte	0x01, 0x54
	.zero		2


	//----- nvinfo : EIATTR_SYSCALL_OFFSETS
	.align		4
        /*08e4*/ 	.byte	0x04, 0x46
        /*08e6*/ 	.short	(.L_121 - .L_120)


	//   ....[0]....
.L_120:
        /*08e8*/ 	.word	0x00001e90


	//   ....[1]....
        /*08ec*/ 	.word	0x000116a0


	//   ....[2]....
        /*08f0*/ 	.word	0x000117f0


	//   ....[3]....
        /*08f4*/ 	.word	0x000118e0


	//   ....[4]....
        /*08f8*/ 	.word	0x00012770


	//----- nvinfo : EIATTR_MBARRIER_INSTR_OFFSETS
	.align		4
.L_121:
        /*08fc*/ 	.byte	0x04, 0x39
        /*08fe*/ 	.short	(.L_123 - .L_122)


	//   ....[0]....
.L_122:
        /*0900*/ 	.word	0x00000180
        /*0904*/ 	.word	0x000000ff
        /*0908*/ 	.word	0x00038800
        /*090c*/ 	.short	0x0100
        /*090e*/ 	.byte	0x08
	.zero		1


	//   ....[1]....
        /*0910*/ 	.word	0x00000190
        /*0914*/ 	.word	0x000000ff
        /*0918*/ 	.word	0x00038820
        /*091c*/ 	.short	0x0100
        /*091e*/ 	.byte	0x08
	.zero		1


	//   ....[2]....
        /*0920*/ 	.word	0x00000280
        /*0924*/ 	.word	0x000000ff
        /*0928*/ 	.word	0x00038830
        /*092c*/ 	.short	0x0100
        /*092e*/ 	.byte	0x08
	.zero		1


	//   ....[3]....
        /*0930*/ 	.word	0x00000290
        /*0934*/ 	.word	0x000000ff
        /*0938*/ 	.word	0x00038840
        /*093c*/ 	.short	0x0100
        /*093e*/ 	.byte	0x08
	.zero		1


	//   ....[4]....
        /*0940*/ 	.word	0x000002a0
        /*0944*/ 	.word	0x000000ff
        /*0948*/ 	.word	0x00038838
        /*094c*/ 	.short	0x0100
        /*094e*/ 	.byte	0x08
	.zero		1


	//   ....[5]....
        /*0950*/ 	.word	0x000002b0
        /*0954*/ 	.word	0x000000ff
        /*0958*/ 	.word	0x00038848
        /*095c*/ 	.short	0x0100
        /*095e*/ 	.byte	0x08
	.zero		1


	//   ....[6]....
        /*0960*/ 	.word	0x000003e0
        /*0964*/ 	.word	0x000000ff
        /*0968*/ 	.word	0x00038850
        /*096c*/ 	.short	0x0100
        /*096e*/ 	.byte	0x08
	.zero		1


	//   ....[7]....
        /*0970*/ 	.word	0x000003f0
        /*0974*/ 	.word	0x000000ff
        /*0978*/ 	.word	0x00038860
        /*097c*/ 	.short	0x0100
        /*097e*/ 	.byte	0x08
	.zero		1


	//   ....[8]....
        /*0980*/ 	.word	0x00000400
        /*0984*/ 	.word	0x000000ff
        /*0988*/ 	.word	0x00038858
        /*098c*/ 	.short	0x0100
        /*098e*/ 	.byte	0x08
	.zero		1


	//   ....[9]....
        /*0990*/ 	.word	0x00000410
        /*0994*/ 	.word	0x000000ff
        /*0998*/ 	.word	0x00038868
        /*099c*/ 	.short	0x0100
        /*099e*/ 	.byte	0x08
	.zero		1


	//   ....[10]....
        /*09a0*/ 	.word	0x00000500
        /*09a4*/ 	.word	0x000000ff
        /*09a8*/ 	.word	0x00038870
        /*09ac*/ 	.short	0x0100
        /*09ae*/ 	.byte	0x06
	.zero		1


	//   ....[11]....
        /*09b0*/ 	.word	0x00000510
        /*09b4*/ 	.word	0x000000ff
        /*09b8*/ 	.word	0x00038880
        /*09bc*/ 	.short	0x0100
        /*09be*/ 	.byte	0x06
	.zero		1


	//   ....[12]....
        /*09c0*/ 	.word	0x00000520
        /*09c4*/ 	.word	0x000000ff
        /*09c8*/ 	.word	0x00038878
        /*09cc*/ 	.short	0x0100
        /*09ce*/ 	.byte	0x06
	.zero		1


	//   ....[13]....
        /*09d0*/ 	.word	0x00000530
        /*09d4*/ 	.word	0x000000ff
        /*09d8*/ 	.word	0x00038888
        /*09dc*/ 	.short	0x0100
        /*09de*/ 	.byte	0x06
	.zero		1


	//   ....[14]....
        /*09e0*/ 	.word	0x00000660
        /*09e4*/ 	.word	0x000000ff
        /*09e8*/ 	.word	0x00038890
        /*09ec*/ 	.short	0x0100
        /*09ee*/ 	.byte	0x08
	.zero		1


	//   ....[15]....
        /*09f0*/ 	.word	0x00000670
        /*09f4*/ 	.word	0x000000ff
        /*09f8*/ 	.word	0x000388a0
        /*09fc*/ 	.short	0x0100
        /*09fe*/ 	.byte	0x08
	.zero		1


	//   ....[16]....
        /*0a00*/ 	.word	0x00000680
        /*0a04*/ 	.word	0x000000ff
        /*0a08*/ 	.word	0x00038898
        /*0a0c*/ 	.short	0x0100
        /*0a0e*/ 	.byte	0x08
	.zero		1


	//   ....[17]....
        /*0a10*/ 	.word	0x00000690
        /*0a14*/ 	.word	0x000000ff
        /*0a18*/ 	.word	0x000388a8
        /*0a1c*/ 	.short	0x0100
        /*0a1e*/ 	.byte	0x08
	.zero		1


	//   ....[18]....
        /*0a20*/ 	.word	0x000007d0
        /*0a24*/ 	.word	0x000000ff
        /*0a28*/ 	.word	0x000388b0
        /*0a2c*/ 	.short	0x0100
        /*0a2e*/ 	.byte	0x08
	.zero		1


	//   ....[19]....
        /*0a30*/ 	.word	0x000007e0
        /*0a34*/ 	.word	0x000000ff
        /*0a38*/ 	.word	0x000388c0
        /*0a3c*/ 	.short	0x0100
        /*0a3e*/ 	.byte	0x08
	.zero		1


	//   ....[20]....
        /*0a40*/ 	.word	0x000007f0
        /*0a44*/ 	.word	0x000000ff
        /*0a48*/ 	.word	0x000388b8
        /*0a4c*/ 	.short	0x0100
        /*0a4e*/ 	.byte	0x08
	.zero		1


	//   ....[21]....
        /*0a50*/ 	.word	0x00000800
        /*0a54*/ 	.word	0x000000ff
        /*0a58*/ 	.word	0x000388c8
        /*0a5c*/ 	.short	0x0100
        /*0a5e*/ 	.byte	0x08
	.zero		1


	//   ....[22]....
        /*0a60*/ 	.word	0x00001f90
        /*0a64*/ 	.word	0x00000005
        /*0a68*/ 	.word	0x00038800
        /*0a6c*/ 	.short	0x010a
        /*0a6e*/ 	.byte	0x3f
	.zero		1


	//   ....[23]....
        /*0a70*/ 	.word	0x00002020
        /*0a74*/ 	.word	0x00000000
        /*0a78*/ 	.word	0x00038830
        /*0a7c*/ 	.short	0x010a
        /*0a7e*/ 	.byte	0x3f
	.zero		1


	//   ....[24]....
        /*0a80*/ 	.word	0x00002070
        /*0a84*/ 	.word	0x00000000
        /*0a88*/ 	.word	0x00038830
        /*0a8c*/ 	.short	0x010a
        /*0a8e*/ 	.byte	0x3f
	.zero		1


	//   ....[25]....
        /*0a90*/ 	.word	0x00005840
        /*0a94*/ 	.word	0x00000015
        /*0a98*/ 	.word	0x00000000
        /*0a9c*/ 	.short	0x0101
        /*0a9e*/ 	.byte	0x3f
	.zero		1


	//   ....[26]....
        /*0aa0*/ 	.word	0x00006300
        /*0aa4*/ 	.word	0x000000ff
        /*0aa8*/ 	.word	0x00038830
        /*0aac*/ 	.short	0x010a
        /*0aae*/ 	.byte	0x3d
	.zero		1


	//   ....[27]....
        /*0ab0*/ 	.word	0x00006340
        /*0ab4*/ 	.word	0x000000ff
        /*0ab8*/ 	.word	0x00038830
        /*0abc*/ 	.short	0x010a
        /*0abe*/ 	.byte	0x3d
	.zero		1


	//   ....[28]....
        /*0ac0*/ 	.word	0x00008c90
        /*0ac4*/ 	.word	0x000000e5
        /*0ac8*/ 	.word	0x00038850
        /*0acc*/ 	.short	0x010a
        /*0ace*/ 	.byte	0x3f
	.zero		1


	//   ....[29]....
        /*0ad0*/ 	.word	0x00008cd0
        /*0ad4*/ 	.word	0x000000e5
        /*0ad8*/ 	.word	0x00038850
        /*0adc*/ 	.short	0x010a
        /*0ade*/ 	.byte	0x3f
	.zero		1


	//   ....[30]....
        /*0ae0*/ 	.word	0x00008ff0
        /*0ae4*/ 	.word	0x000000ff
        /*0ae8*/ 	.word	0x00000000
        /*0aec*/ 	.short	0x0101
        /*0aee*/ 	.byte	0x3d
	.zero		1


	//   ....[31]....
        /*0af0*/ 	.word	0x00009b40
        /*0af4*/ 	.word	0x000000e5
        /*0af8*/ 	.word	0x00000000
        /*0afc*/ 	.short	0x0101
        /*0afe*/ 	.byte	0x3f
	.zero		1


	//   ....[32]....
        /*0b00*/ 	.word	0x0000a560
        /*0b04*/ 	.word	0x0000000c
        /*0b08*/ 	.word	0x00038850
        /*0b0c*/ 	.short	0x010a
        /*0b0e*/ 	.byte	0x3f
	.zero		1


	//   ....[33]....
        /*0b10*/ 	.word	0x0000a5d0
        /*0b14*/ 	.word	0x0000000c
        /*0b18*/ 	.word	0x00038850
        /*0b1c*/ 	.short	0x010a
        /*0b1e*/ 	.byte	0x3f
	.zero		1


	//   ....[34]....
        /*0b20*/ 	.word	0x0000b2b0
        /*0b24*/ 	.word	0x00000003
        /*0b28*/ 	.word	0x00000000
        /*0b2c*/ 	.short	0x0101
        /*0b2e*/ 	.byte	0x3f
	.zero		1


	//   ....[35]....
        /*0b30*/ 	.word	0x0000d0c0
        /*0b34*/ 	.word	0x000000ff
        /*0b38*/ 	.word	0x00000000
        /*0b3c*/ 	.short	0x0101
        /*0b3e*/ 	.byte	0x08
	.zero		1


	//   ....[36]....
        /*0b40*/ 	.word	0x0000d970
        /*0b44*/ 	.word	0x000000ff
        /*0b48*/ 	.word	0x00000000
        /*0b4c*/ 	.short	0x0101
        /*0b4e*/ 	.byte	0x08
	.zero		1


	//   ....[37]....
        /*0b50*/ 	.word	0x00011ea0
        /*0b54*/ 	.word	0x00000005
        /*0b58*/ 	.word	0x00038840
        /*0b5c*/ 	.short	0x010a
        /*0b5e*/ 	.byte	0x3f
	.zero		1


	//   ....[38]....
        /*0b60*/ 	.word	0x00012490
        /*0b64*/ 	.word	0x00000005
        /*0b68*/ 	.word	0x00038830
        /*0b6c*/ 	.short	0x0107
        /*0b6e*/ 	.byte	0x3f
	.zero		1


	//   ....[39]....
        /*0b70*/ 	.word	0x00012570
        /*0b74*/ 	.word	0x00000005
        /*0b78*/ 	.word	0x00038830
        /*0b7c*/ 	.short	0x0101
        /*0b7e*/ 	.byte	0x3f
	.zero		1


	//   ....[40]....
        /*0b80*/ 	.word	0x00013130
        /*0b84*/ 	.word	0x00000016
        /*0b88*/ 	.word	0x00038800
        /*0b8c*/ 	.short	0x0107
        /*0b8e*/ 	.byte	0x3f
	.zero		1


	//   ....[41]....
        /*0b90*/ 	.word	0x00013250
        /*0b94*/ 	.word	0x00000016
        /*0b98*/ 	.word	0x00038800
        /*0b9c*/ 	.short	0x0101
        /*0b9e*/ 	.byte	0x3f
	.zero		1


	//   ....[42]....
        /*0ba0*/ 	.word	0x00013270
        /*0ba4*/ 	.word	0x00000016
        /*0ba8*/ 	.word	0x00038820
        /*0bac*/ 	.short	0x010a
        /*0bae*/ 	.byte	0x3f
	.zero		1


	//   ....[43]....
        /*0bb0*/ 	.word	0x00013640
        /*0bb4*/ 	.word	0x00000006
        /*0bb8*/ 	.word	0x00038840
        /*0bbc*/ 	.short	0x010a
        /*0bbe*/ 	.byte	0x3f
	.zero		1


	//   ....[44]....
        /*0bc0*/ 	.word	0x00013ba0
        /*0bc4*/ 	.word	0x00000006
        /*0bc8*/ 	.word	0x00038830
        /*0bcc*/ 	.short	0x0107
        /*0bce*/ 	.byte	0x3f
	.zero		1


	//   ....[45]....
        /*0bd0*/ 	.word	0x00013c50
        /*0bd4*/ 	.word	0x00000006
        /*0bd8*/ 	.word	0x00038830
        /*0bdc*/ 	.short	0x0101
        /*0bde*/ 	.byte	0x3f
	.zero		1


	//   ....[46]....
        /*0be0*/ 	.word	0x00013cb0
        /*0be4*/ 	.word	0x00000006
        /*0be8*/ 	.word	0x00038860
        /*0bec*/ 	.short	0x010a
        /*0bee*/ 	.byte	0x3f
	.zero		1


	//   ....[47]....
        /*0bf0*/ 	.word	0x000141b0
        /*0bf4*/ 	.word	0x00000006
        /*0bf8*/ 	.word	0x00038850
        /*0bfc*/ 	.short	0x0107
        /*0bfe*/ 	.byte	0x3f
	.zero		1


	//   ....[48]....
        /*0c00*/ 	.word	0x00014340
        /*0c04*/ 	.word	0x00000006
        /*0c08*/ 	.word	0x00038850
        /*0c0c*/ 	.short	0x0101
        /*0c0e*/ 	.byte	0x3f
	.zero		1


	//   ....[49]....
        /*0c10*/ 	.word	0x00014550
        /*0c14*/ 	.word	0x00000004
        /*0c18*/ 	.word	0x00038860
        /*0c1c*/ 	.short	0x010a
        /*0c1e*/ 	.byte	0x3f
	.zero		1


	//   ....[50]....
        /*0c20*/ 	.word	0x00014a70
        /*0c24*/ 	.word	0x00000004
        /*0c28*/ 	.word	0x00038850
        /*0c2c*/ 	.short	0x0107
        /*0c2e*/ 	.byte	0x3f
	.zero		1


	//   ....[51]....
        /*0c30*/ 	.word	0x00014b20
        /*0c34*/ 	.word	0x00000004
        /*0c38*/ 	.word	0x00038850
        /*0c3c*/ 	.short	0x0101
        /*0c3e*/ 	.byte	0x3f
	.zero		1


	//   ....[52]....
        /*0c40*/ 	.word	0x00015860
        /*0c44*/ 	.word	0x00000004
        /*0c48*/ 	.word	0x00038820
        /*0c4c*/ 	.short	0x010a
        /*0c4e*/ 	.byte	0x3f
	.zero		1


	//   ....[53]....
        /*0c50*/ 	.word	0x00015a00
        /*0c54*/ 	.word	0x00000005
        /*0c58*/ 	.word	0x00038840
        /*0c5c*/ 	.short	0x010a
        /*0c5e*/ 	.byte	0x3f
	.zero		1


	//   ....[54]....
        /*0c60*/ 	.word	0x00015aa0
        /*0c64*/ 	.word	0x0000001b
        /*0c68*/ 	.word	0x00038840
        /*0c6c*/ 	.short	0x010a
        /*0c6e*/ 	.byte	0x3f
	.zero		1


	//   ....[55]....
        /*0c70*/ 	.word	0x00015ae0
        /*0c74*/ 	.word	0x00000005
        /*0c78*/ 	.word	0x00038860
        /*0c7c*/ 	.short	0x010a
        /*0c7e*/ 	.byte	0x3f
	.zero		1


	//   ....[56]....
        /*0c80*/ 	.word	0x00015b20
        /*0c84*/ 	.word	0x0000001b
        /*0c88*/ 	.word	0x00038860
        /*0c8c*/ 	.short	0x010a
        /*0c8e*/ 	.byte	0x3f
	.zero		1


	//   ....[57]....
        /*0c90*/ 	.word	0x00015b80
        /*0c94*/ 	.word	0x00000005
        /*0c98*/ 	.word	0x00038800
        /*0c9c*/ 	.short	0x010a
        /*0c9e*/ 	.byte	0x3f
	.zero		1


	//   ....[58]....
        /*0ca0*/ 	.word	0x00015bd0
        /*0ca4*/ 	.word	0x00000000
        /*0ca8*/ 	.word	0x00038830
        /*0cac*/ 	.short	0x010a
        /*0cae*/ 	.byte	0x3f
	.zero		1


	//   ....[59]....
        /*0cb0*/ 	.word	0x00015c30
        /*0cb4*/ 	.word	0x00000004
        /*0cb8*/ 	.word	0x00038830
        /*0cbc*/ 	.short	0x010a
        /*0cbe*/ 	.byte	0x3f
	.zero		1


	//   ....[60]....
        /*0cc0*/ 	.word	0x00015c80
        /*0cc4*/ 	.word	0x000000e5
        /*0cc8*/ 	.word	0x00038850
        /*0ccc*/ 	.short	0x010a
        /*0cce*/ 	.byte	0x3f
	.zero		1


	//   ....[61]....
        /*0cd0*/ 	.word	0x00015cd0
        /*0cd4*/ 	.word	0x0000000c
        /*0cd8*/ 	.word	0x00038850
        /*0cdc*/ 	.short	0x010a
        /*0cde*/ 	.byte	0x3f
	.zero		1


	//   ....[62]....
        /*0ce0*/ 	.word	0x00015df0
        /*0ce4*/ 	.word	0x00000005
        /*0ce8*/ 	.word	0x00038840
        /*0cec*/ 	.short	0x010a
        /*0cee*/ 	.byte	0x3f
	.zero		1


	//   ....[63]....
        /*0cf0*/ 	.word	0x00017030
        /*0cf4*/ 	.word	0x00000016
        /*0cf8*/ 	.word	0x00038820
        /*0cfc*/ 	.short	0x010a
        /*0cfe*/ 	.byte	0x3f
	.zero		1


	//   ....[64]....
        /*0d00*/ 	.word	0x00017080
        /*0d04*/ 	.word	0x00000006
        /*0d08*/ 	.word	0x00038840
        /*0d0c*/ 	.short	0x010a
        /*0d0e*/ 	.byte	0x3f
	.zero		1


	//   ....[65]....
        /*0d10*/ 	.word	0x000177e0
        /*0d14*/ 	.word	0x00000006
        /*0d18*/ 	.word	0x00038860
        /*0d1c*/ 	.short	0x010a
        /*0d1e*/ 	.byte	0x3f
	.zero		1


	//   ....[66]....
        /*0d20*/ 	.word	0x00017f90
        /*0d24*/ 	.word	0x00000004
        /*0d28*/ 	.word	0x00038860
        /*0d2c*/ 	.short	0x010a
        /*0d2e*/ 	.byte	0x3f
	.zero		1


	//   ....[67]....
        /*0d30*/ 	.word	0x000191d0
        /*0d34*/ 	.word	0x00000004
        /*0d38*/ 	.word	0x00038820
        /*0d3c*/ 	.short	0x010a
        /*0d3e*/ 	.byte	0x3f
	.zero		1


	//   ....[68]....
        /*0d40*/ 	.word	0x00019370
        /*0d44*/ 	.word	0x00000005
        /*0d48*/ 	.word	0x00038840
        /*0d4c*/ 	.short	0x010a
        /*0d4e*/ 	.byte	0x3f
	.zero		1


	//   ....[69]....
        /*0d50*/ 	.word	0x000193c0
        /*0d54*/ 	.word	0x0000001b
        /*0d58*/ 	.word	0x00038840
        /*0d5c*/ 	.short	0x010a
        /*0d5e*/ 	.byte	0x3f
	.zero		1


	//   ....[70]....
        /*0d60*/ 	.word	0x00019410
        /*0d64*/ 	.word	0x00000005
        /*0d68*/ 	.word	0x00038860
        /*0d6c*/ 	.short	0x010a
        /*0d6e*/ 	.byte	0x3f
	.zero		1


	//----- nvinfo : EIATTR_NUM_MBARRIERS
	.align		4
.L_123:
        /*0d70*/ 	.byte	0x03, 0x38
        /*0d72*/ 	.short	0x0016


	//----- nvinfo : EIATTR_EXIT_INSTR_OFFSETS
	.align		4
        /*0d74*/ 	.byte	0x04, 0x1c
        /*0d76*/ 	.short	(.L_125 - .L_124)


	//   ....[0]....
.L_124:
        /*0d78*/ 	.word	0x00000990


	//   ....[1]....
        /*0d7c*/ 	.word	0x0000ffb0


	//   ....[2]....
        /*0d80*/ 	.word	0x00015b70


	//----- nvinfo : EIATTR_MAX_THREADS
	.align		4
.L_125:
        /*0d84*/ 	.byte	0x04, 0x05
        /*0d86*/ 	.short	(.L_127 - .L_126)
.L_126:
        /*0d88*/ 	.word	0x00000180
        /*0d8c*/ 	.word	0x00000001
        /*0d90*/ 	.word	0x00000001


	//----- nvinfo : EIATTR_CRS_STACK_SIZE
	.align		4
.L_127:
        /*0d94*/ 	.byte	0x04, 0x1e
        /*0d96*/ 	.short	(.L_129 - .L_128)
.L_128:
        /*0d98*/ 	.word	0x00000000


	//----- nvinfo : EIATTR_CBANK_PARAM_SIZE
	.align		4
.L_129:
        /*0d9c*/ 	.byte	0x03, 0x19
        /*0d9e*/ 	.short	0x0af0


	//----- nvinfo : EIATTR_PARAM_CBANK
	.align		4
        /*0da0*/ 	.byte	0x04, 0x0a
        /*0da2*/ 	.short	(.L_131 - .L_130)
	.align		4
.L_130:
        /*0da4*/ 	.word	index@(.nv.constant0._ZN7cutlass13device_kernelIN5flash11enable_sm90INS1_16FlashAttnFwdSm90INS1_25CollectiveMainloopFwdSm90ILi2EN4cute5tupleIJNS5_1CILi1EEES8_S8_EEENS6_IJNS7_ILi128EEENS7_ILi80EEENS7_ILi256EEEEEELi256ENS_10bfloat16_tEfNS_4arch4Sm90ELb0ELb0ELb0ELb1ELb1ELb0ELb0ELb1ELb1ELb1ELb1ELb0EEENS1_21CollectiveEpilogueFwdINS6_IJSA_SC_SB_EEES9_SE_SG_Li256ELb1ELb1ELb1ELb0EEENS1_36VarlenDynamicPersistentTileSchedulerILi128ELi80ELi256ELi128ELb1ELb1ELb1ELb0ELb1ELb1EEEEEEEEEvNT_6ParamsE)
        /*0da8*/ 	.short	0x0210
        /*0daa*/ 	.short	0x0af0


	//----- nvinfo : EIATTR_SW_WAR
	.align		4
.L_131:
        /*0dac*/ 	.byte	0x04, 0x36
        /*0dae*/ 	.short	(.L_133 - .L_132)
.L_132:
        /*0db0*/ 	.word	0x00000008
.L_133:


//--------------------- .nv.info._ZN7cutlass13device_kernelIN5flash11enable_sm90INS1_16FlashAttnFwdSm90INS1_25CollectiveMainloopFwdSm90ILi2EN4cute5tupleIJNS5_1CILi1EEES8_S8_EEENS6_IJNS7_ILi128EEENS7_ILi80EEENS7_ILi256EEEEEELi256ENS_10bfloat16_tEfNS_4arch4Sm90ELb0ELb0ELb0ELb1ELb1ELb1ELb0ELb1ELb1ELb1ELb1ELb0EEENS1_21CollectiveEpilogueFwdINS6_IJSA_SC_SB_EEES9_SE_SG_Li256ELb1ELb1ELb1ELb0EEENS1_36VarlenDynamicPersistentTileSchedulerILi128ELi80ELi256ELi128ELb1ELb1ELb1ELb0ELb1ELb1EEEEEEEEEvNT_6ParamsE --------------------------
	.section	.nv.info._ZN7cutlass13device_kernelIN5flash11enable_sm90INS1_16FlashAttnFwdSm90INS1_25CollectiveMainloopFwdSm90ILi2EN4cute5tupleIJNS5_1CILi1EEES8_S8_EEENS6_IJNS7_ILi128EEENS7_ILi80EEENS7_ILi256EEEEEELi256ENS_10bfloat16_tEfNS_4arch4Sm90ELb0ELb0ELb0ELb1ELb1ELb1ELb0ELb1ELb1ELb1ELb1ELb0EEENS1_21CollectiveEpilogueFwdINS6_IJSA_SC_SB_EEES9_SE_SG_Li256ELb1ELb1ELb1ELb0EEENS1_36VarlenDynamicPersistentTileSchedulerILi128ELi80ELi256ELi128ELb1ELb1ELb1ELb0ELb1ELb1EEEEEEEEEvNT_6ParamsE,"",@"SHT_CUDA_INFO"
	.sectionflags	@""
	.align	4


	//----- nvinfo : EIATTR_CUDA_API_VERSION
	.align		4
        /*0000*/ 	.byte	0x04, 0x37
        /*0002*/ 	.short	(.L_135 - .L_134)
.L_134:
        /*0004*/ 	.word	0x00000082


	//----- nvinfo : EIATTR_KPARAM_INFO
	.align		4
.L_135:
        /*0008*/ 	.byte	0x04, 0x17
        /*000a*/ 	.short	(.L_137 - .L_136)
.L_136:
        /*000c*/ 	.word	0x00000000
        /*0010*/ 	.short	0x0000
        /*0012*/ 	.short	0x0070
        /*0014*/ 	.byte	0x00, 0xf0, 0x01, 0x2a


	//----- nvinfo : EIATTR_SPARSE_MMA_MASK
	.align		4
.L_137:
        /*0018*/ 	.byte	0x03, 0x50
        /*001a*/ 	.short	0x0000


	//----- nvinfo : EIATTR_MAXREG_COUNT
	.align		4
        /*001c*/ 	.byte	0x03, 0x1b
        /*001e*/ 	.short	0x00a8


	//----- nvinfo : EIATTR_NUM_BARRIERS
	.align		4
        /*0020*/ 	.byte	0x02, 0x4c
        /*0022*/ 	.byte	0x10
	.zero		1


	//----- nvinfo : EIATTR_EXTERNS
	.align		4
        /*0024*/ 	.byte	0x04, 0x0f
        /*0026*/ 	.short	(.L_139 - .L_138)


	//   ....[0]....
	.align		4
.L_138:
        /*0028*/ 	.word	index@(__assertfail)


	//----- nvinfo : EIATTR_ANNOTATIONS
	.align		4
.L_139:
        /*002c*/ 	.byte	0x04, 0x55
        /*002e*/ 	.short	(.L_141 - .L_140)


	//   ....[0]....
.L_140:
        /* <DEDUP_REMOVED lines=130> */
        /*0844*/ 	.byte	0x60, 0x93, 0x02, 0x00, 0x01, 0x00, 0x00, 0x00, 0x80, 0xa6, 0x02, 0x00


	//----- nvinfo : EIATTR_MERCURY_ISA_VERSION
	.align		4
.L_141:
        /*0850*/ 	.byte	0x03, 0x5f
        /*0852*/ 	.short	0x0101


	//----- nvinfo : EIATTR_UNUSED_LOAD_BYTE_OFFSET
	.align		4
        /*0854*/ 	.byte	0x04, 0x44
        /*0856*/ 	.short	(.L_143 - .L_142)


	//   ....[0]....
.L_142:
        /*0858*/ 	.word	0x00000a30
        /*085c*/ 	.word	0x0000fff0


	//   ....[1]....
        /*0860*/ 	.word	0x0001e7d0
        /*0864*/ 	.word	0x0000fff0


	//----- nvinfo : EIATTR_INT_WARP_WIDE_INSTR_OFFSETS
	.align		4
.L_143:
        /*0868*/ 	.byte	0x04, 0x31
        /*086a*/ 	.short	(.L_145 - .L_144)


	//   ....[0]....
.L_144:
        /*086c*/ 	.word	0x00000130


	//   ....[1]....
        /*0870*/ 	.word	0x00000170


	//   ....[2]....
        /*0874*/ 	.word	0x000001e0


	//   ....[3]....
        /*0878*/ 	.word	0x000261a0


	//   ....[4]....
        /*087c*/ 	.word	0x00026240


	//   ....[5]....
        /*0880*/ 	.word	0x00029250


	//   ....[6]....
        /*0884*/ 	.word	0x000292f0


	//----- nvinfo : EIATTR_COOP_GROUP_MASK_REGIDS
	.align		4
.L_145:
        /*0888*/ 	.byte	0x04, 0x29
        /*088a*/ 	.short	(.L_147 - .L_146)


	//   ....[0]....
.L_146:
        /*088c*/ 	.word	0xffffffff


	//   ....[1]....
        /*0890*/ 	.word	0xffffffff


	//   ....[2]....
        /*0894*/ 	.word	0xffffffff


	//   ....[3]....
        /*0898*/ 	.word	0xffffffff


	//   ....[4]....
        /*089c*/ 	.word	0xffffffff


	//   ....[5]....
        /*08a0*/ 	.word	0xffffffff


	//   ....[6]....
        /*08a4*/ 	.word	0xffffffff


	//   ....[7]....
        /*08a8*/ 	.word	0xffffffff


	//   ....[8]....
        /*08ac*/ 	.word	0xffffffff


	//   ....[9]....
        /*08b0*/ 	.word	0xffffffff


	//   ....[10]....
        /*08b4*/ 	.word	0xffffffff


	//   ....[11]....
        /*08b8*/ 	.word	0xffffffff


	//   ....[12]....
        /*08bc*/ 	.word	0xffffffff


	//   ....[13]....
        /*08c0*/ 	.word	0xffffffff


	//   ....[14]....
        /*08c4*/ 	.word	0xffffffff


	//   ....[15]....
        /*08c8*/ 	.word	0xffffffff


	//   ....[16]....
        /*08cc*/ 	.word	0xffffffff


	//   ....[17]....
        /*08d0*/ 	.word	0xffffffff


	//   ....[18]....
        /*08d4*/ 	.word	0xffffffff


	//   ....[19]....
        /*08d8*/ 	.word	0xffffffff


	//   ....[20]....
        /*08dc*/ 	.word	0xffffffff


	//   ....[21]....
        /*08e0*/ 	.word	0xffffffff


	//   ....[22]....
        /*08e4*/ 	.word	0xffffffff


	//   ....[23]....
        /*08e8*/ 	.word	0xffffffff


	//   ....[24]....
        /*08ec*/ 	.word	0xffffffff


	//   ....[25]....
        /*08f0*/ 	.word	0xffffffff


	//   ....[26]....
        /*08f4*/ 	.word	0xffffffff


	//   ....[27]....
        /*08f8*/ 	.word	0xffffffff


	//   ....[28]....
        /*08fc*/ 	.word	0xffffffff


	//   ....[29]....
        /*0900*/ 	.word	0xffffffff


	//   ....[30]....
        /*0904*/ 	.word	0xffffffff


	//   ....[31]....
        /*0908*/ 	.word	0xffffffff


	//   ....[32]....
        /*090c*/ 	.word	0xffffffff


	//   ....[33]....
        /*0910*/ 	.word	0xffffffff


	//   ....[34]....
        /*0914*/ 	.word	0xffffffff


	//   ....[35]....
        /*0918*/ 	.word	0xffffffff


	//   ....[36]....
        /*091c*/ 	.word	0xffffffff


	//   ....[37]....
        /*0920*/ 	.word	0xffffffff


	//   ....[38]....
        /*0924*/ 	.word	0xffffffff


	//   ....[39]....
        /*0928*/ 	.word	0xffffffff


	//   ....[40]....
        /*092c*/ 	.word	0xffffffff


	//   ....[41]....
        /*0930*/ 	.word	0xffffffff


	//   ....[42]....
        /*0934*/ 	.word	0xffffffff


	//   ....[43]....
        /*0938*/ 	.word	0xffffffff


	//   ....[44]....
        /*093c*/ 	.word	0xffffffff


	//   ....[45]....
        /*0940*/ 	.word	0xffffffff


	//   ....[46]....
        /*0944*/ 	.word	0xffffffff


	//   ....[47]....
        /*0948*/ 	.word	0xffffffff


	//   ....[48]....
        /*094c*/ 	.word	0xffffffff


	//   ....[49]....
        /*0950*/ 	.word	0xffffffff


	//   ....[50]....
        /*0954*/ 	.word	0xffffffff


	//   ....[51]....
        /*0958*/ 	.word	0xffffffff


	//   ....[52]....
        /*095c*/ 	.word	0xffffffff


	//   ....[53]....
        /*0960*/ 	.word	0xffffffff


	//   ....[54]....
        /*0964*/ 	.word	0xffffffff


	//   ....[55]....
        /*0968*/ 	.word	0xffffffff


	//   ....[56]....
        /*096c*/ 	.word	0xffffffff


	//   ....[57]....
        /*0970*/ 	.word	0xffffffff


	//   ....[58]....
        /*0974*/ 	.word	0xffffffff


	//   ....[59]....
        /*0978*/ 	.word	0xffffffff


	//   ....[60]....
        /*097c*/ 	.word	0xffffffff


	//   ....[61]....
        /*0980*/ 	.word	0xffffffff


	//   ....[62]....
        /*0984*/ 	.word	0xffffffff


	//   ....[63]....
        /*0988*/ 	.word	0xffffffff


	//   ....[64]....
        /*098c*/ 	.word	0xffffffff


	//   ....[65]....
        /*0990*/ 	.word	0xffffffff


	//   ....[66]....
        /*0994*/ 	.word	0xffffffff


	//   ....[67]....
        /*0998*/ 	.word	0xffffffff


	//   ....[68]....
        /*099c*/ 	.word	0xffffffff


	//   ....[69]....
        /*09a0*/ 	.word	0xffffffff


	//   ....[70]....
        /*09a4*/ 	.word	0xffffffff


	//   ....[71]....
        /*09a8*/ 	.word	0xffffffff


	//   ....[72]....
        /*09ac*/ 	.word	0xffffffff


	//   ....[73]....
        /*09b0*/ 	.word	0xffffffff


	//   ....[74]....
        /*09b4*/ 	.word	0xffffffff


	//   ....[75]....
        /*09b8*/ 	.word	0xffffffff


	//   ....[76]....
        /*09bc*/ 	.word	0xffffffff


	//   ....[77]....
        /*09c0*/ 	.word	0xffffffff


	//   ....[78]....
        /*09c4*/ 	.word	0xffffffff


	//   ....[79]....
        /*09c8*/ 	.word	0xffffffff


	//   ....[80]....
        /*09cc*/ 	.word	0xffffffff


	//   ....[81]....
        /*09d0*/ 	.word	0xffffffff


	//   ....[82]....
        /*09d4*/ 	.word	0xffffffff


	//   ....[83]....
        /*09d8*/ 	.word	0xffffffff


	//   ....[84]....
        /*09dc*/ 	.word	0xffffffff


	//   ....[85]....
        /*09e0*/ 	.word	0xffffffff


	//   ....[86]....
        /*09e4*/ 	.word	0xffffffff


	//   ....[87]....
        /*09e8*/ 	.word	0xffffffff


	//   ....[88]....
        /*09ec*/ 	.word	0xffffffff


	//   ....[89]....
        /*09f0*/ 	.word	0xffffffff


	//   ....[90]....
        /*09f4*/ 	.word	0xffffffff


	//   ....[91]....
        /*09f8*/ 	.word	0xffffffff


	//   ....[92]....
        /*09fc*/ 	.word	0xffffffff


	//   ....[93]....
        /*0a00*/ 	.word	0xffffffff


	//   ....[94]....
        /*0a04*/ 	.word	0xffffffff


	//   ....[95]....
        /*0a08*/ 	.word	0xffffffff


	//   ....[96]....
        /*0a0c*/ 	.word	0xffffffff


	//   ....[97]....
        /*0a10*/ 	.word	0xffffffff


	//   ....[98]....
        /*0a14*/ 	.word	0xffffffff


	//   ....[99]....
        /*0a18*/ 	.word	0xffffffff


	//   ....[100]....
        /*0a1c*/ 	.word	0xffffffff


	//   ....[101]....
        /*0a20*/ 	.word	0xffffffff


	//   ....[102]....
        /*0a24*/ 	.word	0xffffffff


	//   ....[103]....
        /*0a28*/ 	.word	0xffffffff


	//   ....[104]....
        /*0a2c*/ 	.word	0xffffffff


	//   ....[105]....
        /*0a30*/ 	.word	0xffffffff


	//   ....[106]....
        /*0a34*/ 	.word	0xffffffff


	//   ....[107]....
        /*0a38*/ 	.word	0xffffffff


	//   ....[108]....
        /*0a3c*/ 	.word	0xffffffff


	//   ....[109]....
        /*0a40*/ 	.word	0xffffffff


	//   ....[110]....
        /*0a44*/ 	.word	0xffffffff


	//   ....[111]....
        /*0a48*/ 	.word	0xffffffff


	//   ....[112]....
        /*0a4c*/ 	.word	0xffffffff


	//   ....[113]....
        /*0a50*/ 	.word	0xffffffff


	//   ....[114]....
        /*0a54*/ 	.word	0xffffffff


	//   ....[115]....
        /*0a58*/ 	.word	0xffffffff


	//   ....[116]....
        /*0a5c*/ 	.word	0xffffffff


	//   ....[117]....
        /*0a60*/ 	.word	0xffffffff


	//   ....[118]....
        /*0a64*/ 	.word	0xffffffff


	//   ....[119]....
        /*0a68*/ 	.word	0xffffffff


	//   ....[120]....
        /*0a6c*/ 	.word	0xffffffff


	//   ....[121]....
        /*0a70*/ 	.word	0xffffffff


	//   ....[122]....
        /*0a74*/ 	.word	0xffffffff


	//   ....[123]....
        /*0a78*/ 	.word	0xffffffff


	//   ....[124]....
        /*0a7c*/ 	.word	0xffffffff


	//   ....[125]....
        /*0a80*/ 	.word	0xffffffff


	//   ....[126]....
        /*0a84*/ 	.word	0xffffffff


	//   ....[127]....
        /*0a88*/ 	.word	0xffffffff


	//   ....[128]....
        /*0a8c*/ 	.word	0xffffffff


	//   ....[129]....
        /*0a90*/ 	.word	0xffffffff


	//   ....[130]....
        /*0a94*/ 	.word	0xffffffff


	//   ....[131]....
        /*0a98*/ 	.word	0xffffffff


	//   ....[132]....
        /*0a9c*/ 	.word	0xffffffff


	//   ....[133]....
        /*0aa0*/ 	.word	0xffffffff


	//   ....[134]....
        /*0aa4*/ 	.word	0xffffffff


	//   ....[135]....
        /*0aa8*/ 	.word	0xffffffff


	//   ....[136]....
        /*0aac*/ 	.word	0xffffffff


	//   ....[137]....
        /*0ab0*/ 	.word	0xffffffff


	//   ....[138]....
        /*0ab4*/ 	.word	0xffffffff


	//   ....[139]....
        /*0ab8*/ 	.word	0xffffffff


	//   ....[140]....
        /*0abc*/ 	.word	0xffffffff


	//   ....[141]....
        /*0ac0*/ 	.word	0xffffffff


	//   ....[142]....
        /*0ac4*/ 	.word	0xffffffff


	//   ....[143]....
        /*0ac8*/ 	.word	0xffffffff


	//   ....[144]....
        /*0acc*/ 	.word	0xffffffff


	//   ....[145]....
        /*0ad0*/ 	.word	0xffffffff


	//   ....[146]....
        /*0ad4*/ 	.word	0xffffffff


	//   ....[147]....
        /*0ad8*/ 	.word	0xffffffff


	//   ....[148]....
        /*0adc*/ 	.word	0xffffffff


	//   ....[149]....
        /*0ae0*/ 	.word	0xffffffff


	//   ....[150]....
        /*0ae4*/ 	.word	0xffffffff


	//   ....[151]....
        /*0ae8*/ 	.word	0xffffffff


	//   ....[152]....
        /*0aec*/ 	.word	0xffffffff


	//   ....[153]....
        /*0af0*/ 	.word	0xffffffff


	//   ....[154]....
        /*0af4*/ 	.word	0xffffffff


	//   ....[155]....
        /*0af8*/ 	.word	0xffffffff


	//   ....[156]....
        /*0afc*/ 	.word	0xffffffff


	//   ....[157]....
        /*0b00*/ 	.word	0xffffffff


	//   ....[158]....
        /*0b04*/ 	.word	0xffffffff


	//   ....[159]....
        /*0b08*/ 	.word	0xffffffff


	//   ....[160]....
        /*0b0c*/ 	.word	0xffffffff


	//   ....[161]....
        /*0b10*/ 	.word	0xffffffff


	//   ....[162]....
        /*0b14*/ 	.word	0xffffffff


	//   ....[163]....
        /*0b18*/ 	.word	0xffffffff


	//   ....[164]....
        /*0b1c*/ 	.word	0xffffffff


	//   ....[165]....
        /*0b20*/ 	.word	0xffffffff


	//   ....[166]....
        /*0b24*/ 	.word	0xffffffff


	//   ....[167]....
        /*0b28*/ 	.word	0xffffffff


	//   ....[168]....
        /*0b2c*/ 	.word	0xffffffff


	//   ....[169]....
        /*0b30*/ 	.word	0x0500000f


	//   ....[170]....
        /*0b34*/ 	.word	0x0500000f


	//   ....[171]....
        /*0b38*/ 	.word	0x0500000f


	//   ....[172]....
        /*0b3c*/ 	.word	0x0500000f


	//   ....[173]....
        /*0b40*/ 	.word	0x0500000f


	//   ....[174]....
        /*0b44*/ 	.word	0x0500000f


	//   ....[175]....
        /*0b48*/ 	.word	0x0500000f


	//   ....[176]....
        /*0b4c*/ 	.word	0x0500000f


	//   ....[177]....
        /*0b50*/ 	.word	0x0500000f


	//   ....[178]....
        /*0b54*/ 	.word	0x0500000f


	//   ....[179]....
        /*0b58*/ 	.word	0x0500000f


	//   ....[180]....
        /*0b5c*/ 	.word	0x0500000f


	//   ....[181]....
        /*0b60*/ 	.word	0x0500000f


	//   ....[182]....
        /*0b64*/ 	.word	0x0500000f


	//   ....[183]....
        /*0b68*/ 	.word	0x0500000f


	//   ....[184]....
        /*0b6c*/ 	.word	0x0500000f


	//   ....[185]....
        /*0b70*/ 	.word	0x0500000f


	//   ....[186]....
        /*0b74*/ 	.word	0x0500000f


	//   ....[187]....
        /*0b78*/ 	.word	0x0500000f


	//   ....[188]....
        /*0b7c*/ 	.word	0x0500000f


	//   ....[189]....
        /*0b80*/ 	.word	0x0500000f


	//   ....[190]....
        /*0b84*/ 	.word	0x0500000f


	//   ....[191]....
        /*0b88*/ 	.word	0x0500000f


	//   ....[192]....
        /*0b8c*/ 	.word	0x0500000f


	//   ....[193]....
        /*0b90*/ 	.word	0x0500000f


	//   ....[194]....
        /*0b94*/ 	.word	0x0500000f


	//   ....[195]....
        /*0b98*/ 	.word	0x0500000f


	//   ....[196]....
        /*0b9c*/ 	.word	0x0500000f


	//   ....[197]....
        /*0ba0*/ 	.word	0x0500000f


	//   ....[198]....
        /*0ba4*/ 	.word	0x0500000f


	//   ....[199]....
        /*0ba8*/ 	.word	0x0500000f


	//   ....[200]....
        /*0bac*/ 	.word	0x0500000f


	//   ....[201]....
        /*0bb0*/ 	.word	0x0500000f


	//   ....[202]....
        /*0bb4*/ 	.word	0x0500000f


	//   ....[203]....
        /*0bb8*/ 	.word	0x0500000f


	//   ....[204]....
        /*0bbc*/ 	.word	0x0500000f


	//   ....[205]....
        /*0bc0*/ 	.word	0x0500000f


	//   ....[206]....
        /*0bc4*/ 	.word	0x0500000f


	//   ....[207]....
        /*0bc8*/ 	.word	0x0500000f


	//   ....[208]....
        /*0bcc*/ 	.word	0x0500000f


	//   ....[209]....
        /*0bd0*/ 	.word	0x0500000f


	//   ....[210]....
        /*0bd4*/ 	.word	0x0500000f


	//   ....[211]....
        /*0bd8*/ 	.word	0x0500000f


	//   ....[212]....
        /*0bdc*/ 	.word	0x0500000f


	//   ....[213]....
        /*0be0*/ 	.word	0x0500000f


	//   ....[214]....
        /*0be4*/ 	.word	0x0500000f


	//   ....[215]....
        /*0be8*/ 	.word	0x0500000f


	//   ....[216]....
        /*0bec*/ 	.word	0x0500000f


	//   ....[217]....
        /*0bf0*/ 	.word	0x0500000f


	//   ....[218]....
        /*0bf4*/ 	.word	0x0500000f


	//   ....[219]....
        /*0bf8*/ 	.word	0x0500000f


	//   ....[220]....
        /*0bfc*/ 	.word	0x0500000f


	//   ....[221]....
        /*0c00*/ 	.word	0x0500000f


	//   ....[222]....
        /*0c04*/ 	.word	0x0500000f


	//   ....[223]....
        /*0c08*/ 	.word	0x0500000f


	//   ....[224]....
        /*0c0c*/ 	.word	0x0500000f


	//   ....[225]....
        /*0c10*/ 	.word	0x0500000f


	//   ....[226]....
        /*0c14*/ 	.word	0x0500000f


	//   ....[227]....
        /*0c18*/ 	.word	0x0500000f


	//   ....[228]....
        /*0c1c*/ 	.word	0x0500000f


	//   ....[229]....
        /*0c20*/ 	.word	0x0500000f


	//   ....[230]....
        /*0c24*/ 	.word	0x0500000f


	//   ....[231]....
        /*0c28*/ 	.word	0x0500000f


	//   ....[232]....
        /*0c2c*/ 	.word	0x0500000f


	//   ....[233]....
        /*0c30*/ 	.word	0x0500000f


	//   ....[234]....
        /*0c34*/ 	.word	0x0500000f


	//   ....[235]....
        /*0c38*/ 	.word	0x0500000f


	//   ....[236]....
        /*0c3c*/ 	.word	0x0500000f


	//   ....[237]....
        /*0c40*/ 	.word	0x0500000f


	//   ....[238]....
        /*0c44*/ 	.word	0x0500000f


	//   ....[239]....
        /*0c48*/ 	.word	0x0500000f


	//   ....[240]....
        /*0c4c*/ 	.word	0x0500000f


	//   ....[241]....
        /*0c50*/ 	.word	0x0500000f


	//   ....[242]....
        /*0c54*/ 	.word	0x0500000f


	//   ....[243]....
        /*0c58*/ 	.word	0x0500000f


	//   ....[244]....
        /*0c5c*/ 	.word	0x0500000f


	//   ....[245]....
        /*0c60*/ 	.word	0x0500000f


	//   ....[246]....
        /*0c64*/ 	.word	0x0500000f


	//   ....[247]....
        /*0c68*/ 	.word	0x0500000f


	//   ....[248]....
        /*0c6c*/ 	.word	0x0500000f


	//   ....[249]....
        /*0c70*/ 	.word	0x0500000f


	//   ....[250]....
        /*0c74*/ 	.word	0x0500000f


	//   ....[251]....
        /*0c78*/ 	.word	0x0500000f


	//   ....[252]....
        /*0c7c*/ 	.word	0x0500000f


	//   ....[253]....
        /*0c80*/ 	.word	0x0500000f


	//   ....[254]....
        /*0c84*/ 	.word	0x0500000f


	//   ....[255]....
        /*0c88*/ 	.word	0x0500000f


	//   ....[0]....
        /*0c8c*/ 	.word	0x0500000f


	//   ....[1]....
        /*0c90*/ 	.word	0x0500000f


	//   ....[2]....
        /*0c94*/ 	.word	0x0500000f


	//   ....[3]....
        /*0c98*/ 	.word	0x0500000f


	//   ....[4]....
        /*0c9c*/ 	.word	0x0500000f


	//   ....[5]....
        /*0ca0*/ 	.word	0x0500000f


	//   ....[6]....
        /*0ca4*/ 	.word	0x0500000f


	//   ....[7]....
        /*0ca8*/ 	.word	0x0500000f


	//   ....[8]....
        /*0cac*/ 	.word	0x0500000f


	//   ....[9]....
        /*0cb0*/ 	.word	0x0500000f


	//   ....[10]....
        /*0cb4*/ 	.word	0x0500000f


	//   ....[11]....
        /*0cb8*/ 	.word	0x0500000f


	//   ....[12]....
        /*0cbc*/ 	.word	0x0500000f


	//   ....[13]....
        /*0cc0*/ 	.word	0x0500000f


	//   ....[14]....
        /*0cc4*/ 	.word	0x0500000f


	//   ....[15]....
        /*0cc8*/ 	.word	0x0500000f


	//----- nvinfo : EIATTR_COOP_GROUP_INSTR_OFFSETS
	.align		4
.L_147:
        /*0ccc*/ 	.byte	0x04, 0x28
        /*0cce*/ 	.short	(.L_149 - .L_148)


	//   ....[0]....
.L_148:
        /*0cd0*/ 	.word	0x00000060


	//   ....[1]....
        /*0cd4*/ 	.word	0x00000140


	//   ....[2]....
        /*0cd8*/ 	.word	0x00000190


	//   ....[3]....
        /*0cdc*/ 	.word	0x000003c0


	//   ....[4]....
        /*0ce0*/ 	.word	0x00000520


	//   ....[5]....
        /*0ce4*/ 	.word	0x00000640


	//   ....[6]....
        /*0ce8*/ 	.word	0x000007a0


	//   ....[7]....
        /*0cec*/ 	.word	0x00004050


	//   ....[8]....
        /*0cf0*/ 	.word	0x00004060


	//   ....[9]....
        /*0cf4*/ 	.word	0x00004f80


	//   ....[10]....
        /*0cf8*/ 	.word	0x00004f90


	//   ....[11]....
        /*0cfc*/ 	.word	0x00005ed0


	//   ....[12]....
        /*0d00*/ 	.word	0x00005ee0


	//   ....[13]....
        /*0d04*/ 	.word	0x000079e0


	//   ....[14]....
        /*0d08*/ 	.word	0x000079f0


	//   ....[15]....
        /*0d0c*/ 	.word	0x00008ad0


	//   ....[16]....
        /*0d10*/ 	.word	0x00008ae0


	//   ....[17]....
        /*0d14*/ 	.word	0x00009bd0


	//   ....[18]....
        /*0d18*/ 	.word	0x00009be0


	//   ....[19]....
        /*0d1c*/ 	.word	0x0000af30


	//   ....[20]....
        /*0d20*/ 	.word	0x0000af40


	//   ....[21]....
        /*0d24*/ 	.word	0x0000b100


	//   ....[22]....
        /*0d28*/ 	.word	0x0000b110


	//   ....[23]....
        /*0d2c*/ 	.word	0x0000b2e0


	//   ....[24]....
        /*0d30*/ 	.word	0x0000b2f0


	//   ....[25]....
        /*0d34*/ 	.word	0x0000b730


	//   ....[26]....
        /*0d38*/ 	.word	0x0000b740


	//   ....[27]....
        /*0d3c*/ 	.word	0x0000b8d0


	//   ....[28]....
        /*0d40*/ 	.word	0x0000b8f0


	//   ....[29]....
        /*0d44*/ 	.word	0x0000ba80


	//   ....[30]....
        /*0d48*/ 	.word	0x0000baa0


	//   ....[31]....
        /*0d4c*/ 	.word	0x0000c4b0


	//   ....[32]....
        /*0d50*/ 	.word	0x0000ca50


	//   ....[33]....
        /*0d54*/ 	.word	0x0000ca60


	//   ....[34]....
        /*0d58*/ 	.word	0x0000ca70


	//   ....[35]....
        /*0d5c*/ 	.word	0x0000ca80


	//   ....[36]....
        /*0d60*/ 	.word	0x0000ff50


	//   ....[37]....
        /*0d64*/ 	.word	0x0000ff60


	//   ....[38]....
        /*0d68*/ 	.word	0x0000ff70


	//   ....[39]....
        /*0d6c*/ 	.word	0x0000ff80


	//   ....[40]....
        /*0d70*/ 	.word	0x000170a0


	//   ....[41]....
        /*0d74*/ 	.word	0x000170c0


	//   ....[42]....
        /*0d78*/ 	.word	0x00017310


	//   ....[43]....
        /*0d7c*/ 	.word	0x00017330


	//   ....[44]....
        /*0d80*/ 	.word	0x0001c590


	//   ....[45]....
        /*0d84*/ 	.word	0x0001c5c0


	//   ....[46]....
        /*0d88*/ 	.word	0x0001c8b0


	//   ....[47]....
        /*0d8c*/ 	.word	0x0001c920


	//   ....[48]....
        /*0d90*/ 	.word	0x0001daa0


	//   ....[49]....
        /*0d94*/ 	.word	0x0001dcb0


	//   ....[50]....
        /*0d98*/ 	.word	0x0001dd50


	//   ....[51]....
        /*0d9c*/ 	.word	0x0001dd70


	//   ....[52]....
        /*0da0*/ 	.word	0x0001f8b0


	//   ....[53]....
        /*0da4*/ 	.word	0x0001f8d0


	//   ....[54]....
        /*0da8*/ 	.word	0x0001f8e0


	//   ....[55]....
        /*0dac*/ 	.word	0x0001f8f0


	//   ....[56]....
        /*0db0*/ 	.word	0x00020340


	//   ....[57]....
        /*0db4*/ 	.word	0x00020360


	//   ....[58]....
        /*0db8*/ 	.word	0x000204c0


	//   ....[59]....
        /*0dbc*/ 	.word	0x000204e0


	//   ....[60]....
        /*0dc0*/ 	.word	0x00020630


	//   ....[61]....
        /*0dc4*/ 	.word	0x00020650


	//   ....[62]....
        /*0dc8*/ 	.word	0x000207b0


	//   ....[63]....
        /*0dcc*/ 	.word	0x000207d0


	//   ....[64]....
        /*0dd0*/ 	.word	0x00020fd0


	//   ....[65]....
        /*0dd4*/ 	.word	0x00021000


	//   ....[66]....
        /*0dd8*/ 	.word	0x00021850


	//   ....[67]....
        /*0ddc*/ 	.word	0x00021860


	//   ....[68]....
        /*0de0*/ 	.word	0x000229e0


	//   ....[69]....
        /*0de4*/ 	.word	0x00022a00


	//   ....[70]....
        /*0de8*/ 	.word	0x00022b50


	//   ....[71]....
        /*0dec*/ 	.word	0x00022b70


	//   ....[72]....
        /*0df0*/ 	.word	0x00022cc0


	//   ....[73]....
        /*0df4*/ 	.word	0x00022ce0


	//   ....[74]....
        /*0df8*/ 	.word	0x00022e40


	//   ....[75]....
        /*0dfc*/ 	.word	0x00022e60


	//   ....[76]....
        /*0e00*/ 	.word	0x00023040


	//   ....[77]....
        /*0e04*/ 	.word	0x00023240


	//   ....[78]....
        /*0e08*/ 	.word	0x00023270


	//   ....[79]....
        /*0e0c*/ 	.word	0x000232a0


	//   ....[80]....
        /*0e10*/ 	.word	0x000232d0


	//   ....[81]....
        /*0e14*/ 	.word	0x00023300


	//   ....[82]....
        /*0e18*/ 	.word	0x00023330


	//   ....[83]....
        /*0e1c*/ 	.word	0x000234d0


	//   ....[84]....
        /*0e20*/ 	.word	0x00023500


	//   ....[85]....
        /*0e24*/ 	.word	0x00023530


	//   ....[86]....
        /*0e28*/ 	.word	0x00023560


	//   ....[87]....
        /*0e2c*/ 	.word	0x00023590


	//   ....[88]....
        /*0e30*/ 	.word	0x000235c0


	//   ....[89]....
        /*0e34*/ 	.word	0x00023650


	//   ....[90]....
        /*0e38*/ 	.word	0x00023680


	//   ....[91]....
        /*0e3c*/ 	.word	0x00023690


	//   ....[92]....
        /*0e40*/ 	.word	0x00023720


	//   ....[93]....
        /*0e44*/ 	.word	0x00024710


	//   ....[94]....
        /*0e48*/ 	.word	0x00026d70


	//   ....[95]....
        /*0e4c*/ 	.word	0x00026db0


	//   ....[96]....
        /*0e50*/ 	.word	0x00026df0


	//   ....[97]....
        /*0e54*/ 	.word	0x00026eb0


	//   ....[98]....
        /*0e58*/ 	.word	0x00026ee0


	//   ....[99]....
        /*0e5c*/ 	.word	0x00026f40


	//   ....[100]....
        /*0e60*/ 	.word	0x00026f80


	//   ....[101]....
        /*0e64*/ 	.word	0x00026fe0


	//   ....[102]....
        /*0e68*/ 	.word	0x00027000


	//   ....[103]....
        /*0e6c*/ 	.word	0x00027030


	//   ....[104]....
        /*0e70*/ 	.word	0x00027860


	//   ....[105]....
        /*0e74*/ 	.word	0x000278a0


	//   ....[106]....
        /*0e78*/ 	.word	0x000278c0


	//   ....[107]....
        /*0e7c*/ 	.word	0x00027960


	//   ....[108]....
        /*0e80*/ 	.word	0x00027970


	//   ....[109]....
        /*0e84*/ 	.word	0x00027a20


	//   ....[110]....
        /*0e88*/ 	.word	0x00027a30


	//   ....[111]....
        /*0e8c*/ 	.word	0x00027ae0


	//   ....[112]....
        /*0e90*/ 	.word	0x00027af0


	//   ....[113]....
        /*0e94*/ 	.word	0x00027ba0


	//   ....[114]....
        /*0e98*/ 	.word	0x00027bb0


	//   ....[115]....
        /*0e9c*/ 	.word	0x00027c60


	//   ....[116]....
        /*0ea0*/ 	.word	0x00027c70


	//   ....[117]....
        /*0ea4*/ 	.word	0x00027d20


	//   ....[118]....
        /*0ea8*/ 	.word	0x00027d30


	//   ....[119]....
        /*0eac*/ 	.word	0x00027d80


	//   ....[120]....
        /*0eb0*/ 	.word	0x00028590


	//   ....[121]....
        /*0eb4*/ 	.word	0x000285d0


	//   ....[122]....
        /*0eb8*/ 	.word	0x00028600


	//   ....[123]....
        /*0ebc*/ 	.word	0x000286c0


	//   ....[124]....
        /*0ec0*/ 	.word	0x000286f0


	//   ....[125]....
        /*0ec4*/ 	.word	0x00028740


	//   ....[126]....
        /*0ec8*/ 	.word	0x00028770


	//   ....[127]....
        /*0ecc*/ 	.word	0x000287c0


	//   ....[128]....
        /*0ed0*/ 	.word	0x000287f0


	//   ....[129]....
        /*0ed4*/ 	.word	0x00028860


	//   ....[130]....
        /*0ed8*/ 	.word	0x00028b60


	//   ....[131]....
        /*0edc*/ 	.word	0x00028b90


	//   ....[132]....
        /*0ee0*/ 	.word	0x00028c50


	//   ....[133]....
        /*0ee4*/ 	.word	0x00028c60


	//   ....[134]....
        /*0ee8*/ 	.word	0x00028d10


	//   ....[135]....
        /*0eec*/ 	.word	0x00028d20


	//   ....[136]....
        /*0ef0*/ 	.word	0x00028dd0


	//   ....[137]....
        /*0ef4*/ 	.word	0x00028de0


	//   ....[138]....
        /*0ef8*/ 	.word	0x00028df0


	//   ....[139]....
        /*0efc*/ 	.word	0x00028ea0


	//   ....[140]....
        /*0f00*/ 	.word	0x00029450


	//   ....[141]....
        /*0f04*/ 	.word	0x00029490


	//   ....[142]....
        /*0f08*/ 	.word	0x00029520


	//   ....[143]....
        /*0f0c*/ 	.word	0x00029550


	//   ....[144]....
        /*0f10*/ 	.word	0x000295e0


	//   ....[145]....
        /*0f14*/ 	.word	0x00029610


	//   ....[146]....
        /*0f18*/ 	.word	0x000296a0


	//   ....[147]....
        /*0f1c*/ 	.word	0x000296d0


	//   ....[148]....
        /*0f20*/ 	.word	0x000296e0


	//   ....[149]....
        /*0f24*/ 	.word	0x00029770


	//   ....[150]....
        /*0f28*/ 	.word	0x00029c00


	//   ....[151]....
        /*0f2c*/ 	.word	0x00029c30


	//   ....[152]....
        /*0f30*/ 	.word	0x00029ca0


	//   ....[153]....
        /*0f34*/ 	.word	0x00029cd0


	//   ....[154]....
        /*0f38*/ 	.word	0x00029d00


	//   ....[155]....
        /*0f3c*/ 	.word	0x00029d30


	//   ....[156]....
        /*0f40*/ 	.word	0x00029d60


	//   ....[157]....
        /*0f44*/ 	.word	0x00029d90


	//   ....[158]....
        /*0f48*/ 	.word	0x00029f40


	//   ....[159]....
        /*0f4c*/ 	.word	0x00029f70


	//   ....[160]....
        /*0f50*/ 	.word	0x00029fa0


	//   ....[161]....
        /*0f54*/ 	.word	0x00029fd0


	//   ....[162]....
        /*0f58*/ 	.word	0x0002a000


	//   ....[163]....
        /*0f5c*/ 	.word	0x0002a030


	//   ....[164]....
        /*0f60*/ 	.word	0x0002a0f0


	//   ....[165]....
        /*0f64*/ 	.word	0x0002a110


	//   ....[166]....
        /*0f68*/ 	.word	0x0002a120


	//   ....[167]....
        /*0f6c*/ 	.word	0x0002a180


	//   ....[168]....
        /*0f70*/ 	.word	0x0002a7a0


	//   ....[169]....
        /*0f74*/ 	.word	0x0002aac0


	//   ....[170]....
        /*0f78*/ 	.word	0x0002ab50


	//   ....[171]....
        /*0f7c*/ 	.word	0x0002abf0


	//   ....[172]....
        /*0f80*/ 	.word	0x0002ac80


	//   ....[173]....
        /*0f84*/ 	.word	0x0002ad20


	//   ....[174]....
        /*0f88*/ 	.word	0x0002adb0


	//   ....[175]....
        /*0f8c*/ 	.word	0x0002aea0


	//   ....[176]....
        /*0f90*/ 	.word	0x0002af30


	//   ....[177]....
        /*0f94*/ 	.word	0x0002afd0


	//   ....[178]....
        /*0f98*/ 	.word	0x0002b060


	//   ....[179]....
        /*0f9c*/ 	.word	0x0002b100


	//   ....[180]....
        /*0fa0*/ 	.word	0x0002b190


	//   ....[181]....
        /*0fa4*/ 	.word	0x0002b280


	//   ....[182]....
        /*0fa8*/ 	.word	0x0002b310


	//   ....[183]....
        /*0fac*/ 	.word	0x0002b3b0


	//   ....[184]....
        /*0fb0*/ 	.word	0x0002b440


	//   ....[185]....
        /*0fb4*/ 	.word	0x0002b4e0


	//   ....[186]....
        /*0fb8*/ 	.word	0x0002b570


	//   ....[187]....
        /*0fbc*/ 	.word	0x0002b660


	//   ....[188]....
        /*0fc0*/ 	.word	0x0002b6f0


	//   ....[189]....
        /*0fc4*/ 	.word	0x0002b740


	//   ....[190]....
        /*0fc8*/ 	.word	0x0002b790


	//   ....[191]....
        /*0fcc*/ 	.word	0x0002b880


	//   ....[192]....
        /*0fd0*/ 	.word	0x0002b910


	//   ....[193]....
        /*0fd4*/ 	.word	0x0002b960


	//   ....[194]....
        /*0fd8*/ 	.word	0x0002b9b0


	//   ....[195]....
        /*0fdc*/ 	.word	0x0002bc10


	//   ....[196]....
        /*0fe0*/ 	.word	0x0002bef0


	//   ....[197]....
        /*0fe4*/ 	.word	0x0002bfe0


	//   ....[198]....
        /*0fe8*/ 	.word	0x0002c0c0


	//   ....[199]....
        /*0fec*/ 	.word	0x0002c210


	//   ....[200]....
        /*0ff0*/ 	.word	0x0002c260


	//   ....[201]....
        /*0ff4*/ 	.word	0x0002c370


	//   ....[202]....
        /*0ff8*/ 	.word	0x0002c3d0


	//   ....[203]....
        /*0ffc*/ 	.word	0x0002c4e0


	//   ....[204]....
        /*1000*/ 	.word	0x0002c540


	//   ....[205]....
        /*1004*/ 	.word	0x0002c640


	//   ....[206]....
        /*1008*/ 	.word	0x0002c690


	//   ....[207]....
        /*100c*/ 	.word	0x0002c740


	//   ....[208]....
        /*1010*/ 	.word	0x0002c7a0


	//   ....[209]....
        /*1014*/ 	.word	0x0002c8d0


	//   ....[210]....
        /*1018*/ 	.word	0x0002c920


	//   ....[211]....
        /*101c*/ 	.word	0x0002ca60


	//   ....[212]....
        /*1020*/ 	.word	0x0002cab0


	//   ....[213]....
        /*1024*/ 	.word	0x0002cbf0


	//   ....[214]....
        /*1028*/ 	.word	0x0002cc40


	//   ....[215]....
        /*102c*/ 	.word	0x0002cd80


	//   ....[216]....
        /*1030*/ 	.word	0x0002cdd0


	//   ....[217]....
        /*1034*/ 	.word	0x0002cf10


	//   ....[218]....
        /*1038*/ 	.word	0x0002cf60


	//   ....[219]....
        /*103c*/ 	.word	0x0002d0a0


	//   ....[220]....
        /*1040*/ 	.word	0x0002d0f0


	//   ....[221]....
        /*1044*/ 	.word	0x0002d210


	//   ....[222]....
        /*1048*/ 	.word	0x0002d260


	//   ....[223]....
        /*104c*/ 	.word	0x0002d390


	//   ....[224]....
        /*1050*/ 	.word	0x0002d450


	//   ....[225]....
        /*1054*/ 	.word	0x0002d5d0


	//   ....[226]....
        /*1058*/ 	.word	0x0002d620


	//   ....[227]....
        /*105c*/ 	.word	0x0002d720


	//   ....[228]....
        /*1060*/ 	.word	0x0002d770


	//   ....[229]....
        /*1064*/ 	.word	0x0002d870


	//   ....[230]....
        /*1068*/ 	.word	0x0002d8c0


	//   ....[231]....
        /*106c*/ 	.word	0x0002d9f0


	//   ....[232]....
        /*1070*/ 	.word	0x0002da40


	//   ....[233]....
        /*1074*/ 	.word	0x0002db30


	//   ....[234]....
        /*1078*/ 	.word	0x0002dbd0


	//   ....[235]....
        /*107c*/ 	.word	0x0002dd10


	//   ....[236]....
        /*1080*/ 	.word	0x0002dd60


	//   ....[237]....
        /*1084*/ 	.word	0x0002dea0


	//   ....[238]....
        /*1088*/ 	.word	0x0002def0


	//   ....[239]....
        /*108c*/ 	.word	0x0002e030


	//   ....[240]....
        /*1090*/ 	.word	0x0002e080


	//   ....[241]....
        /*1094*/ 	.word	0x0002e1c0


	//   ....[242]....
        /*1098*/ 	.word	0x0002e210


	//   ....[243]....
        /*109c*/ 	.word	0x0002e300


	//   ....[244]....
        /*10a0*/ 	.word	0x0002e3c0


	//   ....[245]....
        /*10a4*/ 	.word	0x0002e550


	//   ....[246]....
        /*10a8*/ 	.word	0x0002e5a0


	//   ....[247]....
        /*10ac*/ 	.word	0x0002e6d0


	//   ....[248]....
        /*10b0*/ 	.word	0x0002e720


	//   ....[249]....
        /*10b4*/ 	.word	0x0002e850


	//   ....[250]....
        /*10b8*/ 	.word	0x0002e8a0


	//   ....[251]....
        /*10bc*/ 	.word	0x0002e9d0


	//   ....[252]....
        /*10c0*/ 	.word	0x0002ea20


	//   ....[253]....
        /*10c4*/ 	.word	0x0002eab0


	//   ....[254]....
        /*10c8*/ 	.word	0x0002eb50


	//   ....[255]....
        /*10cc*/ 	.word	0x0002ece0


	//   ....[0]....
        /*10d0*/ 	.word	0x0002ed50


	//   ....[1]....
        /*10d4*/ 	.word	0x0002edc0


	//   ....[2]....
        /*10d8*/ 	.word	0x0002ee30


	//   ....[3]....
        /*10dc*/ 	.word	0x0002eea0


	//   ....[4]....
        /*10e0*/ 	.word	0x0002ef20


	//   ....[5]....
        /*10e4*/ 	.word	0x0002efa0


	//   ....[6]....
        /*10e8*/ 	.word	0x0002f030


	//   ....[7]....
        /*10ec*/ 	.word	0x0002f0a0


	//   ....[8]....
        /*10f0*/ 	.word	0x0002f110


	//   ....[9]....
        /*10f4*/ 	.word	0x0002f180


	//   ....[10]....
        /*10f8*/ 	.word	0x0002f200


	//   ....[11]....
        /*10fc*/ 	.word	0x0002f270


	//   ....[12]....
        /*1100*/ 	.word	0x0002f310


	//   ....[13]....
        /*1104*/ 	.word	0x0002f360


	//   ....[14]....
        /*1108*/ 	.word	0x0002f3f0


	//   ....[15]....
        /*110c*/ 	.word	0x0002f520


	//----- nvinfo : EIATTR_REG_RECONFIG
	.align		4
.L_149:
        /*1110*/ 	.byte	0x01, 0x54
	.zero		2


	//----- nvinfo : EIATTR_SYSCALL_OFFSETS
	.align		4
        /*1114*/ 	.byte	0x04, 0x46
        /*1116*/ 	.short	(.L_151 - .L_150)


	//   ....[0]....
.L_150:
        /*1118*/ 	.word	0x00002380


	//   ....[1]....
        /*111c*/ 	.word	0x000024d0


	//   ....[2]....
        /*1120*/ 	.word	0x0000c640


	//   ....[3]....
        /*1124*/ 	.word	0x0000c9d0


	//   ....[4]....
        /*1128*/ 	.word	0x000263a0


	//   ....[5]....
        /*112c*/ 	.word	0x000264f0


	//   ....[6]....
        /*1130*/ 	.word	0x000265e0


	//   ....[7]....
        /*1134*/ 	.word	0x000274c0


	//----- nvinfo : EIATTR_MBARRIER_INSTR_OFFSETS
	.align		4
.L_151:
        /*1138*/ 	.byte	0x04, 0x39
        /*113a*/ 	.short	(.L_153 - .L_152)


	//   ....[0]....
.L_152:
        /*113c*/ 	.word	0x00000270
        /*1140*/ 	.word	0x000000ff
        /*1144*/ 	.word	0x00038800
        /*1148*/ 	.short	0x0100
        /*114a*/ 	.byte	0x08
	.zero		1


	//   ....[1]....
        /*114c*/ 	.word	0x00000280
        /*1150*/ 	.word	0x000000ff
        /*1154*/ 	.word	0x00038820
        /*1158*/ 	.short	0x0100
        /*115a*/ 	.byte	0x08
	.zero		1


	//   ....[2]....
        /*115c*/ 	.word	0x00000370
        /*1160*/ 	.word	0x000000ff
        /*1164*/ 	.word	0x00038830
        /*1168*/ 	.short	0x0100
        /*116a*/ 	.byte	0x08
	.zero		1


	//   ....[3]....
        /*116c*/ 	.word	0x00000380
        /*1170*/ 	.word	0x000000ff
        /*1174*/ 	.word	0x00038840
        /*1178*/ 	.short	0x0100
        /*117a*/ 	.byte	0x08
	.zero		1


	//   ....[4]....
        /*117c*/ 	.word	0x00000390
        /*1180*/ 	.word	0x000000ff
        /*1184*/ 	.word	0x00038838
        /*1188*/ 	.short	0x0100
        /*118a*/ 	.byte	0x08
	.zero		1


	//   ....[5]....
        /*118c*/ 	.word	0x000003a0
        /*1190*/ 	.word	0x000000ff
        /*1194*/ 	.word	0x00038848
        /*1198*/ 	.short	0x0100
        /*119a*/ 	.byte	0x08
	.zero		1


	//   ....[6]....
        /*119c*/ 	.word	0x000004d0
        /*11a0*/ 	.word	0x000000ff
        /*11a4*/ 	.word	0x00038850
        /*11a8*/ 	.short	0x0100
        /*11aa*/ 	.byte	0x08
	.zero		1


	//   ....[7]....
        /*11ac*/ 	.word	0x000004e0
        /*11b0*/ 	.word	0x000000ff
        /*11b4*/ 	.word	0x00038860
        /*11b8*/ 	.short	0x0100
        /*11ba*/ 	.byte	0x08
	.zero		1


	//   ....[8]....
        /*11bc*/ 	.word	0x000004f0
        /*11c0*/ 	.word	0x000000ff
        /*11c4*/ 	.word	0x00038858
        /*11c8*/ 	.short	0x0100
        /*11ca*/ 	.byte	0x08
	.zero		1


	//   ....[9]....
        /*11cc*/ 	.word	0x00000500
        /*11d0*/ 	.word	0x000000ff
        /*11d4*/ 	.word	0x00038868
        /*11d8*/ 	.short	0x0100
        /*11da*/ 	.byte	0x08
	.zero		1


	//   ....[10]....
        /*11dc*/ 	.word	0x000005f0
        /*11e0*/ 	.word	0x000000ff
        /*11e4*/ 	.word	0x00038870
        /*11e8*/ 	.short	0x0100
        /*11ea*/ 	.byte	0x06
	.zero		1


	//   ....[11]....
        /*11ec*/ 	.word	0x00000600
        /*11f0*/ 	.word	0x000000ff
        /*11f4*/ 	.word	0x00038880
        /*11f8*/ 	.short	0x0100
        /*11fa*/ 	.byte	0x06
	.zero		1


	//   ....[12]....
        /*11fc*/ 	.word	0x00000610
        /*1200*/ 	.word	0x000000ff
        /*1204*/ 	.word	0x00038878
        /*1208*/ 	.short	0x0100
        /*120a*/ 	.byte	0x06
	.zero		1


	//   ....[13]....
        /*120c*/ 	.word	0x00000620
        /*1210*/ 	.word	0x000000ff
        /*1214*/ 	.word	0x00038888
        /*1218*/ 	.short	0x0100
        /*121a*/ 	.byte	0x06
	.zero		1


	//   ....[14]....
        /*121c*/ 	.word	0x00000750
        /*1220*/ 	.word	0x000000ff
        /*1224*/ 	.word	0x00038890
        /*1228*/ 	.short	0x0100
        /*122a*/ 	.byte	0x08
	.zero		1


	//   ....[15]....
        /*122c*/ 	.word	0x00000760
        /*1230*/ 	.word	0x000000ff
        /*1234*/ 	.word	0x000388a0
        /*1238*/ 	.short	0x0100
        /*123a*/ 	.byte	0x08
	.zero		1


	//   ....[16]....
        /*123c*/ 	.word	0x00000770
        /*1240*/ 	.word	0x000000ff
        /*1244*/ 	.word	0x00038898
        /*1248*/ 	.short	0x0100
        /*124a*/ 	.byte	0x08
	.zero		1


	//   ....[17]....
        /*124c*/ 	.word	0x00000780
        /*1250*/ 	.word	0x000000ff
        /*1254*/ 	.word	0x000388a8
        /*1258*/ 	.short	0x0100
        /*125a*/ 	.byte	0x08
	.zero		1


	//   ....[18]....
        /*125c*/ 	.word	0x000008b0
        /*1260*/ 	.word	0x000000ff
        /*1264*/ 	.word	0x000388b0
        /*1268*/ 	.short	0x0100
        /*126a*/ 	.byte	0x08
	.zero		1


	//   ....[19]....
        /*126c*/ 	.word	0x000008c0
        /*1270*/ 	.word	0x000000ff
        /*1274*/ 	.word	0x000388c0
        /*1278*/ 	.short	0x0100
        /*127a*/ 	.byte	0x08
	.zero		1


	//   ....[20]....
        /*127c*/ 	.word	0x000008d0
        /*1280*/ 	.word	0x000000ff
        /*1284*/ 	.word	0x000388b8
        /*1288*/ 	.short	0x0100
        /*128a*/ 	.byte	0x08
	.zero		1


	//   ....[21]....
        /*128c*/ 	.word	0x000008e0
        /*1290*/ 	.word	0x000000ff
        /*1294*/ 	.word	0x000388c8
        /*1298*/ 	.short	0x0100
        /*129a*/ 	.byte	0x08
	.zero		1


	//   ....[22]....
        /*129c*/ 	.word	0x00004000
        /*12a0*/ 	.word	0x00000057
        /*12a4*/ 	.word	0x00038890
        /*12a8*/ 	.short	0x010a
        /*12aa*/ 	.byte	0x3f
	.zero		1


	//   ....[23]....
        /*12ac*/ 	.word	0x00007970
        /*12b0*/ 	.word	0x00000057
        /*12b4*/ 	.word	0x00038890
        /*12b8*/ 	.short	0x010a
        /*12ba*/ 	.byte	0x3f
	.zero		1


	//   ....[24]....
        /*12bc*/ 	.word	0x0000ad90
        /*12c0*/ 	.word	0x00000057
        /*12c4*/ 	.word	0x00038890
        /*12c8*/ 	.short	0x010a
        /*12ca*/ 	.byte	0x3f
	.zero		1


	//   ....[25]....
        /*12cc*/ 	.word	0x0000b570
        /*12d0*/ 	.word	0x0000000b
        /*12d4*/ 	.word	0x00000000
        /*12d8*/ 	.short	0x0101
        /*12da*/ 	.byte	0x3f
	.zero		1


	//   ....[26]....
        /*12dc*/ 	.word	0x0000b5b0
        /*12e0*/ 	.word	0x00000057
        /*12e4*/ 	.word	0x000388b0
        /*12e8*/ 	.short	0x010a
        /*12ea*/ 	.byte	0x3f
	.zero		1


	//   ....[27]....
        /*12ec*/ 	.word	0x0000bce0
        /*12f0*/ 	.word	0x00000057
        /*12f4*/ 	.word	0x00000000
        /*12f8*/ 	.short	0x0101
        /*12fa*/ 	.byte	0x3f
	.zero		1


	//   ....[28]....
        /*12fc*/ 	.word	0x0000c6d0
        /*1300*/ 	.word	0x00000017
        /*1304*/ 	.word	0x00038800
        /*1308*/ 	.short	0x010a
        /*130a*/ 	.byte	0x3f
	.zero		1


	//   ....[29]....
        /*130c*/ 	.word	0x0000c720
        /*1310*/ 	.word	0x00000017
        /*1314*/ 	.word	0x00038800
        /*1318*/ 	.short	0x010a
        /*131a*/ 	.byte	0x3f
	.zero		1


	//   ....[30]....
        /*131c*/ 	.word	0x0000cf10
        /*1320*/ 	.word	0x00000017
        /*1324*/ 	.word	0x00038800
        /*1328*/ 	.short	0x010a
        /*132a*/ 	.byte	0x3f
	.zero		1


	//   ....[31]....
        /*132c*/ 	.word	0x000102c0
        /*1330*/ 	.word	0x00000017
        /*1334*/ 	.word	0x00038800
        /*1338*/ 	.short	0x010a
        /*133a*/ 	.byte	0x3f
	.zero		1


	//   ....[32]....
        /*133c*/ 	.word	0x00013b30
        /*1340*/ 	.word	0x00000000
        /*1344*/ 	.word	0x00038830
        /*1348*/ 	.short	0x010a
        /*134a*/ 	.byte	0x3f
	.zero		1


	//   ....[33]....
        /*134c*/ 	.word	0x00013b80
        /*1350*/ 	.word	0x00000000
        /*1354*/ 	.word	0x00038830
        /*1358*/ 	.short	0x010a
        /*135a*/ 	.byte	0x3f
	.zero		1


	//   ....[34]....
        /*135c*/ 	.word	0x00017700
        /*1360*/ 	.word	0x00000000
        /*1364*/ 	.word	0x00000000
        /*1368*/ 	.short	0x0101
        /*136a*/ 	.byte	0x3f
	.zero		1


	//   ....[35]....
        /*136c*/ 	.word	0x00018940
        /*1370*/ 	.word	0x00000009
        /*1374*/ 	.word	0x00038830
        /*1378*/ 	.short	0x010a
        /*137a*/ 	.byte	0x3f
	.zero		1


	//   ....[36]....
        /*137c*/ 	.word	0x000189d0
        /*1380*/ 	.word	0x00000009
        /*1384*/ 	.word	0x00038830
        /*1388*/ 	.short	0x010a
        /*138a*/ 	.byte	0x3f
	.zero		1


	//   ....[37]....
        /*138c*/ 	.word	0x0001c0d0
        /*1390*/ 	.word	0x00000006
        /*1394*/ 	.word	0x00038850
        /*1398*/ 	.short	0x010a
        /*139a*/ 	.byte	0x3f
	.zero		1


	//   ....[38]....
        /*139c*/ 	.word	0x0001c120
        /*13a0*/ 	.word	0x00000006
        /*13a4*/ 	.word	0x00038850
        /*13a8*/ 	.short	0x010a
        /*13aa*/ 	.byte	0x3f
	.zero		1


	//   ....[39]....
        /*13ac*/ 	.word	0x0001cc40
        /*13b0*/ 	.word	0x00000009
        /*13b4*/ 	.word	0x00000000
        /*13b8*/ 	.short	0x0101
        /*13ba*/ 	.byte	0x3f
	.zero		1


	//   ....[40]....
        /*13bc*/ 	.word	0x0001d030
        /*13c0*/ 	.word	0x00000006
        /*13c4*/ 	.word	0x00000000
        /*13c8*/ 	.short	0x0101
        /*13ca*/ 	.byte	0x3f
	.zero		1


	//   ....[41]....
        /*13cc*/ 	.word	0x0001d9e0
        /*13d0*/ 	.word	0x00000002
        /*13d4*/ 	.word	0x00038850
        /*13d8*/ 	.short	0x010a
        /*13da*/ 	.byte	0x3f
	.zero		1


	//   ....[42]....
        /*13dc*/ 	.word	0x0001da30
        /*13e0*/ 	.word	0x00000002
        /*13e4*/ 	.word	0x00038850
        /*13e8*/ 	.short	0x010a
        /*13ea*/ 	.byte	0x3f
	.zero		1


	//   ....[43]....
        /*13ec*/ 	.word	0x0001e6c0
        /*13f0*/ 	.word	0x00000002
        /*13f4*/ 	.word	0x00000000
        /*13f8*/ 	.short	0x0101
        /*13fa*/ 	.byte	0x3f
	.zero		1


	//   ....[44]....
        /*13fc*/ 	.word	0x00020330
        /*1400*/ 	.word	0x00000014
        /*1404*/ 	.word	0x00000000
        /*1408*/ 	.short	0x0101
        /*140a*/ 	.byte	0x3f
	.zero		1


	//   ....[45]....
        /*140c*/ 	.word	0x00020ff0
        /*1410*/ 	.word	0x00000038
        /*1414*/ 	.word	0x00000000
        /*1418*/ 	.short	0x0101
        /*141a*/ 	.byte	0x3f
	.zero		1


	//   ....[46]....
        /*141c*/ 	.word	0x000247f0
        /*1420*/ 	.word	0x00000010
        /*1424*/ 	.word	0x00038820
        /*1428*/ 	.short	0x010a
        /*142a*/ 	.byte	0x3f
	.zero		1


	//   ....[47]....
        /*142c*/ 	.word	0x00024880
        /*1430*/ 	.word	0x0000000c
        /*1434*/ 	.word	0x000388a0
        /*1438*/ 	.short	0x010a
        /*143a*/ 	.byte	0x3f
	.zero		1


	//   ....[48]....
        /*143c*/ 	.word	0x00024dd0
        /*1440*/ 	.word	0x0000000c
        /*1444*/ 	.word	0x000388c0
        /*1448*/ 	.short	0x010a
        /*144a*/ 	.byte	0x3f
	.zero		1


	//   ....[49]....
        /*144c*/ 	.word	0x000253e0
        /*1450*/ 	.word	0x0000000b
        /*1454*/ 	.word	0x000388a0
        /*1458*/ 	.short	0x010a
        /*145a*/ 	.byte	0x3f
	.zero		1


	//   ....[50]....
        /*145c*/ 	.word	0x00025920
        /*1460*/ 	.word	0x0000000b
        /*1464*/ 	.word	0x000388c0
        /*1468*/ 	.short	0x010a
        /*146a*/ 	.byte	0x3f
	.zero		1


	//   ....[51]....
        /*146c*/ 	.word	0x00026ba0
        /*1470*/ 	.word	0x00000005
        /*1474*/ 	.word	0x00038840
        /*1478*/ 	.short	0x010a
        /*147a*/ 	.byte	0x3f
	.zero		1


	//   ....[52]....
        /*147c*/ 	.word	0x000271b0
        /*1480*/ 	.word	0x00000005
        /*1484*/ 	.word	0x00038830
        /*1488*/ 	.short	0x0107
        /*148a*/ 	.byte	0x3f
	.zero		1


	//   ....[53]....
        /*148c*/ 	.word	0x00027290
        /*1490*/ 	.word	0x00000005
        /*1494*/ 	.word	0x00038830
        /*1498*/ 	.short	0x0101
        /*149a*/ 	.byte	0x3f
	.zero		1


	//   ....[54]....
        /*149c*/ 	.word	0x00027ec0
        /*14a0*/ 	.word	0x00000010
        /*14a4*/ 	.word	0x00038800
        /*14a8*/ 	.short	0x0107
        /*14aa*/ 	.byte	0x3f
	.zero		1


	//   ....[55]....
        /*14ac*/ 	.word	0x00027fe0
        /*14b0*/ 	.word	0x00000010
        /*14b4*/ 	.word	0x00038800
        /*14b8*/ 	.short	0x0101
        /*14ba*/ 	.byte	0x3f
	.zero		1


	//   ....[56]....
        /*14bc*/ 	.word	0x00028000
        /*14c0*/ 	.word	0x00000010
        /*14c4*/ 	.word	0x00038820
        /*14c8*/ 	.short	0x010a
        /*14ca*/ 	.byte	0x3f
	.zero		1


	//   ....[57]....
        /*14cc*/ 	.word	0x00028400
        /*14d0*/ 	.word	0x00000006
        /*14d4*/ 	.word	0x00038840
        /*14d8*/ 	.short	0x010a
        /*14da*/ 	.byte	0x3f
	.zero		1


	//   ....[58]....
        /*14dc*/ 	.word	0x00028980
        /*14e0*/ 	.word	0x00000006
        /*14e4*/ 	.word	0x00038830
        /*14e8*/ 	.short	0x0107
        /*14ea*/ 	.byte	0x3f
	.zero		1


	//   ....[59]....
        /*14ec*/ 	.word	0x00028a40
        /*14f0*/ 	.word	0x00000006
        /*14f4*/ 	.word	0x00038830
        /*14f8*/ 	.short	0x0101
        /*14fa*/ 	.byte	0x3f
	.zero		1


	//   ....[60]....
        /*14fc*/ 	.word	0x00028aa0
        /*1500*/ 	.word	0x00000006
        /*1504*/ 	.word	0x00038860
        /*1508*/ 	.short	0x010a
        /*150a*/ 	.byte	0x3f
	.zero		1


	//   ....[61]....
        /*150c*/ 	.word	0x00028fd0
        /*1510*/ 	.word	0x00000006
        /*1514*/ 	.word	0x00038850
        /*1518*/ 	.short	0x0107
        /*151a*/ 	.byte	0x3f
	.zero		1


	//   ....[62]....
        /*151c*/ 	.word	0x00029170
        /*1520*/ 	.word	0x00000006
        /*1524*/ 	.word	0x00038850
        /*1528*/ 	.short	0x0101
        /*152a*/ 	.byte	0x3f
	.zero		1


	//   ....[63]....
        /*152c*/ 	.word	0x000293a0
        /*1530*/ 	.word	0x00000004
        /*1534*/ 	.word	0x00038860
        /*1538*/ 	.short	0x010a
        /*153a*/ 	.byte	0x3f
	.zero		1


	//   ....[64]....
        /*153c*/ 	.word	0x00029900
        /*1540*/ 	.word	0x00000004
        /*1544*/ 	.word	0x00038850
        /*1548*/ 	.short	0x0107
        /*154a*/ 	.byte	0x3f
	.zero		1


	//   ....[65]....
        /*154c*/ 	.word	0x000299c0
        /*1550*/ 	.word	0x00000004
        /*1554*/ 	.word	0x00038850
        /*1558*/ 	.short	0x0101
        /*155a*/ 	.byte	0x3f
	.zero		1


	//   ....[66]....
        /*155c*/ 	.word	0x0002a720
        /*1560*/ 	.word	0x00000005
        /*1564*/ 	.word	0x00038820
        /*1568*/ 	.short	0x010a
        /*156a*/ 	.byte	0x3f
	.zero		1


	//   ....[67]....
        /*156c*/ 	.word	0x0002a890
        /*1570*/ 	.word	0x00000003
        /*1574*/ 	.word	0x00038840
        /*1578*/ 	.short	0x010a
        /*157a*/ 	.byte	0x3f
	.zero		1


	//   ....[68]....
        /*157c*/ 	.word	0x0002a930
        /*1580*/ 	.word	0x00000017
        /*1584*/ 	.word	0x00038840
        /*1588*/ 	.short	0x010a
        /*158a*/ 	.byte	0x3f
	.zero		1


	//   ....[69]....
        /*158c*/ 	.word	0x0002a970
        /*1590*/ 	.word	0x00000003
        /*1594*/ 	.word	0x00038860
        /*1598*/ 	.short	0x010a
        /*159a*/ 	.byte	0x3f
	.zero		1


	//   ....[70]....
        /*159c*/ 	.word	0x0002a9b0
        /*15a0*/ 	.word	0x00000017
        /*15a4*/ 	.word	0x00038860
        /*15a8*/ 	.short	0x010a
        /*15aa*/ 	.byte	0x3f
	.zero		1


	//   ....[71]....
        /*15ac*/ 	.word	0x0002aa10
        /*15b0*/ 	.word	0x00000057
        /*15b4*/ 	.word	0x00038890
        /*15b8*/ 	.short	0x010a
        /*15ba*/ 	.byte	0x3f
	.zero		1


	//   ....[72]....
        /*15bc*/ 	.word	0x0002adf0
        /*15c0*/ 	.word	0x00000057
        /*15c4*/ 	.word	0x00038890
        /*15c8*/ 	.short	0x010a
        /*15ca*/ 	.byte	0x3f
	.zero		1


	//   ....[73]....
        /*15cc*/ 	.word	0x0002b1d0
        /*15d0*/ 	.word	0x00000057
        /*15d4*/ 	.word	0x00038890
        /*15d8*/ 	.short	0x010a
        /*15da*/ 	.byte	0x3f
	.zero		1


	//   ....[74]....
        /*15dc*/ 	.word	0x0002b5b0
        /*15e0*/ 	.word	0x00000057
        /*15e4*/ 	.word	0x000388b0
        /*15e8*/ 	.short	0x010a
        /*15ea*/ 	.byte	0x3f
	.zero		1


	//   ....[75]....
        /*15ec*/ 	.word	0x0002b7d0
        /*15f0*/ 	.word	0x00000017
        /*15f4*/ 	.word	0x00038800
        /*15f8*/ 	.short	0x010a
        /*15fa*/ 	.byte	0x3f
	.zero		1


	//   ....[76]....
        /*15fc*/ 	.word	0x0002b9f0
        /*1600*/ 	.word	0x00000017
        /*1604*/ 	.word	0x00038800
        /*1608*/ 	.short	0x010a
        /*160a*/ 	.byte	0x3f
	.zero		1


	//   ....[77]....
        /*160c*/ 	.word	0x0002ba40
        /*1610*/ 	.word	0x00000000
        /*1614*/ 	.word	0x00038830
        /*1618*/ 	.short	0x010a
        /*161a*/ 	.byte	0x3f
	.zero		1


	//   ....[78]....
        /*161c*/ 	.word	0x0002ba90
        /*1620*/ 	.word	0x00000009
        /*1624*/ 	.word	0x00038830
        /*1628*/ 	.short	0x010a
        /*162a*/ 	.byte	0x3f
	.zero		1


	//   ....[79]....
        /*162c*/ 	.word	0x0002bae0
        /*1630*/ 	.word	0x00000006
        /*1634*/ 	.word	0x00038850
        /*1638*/ 	.short	0x010a
        /*163a*/ 	.byte	0x3f
	.zero		1


	//   ....[80]....
        /*163c*/ 	.word	0x0002bb30
        /*1640*/ 	.word	0x00000002
        /*1644*/ 	.word	0x00038850
        /*1648*/ 	.short	0x010a
        /*164a*/ 	.byte	0x3f
	.zero		1


	//   ....[81]....
        /*164c*/ 	.word	0x0002bcd0
        /*1650*/ 	.word	0x00000010
        /*1654*/ 	.word	0x00038820
        /*1658*/ 	.short	0x010a
        /*165a*/ 	.byte	0x3f
	.zero		1


	//   ....[82]....
        /*165c*/ 	.word	0x0002bd20
        /*1660*/ 	.word	0x0000000c
        /*1664*/ 	.word	0x000388a0
        /*1668*/ 	.short	0x010a
        /*166a*/ 	.byte	0x3f
	.zero		1


	//   ....[83]....
        /*166c*/ 	.word	0x0002bd70
        /*1670*/ 	.word	0x0000000c
        /*1674*/ 	.word	0x000388c0
        /*1678*/ 	.short	0x010a
        /*167a*/ 	.byte	0x3f
	.zero		1


	//   ....[84]....
        /*167c*/ 	.word	0x0002bdc0
        /*1680*/ 	.word	0x0000000b
        /*1684*/ 	.word	0x000388a0
        /*1688*/ 	.short	0x010a
        /*168a*/ 	.byte	0x3f
	.zero		1


	//   ....[85]....
        /*168c*/ 	.word	0x0002be10
        /*1690*/ 	.word	0x0000000b
        /*1694*/ 	.word	0x000388c0
        /*1698*/ 	.short	0x010a
        /*169a*/ 	.byte	0x3f
	.zero		1


	//   ....[86]....
        /*169c*/ 	.word	0x0002bf30
        /*16a0*/ 	.word	0x00000005
        /*16a4*/ 	.word	0x00038840
        /*16a8*/ 	.short	0x010a
        /*16aa*/ 	.byte	0x3f
	.zero		1


	//   ....[87]....
        /*16ac*/ 	.word	0x0002d290
        /*16b0*/ 	.word	0x00000010
        /*16b4*/ 	.word	0x00038820
        /*16b8*/ 	.short	0x010a
        /*16ba*/ 	.byte	0x3f
	.zero		1


	//   ....[88]....
        /*16bc*/ 	.word	0x0002d2e0
        /*16c0*/ 	.word	0x00000006
        /*16c4*/ 	.word	0x00038840
        /*16c8*/ 	.short	0x010a
        /*16ca*/ 	.byte	0x3f
	.zero		1


	//   ....[89]....
        /*16cc*/ 	.word	0x0002da80
        /*16d0*/ 	.word	0x00000006
        /*16d4*/ 	.word	0x00038860
        /*16d8*/ 	.short	0x010a
        /*16da*/ 	.byte	0x3f
	.zero		1


	//   ....[90]....
        /*16dc*/ 	.word	0x0002e250
        /*16e0*/ 	.word	0x00000004
        /*16e4*/ 	.word	0x00038860
        /*16e8*/ 	.short	0x010a
        /*16ea*/ 	.byte	0x3f
	.zero		1


	//   ....[91]....
        /*16ec*/ 	.word	0x0002f440
        /*16f0*/ 	.word	0x00000005
        /*16f4*/ 	.word	0x00038820
        /*16f8*/ 	.short	0x010a
        /*16fa*/ 	.byte	0x3f
	.zero		1


	//   ....[92]....
        /*16fc*/ 	.word	0x0002f5e0
        /*1700*/ 	.word	0x00000003
        /*1704*/ 	.word	0x00038840
        /*1708*/ 	.short	0x010a
        /*170a*/ 	.byte	0x3f
	.zero		1


	//   ....[93]....
        /*170c*/ 	.word	0x0002f630
        /*1710*/ 	.word	0x00000017
        /*1714*/ 	.word	0x00038840
        /*1718*/ 	.short	0x010a
        /*171a*/ 	.byte	0x3f
	.zero		1


	//   ....[94]....
        /*171c*/ 	.word	0x0002f680
        /*1720*/ 	.word	0x00000003
        /*1724*/ 	.word	0x00038860
        /*1728*/ 	.short	0x010a
        /*172a*/ 	.byte	0x3f
	.zero		1


	//----- nvinfo : EIATTR_NUM_MBARRIERS
	.align		4
.L_153:
        /*172c*/ 	.byte	0x03, 0x38
        /*172e*/ 	.short	0x0016


	//----- nvinfo : EIATTR_EXIT_INSTR_OFFSETS
	.align		4
        /*1730*/ 	.byte	0x04, 0x1c
        /*1732*/ 	.short	(.L_155 - .L_154)


	//   ....[0]....
.L_154:
        /*1734*/ 	.word	0x0002aa00


	//----- nvinfo : EIATTR_MAX_THREADS
	.align		4
.L_155:
        /*1738*/ 	.byte	0x04, 0x05
        /*173a*/ 	.short	(.L_157 - .L_156)
.L_156:
        /*173c*/ 	.word	0x00000180
        /*1740*/ 	.word	0x00000001
        /*1744*/ 	.word	0x00000001


	//----- nvinfo : EIATTR_CRS_STACK_SIZE
	.align		4
.L_157:
        /*1748*/ 	.byte	0x04, 0x1e
        /*174a*/ 	.short	(.L_159 - .L_158)
.L_158:
        /*174c*/ 	.word	0x00000000


	//----- nvinfo : EIATTR_CBANK_PARAM_SIZE
	.align		4
.L_159:
        /*1750*/ 	.byte	0x03, 0x19
        /*1752*/ 	.short	0x0af0


	//----- nvinfo : EIATTR_PARAM_CBANK
	.align		4
        /*1754*/ 	.byte	0x04, 0x0a
        /*1756*/ 	.short	(.L_161 - .L_160)
	.align		4
.L_160:
        /*1758*/ 	.word	index@(.nv.constant0._ZN7cutlass13device_kernelIN5flash11enable_sm90INS1_16FlashAttnFwdSm90INS1_25CollectiveMainloopFwdSm90ILi2EN4cute5tupleIJNS5_1CILi1EEES8_S8_EEENS6_IJNS7_ILi128EEENS7_ILi80EEENS7_ILi256EEEEEELi256ENS_10bfloat16_tEfNS_4arch4Sm90ELb0ELb0ELb0ELb1ELb1ELb1ELb0ELb1ELb1ELb1ELb1ELb0EEENS1_21CollectiveEpilogueFwdINS6_IJSA_SC_SB_EEES9_SE_SG_Li256ELb1ELb1ELb1ELb0EEENS1_36VarlenDynamicPersistentTileSchedulerILi128ELi80ELi256ELi128ELb1ELb1ELb1ELb0ELb1ELb1EEEEEEEEEvNT_6ParamsE)
        /*175c*/ 	.short	0x0210
        /*175e*/ 	.short	0x0af0


	//----- nvinfo : EIATTR_SW_WAR
	.align		4
.L_161:
        /*1760*/ 	.byte	0x04, 0x36
        /*1762*/ 	.short	(.L_163 - .L_162)
.L_162:
        /*1764*/ 	.word	0x00000008
.L_163:


//--------------------- .nv.info._ZN7cutlass13device_kernelIN5flash11enable_sm90INS1_16FlashAttnFwdSm90INS1_25CollectiveMainloopFwdSm90ILi2EN4cute5tupleIJNS5_1CILi1EEES8_S8_EEENS6_IJNS7_ILi128EEENS7_ILi64EEENS7_ILi256EEEEEELi256ENS_10bfloat16_tEfNS_4arch4Sm90ELb0ELb1ELb0ELb0ELb1ELb0ELb0ELb1ELb1ELb1ELb1ELb0EEENS1_21CollectiveEpilogueFwdINS6_IJSA_SC_SB_EEES9_SE_SG_Li256ELb0ELb1ELb1ELb0EEENS1_19SingleTileSchedulerILb0ELb1ELb1ELi128EEEEEEEEEvNT_6ParamsE --------------------------
	.section	.nv.info._ZN7cutlass13device_kernelIN5flash11enable_sm90INS1_16FlashAttnFwdSm90INS1_25CollectiveMainloopFwdSm90ILi2EN4cute5tupleIJNS5_1CILi1EEES8_S8_EEENS6_IJNS7_ILi128EEENS7_ILi64EEENS7_ILi256EEEEEELi256ENS_10bfloat16_tEfNS_4arch4Sm90ELb0ELb1ELb0ELb0ELb1ELb0ELb0ELb1ELb1ELb1ELb1ELb0EEENS1_21CollectiveEpilogueFwdINS6_IJSA_SC_SB_EEES9_SE_SG_Li256ELb0ELb1ELb1ELb0EEENS1_19SingleTileSchedulerILb0ELb1ELb1ELi128EEEEEEEEEvNT_6ParamsE,"",@"SHT_CUDA_INFO"
	.sectionflags	@""
	.align	4


	//----- nvinfo : EIATTR_CUDA_API_VERSION
	.align		4
        /*0000*/ 	.byte	0x04, 0x37
        /*0002*/ 	.short	(.L_165 - .L_164)
.L_164:
        /*0004*/ 	.word	0x00000082


	//----- nvinfo : EIATTR_KPARAM_INFO
	.align		4
.L_165:
        /*0008*/ 	.byte	0x04, 0x17
        /*000a*/ 	.short	(.L_167 - .L_166)
.L_166:
        /*000c*/ 	.word	0x00000000
        /*0010*/ 	.short	0x0000
        /*0012*/ 	.short	0x0070
        /*0014*/ 	.byte	0x00, 0xf0, 0x01, 0x28


	//----- nvinfo : EIATTR_SPARSE_MMA_MASK
	.align		4
.L_167:
        /*0018*/ 	.byte	0x03, 0x50
        /*001a*/ 	.short	0x0000


	//----- nvinfo : EIATTR_MAXREG_COUNT
	.align		4
        /*001c*/ 	.byte	0x03, 0x1b
        /*001e*/ 	.short	0x00a8


	//----- nvinfo : EIATTR_NUM_BARRIERS
	.align		4
        /*0020*/ 	.byte	0x02, 0x4c
        /*0022*/ 	.byte	0x09
	.zero		1


	//----- nvinfo : EIATTR_EXTERNS
	.align		4
        /*0024*/ 	.byte	0x04, 0x0f
        /*0026*/ 	.short	(.L_169 - .L_168)


	//   ....[0]....
	.align		4
.L_168:
        /*0028*/ 	.word	index@(__assertfail)


	//----- nvinfo : EIATTR_ANNOTATIONS
	.align		4
.L_169:
        /*002c*/ 	.byte	0x04, 0x55
        /*002e*/ 	.short	(.L_171 - .L_170)


	//   ....[0]....
.L_170:
        /*0030*/ 	.word	0x00000001
        /*0034*/ 	.byte	0xb0, 0x08, 0x00, 0x00, 0x01, 0x00, 0x00, 0x00, 0xe0, 0x09, 0x00, 0x00, 0x01, 0x00, 0x00, 0x00
        /*0044*/ 	.byte	0x90, 0x19, 0x00, 0x00, 0x01, 0x00, 0x00, 0x00, 0x30, 0xcd, 0x00, 0x00, 0x01, 0x00, 0x00, 0x00
        /*0054*/ 	.byte	0x40, 0xef, 0x00, 0x00, 0x01, 0x00, 0x00, 0x00, 0xd0, 0x02, 0x01, 0x00, 0x01, 0x00, 0x00, 0x00
        /*0064*/ 	.byte	0x70, 0x04, 0x01, 0x00, 0x01, 0x00, 0x00, 0x00, 0x00, 0x19, 0x01, 0x00, 0x01, 0x00, 0x00, 0x00
        /*0074*/ 	.byte	0xa0, 0x2e, 0x01, 0x00


	//----- nvinfo : EIATTR_MERCURY_ISA_VERSION
	.align		4
.L_171:
        /*0078*/ 	.byte	0x03, 0x5f
        /*007a*/ 	.short	0x0101


	//----- nvinfo : EIATTR_INT_WARP_WIDE_INSTR_OFFSETS
	.align		4
        /*007c*/ 	.byte	0x04, 0x31
        /*007e*/ 	.short	(.L_173 - .L_172)


	//   ....[0]....
.L_172:
        /*0080*/ 	.word	0x000000c0


	//   ....[1]....
        /*0084*/ 	.word	0x000000d0


	//   ....[2]....
        /*0088*/ 	.word	0x00000170


	//----- nvinfo : EIATTR_COOP_GROUP_MASK_REGIDS
	.align		4
.L_173:
        /*008c*/ 	.byte	0x04, 0x29
        /*008e*/ 	.short	(.L_175 - .L_174)


	//   ....[0]....
.L_174:
        /*0090*/ 	.word	0xffffffff


	//   ....[1]....
        /*0094*/ 	.word	0xffffffff


	//   ....[2]....
        /*0098*/ 	.word	0xffffffff


	//   ....[3]....
        /*009c*/ 	.word	0xffffffff


	//   ....[4]....
        /*00a0*/ 	.word	0xffffffff


	//   ....[5]....
        /*00a4*/ 	.word	0xffffffff


	//   ....[6]....
        /*00a8*/ 	.word	0xffffffff


	//   ....[7]....
        /*00ac*/ 	.word	0xffffffff


	//   ....[8]....
        /*00b0*/ 	.word	0xffffffff


	//   ....[9]....
        /*00b4*/ 	.word	0xffffffff


	//   ....[10]....
        /*00b8*/ 	.word	0xffffffff


	//   ....[11]....
        /*00bc*/ 	.word	0xffffffff


	//   ....[12]....
        /*00c0*/ 	.word	0xffffffff


	//   ....[13]....
        /*00c4*/ 	.word	0xffffffff


	//   ....[14]....
        /*00c8*/ 	.word	0xffffffff


	//   ....[15]....
        /*00cc*/ 	.word	0xffffffff


	//   ....[16]....
        /*00d0*/ 	.word	0xffffffff


	//   ....[17]....
        /*00d4*/ 	.word	0xffffffff


	//   ....[18]....
        /*00d8*/ 	.word	0xffffffff


	//   ....[19]....
        /*00dc*/ 	.word	0xffffffff


	//   ....[20]....
        /*00e0*/ 	.word	0xffffffff


	//   ....[21]....
        /*00e4*/ 	.word	0xffffffff


	//   ....[22]....
        /*00e8*/ 	.word	0xffffffff


	//   ....[23]....
        /*00ec*/ 	.word	0xffffffff


	//   ....[24]....
        /*00f0*/ 	.word	0xffffffff


	//   ....[25]....
        /*00f4*/ 	.word	0xffffffff


	//   ....[26]....
        /*00f8*/ 	.word	0xffffffff


	//   ....[27]....
        /*00fc*/ 	.word	0xffffffff


	//   ....[28]....
        /*0100*/ 	.word	0xffffffff


	//   ....[29]....
        /*0104*/ 	.word	0xffffffff


	//   ....[30]....
        /*0108*/ 	.word	0xffffffff


	//   ....[31]....
        /*010c*/ 	.word	0xffffffff


	//   ....[32]....
        /*0110*/ 	.word	0xffffffff


	//   ....[33]....
        /*0114*/ 	.word	0xffffffff


	//   ....[34]....
        /*0118*/ 	.word	0xffffffff


	//   ....[35]....
        /*011c*/ 	.word	0xffffffff


	//   ....[36]....
        /*0120*/ 	.word	0xffffffff


	//   ....[37]....
        /*0124*/ 	.word	0xffffffff


	//   ....[38]....
        /*0128*/ 	.word	0xffffffff


	//   ....[39]....
        /*012c*/ 	.word	0xffffffff


	//   ....[40]....
        /*0130*/ 	.word	0xffffffff


	//   ....[41]....
        /*0134*/ 	.word	0xffffffff


	//   ....[42]....
        /*0138*/ 	.word	0xffffffff


	//   ....[43]....
        /*013c*/ 	.word	0xffffffff


	//   ....[44]....
        /*0140*/ 	.word	0xffffffff


	//   ....[45]....
        /*0144*/ 	.word	0xffffffff


	//   ....[46]....
        /*0148*/ 	.word	0xffffffff


	//   ....[47]....
        /*014c*/ 	.word	0xffffffff


	//   ....[48]....
        /*0150*/ 	.word	0xffffffff


	//   ....[49]....
        /*0154*/ 	.word	0xffffffff


	//   ....[50]....
        /*0158*/ 	.word	0xffffffff


	//   ....[51]....
        /*015c*/ 	.word	0xffffffff


	//   ....[52]....
        /*0160*/ 	.word	0xffffffff


	//   ....[53]....
        /*0164*/ 	.word	0xffffffff


	//   ....[54]....
        /*0168*/ 	.word	0xffffffff


	//   ....[55]....
        /*016c*/ 	.word	0xffffffff


	//   ....[56]....
        /*0170*/ 	.word	0xffffffff


	//   ....[57]....
        /*0174*/ 	.word	0xffffffff


	//   ....[58]....
        /*0178*/ 	.word	0xffffffff


	//   ....[59]....
        /*017c*/ 	.word	0xffffffff


	//   ....[60]....
        /*0180*/ 	.word	0xffffffff


	//   ....[61]....
        /*0184*/ 	.word	0xffffffff


	//   ....[62]....
        /*0188*/ 	.word	0xffffffff


	//   ....[63]....
        /*018c*/ 	.word	0xffffffff


	//   ....[64]....
        /*0190*/ 	.word	0xffffffff


	//   ....[65]....
        /*0194*/ 	.word	0xffffffff


	//   ....[66]....
        /*0198*/ 	.word	0xffffffff


	//   ....[67]....
        /*019c*/ 	.word	0xffffffff


	//   ....[68]....
        /*01a0*/ 	.word	0xffffffff


	//   ....[69]....
        /*01a4*/ 	.word	0xffffffff


	//   ....[70]....
        /*01a8*/ 	.word	0xffffffff


	//   ....[71]....
        /*01ac*/ 	.word	0xffffffff


	//   ....[72]....
        /*01b0*/ 	.word	0xffffffff


	//   ....[73]....
        /*01b4*/ 	.word	0xffffffff


	//   ....[74]....
        /*01b8*/ 	.word	0xffffffff


	//   ....[75]....
        /*01bc*/ 	.word	0xffffffff


	//   ....[76]....
        /*01c0*/ 	.word	0xffffffff


	//   ....[77]....
        /*01c4*/ 	.word	0xffffffff


	//   ....[78]....
        /*01c8*/ 	.word	0xffffffff


	//   ....[79]....
        /*01cc*/ 	.word	0xffffffff


	//   ....[80]....
        /*01d0*/ 	.word	0xffffffff


	//   ....[81]....
        /*01d4*/ 	.word	0xffffffff


	//   ....[82]....
        /*01d8*/ 	.word	0xffffffff


	//   ....[83]....
        /*01dc*/ 	.word	0xffffffff


	//   ....[84]....
        /*01e0*/ 	.word	0xffffffff


	//   ....[85]....
        /*01e4*/ 	.word	0xffffffff


	//   ....[86]....
        /*01e8*/ 	.word	0xffffffff


	//   ....[87]....
        /*01ec*/ 	.word	0xffffffff


	//   ....[88]....
        /*01f0*/ 	.word	0xffffffff


	//   ....[89]....
        /*01f4*/ 	.word	0xffffffff


	//   ....[90]....
        /*01f8*/ 	.word	0xffffffff


	//   ....[91]....
        /*01fc*/ 	.word	0x0500000f


	//   ....[92]....
        /*0200*/ 	.word	0x0500000f


	//   ....[93]....
        /*0204*/ 	.word	0x0500000f


	//   ....[94]....
        /*0208*/ 	.word	0x0500000f


	//   ....[95]....
        /*020c*/ 	.word	0x0500000f


	//   ....[96]....
        /*0210*/ 	.word	0x0500000f


	//   ....[97]....
        /*0214*/ 	.word	0x0500000f


	//   ....[98]....
        /*0218*/ 	.word	0x0500000f


	//   ....[99]....
        /*021c*/ 	.word	0x0500000f


	//   ....[100]....
        /*0220*/ 	.word	0x0500000f


	//   ....[101]....
        /*0224*/ 	.word	0x0500000f


	//   ....[102]....
        /*0228*/ 	.word	0x0500000f


	//   ....[103]....
        /*022c*/ 	.word	0x0500000f


	//   ....[104]....
        /*0230*/ 	.word	0x0500000f


	//   ....[105]....
        /*0234*/ 	.word	0x0500000f


	//   ....[106]....
        /*0238*/ 	.word	0x0500000f


	//   ....[107]....
        /*023c*/ 	.word	0x0500000f


	//   ....[108]....
        /*0240*/ 	.word	0x0500000f


	//   ....[109]....
        /*0244*/ 	.word	0x0500000f


	//   ....[110]....
        /*0248*/ 	.word	0x0500000f


	//   ....[111]....
        /*024c*/ 	.word	0x0500000f


	//   ....[112]....
        /*0250*/ 	.word	0x0500000f


	//   ....[113]....
        /*0254*/ 	.word	0x0500000f


	//   ....[114]....
        /*0258*/ 	.word	0x0500000f


	//   ....[115]....
        /*025c*/ 	.word	0x0500000f


	//   ....[116]....
        /*0260*/ 	.word	0x0500000f


	//   ....[117]....
        /*0264*/ 	.word	0x0500000f


	//   ....[118]....
        /*0268*/ 	.word	0x0500000f


	//   ....[119]....
        /*026c*/ 	.word	0x0500000f


	//   ....[120]....
        /*0270*/ 	.word	0x0500000f


	//   ....[121]....
        /*0274*/ 	.word	0x0500000f


	//   ....[122]....
        /*0278*/ 	.word	0x0500000f


	//   ....[123]....
        /*027c*/ 	.word	0x0500000f


	//   ....[124]....
        /*0280*/ 	.word	0x0500000f


	//   ....[125]....
        /*0284*/ 	.word	0x0500000f


	//   ....[126]....
        /*0288*/ 	.word	0x0500000f


	//   ....[127]....
        /*028c*/ 	.word	0x0500000f


	//   ....[128]....
        /*0290*/ 	.word	0x0500000f


	//   ....[129]....
        /*0294*/ 	.word	0x0500000f


	//   ....[130]....
        /*0298*/ 	.word	0x0500000f


	//   ....[131]....
        /*029c*/ 	.word	0x0500000f


	//   ....[132]....
        /*02a0*/ 	.word	0x0500000f


	//   ....[133]....
        /*02a4*/ 	.word	0x0500000f


	//   ....[134]....
        /*02a8*/ 	.word	0x0500000f


	//   ....[135]....
        /*02ac*/ 	.word	0x0500000f


	//   ....[136]....
        /*02b0*/ 	.word	0x0500000f


	//   ....[137]....
        /*02b4*/ 	.word	0x0500000f


	//   ....[138]....
        /*02b8*/ 	.word	0x0500000f


	//   ....[139]....
        /*02bc*/ 	.word	0x0500000f


	//   ....[140]....
        /*02c0*/ 	.word	0x0500000f


	//----- nvinfo : EIATTR_COOP_GROUP_INSTR_OFFSETS
	.align		4
.L_175:
        /*02c4*/ 	.byte	0x04, 0x28
        /*02c6*/ 	.short	(.L_177 - .L_176)


	//   ....[0]....
.L_176:
        /*02c8*/ 	.word	0x00000070


	//   ....[1]....
        /*02cc*/ 	.word	0x000000b0


	//   ....[2]....
        /*02d0*/ 	.word	0x000002d0


	//   ....[3]....
        /*02d4*/ 	.word	0x00000430


	//   ....[4]....
        /*02d8*/ 	.word	0x00000550


	//   ....[5]....
        /*02dc*/ 	.word	0x000006b0


	//   ....[6]....
        /*02e0*/ 	.word	0x00001770


	//   ....[7]....
        /*02e4*/ 	.word	0x00002770


	//   ....[8]....
        /*02e8*/ 	.word	0x00002a20


	//   ....[9]....
        /*02ec*/ 	.word	0x00003350


	//   ....[10]....
        /*02f0*/ 	.word	0x00003470


	//   ....[11]....
        /*02f4*/ 	.word	0x00003820


	//   ....[12]....
        /*02f8*/ 	.word	0x00003930


	//   ....[13]....
        /*02fc*/ 	.word	0x00005930


	//   ....[14]....
        /*0300*/ 	.word	0x00005b50


	//   ....[15]....
        /*0304*/ 	.word	0x00006280


	//   ....[16]....
        /*0308*/ 	.word	0x00006380


	//   ....[17]....
        /*030c*/ 	.word	0x00006700


	//   ....[18]....
        /*0310*/ 	.word	0x00006760


	//   ....[19]....
        /*0314*/ 	.word	0x000085d0


	//   ....[20]....
        /*0318*/ 	.word	0x000085e0


	//   ....[21]....
        /*031c*/ 	.word	0x00008640


	//   ....[22]....
        /*0320*/ 	.word	0x00008660


	//   ....[23]....
        /*0324*/ 	.word	0x0000a270


	//   ....[24]....
        /*0328*/ 	.word	0x0000a4d0


	//   ....[25]....
        /*032c*/ 	.word	0x0000ac20


	//   ....[26]....
        /*0330*/ 	.word	0x0000ad20


	//   ....[27]....
        /*0334*/ 	.word	0x0000b0a0


	//   ....[28]....
        /*0338*/ 	.word	0x0000b100


	//   ....[29]....
        /*033c*/ 	.word	0x0000c170


	//   ....[30]....
        /*0340*/ 	.word	0x0000c190


	//   ....[31]....
        /*0344*/ 	.word	0x0000c210


	//   ....[32]....
        /*0348*/ 	.word	0x0000c240


	//   ....[33]....
        /*034c*/ 	.word	0x0000d4d0


	//   ....[34]....
        /*0350*/ 	.word	0x0000d530


	//   ....[35]....
        /*0354*/ 	.word	0x0000d570


	//   ....[36]....
        /*0358*/ 	.word	0x0000d5b0


	//   ....[37]....
        /*035c*/ 	.word	0x0000d5e0


	//   ....[38]....
        /*0360*/ 	.word	0x0000d610


	//   ....[39]....
        /*0364*/ 	.word	0x0000e250


	//   ....[40]....
        /*0368*/ 	.word	0x0000e260


	//   ....[41]....
        /*036c*/ 	.word	0x0000f2b0


	//   ....[42]....
        /*0370*/ 	.word	0x00010960


	//   ....[43]....
        /*0374*/ 	.word	0x00010980


	//   ....[44]....
        /*0378*/ 	.word	0x00010990


	//   ....[45]....
        /*037c*/ 	.word	0x000109a0


	//   ....[46]....
        /*0380*/ 	.word	0x000109b0


	//   ....[47]....
        /*0384*/ 	.word	0x00010a20


	//   ....[48]....
        /*0388*/ 	.word	0x00010a50


	//   ....[49]....
        /*038c*/ 	.word	0x00010ab0


	//   ....[50]....
        /*0390*/ 	.word	0x000110e0


	//   ....[51]....
        /*0394*/ 	.word	0x00011110


	//   ....[52]....
        /*0398*/ 	.word	0x00011140


	//   ....[53]....
        /*039c*/ 	.word	0x00011160


	//   ....[54]....
        /*03a0*/ 	.word	0x00011170


	//   ....[55]....
        /*03a4*/ 	.word	0x00011200


	//   ....[56]....
        /*03a8*/ 	.word	0x00011230


	//   ....[57]....
        /*03ac*/ 	.word	0x000112a0


	//   ....[58]....
        /*03b0*/ 	.word	0x000112d0


	//   ....[59]....
        /*03b4*/ 	.word	0x00011340


	//   ....[60]....
        /*03b8*/ 	.word	0x00011370


	//   ....[61]....
        /*03bc*/ 	.word	0x000113e0


	//   ....[62]....
        /*03c0*/ 	.word	0x00011410


	//   ....[63]....
        /*03c4*/ 	.word	0x00011480


	//   ....[64]....
        /*03c8*/ 	.word	0x000114b0


	//   ....[65]....
        /*03cc*/ 	.word	0x00011510


	//   ....[66]....
        /*03d0*/ 	.word	0x00011d00


	//   ....[67]....
        /*03d4*/ 	.word	0x00011d30


	//   ....[68]....
        /*03d8*/ 	.word	0x00011d60


	//   ....[69]....
        /*03dc*/ 	.word	0x00011da0


	//   ....[70]....
        /*03e0*/ 	.word	0x00011dc0


	//   ....[71]....
        /*03e4*/ 	.word	0x00011de0


	//   ....[72]....
        /*03e8*/ 	.word	0x00011e10


	//   ....[73]....
        /*03ec*/ 	.word	0x00011e30


	//   ....[74]....
        /*03f0*/ 	.word	0x000121a0


	//   ....[75]....
        /*03f4*/ 	.word	0x000121c0


	//   ....[76]....
        /*03f8*/ 	.word	0x000121e0


	//   ....[77]....
        /*03fc*/ 	.word	0x00012280


	//   ....[78]....
        /*0400*/ 	.word	0x000122a0


	//   ....[79]....
        /*0404*/ 	.word	0x00012340


	//   ....[80]....
        /*0408*/ 	.word	0x00012360


	//   ....[81]....
        /*040c*/ 	.word	0x00012370


	//   ....[82]....
        /*0410*/ 	.word	0x000128a0


	//   ....[83]....
        /*0414*/ 	.word	0x000128d0


	//   ....[84]....
        /*0418*/ 	.word	0x00012900


	//   ....[85]....
        /*041c*/ 	.word	0x00012930


	//   ....[86]....
        /*0420*/ 	.word	0x00012a10


	//   ....[87]....
        /*0424*/ 	.word	0x00012a30


	//   ....[88]....
        /*0428*/ 	.word	0x00012a80


	//   ....[89]....
        /*042c*/ 	.word	0x00012af0


	//   ....[90]....
        /*0430*/ 	.word	0x00012e30


	//   ....[91]....
        /*0434*/ 	.word	0x00013490


	//   ....[92]....
        /*0438*/ 	.word	0x00013580


	//   ....[93]....
        /*043c*/ 	.word	0x00013620


	//   ....[94]....
        /*0440*/ 	.word	0x00013680


	//   ....[95]....
        /*0444*/ 	.word	0x00013760


	//   ....[96]....
        /*0448*/ 	.word	0x000137d0


	//   ....[97]....
        /*044c*/ 	.word	0x000138b0


	//   ....[98]....
        /*0450*/ 	.word	0x00013920


	//   ....[99]....
        /*0454*/ 	.word	0x000139f0


	//   ....[100]....
        /*0458*/ 	.word	0x00013a80


	//   ....[101]....
        /*045c*/ 	.word	0x00013ae0


	//   ....[102]....
        /*0460*/ 	.word	0x00013b80


	//   ....[103]....
        /*0464*/ 	.word	0x00013c60


	//   ....[104]....
        /*0468*/ 	.word	0x00013ce0


	//   ....[105]....
        /*046c*/ 	.word	0x00013dc0


	//   ....[106]....
        /*0470*/ 	.word	0x00013e40


	//   ....[107]....
        /*0474*/ 	.word	0x00013f20


	//   ....[108]....
        /*0478*/ 	.word	0x00013fa0


	//   ....[109]....
        /*047c*/ 	.word	0x00014080


	//   ....[110]....
        /*0480*/ 	.word	0x00014100


	//   ....[111]....
        /*0484*/ 	.word	0x000141e0


	//   ....[112]....
        /*0488*/ 	.word	0x00014260


	//   ....[113]....
        /*048c*/ 	.word	0x00014340


	//   ....[114]....
        /*0490*/ 	.word	0x000143b0


	//   ....[115]....
        /*0494*/ 	.word	0x00014480


	//   ....[116]....
        /*0498*/ 	.word	0x000145c0


	//   ....[117]....
        /*049c*/ 	.word	0x00014680


	//   ....[118]....
        /*04a0*/ 	.word	0x00014730


	//   ....[119]....
        /*04a4*/ 	.word	0x00014800


	//   ....[120]....
        /*04a8*/ 	.word	0x00014860


	//   ....[121]....
        /*04ac*/ 	.word	0x00014940


	//   ....[122]....
        /*04b0*/ 	.word	0x000149a0


	//   ....[123]....
        /*04b4*/ 	.word	0x00014ab0


	//   ....[124]....
        /*04b8*/ 	.word	0x00014b90


	//   ....[125]....
        /*04bc*/ 	.word	0x00014c30


	//   ....[126]....
        /*04c0*/ 	.word	0x00014c90


	//   ....[127]....
        /*04c4*/ 	.word	0x00014da0


	//   ....[128]....
        /*04c8*/ 	.word	0x00014e00


	//   ....[129]....
        /*04cc*/ 	.word	0x00014f10


	//   ....[130]....
        /*04d0*/ 	.word	0x00014f70


	//   ....[131]....
        /*04d4*/ 	.word	0x00015030


	//   ....[132]....
        /*04d8*/ 	.word	0x00015190


	//   ....[133]....
        /*04dc*/ 	.word	0x00015230


	//   ....[134]....
        /*04e0*/ 	.word	0x00015300


	//   ....[135]....
        /*04e4*/ 	.word	0x00015410


	//   ....[136]....
        /*04e8*/ 	.word	0x00015480


	//   ....[137]....
        /*04ec*/ 	.word	0x00015590


	//   ....[138]....
        /*04f0*/ 	.word	0x00015610


	//   ....[139]....
        /*04f4*/ 	.word	0x00015700


	//   ....[140]....
        /*04f8*/ 	.word	0x00015810


	//----- nvinfo : EIATTR_REG_RECONFIG
	.align		4
.L_177:
        /*04fc*/ 	.byte	0x01, 0x54
	.zero		2


	//----- nvinfo : EIATTR_SYSCALL_OFFSETS
	.align		4
        /*0500*/ 	.byte	0x04, 0x46
        /*0502*/ 	.short	(.L_179 - .L_178)


	//   ....[0]....
.L_178:
        /*0504*/ 	.word	0x00001940


	//   ....[1]....
        /*0508*/ 	.word	0x0000fe70


	//   ....[2]....
        /*050c*/ 	.word	0x0000ffb0


	//   ....[3]....
        /*0510*/ 	.word	0x000100a0


	//   ....[4]....
        /*0514*/ 	.word	0x00010e20


	//----- nvinfo : EIATTR_MBARRIER_INSTR_OFFSETS
	.align		4
.L_179:
        /*0518*/ 	.byte	0x04, 0x39
        /*051a*/ 	.short	(.L_181 - .L_180)


	//   ....[0]....
.L_180:
        /*051c*/ 	.word	0x00000180
        /*0520*/ 	.word	0x000000ff
        /*0524*/ 	.word	0x00030800
        /*0528*/ 	.short	0x0100
        /*052a*/ 	.byte	0x08
	.zero		1


	//   ....[1]....
        /*052c*/ 	.word	0x00000190
        /*0530*/ 	.word	0x000000ff
        /*0534*/ 	.word	0x00030820
        /*0538*/ 	.short	0x0100
        /*053a*/ 	.byte	0x08
	.zero		1


	//   ....[2]....
        /*053c*/ 	.word	0x00000280
        /*0540*/ 	.word	0x000000ff
        /*0544*/ 	.word	0x00030830
        /*0548*/ 	.short	0x0100
        /*054a*/ 	.byte	0x08
	.zero		1


	//   ....[3]....
        /*054c*/ 	.word	0x00000290
        /*0550*/ 	.word	0x000000ff
        /*0554*/ 	.word	0x00030840
        /*0558*/ 	.short	0x0100
        /*055a*/ 	.byte	0x08
	.zero		1


	//   ....[4]....
        /*055c*/ 	.word	0x000002a0
        /*0560*/ 	.word	0x000000ff
        /*0564*/ 	.word	0x00030838
        /*0568*/ 	.short	0x0100
        /*056a*/ 	.byte	0x08
	.zero		1


	//   ....[5]....
        /*056c*/ 	.word	0x000002b0
        /*0570*/ 	.word	0x000000ff
        /*0574*/ 	.word	0x00030848
        /*0578*/ 	.short	0x0100
        /*057a*/ 	.byte	0x08
	.zero		1


	//   ....[6]....
        /*057c*/ 	.word	0x000003e0
        /*0580*/ 	.word	0x000000ff
        /*0584*/ 	.word	0x00030850
        /*0588*/ 	.short	0x0100
        /*058a*/ 	.byte	0x08
	.zero		1


	//   ....[7]....
        /*058c*/ 	.word	0x000003f0
        /*0590*/ 	.word	0x000000ff
        /*0594*/ 	.word	0x00030860
        /*0598*/ 	.short	0x0100
        /*059a*/ 	.byte	0x08
	.zero		1


	//   ....[8]....
        /*059c*/ 	.word	0x00000400
        /*05a0*/ 	.word	0x000000ff
        /*05a4*/ 	.word	0x00030858
        /*05a8*/ 	.short	0x0100
        /*05aa*/ 	.byte	0x08
	.zero		1


	//   ....[9]....
        /*05ac*/ 	.word	0x00000410
        /*05b0*/ 	.word	0x000000ff
        /*05b4*/ 	.word	0x00030868
        /*05b8*/ 	.short	0x0100
        /*05ba*/ 	.byte	0x08
	.zero		1


	//   ....[10]....
        /*05bc*/ 	.word	0x00000500
        /*05c0*/ 	.word	0x000000ff
        /*05c4*/ 	.word	0x00030870
        /*05c8*/ 	.short	0x0100
        /*05ca*/ 	.byte	0x06
	.zero		1


	//   ....[11]....
        /*05cc*/ 	.word	0x00000510
        /*05d0*/ 	.word	0x000000ff
        /*05d4*/ 	.word	0x00030880
        /*05d8*/ 	.short	0x0100
        /*05da*/ 	.byte	0x06
	.zero		1


	//   ....[12]....
        /*05dc*/ 	.word	0x00000520
        /*05e0*/ 	.word	0x000000ff
        /*05e4*/ 	.word	0x00030878
        /*05e8*/ 	.short	0x0100
        /*05ea*/ 	.byte	0x06
	.zero		1


	//   ....[13]....
        /*05ec*/ 	.word	0x00000530
        /*05f0*/ 	.word	0x000000ff
        /*05f4*/ 	.word	0x00030888
        /*05f8*/ 	.short	0x0100
        /*05fa*/ 	.byte	0x06
	.zero		1


	//   ....[14]....
        /*05fc*/ 	.word	0x00000660
        /*0600*/ 	.word	0x000000ff
        /*0604*/ 	.word	0x00030890
        /*0608*/ 	.short	0x0100
        /*060a*/ 	.byte	0x08
	.zero		1


	//   ....[15]....
        /*060c*/ 	.word	0x00000670
        /*0610*/ 	.word	0x000000ff
        /*0614*/ 	.word	0x000308a0
        /*0618*/ 	.short	0x0100
        /*061a*/ 	.byte	0x08
	.zero		1


	//   ....[16]....
        /*061c*/ 	.word	0x00000680
        /*0620*/ 	.word	0x000000ff
        /*0624*/ 	.word	0x00030898
        /*0628*/ 	.short	0x0100
        /*062a*/ 	.byte	0x08
	.zero		1


	//   ....[17]....
        /*062c*/ 	.word	0x00000690
        /*0630*/ 	.word	0x000000ff
        /*0634*/ 	.word	0x000308a8
        /*0638*/ 	.short	0x0100
        /*063a*/ 	.byte	0x08
	.zero		1


	//   ....[18]....
        /*063c*/ 	.word	0x000007d0
        /*0640*/ 	.word	0x000000ff
        /*0644*/ 	.word	0x000308b0
        /*0648*/ 	.short	0x0100
        /*064a*/ 	.byte	0x08
	.zero		1


	//   ....[19]....
        /*064c*/ 	.word	0x000007e0
        /*0650*/ 	.word	0x000000ff
        /*0654*/ 	.word	0x000308c0
        /*0658*/ 	.short	0x0100
        /*065a*/ 	.byte	0x08
	.zero		1


	//   ....[20]....
        /*065c*/ 	.word	0x000007f0
        /*0660*/ 	.word	0x000000ff
        /*0664*/ 	.word	0x000308b8
        /*0668*/ 	.short	0x0100
        /*066a*/ 	.byte	0x08
	.zero		1


	//   ....[21]....
        /*066c*/ 	.word	0x00000800
        /*0670*/ 	.word	0x000000ff
        /*0674*/ 	.word	0x000308c8
        /*0678*/ 	.short	0x0100
        /*067a*/ 	.byte	0x08
	.zero		1


	//   ....[22]....
        /*067c*/ 	.word	0x00001970
        /*0680*/ 	.word	0x000000ff
        /*0684*/ 	.word	0x00030800
        /*0688*/ 	.short	0x010a
        /*068a*/ 	.byte	0x04
	.zero		1


	//   ....[23]....
        /*068c*/ 	.word	0x00001a10
        /*0690*/ 	.word	0x000000ff
        /*0694*/ 	.word	0x00030830
        /*0698*/ 	.short	0x010a
        /*069a*/ 	.byte	0x04
	.zero		1


	//   ....[24]....
        /*069c*/ 	.word	0x00001a80
        /*06a0*/ 	.word	0x000000ff
        /*06a4*/ 	.word	0x00030830
        /*06a8*/ 	.short	0x010a
        /*06aa*/ 	.byte	0x04
	.zero		1


	//   ....[25]....
        /*06ac*/ 	.word	0x00002800
        /*06b0*/ 	.word	0x000000ff
        /*06b4*/ 	.word	0x00000000
        /*06b8*/ 	.short	0x0101
        /*06ba*/ 	.byte	0x04
	.zero		1


	//   ....[26]....
        /*06bc*/ 	.word	0x00004680
        /*06c0*/ 	.word	0x000000ff
        /*06c4*/ 	.word	0x00030830
        /*06c8*/ 	.short	0x010a
        /*06ca*/ 	.byte	0x07
	.zero		1


	//   ....[27]....
        /*06cc*/ 	.word	0x000046c0
        /*06d0*/ 	.word	0x000000ff
        /*06d4*/ 	.word	0x00030830
        /*06d8*/ 	.short	0x010a
        /*06da*/ 	.byte	0x07
	.zero		1


	//   ....[28]....
        /*06dc*/ 	.word	0x00005560
        /*06e0*/ 	.word	0x000000ff
        /*06e4*/ 	.word	0x00030850
        /*06e8*/ 	.short	0x010a
        /*06ea*/ 	.byte	0x06
	.zero		1


	//   ....[29]....
        /*06ec*/ 	.word	0x000055a0
        /*06f0*/ 	.word	0x000000ff
        /*06f4*/ 	.word	0x00030850
        /*06f8*/ 	.short	0x010a
        /*06fa*/ 	.byte	0x06
	.zero		1


	//   ....[30]....
        /*06fc*/ 	.word	0x000058e0
        /*0700*/ 	.word	0x000000ff
        /*0704*/ 	.word	0x00000000
        /*0708*/ 	.short	0x0101
        /*070a*/ 	.byte	0x07
	.zero		1


	//   ....[31]....
        /*070c*/ 	.word	0x00006e40
        /*0710*/ 	.word	0x000000ff
        /*0714*/ 	.word	0x00000000
        /*0718*/ 	.short	0x0101
        /*071a*/ 	.byte	0x06
	.zero		1


	//   ....[32]....
        /*071c*/ 	.word	0x000072e0
        /*0720*/ 	.word	0x000000ff
        /*0724*/ 	.word	0x00030830
        /*0728*/ 	.short	0x010a
        /*072a*/ 	.byte	0x05
	.zero		1


	//   ....[33]....
        /*072c*/ 	.word	0x00007320
        /*0730*/ 	.word	0x000000ff
        /*0734*/ 	.word	0x00030830
        /*0738*/ 	.short	0x010a
        /*073a*/ 	.byte	0x05
	.zero		1


	//   ....[34]....
        /*073c*/ 	.word	0x00008140
        /*0740*/ 	.word	0x000000ff
        /*0744*/ 	.word	0x00030850
        /*0748*/ 	.short	0x010a
        /*074a*/ 	.byte	0x05
	.zero		1


	//   ....[35]....
        /*074c*/ 	.word	0x00008180
        /*0750*/ 	.word	0x000000ff
        /*0754*/ 	.word	0x00030850
        /*0758*/ 	.short	0x010a
        /*075a*/ 	.byte	0x05
	.zero		1


	//   ....[36]....
        /*075c*/ 	.word	0x00008650
        /*0760*/ 	.word	0x000000ff
        /*0764*/ 	.word	0x00000000
        /*0768*/ 	.short	0x0101
        /*076a*/ 	.byte	0x06
	.zero		1


	//   ....[37]....
        /*076c*/ 	.word	0x00008e90
        /*0770*/ 	.word	0x000000ff
        /*0774*/ 	.word	0x00000000
        /*0778*/ 	.short	0x0101
        /*077a*/ 	.byte	0x05
	.zero		1


	//   ....[38]....
        /*077c*/ 	.word	0x00009060
        /*0780*/ 	.word	0x000000ff
        /*0784*/ 	.word	0x00030830
        /*0788*/ 	.short	0x010a
        /*078a*/ 	.byte	0x07
	.zero		1


	//   ....[39]....
        /*078c*/ 	.word	0x000090a0
        /*0790*/ 	.word	0x000000ff
        /*0794*/ 	.word	0x00030830
        /*0798*/ 	.short	0x010a
        /*079a*/ 	.byte	0x07
	.zero		1


	//   ....[40]....
        /*079c*/ 	.word	0x00009ed0
        /*07a0*/ 	.word	0x000000ff
        /*07a4*/ 	.word	0x00030850
        /*07a8*/ 	.short	0x010a
        /*07aa*/ 	.byte	0x05
	.zero		1


	//   ....[41]....
        /*07ac*/ 	.word	0x00009f10
        /*07b0*/ 	.word	0x000000ff
        /*07b4*/ 	.word	0x00030850
        /*07b8*/ 	.short	0x010a
        /*07ba*/ 	.byte	0x05
	.zero		1


	//   ....[42]....
        /*07bc*/ 	.word	0x0000a2b0
        /*07c0*/ 	.word	0x000000ff
        /*07c4*/ 	.word	0x00000000
        /*07c8*/ 	.short	0x0101
        /*07ca*/ 	.byte	0x07
	.zero		1


	//   ....[43]....
        /*07cc*/ 	.word	0x0000b7f0
        /*07d0*/ 	.word	0x000000ff
        /*07d4*/ 	.word	0x00000000
        /*07d8*/ 	.short	0x0101
        /*07da*/ 	.byte	0x05
	.zero		1


	//   ....[44]....
        /*07dc*/ 	.word	0x0000c0e0
        /*07e0*/ 	.word	0x000000ff
        /*07e4*/ 	.word	0x00030850
        /*07e8*/ 	.short	0x010a
        /*07ea*/ 	.byte	0x05
	.zero		1


	//   ....[45]....
        /*07ec*/ 	.word	0x0000c120
        /*07f0*/ 	.word	0x000000ff
        /*07f4*/ 	.word	0x00030850
        /*07f8*/ 	.short	0x010a
        /*07fa*/ 	.byte	0x05
	.zero		1


	//   ....[46]....
        /*07fc*/ 	.word	0x0000c6e0
        /*0800*/ 	.word	0x000000ff
        /*0804*/ 	.word	0x00000000
        /*0808*/ 	.short	0x0101
        /*080a*/ 	.byte	0x04
	.zero		1


	//   ....[47]....
        /*080c*/ 	.word	0x0000d600
        /*0810*/ 	.word	0x000000ff
        /*0814*/ 	.word	0x00000000
        /*0818*/ 	.short	0x0101
        /*081a*/ 	.byte	0x04
	.zero		1


	//   ....[48]....
        /*081c*/ 	.word	0x00010700
        /*0820*/ 	.word	0x000000ff
        /*0824*/ 	.word	0x00030840
        /*0828*/ 	.short	0x010a
        /*082a*/ 	.byte	0x2d
	.zero		1


	//   ....[49]....
        /*082c*/ 	.word	0x00010be0
        /*0830*/ 	.word	0x000000ff
        /*0834*/ 	.word	0x00030830
        /*0838*/ 	.short	0x0107
        /*083a*/ 	.byte	0x2d
	.zero		1


	//   ....[50]....
        /*083c*/ 	.word	0x00010c50
        /*0840*/ 	.word	0x000000ff
        /*0844*/ 	.word	0x00030830
        /*0848*/ 	.short	0x0101
        /*084a*/ 	.byte	0x2d
	.zero		1


	//   ....[51]....
        /*084c*/ 	.word	0x00011680
        /*0850*/ 	.word	0x000000ff
        /*0854*/ 	.word	0x00030800
        /*0858*/ 	.short	0x0107
        /*085a*/ 	.byte	0x2d
	.zero		1


	//   ....[52]....
        /*085c*/ 	.word	0x00011700
        /*0860*/ 	.word	0x000000ff
        /*0864*/ 	.word	0x00030800
        /*0868*/ 	.short	0x0101
        /*086a*/ 	.byte	0x2d
	.zero		1


	//   ....[53]....
        /*086c*/ 	.word	0x00011710
        /*0870*/ 	.word	0x000000ff
        /*0874*/ 	.word	0x00030820
        /*0878*/ 	.short	0x010a
        /*087a*/ 	.byte	0x2d
	.zero		1


	//   ....[54]....
        /*087c*/ 	.word	0x00011b00
        /*0880*/ 	.word	0x00000015
        /*0884*/ 	.word	0x00030840
        /*0888*/ 	.short	0x010a
        /*088a*/ 	.byte	0x3f
	.zero		1


	//   ....[55]....
        /*088c*/ 	.word	0x00012020
        /*0890*/ 	.word	0x00000015
        /*0894*/ 	.word	0x00030830
        /*0898*/ 	.short	0x0107
        /*089a*/ 	.byte	0x3f
	.zero		1


	//   ....[56]....
        /*089c*/ 	.word	0x000120d0
        /*08a0*/ 	.word	0x00000015
        /*08a4*/ 	.word	0x00030830
        /*08a8*/ 	.short	0x0101
        /*08aa*/ 	.byte	0x3f
	.zero		1


	//   ....[57]....
        /*08ac*/ 	.word	0x00012130
        /*08b0*/ 	.word	0x00000004
        /*08b4*/ 	.word	0x00030860
        /*08b8*/ 	.short	0x010a
        /*08ba*/ 	.byte	0x3f
	.zero		1


	//   ....[58]....
        /*08bc*/ 	.word	0x00012520
        /*08c0*/ 	.word	0x00000004
        /*08c4*/ 	.word	0x00030850
        /*08c8*/ 	.short	0x0107
        /*08ca*/ 	.byte	0x3f
	.zero		1


	//   ....[59]....
        /*08cc*/ 	.word	0x00012690
        /*08d0*/ 	.word	0x00000004
        /*08d4*/ 	.word	0x00030850
        /*08d8*/ 	.short	0x0101
        /*08da*/ 	.byte	0x3f
	.zero		1


	//   ....[60]....
        /*08dc*/ 	.word	0x00012810
        /*08e0*/ 	.word	0x00000000
        /*08e4*/ 	.word	0x00030860
        /*08e8*/ 	.short	0x010a
        /*08ea*/ 	.byte	0x3f
	.zero		1


	//   ....[61]....
        /*08ec*/ 	.word	0x00012c70
        /*08f0*/ 	.word	0x00000000
        /*08f4*/ 	.word	0x00030850
        /*08f8*/ 	.short	0x0107
        /*08fa*/ 	.byte	0x3f
	.zero		1


	//   ....[62]....
        /*08fc*/ 	.word	0x00012d30
        /*0900*/ 	.word	0x00000000
        /*0904*/ 	.word	0x00030850
        /*0908*/ 	.short	0x0101
        /*090a*/ 	.byte	0x3f
	.zero		1


	//   ....[63]....
        /*090c*/ 	.word	0x00012dc0
        /*0910*/ 	.word	0x00000007
        /*0914*/ 	.word	0x00030820
        /*0918*/ 	.short	0x010a
        /*091a*/ 	.byte	0x3f
	.zero		1


	//   ....[64]....
        /*091c*/ 	.word	0x00012f40
        /*0920*/ 	.word	0x00000005
        /*0924*/ 	.word	0x00030840
        /*0928*/ 	.short	0x010a
        /*092a*/ 	.byte	0x3f
	.zero		1


	//   ....[65]....
        /*092c*/ 	.word	0x00012fe0
        /*0930*/ 	.word	0x00000003
        /*0934*/ 	.word	0x00030840
        /*0938*/ 	.short	0x010a
        /*093a*/ 	.byte	0x3f
	.zero		1


	//   ....[66]....
        /*093c*/ 	.word	0x00013020
        /*0940*/ 	.word	0x00000005
        /*0944*/ 	.word	0x00030860
        /*0948*/ 	.short	0x010a
        /*094a*/ 	.byte	0x3f
	.zero		1


	//   ....[67]....
        /*094c*/ 	.word	0x00013060
        /*0950*/ 	.word	0x00000003
        /*0954*/ 	.word	0x00030860
        /*0958*/ 	.short	0x010a
        /*095a*/ 	.byte	0x3f
	.zero		1


	//   ....[68]....
        /*095c*/ 	.word	0x000130e0
        /*0960*/ 	.word	0x00000003
        /*0964*/ 	.word	0x00030800
        /*0968*/ 	.short	0x010a
        /*096a*/ 	.byte	0x3f
	.zero		1


	//   ....[69]....
        /*096c*/ 	.word	0x00013150
        /*0970*/ 	.word	0x00000003
        /*0974*/ 	.word	0x00030830
        /*0978*/ 	.short	0x010a
        /*097a*/ 	.byte	0x3f
	.zero		1


	//   ....[70]....
        /*097c*/ 	.word	0x000131b0
        /*0980*/ 	.word	0x00000004
        /*0984*/ 	.word	0x00030830
        /*0988*/ 	.short	0x010a
        /*098a*/ 	.byte	0x3f
	.zero		1


	//   ....[71]....
        /*098c*/ 	.word	0x00013210
        /*0990*/ 	.word	0x00000003
        /*0994*/ 	.word	0x00030850
        /*0998*/ 	.short	0x010a
        /*099a*/ 	.byte	0x3f
	.zero		1


	//   ....[72]....
        /*099c*/ 	.word	0x00013270
        /*09a0*/ 	.word	0x00000004
        /*09a4*/ 	.word	0x00030830
        /*09a8*/ 	.short	0x010a
        /*09aa*/ 	.byte	0x3f
	.zero		1


	//   ....[73]....
        /*09ac*/ 	.word	0x000132d0
        /*09b0*/ 	.word	0x00000003
        /*09b4*/ 	.word	0x00030850
        /*09b8*/ 	.short	0x010a
        /*09ba*/ 	.byte	0x3f
	.zero		1


	//   ....[74]....
        /*09bc*/ 	.word	0x00013330
        /*09c0*/ 	.word	0x00000004
        /*09c4*/ 	.word	0x00030830
        /*09c8*/ 	.short	0x010a
        /*09ca*/ 	.byte	0x3f
	.zero		1


	//   ....[75]....
        /*09cc*/ 	.word	0x00013390
        /*09d0*/ 	.word	0x00000003
        /*09d4*/ 	.word	0x00030850
        /*09d8*/ 	.short	0x010a
        /*09da*/ 	.byte	0x3f
	.zero		1


	//   ....[76]....
        /*09dc*/ 	.word	0x000133f0
        /*09e0*/ 	.word	0x00000005
        /*09e4*/ 	.word	0x00030850
        /*09e8*/ 	.short	0x010a
        /*09ea*/ 	.byte	0x3f
	.zero		1


	//   ....[77]....
        /*09ec*/ 	.word	0x000134d0
        /*09f0*/ 	.word	0x00000003
        /*09f4*/ 	.word	0x00030840
        /*09f8*/ 	.short	0x010a
        /*09fa*/ 	.byte	0x3f
	.zero		1


	//   ....[78]....
        /*09fc*/ 	.word	0x000144c0
        /*0a00*/ 	.word	0x00000003
        /*0a04*/ 	.word	0x00030820
        /*0a08*/ 	.short	0x010a
        /*0a0a*/ 	.byte	0x3f
	.zero		1


	//   ....[79]....
        /*0a0c*/ 	.word	0x00014510
        /*0a10*/ 	.word	0x00000015
        /*0a14*/ 	.word	0x00030840
        /*0a18*/ 	.short	0x010a
        /*0a1a*/ 	.byte	0x3f
	.zero		1


	//   ....[80]....
        /*0a1c*/ 	.word	0x00014ae0
        /*0a20*/ 	.word	0x00000004
        /*0a24*/ 	.word	0x00030860
        /*0a28*/ 	.short	0x010a
        /*0a2a*/ 	.byte	0x3f
	.zero		1


	//   ....[81]....
        /*0a2c*/ 	.word	0x000150e0
        /*0a30*/ 	.word	0x00000000
        /*0a34*/ 	.word	0x00030860
        /*0a38*/ 	.short	0x010a
        /*0a3a*/ 	.byte	0x3f
	.zero		1


	//   ....[82]....
        /*0a3c*/ 	.word	0x00015730
        /*0a40*/ 	.word	0x00000007
        /*0a44*/ 	.word	0x00030820
        /*0a48*/ 	.short	0x010a
        /*0a4a*/ 	.byte	0x3f
	.zero		1


	//   ....[83]....
        /*0a4c*/ 	.word	0x000158d0
        /*0a50*/ 	.word	0x00000005
        /*0a54*/ 	.word	0x00030840
        /*0a58*/ 	.short	0x010a
        /*0a5a*/ 	.byte	0x3f
	.zero		1


	//   ....[84]....
        /*0a5c*/ 	.word	0x00015920
        /*0a60*/ 	.word	0x00000003
        /*0a64*/ 	.word	0x00030840
        /*0a68*/ 	.short	0x010a
        /*0a6a*/ 	.byte	0x3f
	.zero		1


	//   ....[85]....
        /*0a6c*/ 	.word	0x00015970
        /*0a70*/ 	.word	0x00000005
        /*0a74*/ 	.word	0x00030860
        /*0a78*/ 	.short	0x010a
        /*0a7a*/ 	.byte	0x3f
	.zero		1


	//----- nvinfo : EIATTR_NUM_MBARRIERS
	.align		4
.L_181:
        /*0a7c*/ 	.byte	0x03, 0x38
        /*0a7e*/ 	.short	0x0016


	//----- nvinfo : EIATTR_EXIT_INSTR_OFFSETS
	.align		4
        /*0a80*/ 	.byte	0x04, 0x1c
        /*0a82*/ 	.short	(.L_183 - .L_182)


	//   ....[0]....
.L_182:
        /*0a84*/ 	.word	0x000130b0


	//----- nvinfo : EIATTR_MAX_THREADS
	.align		4
.L_183:
        /*0a88*/ 	.byte	0x04, 0x05
        /*0a8a*/ 	.short	(.L_185 - .L_184)
.L_184:
        /*0a8c*/ 	.word	0x00000180
        /*0a90*/ 	.word	0x00000001
        /*0a94*/ 	.word	0x00000001


	//----- nvinfo : EIATTR_CRS_STACK_SIZE
	.align		4
.L_185:
        /*0a98*/ 	.byte	0x04, 0x1e
        /*0a9a*/ 	.short	(.L_187 - .L_186)
.L_186:
        /*0a9c*/ 	.word	0x00000000


	//----- nvinfo : EIATTR_CBANK_PARAM_SIZE
	.align		4
.L_187:
        /*0aa0*/ 	.byte	0x03, 0x19
        /*0aa2*/ 	.short	0x0a70


	//----- nvinfo : EIATTR_PARAM_CBANK
	.align		4
        /*0aa4*/ 	.byte	0x04, 0x0a
        /*0aa6*/ 	.short	(.L_189 - .L_188)
	.align		4
.L_188:
        /*0aa8*/ 	.word	index@(.nv.constant0._ZN7cutlass13device_kernelIN5flash11enable_sm90INS1_16FlashAttnFwdSm90INS1_25CollectiveMainloopFwdSm90ILi2EN4cute5tupleIJNS5_1CILi1EEES8_S8_EEENS6_IJNS7_ILi128EEENS7_ILi64EEENS7_ILi256EEEEEELi256ENS_10bfloat16_tEfNS_4arch4Sm90ELb0ELb1ELb0ELb0ELb1ELb0ELb0ELb1ELb1ELb1ELb1ELb0EEENS1_21CollectiveEpilogueFwdINS6_IJSA_SC_SB_EEES9_SE_SG_Li256ELb0ELb1ELb1ELb0EEENS1_19SingleTileSchedulerILb0ELb1ELb1ELi128EEEEEEEEEvNT_6ParamsE)
        /*0aac*/ 	.short	0x0210
        /*0aae*/ 	.short	0x0a70


	//----- nvinfo : EIATTR_SW_WAR
	.align		4
.L_189:
        /*0ab0*/ 	.byte	0x04, 0x36
        /*0ab2*/ 	.short	(.L_191 - .L_190)
.L_190:
        /*0ab4*/ 	.word	0x00000008
.L_191:


//--------------------- .nv.info._ZN7cutlass13device_kernelIN5flash11enable_sm90INS1_16FlashAttnFwdSm90INS1_25CollectiveMainloopFwdSm90ILi2EN4cute5tupleIJNS5_1CILi1EEES8_S8_EEENS6_IJNS7_ILi128EEENS7_ILi64EEENS7_ILi256EEEEEELi256ENS_10bfloat16_tEfNS_4arch4Sm90ELb0ELb1ELb0ELb1ELb1ELb0ELb0ELb1ELb1ELb1ELb1ELb0EEENS1_21CollectiveEpilogueFwdINS6_IJSA_SC_SB_EEES9_SE_SG_Li256ELb1ELb1ELb1ELb0EEENS1_36VarlenDynamicPersistentTileSchedulerILi128ELi64ELi256ELi128ELb1ELb1ELb1ELb1ELb0ELb1EEEEEEEEEvNT_6ParamsE --------------------------
	.section	.nv.info._ZN7cutlass13device_kernelIN5flash11enable_sm90INS1_16FlashAttnFwdSm90INS1_25CollectiveMainloopFwdSm90ILi2EN4cute5tupleIJNS5_1CILi1EEES8_S8_EEENS6_IJNS7_ILi128EEENS7_ILi64EEENS7_ILi256EEEEEELi256ENS_10bfloat16_tEfNS_4arch4Sm90ELb0ELb1ELb0ELb1ELb1ELb0ELb0ELb1ELb1ELb1ELb1ELb0EEENS1_21CollectiveEpilogueFwdINS6_IJSA_SC_SB_EEES9_SE_SG_Li256ELb1ELb1ELb1ELb0EEENS1_36VarlenDynamicPersistentTileSchedulerILi128ELi64ELi256ELi128ELb1ELb1ELb1ELb1ELb0ELb1EEEEEEEEEvNT_6ParamsE,"",@"SHT_CUDA_INFO"
	.sectionflags	@""
	.align	4


	//----- nvinfo : EIATTR_CUDA_API_VERSION
	.align		4
        /*0000*/ 	.byte	0x04, 0x37
        /*0002*/ 	.short	(.L_193 - .L_192)
.L_192:
        /*0004*/ 	.word	0x00000082


	//----- nvinfo : EIATTR_KPARAM_INFO
	.align		4
.L_193:
        /*0008*/ 	.byte	0x04, 0x17
        /*000a*/ 	.short	(.L_195 - .L_194)
.L_194:
        /*000c*/ 	.word	0x00000000
        /*0010*/ 	.short	0x0000
        /*0012*/ 	.short	0x0070
        /*0014*/ 	.byte	0x00, 0xf0, 0x01, 0x2a


	//----- nvinfo : EIATTR_SPARSE_MMA_MASK
	.align		4
.L_195:
        /*0018*/ 	.byte	0x03, 0x50
        /*001a*/ 	.short	0x0000


	//----- nvinfo : EIATTR_MAXREG_COUNT
	.align		4
        /*001c*/ 	.byte	0x03, 0x1b
        /*001e*/ 	.short	0x00a8


	//----- nvinfo : EIATTR_NUM_BARRIERS
	.align		4
        /*0020*/ 	.byte	0x02, 0x4c
        /*0022*/ 	.byte	0x09
	.zero		1


	//----- nvinfo : EIATTR_EXTERNS
	.align		4
        /*0024*/ 	.byte	0x04, 0x0f
        /*0026*/ 	.short	(.L_197 - .L_196)


	//   ....[0]....
	.align		4
.L_196:
        /*0028*/ 	.word	index@(__assertfail)


	//----- nvinfo : EIATTR_ANNOTATIONS
	.align		4
.L_197:
        /*002c*/ 	.byte	0x04, 0x55
        /*002e*/ 	.short	(.L_199 - .L_198)


	//   ....[0]....
.L_198:
        /* <DEDUP_REMOVED lines=22> */


	//----- nvinfo : EIATTR_MERCURY_ISA_VERSION
	.align		4
.L_199:
        /*0180*/ 	.byte	0x03, 0x5f
        /*0182*/ 	.short	0x0101


	//----- nvinfo : EIATTR_UNUSED_LOAD_BYTE_OFFSET
	.align		4
        /*0184*/ 	.byte	0x04, 0x44
        /*0186*/ 	.short	(.L_201 - .L_200)


	//   ....[0]....
.L_200:
        /*0188*/ 	.word	0x00000950
        /*018c*/ 	.word	0x0000fff0


	//   ....[1]....
        /*0190*/ 	.word	0x0000d870
        /*0194*/ 	.word	0x0000fff0


	//----- nvinfo : EIATTR_INT_WARP_WIDE_INSTR_OFFSETS
	.align		4
.L_201:
        /*0198*/ 	.byte	0x04, 0x31
        /*019a*/ 	.short	(.L_203 - .L_202)


	//   ....[0]....
.L_202:
        /*019c*/ 	.word	0x000000c0


	//   ....[1]....
        /*01a0*/ 	.word	0x000000d0


	//   ....[2]....
        /*01a4*/ 	.word	0x00000170


	//   ....[3]....
        /*01a8*/ 	.word	0x00013eb0


	//   ....[4]....
        /*01ac*/ 	.word	0x00013f40


	//   ....[5]....
        /*01b0*/ 	.word	0x00016bc0


	//   ....[6]....
        /*01b4*/ 	.word	0x00016c50


	//----- nvinfo : EIATTR_COOP_GROUP_MASK_REGIDS
	.align		4
.L_203:
        /*01b8*/ 	.byte	0x04, 0x29
        /*01ba*/ 	.short	(.L_205 - .L_204)


	//   ....[0]....
.L_204:
        /*01bc*/ 	.word	0xffffffff


	//   ....[1]....
        /*01c0*/ 	.word	0xffffffff


	//   ....[2]....
        /*01c4*/ 	.word	0xffffffff


	//   ....[3]....
        /*01c8*/ 	.word	0xffffffff


	//   ....[4]....
        /*01cc*/ 	.word	0xffffffff


	//   ....[5]....
        /*01d0*/ 	.word	0xffffffff


	//   ....[6]....
        /*01d4*/ 	.word	0xffffffff


	//   ....[7]....
        /*01d8*/ 	.word	0xffffffff


	//   ....[8]....
        /*01dc*/ 	.word	0xffffffff


	//   ....[9]....
        /*01e0*/ 	.word	0xffffffff


	//   ....[10]....
        /*01e4*/ 	.word	0xffffffff


	//   ....[11]....
        /*01e8*/ 	.word	0xffffffff


	//   ....[12]....
        /*01ec*/ 	.word	0xffffffff


	//   ....[13]....
        /*01f0*/ 	.word	0xffffffff


	//   ....[14]....
        /*01f4*/ 	.word	0xffffffff


	//   ....[15]....
        /*01f8*/ 	.word	0xffffffff


	//   ....[16]....
        /*01fc*/ 	.word	0xffffffff


	//   ....[17]....
        /*0200*/ 	.word	0xffffffff


	//   ....[18]....
        /*0204*/ 	.word	0xffffffff


	//   ....[19]....
        /*0208*/ 	.word	0xffffffff


	//   ....[20]....
        /*020c*/ 	.word	0xffffffff


	//   ....[21]....
        /*0210*/ 	.word	0xffffffff


	//   ....[22]....
        /*0214*/ 	.word	0xffffffff


	//   ....[23]....
        /*0218*/ 	.word	0xffffffff


	//   ....[24]....
        /*021c*/ 	.word	0xffffffff


	//   ....[25]....
        /*0220*/ 	.word	0xffffffff


	//   ....[26]....
        /*0224*/ 	.word	0xffffffff


	//   ....[27]....
        /*0228*/ 	.word	0xffffffff


	//   ....[28]....
        /*022c*/ 	.word	0xffffffff


	//   ....[29]....
        /*0230*/ 	.word	0xffffffff


	//   ....[30]....
        /*0234*/ 	.word	0xffffffff


	//   ....[31]....
        /*0238*/ 	.word	0xffffffff


	//   ....[32]....
        /*023c*/ 	.word	0xffffffff


	//   ....[33]....
        /*0240*/ 	.word	0xffffffff


	//   ....[34]....
        /*0244*/ 	.word	0xffffffff


	//   ....[35]....
        /*0248*/ 	.word	0xffffffff


	//   ....[36]....
        /*024c*/ 	.word	0xffffffff


	//   ....[37]....
        /*0250*/ 	.word	0xffffffff


	//   ....[38]....
        /*0254*/ 	.word	0xffffffff


	//   ....[39]....
        /*0258*/ 	.word	0xffffffff


	//   ....[40]....
        /*025c*/ 	.word	0xffffffff


	//   ....[41]....
        /*0260*/ 	.word	0xffffffff


	//   ....[42]....
        /*0264*/ 	.word	0xffffffff


	//   ....[43]....
        /*0268*/ 	.word	0xffffffff


	//   ....[44]....
        /*026c*/ 	.word	0xffffffff


	//   ....[45]....
        /*0270*/ 	.word	0xffffffff


	//   ....[46]....
        /*0274*/ 	.word	0xffffffff


	//   ....[47]....
        /*0278*/ 	.word	0xffffffff


	//   ....[48]....
        /*027c*/ 	.word	0xffffffff


	//   ....[49]....
        /*0280*/ 	.word	0xffffffff


	//   ....[50]....
        /*0284*/ 	.word	0xffffffff


	//   ....[51]....
        /*0288*/ 	.word	0xffffffff


	//   ....[52]....
        /*028c*/ 	.word	0xffffffff


	//   ....[53]....
        /*0290*/ 	.word	0xffffffff


	//   ....[54]....
        /*0294*/ 	.word	0xffffffff


	//   ....[55]....
        /*0298*/ 	.word	0xffffffff


	//   ....[56]....
        /*029c*/ 	.word	0xffffffff


	//   ....[57]....
        /*02a0*/ 	.word	0xffffffff


	//   ....[58]....
        /*02a4*/ 	.word	0xffffffff


	//   ....[59]....
        /*02a8*/ 	.word	0xffffffff


	//   ....[60]....
        /*02ac*/ 	.word	0xffffffff


	//   ....[61]....
        /*02b0*/ 	.word	0xffffffff


	//   ....[62]....
        /*02b4*/ 	.word	0xffffffff


	//   ....[63]....
        /*02b8*/ 	.word	0xffffffff


	//   ....[64]....
        /*02bc*/ 	.word	0xffffffff


	//   ....[65]....
        /*02c0*/ 	.word	0xffffffff


	//   ....[66]....
        /*02c4*/ 	.word	0xffffffff


	//   ....[67]....
        /*02c8*/ 	.word	0xffffffff


	//   ....[68]....
        /*02cc*/ 	.word	0xffffffff


	//   ....[69]....
        /*02d0*/ 	.word	0xffffffff


	//   ....[70]....
        /*02d4*/ 	.word	0xffffffff


	//   ....[71]....
        /*02d8*/ 	.word	0xffffffff


	//   ....[72]....
        /*02dc*/ 	.word	0xffffffff


	//   ....[73]....
        /*02e0*/ 	.word	0xffffffff


	//   ....[74]....
        /*02e4*/ 	.word	0xffffffff


	//   ....[75]....
        /*02e8*/ 	.word	0xffffffff


	//   ....[76]....
        /*02ec*/ 	.word	0xffffffff


	//   ....[77]....
        /*02f0*/ 	.word	0xffffffff


	//   ....[78]....
        /*02f4*/ 	.word	0xffffffff


	//   ....[79]....
        /*02f8*/ 	.word	0xffffffff


	//   ....[80]....
        /*02fc*/ 	.word	0xffffffff


	//   ....[81]....
        /*0300*/ 	.word	0xffffffff


	//   ....[82]....
        /*0304*/ 	.word	0xffffffff


	//   ....[83]....
        /*0308*/ 	.word	0xffffffff


	//   ....[84]....
        /*030c*/ 	.word	0xffffffff


	//   ....[85]....
        /*0310*/ 	.word	0xffffffff


	//   ....[86]....
        /*0314*/ 	.word	0xffffffff


	//   ....[87]....
        /*0318*/ 	.word	0xffffffff


	//   ....[88]....
        /*031c*/ 	.word	0xffffffff


	//   ....[89]....
        /*0320*/ 	.word	0xffffffff


	//   ....[90]....
        /*0324*/ 	.word	0xffffffff


	//   ....[91]....
        /*0328*/ 	.word	0xffffffff


	//   ....[92]....
        /*032c*/ 	.word	0xffffffff


	//   ....[93]....
        /*0330*/ 	.word	0xffffffff


	//   ....[94]....
        /*0334*/ 	.word	0xffffffff


	//   ....[95]....
        /*0338*/ 	.word	0xffffffff


	//   ....[96]....
        /*033c*/ 	.word	0xffffffff


	//   ....[97]....
        /*0340*/ 	.word	0xffffffff


	//   ....[98]....
        /*0344*/ 	.word	0xffffffff


	//   ....[99]....
        /*0348*/ 	.word	0xffffffff


	//   ....[100]....
        /*034c*/ 	.word	0xffffffff


	//   ....[101]....
        /*0350*/ 	.word	0xffffffff


	//   ....[102]....
        /*0354*/ 	.word	0xffffffff


	//   ....[103]....
        /*0358*/ 	.word	0xffffffff


	//   ....[104]....
        /*035c*/ 	.word	0xffffffff


	//   ....[105]....
        /*0360*/ 	.word	0xffffffff


	//   ....[106]....
        /*0364*/ 	.word	0xffffffff


	//   ....[107]....
        /*0368*/ 	.word	0xffffffff


	//   ....[108]....
        /*036c*/ 	.word	0xffffffff


	//   ....[109]....
        /*0370*/ 	.word	0xffffffff


	//   ....[110]....
        /*0374*/ 	.word	0xffffffff


	//   ....[111]....
        /*0378*/ 	.word	0xffffffff


	//   ....[112]....
        /*037c*/ 	.word	0xffffffff


	//   ....[113]....
        /*0380*/ 	.word	0xffffffff


	//   ....[114]....
        /*0384*/ 	.word	0xffffffff


	//   ....[115]....
        /*0388*/ 	.word	0xffffffff


	//   ....[116]....
        /*038c*/ 	.word	0xffffffff


	//   ....[117]....
        /*0390*/ 	.word	0xffffffff


	//   ....[118]....
        /*0394*/ 	.word	0xffffffff


	//   ....[119]....
        /*0398*/ 	.word	0xffffffff


	//   ....[120]....
        /*039c*/ 	.word	0xffffffff


	//   ....[121]....
        /*03a0*/ 	.word	0xffffffff


	//   ....[122]....
        /*03a4*/ 	.word	0xffffffff


	//   ....[123]....
        /*03a8*/ 	.word	0xffffffff


	//   ....[124]....
        /*03ac*/ 	.word	0xffffffff


	//   ....[125]....
        /*03b0*/ 	.word	0xffffffff


	//   ....[126]....
        /*03b4*/ 	.word	0xffffffff


	//   ....[127]....
        /*03b8*/ 	.word	0xffffffff


	//   ....[128]....
        /*03bc*/ 	.word	0xffffffff


	//   ....[129]....
        /*03c0*/ 	.word	0xffffffff


	//   ....[130]....
        /*03c4*/ 	.word	0xffffffff


	//   ....[131]....
        /*03c8*/ 	.word	0xffffffff


	//   ....[132]....
        /*03cc*/ 	.word	0xffffffff


	//   ....[133]....
        /*03d0*/ 	.word	0xffffffff


	//   ....[134]....
        /*03d4*/ 	.word	0xffffffff


	//   ....[135]....
        /*03d8*/ 	.word	0xffffffff


	//   ....[136]....
        /*03dc*/ 	.word	0xffffffff


	//   ....[137]....
        /*03e0*/ 	.word	0xffffffff


	//   ....[138]....
        /*03e4*/ 	.word	0xffffffff


	//   ....[139]....
        /*03e8*/ 	.word	0xffffffff


	//   ....[140]....
        /*03ec*/ 	.word	0xffffffff


	//   ....[141]....
        /*03f0*/ 	.word	0x0500000f


	//   ....[142]....
        /*03f4*/ 	.word	0x0500000f


	//   ....[143]....
        /*03f8*/ 	.word	0x0500000f


	//   ....[144]....
        /*03fc*/ 	.word	0x0500000f


	//   ....[145]....
        /*0400*/ 	.word	0x0500000f


	//   ....[146]....
        /*0404*/ 	.word	0x0500000f


	//   ....[147]....
        /*0408*/ 	.word	0x0500000f


	//   ....[148]....
        /*040c*/ 	.word	0x0500000f


	//   ....[149]....
        /*0410*/ 	.word	0x0500000f


	//   ....[150]....
        /*0414*/ 	.word	0x0500000f


	//   ....[151]....
        /*0418*/ 	.word	0x0500000f


	//   ....[152]....
        /*041c*/ 	.word	0x0500000f


	//   ....[153]....
        /*0420*/ 	.word	0x0500000f


	//   ....[154]....
        /*0424*/ 	.word	0x0500000f


	//   ....[155]....
        /*0428*/ 	.word	0x0500000f


	//   ....[156]....
        /*042c*/ 	.word	0x0500000f


	//   ....[157]....
        /*0430*/ 	.word	0x0500000f


	//   ....[158]....
        /*0434*/ 	.word	0x0500000f


	//   ....[159]....
        /*0438*/ 	.word	0x0500000f


	//   ....[160]....
        /*043c*/ 	.word	0x0500000f


	//   ....[161]....
        /*0440*/ 	.word	0x0500000f


	//   ....[162]....
        /*0444*/ 	.word	0x0500000f


	//   ....[163]....
        /*0448*/ 	.word	0x0500000f


	//   ....[164]....
        /*044c*/ 	.word	0x0500000f


	//   ....[165]....
        /*0450*/ 	.word	0x0500000f


	//   ....[166]....
        /*0454*/ 	.word	0x0500000f


	//   ....[167]....
        /*0458*/ 	.word	0x0500000f


	//   ....[168]....
        /*045c*/ 	.word	0x0500000f


	//   ....[169]....
        /*0460*/ 	.word	0x0500000f


	//   ....[170]....
        /*0464*/ 	.word	0x0500000f


	//   ....[171]....
        /*0468*/ 	.word	0x0500000f


	//   ....[172]....
        /*046c*/ 	.word	0x0500000f


	//   ....[173]....
        /*0470*/ 	.word	0x0500000f


	//   ....[174]....
        /*0474*/ 	.word	0x0500000f


	//   ....[175]....
        /*0478*/ 	.word	0x0500000f


	//   ....[176]....
        /*047c*/ 	.word	0x0500000f


	//   ....[177]....
        /*0480*/ 	.word	0x0500000f


	//   ....[178]....
        /*0484*/ 	.word	0x0500000f


	//   ....[179]....
        /*0488*/ 	.word	0x0500000f


	//   ....[180]....
        /*048c*/ 	.word	0x0500000f


	//   ....[181]....
        /*0490*/ 	.word	0x0500000f


	//   ....[182]....
        /*0494*/ 	.word	0x0500000f


	//   ....[183]....
        /*0498*/ 	.word	0x0500000f


	//   ....[184]....
        /*049c*/ 	.word	0x0500000f


	//   ....[185]....
        /*04a0*/ 	.word	0x0500000f


	//   ....[186]....
        /*04a4*/ 	.word	0x0500000f


	//   ....[187]....
        /*04a8*/ 	.word	0x0500000f


	//   ....[188]....
        /*04ac*/ 	.word	0x0500000f


	//   ....[189]....
        /*04b0*/ 	.word	0x0500000f


	//   ....[190]....
        /*04b4*/ 	.word	0x0500000f


	//   ....[191]....
        /*04b8*/ 	.word	0x0500000f


	//   ....[192]....
        /*04bc*/ 	.word	0x0500000f


	//   ....[193]....
        /*04c0*/ 	.word	0x0500000f


	//   ....[194]....
        /*04c4*/ 	.word	0x0500000f


	//   ....[195]....
        /*04c8*/ 	.word	0x0500000f


	//   ....[196]....
        /*04cc*/ 	.word	0x0500000f


	//   ....[197]....
        /*04d0*/ 	.word	0x0500000f


	//   ....[198]....
        /*04d4*/ 	.word	0x0500000f


	//   ....[199]....
        /*04d8*/ 	.word	0x0500000f


	//   ....[200]....
        /*04dc*/ 	.word	0x0500000f


	//   ....[201]....
        /*04e0*/ 	.word	0x0500000f


	//   ....[202]....
        /*04e4*/ 	.word	0x0500000f


	//   ....[203]....
        /*04e8*/ 	.word	0x0500000f


	//   ....[204]....
        /*04ec*/ 	.word	0x0500000f


	//   ....[205]....
        /*04f0*/ 	.word	0x0500000f


	//   ....[206]....
        /*04f4*/ 	.word	0x0500000f


	//   ....[207]....
        /*04f8*/ 	.word	0x0500000f


	//   ....[208]....
        /*04fc*/ 	.word	0x0500000f


	//----- nvinfo : EIATTR_COOP_GROUP_INSTR_OFFSETS
	.align		4
.L_205:
        /*0500*/ 	.byte	0x04, 0x28
        /*0502*/ 	.short	(.L_207 - .L_206)


	//   ....[0]....
.L_206:
        /*0504*/ 	.word	0x00000070


	//   ....[1]....
        /*0508*/ 	.word	0x000000b0


	//   ....[2]....
        /*050c*/ 	.word	0x000002d0


	//   ....[3]....
        /*0510*/ 	.word	0x00000430


	//   ....[4]....
        /*0514*/ 	.word	0x00000550


	//   ....[5]....
        /*0518*/ 	.word	0x000006b0


	//   ....[6]....
        /*051c*/ 	.word	0x000022e0


	//   ....[7]....
        /*0520*/ 	.word	0x00003080


	//   ....[8]....
        /*0524*/ 	.word	0x00003290


	//   ....[9]....
        /*0528*/ 	.word	0x00003bf0


	//   ....[10]....
        /*052c*/ 	.word	0x00003cf0


	//   ....[11]....
        /*0530*/ 	.word	0x00004040


	//   ....[12]....
        /*0534*/ 	.word	0x00004120


	//   ....[13]....
        /*0538*/ 	.word	0x000060b0


	//   ....[14]....
        /*053c*/ 	.word	0x000062b0


	//   ....[15]....
        /*0540*/ 	.word	0x00006c50


	//   ....[16]....
        /*0544*/ 	.word	0x00006d50


	//   ....[17]....
        /*0548*/ 	.word	0x000070c0


	//   ....[18]....
        /*054c*/ 	.word	0x00007110


	//   ....[19]....
        /*0550*/ 	.word	0x00008e10


	//   ....[20]....
        /*0554*/ 	.word	0x00008e40


	//   ....[21]....
        /*0558*/ 	.word	0x00008f50


	//   ....[22]....
        /*055c*/ 	.word	0x00008f70


	//   ....[23]....
        /*0560*/ 	.word	0x0000ab20


	//   ....[24]....
        /*0564*/ 	.word	0x0000ad60


	//   ....[25]....
        /*0568*/ 	.word	0x0000b700


	//   ....[26]....
        /*056c*/ 	.word	0x0000b800


	//   ....[27]....
        /*0570*/ 	.word	0x0000bb60


	//   ....[28]....
        /*0574*/ 	.word	0x0000bbc0


	//   ....[29]....
        /*0578*/ 	.word	0x0000cbe0


	//   ....[30]....
        /*057c*/ 	.word	0x0000cc10


	//   ....[31]....
        /*0580*/ 	.word	0x0000ccd0


	//   ....[32]....
        /*0584*/ 	.word	0x0000cce0


	//   ....[33]....
        /*0588*/ 	.word	0x0000ea40


	//   ....[34]....
        /*058c*/ 	.word	0x0000ea50


	//   ....[35]....
        /*0590*/ 	.word	0x0000ea60


	//   ....[36]....
        /*0594*/ 	.word	0x0000ea70


	//   ....[37]....
        /*0598*/ 	.word	0x0000f530


	//   ....[38]....
        /*059c*/ 	.word	0x0000f540


	//   ....[39]....
        /*05a0*/ 	.word	0x0000f6b0


	//   ....[40]....
        /*05a4*/ 	.word	0x0000f6d0


	//   ....[41]....
        /*05a8*/ 	.word	0x0000f810


	//   ....[42]....
        /*05ac*/ 	.word	0x0000f830


	//   ....[43]....
        /*05b0*/ 	.word	0x0000f980


	//   ....[44]....
        /*05b4*/ 	.word	0x0000f9a0


	//   ....[45]....
        /*05b8*/ 	.word	0x0000ff80


	//   ....[46]....
        /*05bc*/ 	.word	0x0000ffb0


	//   ....[47]....
        /*05c0*/ 	.word	0x000108f0


	//   ....[48]....
        /*05c4*/ 	.word	0x00010900


	//   ....[49]....
        /*05c8*/ 	.word	0x00011be0


	//   ....[50]....
        /*05cc*/ 	.word	0x00011c10


	//   ....[51]....
        /*05d0*/ 	.word	0x00011d80


	//   ....[52]....
        /*05d4*/ 	.word	0x00011da0


	//   ....[53]....
        /*05d8*/ 	.word	0x00011ee0


	//   ....[54]....
        /*05dc*/ 	.word	0x00011f00


	//   ....[55]....
        /*05e0*/ 	.word	0x00012050


	//   ....[56]....
        /*05e4*/ 	.word	0x00012070


	//   ....[57]....
        /*05e8*/ 	.word	0x00012250


	//   ....[58]....
        /*05ec*/ 	.word	0x00012440


	//   ....[59]....
        /*05f0*/ 	.word	0x00012470


	//   ....[60]....
        /*05f4*/ 	.word	0x000124a0


	//   ....[61]....
        /*05f8*/ 	.word	0x000124d0


	//   ....[62]....
        /*05fc*/ 	.word	0x00012500


	//   ....[63]....
        /*0600*/ 	.word	0x00012530


	//   ....[64]....
        /*0604*/ 	.word	0x000126a0


	//   ....[65]....
        /*0608*/ 	.word	0x000126d0


	//   ....[66]....
        /*060c*/ 	.word	0x00012700


	//   ....[67]....
        /*0610*/ 	.word	0x00012730


	//   ....[68]....
        /*0614*/ 	.word	0x00012760


	//   ....[69]....
        /*0618*/ 	.word	0x00012790


	//   ....[70]....
        /*061c*/ 	.word	0x00012820


	//   ....[71]....
        /*0620*/ 	.word	0x00012850


	//   ....[72]....
        /*0624*/ 	.word	0x00012860


	//   ....[73]....
        /*0628*/ 	.word	0x000128a0


	//   ....[74]....
        /*062c*/ 	.word	0x00014ac0


	//   ....[75]....
        /*0630*/ 	.word	0x00014ae0


	//   ....[76]....
        /*0634*/ 	.word	0x00014af0


	//   ....[77]....
        /*0638*/ 	.word	0x00014ba0


	//   ....[78]....
        /*063c*/ 	.word	0x00014be0


	//   ....[79]....
        /*0640*/ 	.word	0x00014c40


	//   ....[80]....
        /*0644*/ 	.word	0x00014c60


	//   ....[81]....
        /*0648*/ 	.word	0x00014c90


	//   ....[82]....
        /*064c*/ 	.word	0x000153d0


	//   ....[83]....
        /*0650*/ 	.word	0x00015400


	//   ....[84]....
        /*0654*/ 	.word	0x00015460


	//   ....[85]....
        /*0658*/ 	.word	0x000154d0


	//   ....[86]....
        /*065c*/ 	.word	0x00015520


	//   ....[87]....
        /*0660*/ 	.word	0x00015590


	//   ....[88]....
        /*0664*/ 	.word	0x000155e0


	//   ....[89]....
        /*0668*/ 	.word	0x00015650


	//   ....[90]....
        /*066c*/ 	.word	0x000156a0


	//   ....[91]....
        /*0670*/ 	.word	0x00015710


	//   ....[92]....
        /*0674*/ 	.word	0x00015760


	//   ....[93]....
        /*0678*/ 	.word	0x000157d0


	//   ....[94]....
        /*067c*/ 	.word	0x00015820


	//   ....[95]....
        /*0680*/ 	.word	0x00015880


	//   ....[96]....
        /*0684*/ 	.word	0x00015890


	//   ....[97]....
        /*0688*/ 	.word	0x000158e0


	//   ....[98]....
        /*068c*/ 	.word	0x000160b0


	//   ....[99]....
        /*0690*/ 	.word	0x000160e0


	//   ....[100]....
        /*0694*/ 	.word	0x00016110


	//   ....[101]....
        /*0698*/ 	.word	0x000161d0


	//   ....[102]....
        /*069c*/ 	.word	0x00016200


	//   ....[103]....
        /*06a0*/ 	.word	0x00016250


	//   ....[104]....
        /*06a4*/ 	.word	0x00016280


	//   ....[105]....
        /*06a8*/ 	.word	0x000162f0


	//   ....[106]....
        /*06ac*/ 	.word	0x000165d0


	//   ....[107]....
        /*06b0*/ 	.word	0x000165f0


	//   ....[108]....
        /*06b4*/ 	.word	0x00016600


	//   ....[109]....
        /*06b8*/ 	.word	0x000166b0


	//   ....[110]....
        /*06bc*/ 	.word	0x000166c0


	//   ....[111]....
        /*06c0*/ 	.word	0x00016770


	//   ....[112]....
        /*06c4*/ 	.word	0x00016780


	//   ....[113]....
        /*06c8*/ 	.word	0x00016790


	//   ....[114]....
        /*06cc*/ 	.word	0x00016da0


	//   ....[115]....
        /*06d0*/ 	.word	0x00016de0


	//   ....[116]....
        /*06d4*/ 	.word	0x00016e20


	//   ....[117]....
        /*06d8*/ 	.word	0x00016e50


	//   ....[118]....
        /*06dc*/ 	.word	0x00016f00


	//   ....[119]....
        /*06e0*/ 	.word	0x00016f30


	//   ....[120]....
        /*06e4*/ 	.word	0x00016f40


	//   ....[121]....
        /*06e8*/ 	.word	0x00016fd0


	//   ....[122]....
        /*06ec*/ 	.word	0x00017440


	//   ....[123]....
        /*06f0*/ 	.word	0x00017470


	//   ....[124]....
        /*06f4*/ 	.word	0x000174d0


	//   ....[125]....
        /*06f8*/ 	.word	0x00017500


	//   ....[126]....
        /*06fc*/ 	.word	0x00017530


	//   ....[127]....
        /*0700*/ 	.word	0x00017560


	//   ....[128]....
        /*0704*/ 	.word	0x00017590


	//   ....[129]....
        /*0708*/ 	.word	0x000175c0


	//   ....[130]....
        /*070c*/ 	.word	0x00017760


	//   ....[131]....
        /*0710*/ 	.word	0x00017790


	//   ....[132]....
        /*0714*/ 	.word	0x000177c0


	//   ....[133]....
        /*0718*/ 	.word	0x000177f0


	//   ....[134]....
        /*071c*/ 	.word	0x00017820


	//   ....[135]....
        /*0720*/ 	.word	0x00017850


	//   ....[136]....
        /*0724*/ 	.word	0x00017910


	//   ....[137]....
        /*0728*/ 	.word	0x00017930


	//   ....[138]....
        /*072c*/ 	.word	0x00017950


	//   ....[139]....
        /*0730*/ 	.word	0x000179b0


	//   ....[140]....
        /*0734*/ 	.word	0x000183d0


	//   ....[141]....
        /*0738*/ 	.word	0x00018a50


	//   ....[142]....
        /*073c*/ 	.word	0x00018b40


	//   ....[143]....
        /*0740*/ 	.word	0x00018be0


	//   ....[144]....
        /*0744*/ 	.word	0x00018c40


	//   ....[145]....
        /*0748*/ 	.word	0x00018ce0


	//   ....[146]....
        /*074c*/ 	.word	0x00018dc0


	//   ....[147]....
        /*0750*/ 	.word	0x00018ec0


	//   ....[148]....
        /*0754*/ 	.word	0x00018f30


	//   ....[149]....
        /*0758*/ 	.word	0x00019010


	//   ....[150]....
        /*075c*/ 	.word	0x000190c0


	//   ....[151]....
        /*0760*/ 	.word	0x00019130


	//   ....[152]....
        /*0764*/ 	.word	0x000191b0


	//   ....[153]....
        /*0768*/ 	.word	0x00019290


	//   ....[154]....
        /*076c*/ 	.word	0x00019310


	//   ....[155]....
        /*0770*/ 	.word	0x00019400


	//   ....[156]....
        /*0774*/ 	.word	0x00019480


	//   ....[157]....
        /*0778*/ 	.word	0x00019570


	//   ....[158]....
        /*077c*/ 	.word	0x000195f0


	//   ....[159]....
        /*0780*/ 	.word	0x000196e0


	//   ....[160]....
        /*0784*/ 	.word	0x00019760


	//   ....[161]....
        /*0788*/ 	.word	0x00019850


	//   ....[162]....
        /*078c*/ 	.word	0x000198d0


	//   ....[163]....
        /*0790*/ 	.word	0x000199b0


	//   ....[164]....
        /*0794*/ 	.word	0x00019a30


	//   ....[165]....
        /*0798*/ 	.word	0x00019b00


	//   ....[166]....
        /*079c*/ 	.word	0x00019c30


	//   ....[167]....
        /*07a0*/ 	.word	0x00019d00


	//   ....[168]....
        /*07a4*/ 	.word	0x00019dd0


	//   ....[169]....
        /*07a8*/ 	.word	0x00019eb0


	//   ....[170]....
        /*07ac*/ 	.word	0x00019f10


	//   ....[171]....
        /*07b0*/ 	.word	0x00019ff0


	//   ....[172]....
        /*07b4*/ 	.word	0x0001a050


	//   ....[173]....
        /*07b8*/ 	.word	0x0001a160


	//   ....[174]....
        /*07bc*/ 	.word	0x0001a250


	//   ....[175]....
        /*07c0*/ 	.word	0x0001a2f0


	//   ....[176]....
        /*07c4*/ 	.word	0x0001a350


	//   ....[177]....
        /*07c8*/ 	.word	0x0001a470


	//   ....[178]....
        /*07cc*/ 	.word	0x0001a4d0


	//   ....[179]....
        /*07d0*/ 	.word	0x0001a5f0


	//   ....[180]....
        /*07d4*/ 	.word	0x0001a650


	//   ....[181]....
        /*07d8*/ 	.word	0x0001a720


	//   ....[182]....
        /*07dc*/ 	.word	0x0001a880


	//   ....[183]....
        /*07e0*/ 	.word	0x0001a920


	//   ....[184]....
        /*07e4*/ 	.word	0x0001aa70


	//   ....[185]....
        /*07e8*/ 	.word	0x0001ab20


	//   ....[186]....
        /*07ec*/ 	.word	0x0001ab80


	//   ....[187]....
        /*07f0*/ 	.word	0x0001ac40


	//   ....[188]....
        /*07f4*/ 	.word	0x0001ad20


	//   ....[189]....
        /*07f8*/ 	.word	0x0001ade0


	//   ....[190]....
        /*07fc*/ 	.word	0x0001aef0


	//   ....[191]....
        /*0800*/ 	.word	0x0001af90


	//   ....[192]....
        /*0804*/ 	.word	0x0001b110


	//   ....[193]....
        /*0808*/ 	.word	0x0001b180


	//   ....[194]....
        /*080c*/ 	.word	0x0001b1f0


	//   ....[195]....
        /*0810*/ 	.word	0x0001b260


	//   ....[196]....
        /*0814*/ 	.word	0x0001b2d0


	//   ....[197]....
        /*0818*/ 	.word	0x0001b350


	//   ....[198]....
        /*081c*/ 	.word	0x0001b3d0


	//   ....[199]....
        /*0820*/ 	.word	0x0001b460


	//   ....[200]....
        /*0824*/ 	.word	0x0001b4d0


	//   ....[201]....
        /*0828*/ 	.word	0x0001b540


	//   ....[202]....
        /*082c*/ 	.word	0x0001b5b0


	//   ....[203]....
        /*0830*/ 	.word	0x0001b630


	//   ....[204]....
        /*0834*/ 	.word	0x0001b6a0


	//   ....[205]....
        /*0838*/ 	.word	0x0001b730


	//   ....[206]....
        /*083c*/ 	.word	0x0001b790


	//   ....[207]....
        /*0840*/ 	.word	0x0001b820


	//   ....[208]....
        /*0844*/ 	.word	0x0001b950


	//----- nvinfo : EIATTR_REG_RECONFIG
	.align		4
.L_207:
        /*0848*/ 	.byte	0x01, 0x54
	.zero		2


	//----- nvinfo : EIATTR_SYSCALL_OFFSETS
	.align		4
        /*084c*/ 	.byte	0x04, 0x46
        /*084e*/ 	.short	(.L_209 - .L_208)


	//   ....[0]....
.L_208:
        /*0850*/ 	.word	0x00002460


	//   ....[1]....
        /*0854*/ 	.word	0x000140a0


	//   ....[2]....
        /*0858*/ 	.word	0x000141f0


	//   ....[3]....
        /*085c*/ 	.word	0x000142e0


	//   ....[4]....
        /*0860*/ 	.word	0x00015020


	//----- nvinfo : EIATTR_MBARRIER_INSTR_OFFSETS
	.align		4
.L_209:
        /*0864*/ 	.byte	0x04, 0x39
        /*0866*/ 	.short	(.L_211 - .L_210)


	//   ....[0]....
.L_210:
        /*0868*/ 	.word	0x00000180
        /*086c*/ 	.word	0x000000ff
        /*0870*/ 	.word	0x00030800
        /*0874*/ 	.short	0x0100
        /*0876*/ 	.byte	0x08
	.zero		1


	//   ....[1]....
        /*0878*/ 	.word	0x00000190
        /*087c*/ 	.word	0x000000ff
        /*0880*/ 	.word	0x00030820
        /*0884*/ 	.short	0x0100
        /*0886*/ 	.byte	0x08
	.zero		1


	//   ....[2]....
        /*0888*/ 	.word	0x00000280
        /*088c*/ 	.word	0x000000ff
        /*0890*/ 	.word	0x00030830
        /*0894*/ 	.short	0x0100
        /*0896*/ 	.byte	0x08
	.zero		1


	//   ....[3]....
        /*0898*/ 	.word	0x00000290
        /*089c*/ 	.word	0x000000ff
        /*08a0*/ 	.word	0x00030840
        /*08a4*/ 	.short	0x0100
        /*08a6*/ 	.byte	0x08
	.zero		1


	//   ....[4]....
        /*08a8*/ 	.word	0x000002a0
        /*08ac*/ 	.word	0x000000ff
        /*08b0*/ 	.word	0x00030838
        /*08b4*/ 	.short	0x0100
        /*08b6*/ 	.byte	0x08
	.zero		1


	//   ....[5]....
        /*08b8*/ 	.word	0x000002b0
        /*08bc*/ 	.word	0x000000ff
        /*08c0*/ 	.word	0x00030848
        /*08c4*/ 	.short	0x0100
        /*08c6*/ 	.byte	0x08
	.zero		1


	//   ....[6]....
        /*08c8*/ 	.word	0x000003e0
        /*08cc*/ 	.word	0x000000ff
        /*08d0*/ 	.word	0x00030850
        /*08d4*/ 	.short	0x0100
        /*08d6*/ 	.byte	0x08
	.zero		1


	//   ....[7]....
        /*08d8*/ 	.word	0x000003f0
        /*08dc*/ 	.word	0x000000ff
        /*08e0*/ 	.word	0x00030860
        /*08e4*/ 	.short	0x0100
        /*08e6*/ 	.byte	0x08
	.zero		1


	//   ....[8]....
        /*08e8*/ 	.word	0x00000400
        /*08ec*/ 	.word	0x000000ff
        /*08f0*/ 	.word	0x00030858
        /*08f4*/ 	.short	0x0100
        /*08f6*/ 	.byte	0x08
	.zero		1


	//   ....[9]....
        /*08f8*/ 	.word	0x00000410
        /*08fc*/ 	.word	0x000000ff
        /*0900*/ 	.word	0x00030868
        /*0904*/ 	.short	0x0100
        /*0906*/ 	.byte	0x08
	.zero		1


	//   ....[10]....
        /*0908*/ 	.word	0x00000500
        /*090c*/ 	.word	0x000000ff
        /*0910*/ 	.word	0x00030870
        /*0914*/ 	.short	0x0100
        /*0916*/ 	.byte	0x06
	.zero		1


	//   ....[11]....
        /*0918*/ 	.word	0x00000510
        /*091c*/ 	.word	0x000000ff
        /*0920*/ 	.word	0x00030880
        /*0924*/ 	.short	0x0100
        /*0926*/ 	.byte	0x06
	.zero		1


	//   ....[12]....
        /*0928*/ 	.word	0x00000520
        /*092c*/ 	.word	0x000000ff
        /*0930*/ 	.word	0x00030878
        /*0934*/ 	.short	0x0100
        /*0936*/ 	.byte	0x06
	.zero		1


	//   ....[13]....
        /*0938*/ 	.word	0x00000530
        /*093c*/ 	.word	0x000000ff
        /*0940*/ 	.word	0x00030888
        /*0944*/ 	.short	0x0100
        /*0946*/ 	.byte	0x06
	.zero		1


	//   ....[14]....
        /*0948*/ 	.word	0x00000660
        /*094c*/ 	.word	0x000000ff
        /*0950*/ 	.word	0x00030890
        /*0954*/ 	.short	0x0100
        /*0956*/ 	.byte	0x08
	.zero		1


	//   ....[15]....
        /*0958*/ 	.word	0x00000670
        /*095c*/ 	.word	0x000000ff
        /*0960*/ 	.word	0x000308a0
        /*0964*/ 	.short	0x0100
        /*0966*/ 	.byte	0x08
	.zero		1


	//   ....[16]....
        /*0968*/ 	.word	0x00000680
        /*096c*/ 	.word	0x000000ff
        /*0970*/ 	.word	0x00030898
        /*0974*/ 	.short	0x0100
        /*0976*/ 	.byte	0x08
	.zero		1


	//   ....[17]....
        /*0978*/ 	.word	0x00000690
        /*097c*/ 	.word	0x000000ff
        /*0980*/ 	.word	0x000308a8
        /*0984*/ 	.short	0x0100
        /*0986*/ 	.byte	0x08
	.zero		1


	//   ....[18]....
        /*0988*/ 	.word	0x000007d0
        /*098c*/ 	.word	0x000000ff
        /*0990*/ 	.word	0x000308b0
        /*0994*/ 	.short	0x0100
        /*0996*/ 	.byte	0x08
	.zero		1


	//   ....[19]....
        /*0998*/ 	.word	0x000007e0
        /*099c*/ 	.word	0x000000ff
        /*09a0*/ 	.word	0x000308c0
        /*09a4*/ 	.short	0x0100
        /*09a6*/ 	.byte	0x08
	.zero		1


	//   ....[20]....
        /*09a8*/ 	.word	0x000007f0
        /*09ac*/ 	.word	0x000000ff
        /*09b0*/ 	.word	0x000308b8
        /*09b4*/ 	.short	0x0100
        /*09b6*/ 	.byte	0x08
	.zero		1


	//   ....[21]....
        /*09b8*/ 	.word	0x00000800
        /*09bc*/ 	.word	0x000000ff
        /*09c0*/ 	.word	0x000308c8
        /*09c4*/ 	.short	0x0100
        /*09c6*/ 	.byte	0x08
	.zero		1


	//   ....[22]....
        /*09c8*/ 	.word	0x00002520
        /*09cc*/ 	.word	0x000000ff
        /*09d0*/ 	.word	0x00030800
        /*09d4*/ 	.short	0x010a
        /*09d6*/ 	.byte	0x28
	.zero		1


	//   ....[23]....
        /*09d8*/ 	.word	0x000025a0
        /*09dc*/ 	.word	0x00000003
        /*09e0*/ 	.word	0x00030830
        /*09e4*/ 	.short	0x010a
        /*09e6*/ 	.byte	0x3f
	.zero		1


	//   ....[24]....
        /*09e8*/ 	.word	0x000025e0
        /*09ec*/ 	.word	0x00000003
        /*09f0*/ 	.word	0x00030830
        /*09f4*/ 	.short	0x010a
        /*09f6*/ 	.byte	0x3f
	.zero		1


	//   ....[25]....
        /*09f8*/ 	.word	0x00003060
        /*09fc*/ 	.word	0x000000ff
        /*0a00*/ 	.word	0x00000000
        /*0a04*/ 	.short	0x0101
        /*0a06*/ 	.byte	0x04
	.zero		1


	//   ....[26]....
        /*0a08*/ 	.word	0x00004e70
        /*0a0c*/ 	.word	0x000000ff
        /*0a10*/ 	.word	0x00030830
        /*0a14*/ 	.short	0x010a
        /*0a16*/ 	.byte	0x06
	.zero		1


	//   ....[27]....
        /*0a18*/ 	.word	0x00004ed0
        /*0a1c*/ 	.word	0x000000ff
        /*0a20*/ 	.word	0x00030830
        /*0a24*/ 	.short	0x010a
        /*0a26*/ 	.byte	0x06
	.zero		1


	//   ....[28]....
        /*0a28*/ 	.word	0x00005d30
        /*0a2c*/ 	.word	0x000000ff
        /*0a30*/ 	.word	0x00030850
        /*0a34*/ 	.short	0x010a
        /*0a36*/ 	.byte	0x05
	.zero		1


	//   ....[29]....
        /*0a38*/ 	.word	0x00005d70
        /*0a3c*/ 	.word	0x000000ff
        /*0a40*/ 	.word	0x00030850
        /*0a44*/ 	.short	0x010a
        /*0a46*/ 	.byte	0x05
	.zero		1


	//   ....[30]....
        /*0a48*/ 	.word	0x00006060
        /*0a4c*/ 	.word	0x000000ff
        /*0a50*/ 	.word	0x00000000
        /*0a54*/ 	.short	0x0101
        /*0a56*/ 	.byte	0x06
	.zero		1


	//   ....[31]....
        /*0a58*/ 	.word	0x000077f0
        /*0a5c*/ 	.word	0x000000ff
        /*0a60*/ 	.word	0x00000000
        /*0a64*/ 	.short	0x0101
        /*0a66*/ 	.byte	0x05
	.zero		1


	//   ....[32]....
        /*0a68*/ 	.word	0x00007bc0
        /*0a6c*/ 	.word	0x000000ff
        /*0a70*/ 	.word	0x00030830
        /*0a74*/ 	.short	0x010a
        /*0a76*/ 	.byte	0x06
	.zero		1


	//   ....[33]....
        /*0a78*/ 	.word	0x00007c20
        /*0a7c*/ 	.word	0x000000ff
        /*0a80*/ 	.word	0x00030830
        /*0a84*/ 	.short	0x010a
        /*0a86*/ 	.byte	0x06
	.zero		1


	//   ....[34]....
        /*0a88*/ 	.word	0x00008a80
        /*0a8c*/ 	.word	0x000000ff
        /*0a90*/ 	.word	0x00030850
        /*0a94*/ 	.short	0x010a
        /*0a96*/ 	.byte	0x05
	.zero		1


	//   ....[35]....
        /*0a98*/ 	.word	0x00008ac0
        /*0a9c*/ 	.word	0x000000ff
        /*0aa0*/ 	.word	0x00030850
        /*0aa4*/ 	.short	0x010a
        /*0aa6*/ 	.byte	0x05
	.zero		1


	//   ....[36]....
        /*0aa8*/ 	.word	0x00008d90
        /*0aac*/ 	.word	0x000000ff
        /*0ab0*/ 	.word	0x00000000
        /*0ab4*/ 	.short	0x0101
        /*0ab6*/ 	.byte	0x06
	.zero		1


	//   ....[37]....
        /*0ab8*/ 	.word	0x000097a0
        /*0abc*/ 	.word	0x000000ff
        /*0ac0*/ 	.word	0x00000000
        /*0ac4*/ 	.short	0x0101
        /*0ac6*/ 	.byte	0x05
	.zero		1


	//   ....[38]....
        /*0ac8*/ 	.word	0x00009920
        /*0acc*/ 	.word	0x000000ff
        /*0ad0*/ 	.word	0x00030830
        /*0ad4*/ 	.short	0x010a
        /*0ad6*/ 	.byte	0x05
	.zero		1


	//   ....[39]....
        /*0ad8*/ 	.word	0x00009980
        /*0adc*/ 	.word	0x000000ff
        /*0ae0*/ 	.word	0x00030830
        /*0ae4*/ 	.short	0x010a
        /*0ae6*/ 	.byte	0x05
	.zero		1


	//   ....[40]....
        /*0ae8*/ 	.word	0x0000a7e0
        /*0aec*/ 	.word	0x000000ff
        /*0af0*/ 	.word	0x00030850
        /*0af4*/ 	.short	0x010a
        /*0af6*/ 	.byte	0x05
	.zero		1


	//   ....[41]....
        /*0af8*/ 	.word	0x0000a820
        /*0afc*/ 	.word	0x000000ff
        /*0b00*/ 	.word	0x00030850
        /*0b04*/ 	.short	0x010a
        /*0b06*/ 	.byte	0x05
	.zero		1


	//   ....[42]....
        /*0b08*/ 	.word	0x0000ab80
        /*0b0c*/ 	.word	0x000000ff
        /*0b10*/ 	.word	0x00000000
        /*0b14*/ 	.short	0x0101
        /*0b16*/ 	.byte	0x04
	.zero		1


	//   ....[43]....
        /*0b18*/ 	.word	0x0000c2b0
        /*0b1c*/ 	.word	0x000000ff
        /*0b20*/ 	.word	0x00000000
        /*0b24*/ 	.short	0x0101
        /*0b26*/ 	.byte	0x05
	.zero		1


	//   ....[44]....
        /*0b28*/ 	.word	0x0000cb50
        /*0b2c*/ 	.word	0x000000ff
        /*0b30*/ 	.word	0x00030850
        /*0b34*/ 	.short	0x010a
        /*0b36*/ 	.byte	0x05
	.zero		1


	//   ....[45]....
        /*0b38*/ 	.word	0x0000cb90
        /*0b3c*/ 	.word	0x000000ff
        /*0b40*/ 	.word	0x00030850
        /*0b44*/ 	.short	0x010a
        /*0b46*/ 	.byte	0x05
	.zero		1


	//   ....[46]....
        /*0b48*/ 	.word	0x0000d160
        /*0b4c*/ 	.word	0x000000ff
        /*0b50*/ 	.word	0x00000000
        /*0b54*/ 	.short	0x0101
        /*0b56*/ 	.byte	0x04
	.zero		1


	//   ....[47]....
        /*0b58*/ 	.word	0x0000f550
        /*0b5c*/ 	.word	0x000000ff
        /*0b60*/ 	.word	0x00000000
        /*0b64*/ 	.short	0x0101
        /*0b66*/ 	.byte	0x08
	.zero		1


	//   ....[48]....
        /*0b68*/ 	.word	0x0000fd80
        /*0b6c*/ 	.word	0x000000ff
        /*0b70*/ 	.word	0x00000000
        /*0b74*/ 	.short	0x0101
        /*0b76*/ 	.byte	0x08
	.zero		1


	//   ....[49]....
        /*0b78*/ 	.word	0x000148b0
        /*0b7c*/ 	.word	0x00000004
        /*0b80*/ 	.word	0x00030840
        /*0b84*/ 	.short	0x010a
        /*0b86*/ 	.byte	0x3f
	.zero		1


	//   ....[50]....
        /*0b88*/ 	.word	0x00014da0
        /*0b8c*/ 	.word	0x00000004
        /*0b90*/ 	.word	0x00030830
        /*0b94*/ 	.short	0x0107
        /*0b96*/ 	.byte	0x3f
	.zero		1


	//   ....[51]....
        /*0b98*/ 	.word	0x00014e50
        /*0b9c*/ 	.word	0x00000004
        /*0ba0*/ 	.word	0x00030830
        /*0ba4*/ 	.short	0x0101
        /*0ba6*/ 	.byte	0x3f
	.zero		1


	//   ....[52]....
        /*0ba8*/ 	.word	0x00015a10
        /*0bac*/ 	.word	0x00000011
        /*0bb0*/ 	.word	0x00030800
        /*0bb4*/ 	.short	0x0107
        /*0bb6*/ 	.byte	0x3f
	.zero		1


	//   ....[53]....
        /*0bb8*/ 	.word	0x00015b30
        /*0bbc*/ 	.word	0x00000011
        /*0bc0*/ 	.word	0x00030800
        /*0bc4*/ 	.short	0x0101
        /*0bc6*/ 	.byte	0x3f
	.zero		1


	//   ....[54]....
        /*0bc8*/ 	.word	0x00015b50
        /*0bcc*/ 	.word	0x00000011
        /*0bd0*/ 	.word	0x00030820
        /*0bd4*/ 	.short	0x010a
        /*0bd6*/ 	.byte	0x3f
	.zero		1


	//   ....[55]....
        /*0bd8*/ 	.word	0x00015f20
        /*0bdc*/ 	.word	0x00000007
        /*0be0*/ 	.word	0x00030840
        /*0be4*/ 	.short	0x010a
        /*0be6*/ 	.byte	0x3f
	.zero		1


	//   ....[56]....
        /*0be8*/ 	.word	0x00016400
        /*0bec*/ 	.word	0x00000007
        /*0bf0*/ 	.word	0x00030830
        /*0bf4*/ 	.short	0x0107
        /*0bf6*/ 	.byte	0x3f
	.zero		1


	//   ....[57]....
        /*0bf8*/ 	.word	0x000164b0
        /*0bfc*/ 	.word	0x00000007
        /*0c00*/ 	.word	0x00030830
        /*0c04*/ 	.short	0x0101
        /*0c06*/ 	.byte	0x3f
	.zero		1


	//   ....[58]....
        /*0c08*/ 	.word	0x00016510
        /*0c0c*/ 	.word	0x00000007
        /*0c10*/ 	.word	0x00030860
        /*0c14*/ 	.short	0x010a
        /*0c16*/ 	.byte	0x3f
	.zero		1


	//   ....[59]....
        /*0c18*/ 	.word	0x000169c0
        /*0c1c*/ 	.word	0x00000007
        /*0c20*/ 	.word	0x00030850
        /*0c24*/ 	.short	0x0107
        /*0c26*/ 	.byte	0x3f
	.zero		1


	//   ....[60]....
        /*0c28*/ 	.word	0x00016ae0
        /*0c2c*/ 	.word	0x00000007
        /*0c30*/ 	.word	0x00030850
        /*0c34*/ 	.short	0x0101
        /*0c36*/ 	.byte	0x3f
	.zero		1


	//   ....[61]....
        /*0c38*/ 	.word	0x00016cf0
        /*0c3c*/ 	.word	0x00000000
        /*0c40*/ 	.word	0x00030860
        /*0c44*/ 	.short	0x010a
        /*0c46*/ 	.byte	0x3f
	.zero		1


	//   ....[62]....
        /*0c48*/ 	.word	0x00017150
        /*0c4c*/ 	.word	0x00000000
        /*0c50*/ 	.word	0x00030850
        /*0c54*/ 	.short	0x0107
        /*0c56*/ 	.byte	0x3f
	.zero		1


	//   ....[63]....
        /*0c58*/ 	.word	0x00017200
        /*0c5c*/ 	.word	0x00000000
        /*0c60*/ 	.word	0x00030850
        /*0c64*/ 	.short	0x0101
        /*0c66*/ 	.byte	0x3f
	.zero		1


	//   ....[64]....
        /*0c68*/ 	.word	0x00018350
        /*0c6c*/ 	.word	0x00000007
        /*0c70*/ 	.word	0x00030820
        /*0c74*/ 	.short	0x010a
        /*0c76*/ 	.byte	0x3f
	.zero		1


	//   ....[65]....
        /*0c78*/ 	.word	0x000184f0
        /*0c7c*/ 	.word	0x00000005
        /*0c80*/ 	.word	0x00030840
        /*0c84*/ 	.short	0x010a
        /*0c86*/ 	.byte	0x3f
	.zero		1


	//   ....[66]....
        /*0c88*/ 	.word	0x00018590
        /*0c8c*/ 	.word	0x00000003
        /*0c90*/ 	.word	0x00030840
        /*0c94*/ 	.short	0x010a
        /*0c96*/ 	.byte	0x3f
	.zero		1


	//   ....[67]....
        /*0c98*/ 	.word	0x000185d0
        /*0c9c*/ 	.word	0x00000005
        /*0ca0*/ 	.word	0x00030860
        /*0ca4*/ 	.short	0x010a
        /*0ca6*/ 	.byte	0x3f
	.zero		1


	//   ....[68]....
        /*0ca8*/ 	.word	0x00018610
        /*0cac*/ 	.word	0x00000003
        /*0cb0*/ 	.word	0x00030860
        /*0cb4*/ 	.short	0x010a
        /*0cb6*/ 	.byte	0x3f
	.zero		1


	//   ....[69]....
        /*0cb8*/ 	.word	0x00018680
        /*0cbc*/ 	.word	0x00000003
        /*0cc0*/ 	.word	0x00030800
        /*0cc4*/ 	.short	0x010a
        /*0cc6*/ 	.byte	0x3f
	.zero		1


	//   ....[70]....
        /*0cc8*/ 	.word	0x000186d0
        /*0ccc*/ 	.word	0x00000003
        /*0cd0*/ 	.word	0x00030830
        /*0cd4*/ 	.short	0x010a
        /*0cd6*/ 	.byte	0x3f
	.zero		1


	//   ....[71]....
        /*0cd8*/ 	.word	0x00018730
        /*0cdc*/ 	.word	0x00000004
        /*0ce0*/ 	.word	0x00030830
        /*0ce4*/ 	.short	0x010a
        /*0ce6*/ 	.byte	0x3f
	.zero		1


	//   ....[72]....
        /*0ce8*/ 	.word	0x00018790
        /*0cec*/ 	.word	0x00000002
        /*0cf0*/ 	.word	0x00030850
        /*0cf4*/ 	.short	0x010a
        /*0cf6*/ 	.byte	0x3f
	.zero		1


	//   ....[73]....
        /*0cf8*/ 	.word	0x000187f0
        /*0cfc*/ 	.word	0x00000004
        /*0d00*/ 	.word	0x00030830
        /*0d04*/ 	.short	0x010a
        /*0d06*/ 	.byte	0x3f
	.zero		1


	//   ....[74]....
        /*0d08*/ 	.word	0x00018850
        /*0d0c*/ 	.word	0x00000002
        /*0d10*/ 	.word	0x00030850
        /*0d14*/ 	.short	0x010a
        /*0d16*/ 	.byte	0x3f
	.zero		1


	//   ....[75]....
        /*0d18*/ 	.word	0x000188b0
        /*0d1c*/ 	.word	0x00000004
        /*0d20*/ 	.word	0x00030830
        /*0d24*/ 	.short	0x010a
        /*0d26*/ 	.byte	0x3f
	.zero		1


	//   ....[76]....
        /*0d28*/ 	.word	0x00018910
        /*0d2c*/ 	.word	0x00000002
        /*0d30*/ 	.word	0x00030850
        /*0d34*/ 	.short	0x010a
        /*0d36*/ 	.byte	0x3f
	.zero		1


	//   ....[77]....
        /*0d38*/ 	.word	0x00018970
        /*0d3c*/ 	.word	0x00000007
        /*0d40*/ 	.word	0x00030850
        /*0d44*/ 	.short	0x010a
        /*0d46*/ 	.byte	0x3f
	.zero		1


	//   ....[78]....
        /*0d48*/ 	.word	0x00018a90
        /*0d4c*/ 	.word	0x00000004
        /*0d50*/ 	.word	0x00030840
        /*0d54*/ 	.short	0x010a
        /*0d56*/ 	.byte	0x3f
	.zero		1


	//   ....[79]....
        /*0d58*/ 	.word	0x00019b30
        /*0d5c*/ 	.word	0x00000011
        /*0d60*/ 	.word	0x00030820
        /*0d64*/ 	.short	0x010a
        /*0d66*/ 	.byte	0x3f
	.zero		1


	//   ....[80]....
        /*0d68*/ 	.word	0x00019b80
        /*0d6c*/ 	.word	0x00000007
        /*0d70*/ 	.word	0x00030840
        /*0d74*/ 	.short	0x010a
        /*0d76*/ 	.byte	0x3f
	.zero		1


	//   ....[81]....
        /*0d78*/ 	.word	0x0001a1a0
        /*0d7c*/ 	.word	0x00000007
        /*0d80*/ 	.word	0x00030860
        /*0d84*/ 	.short	0x010a
        /*0d86*/ 	.byte	0x3f
	.zero		1


	//   ....[82]....
        /*0d88*/ 	.word	0x0001a7d0
        /*0d8c*/ 	.word	0x00000000
        /*0d90*/ 	.word	0x00030860
        /*0d94*/ 	.short	0x010a
        /*0d96*/ 	.byte	0x3f
	.zero		1


	//   ....[83]....
        /*0d98*/ 	.word	0x0001b870
        /*0d9c*/ 	.word	0x00000007
        /*0da0*/ 	.word	0x00030820
        /*0da4*/ 	.short	0x010a
        /*0da6*/ 	.byte	0x3f
	.zero		1


	//   ....[84]....
        /*0da8*/ 	.word	0x0001ba10
        /*0dac*/ 	.word	0x00000005
        /*0db0*/ 	.word	0x00030840
        /*0db4*/ 	.short	0x010a
        /*0db6*/ 	.byte	0x3f
	.zero		1


	//   ....[85]....
        /*0db8*/ 	.word	0x0001ba60
        /*0dbc*/ 	.word	0x00000003
        /*0dc0*/ 	.word	0x00030840
        /*0dc4*/ 	.short	0x010a
        /*0dc6*/ 	.byte	0x3f
	.zero		1


	//   ....[86]....
        /*0dc8*/ 	.word	0x0001bab0
        /*0dcc*/ 	.word	0x00000005
        /*0dd0*/ 	.word	0x00030860
        /*0dd4*/ 	.short	0x010a
        /*0dd6*/ 	.byte	0x3f
	.zero		1


	//----- nvinfo : EIATTR_NUM_MBARRIERS
	.align		4
.L_211:
        /*0dd8*/ 	.byte	0x03, 0x38
        /*0dda*/ 	.short	0x0016


	//----- nvinfo : EIATTR_EXIT_INSTR_OFFSETS
	.align		4
        /*0ddc*/ 	.byte	0x04, 0x1c
        /*0dde*/ 	.short	(.L_213 - .L_212)


	//   ....[0]....
.L_212:
        /*0de0*/ 	.word	0x00000990


	//   ....[1]....
        /*0de4*/ 	.word	0x000121f0


	//   ....[2]....
        /*0de8*/ 	.word	0x00018660


	//----- nvinfo : EIATTR_MAX_THREADS
	.align		4
.L_213:
        /*0dec*/ 	.byte	0x04, 0x05
        /*0dee*/ 	.short	(.L_215 - .L_214)
.L_214:
        /*0df0*/ 	.word	0x00000180
        /*0df4*/ 	.word	0x00000001
        /*0df8*/ 	.word	0x00000001


	//----- nvinfo : EIATTR_CRS_STACK_SIZE
	.align		4
.L_215:
        /*0dfc*/ 	.byte	0x04, 0x1e
        /*0dfe*/ 	.short	(.L_217 - .L_216)
.L_216:
        /*0e00*/ 	.word	0x00000000


	//----- nvinfo : EIATTR_CBANK_PARAM_SIZE
	.align		4
.L_217:
        /*0e04*/ 	.byte	0x03, 0x19
        /*0e06*/ 	.short	0x0af0


	//----- nvinfo : EIATTR_PARAM_CBANK
	.align		4
        /*0e08*/ 	.byte	0x04, 0x0a
        /*0e0a*/ 	.short	(.L_219 - .L_218)
	.align		4
.L_218:
        /*0e0c*/ 	.word	index@(.nv.constant0._ZN7cutlass13device_kernelIN5flash11enable_sm90INS1_16FlashAttnFwdSm90INS1_25CollectiveMainloopFwdSm90ILi2EN4cute5tupleIJNS5_1CILi1EEES8_S8_EEENS6_IJNS7_ILi128EEENS7_ILi64EEENS7_ILi256EEEEEELi256ENS_10bfloat16_tEfNS_4arch4Sm90ELb0ELb1ELb0ELb1ELb1ELb0ELb0ELb1ELb1ELb1ELb1ELb0EEENS1_21CollectiveEpilogueFwdINS6_IJSA_SC_SB_EEES9_SE_SG_Li256ELb1ELb1ELb1ELb0EEENS1_36VarlenDynamicPersistentTileSchedulerILi128ELi64ELi256ELi128ELb1ELb1ELb1ELb1ELb0ELb1EEEEEEEEEvNT_6ParamsE)
        /*0e10*/ 	.short	0x0210
        /*0e12*/ 	.short	0x0af0


	//----- nvinfo : EIATTR_SW_WAR
	.align		4
.L_219:
        /*0e14*/ 	.byte	0x04, 0x36
        /*0e16*/ 	.short	(.L_221 - .L_220)
.L_220:
        /*0e18*/ 	.word	0x00000008
.L_221:


//--------------------- .nv.info._ZN7cutlass13device_kernelIN5flash11enable_sm90INS1_16FlashAttnFwdSm90INS1_25CollectiveMainloopFwdSm90ILi2EN4cute5tupleIJNS5_1CILi1EEES8_S8_EEENS6_IJNS7_ILi128EEENS7_ILi64EEENS7_ILi256EEEEEELi256ENS_10bfloat16_tEfNS_4arch4Sm90ELb0ELb1ELb0ELb1ELb1ELb1ELb0ELb1ELb1ELb1ELb1ELb0EEENS1_21CollectiveEpilogueFwdINS6_IJSA_SC_SB_EEES9_SE_SG_Li256ELb1ELb1ELb1ELb0EEENS1_36VarlenDynamicPersistentTileSchedulerILi128ELi64ELi256ELi128ELb1ELb1ELb1ELb1ELb0ELb1EEEEEEEEEvNT_6ParamsE --------------------------
	.section	.nv.info._ZN7cutlass13device_kernelIN5flash11enable_sm90INS1_16FlashAttnFwdSm90INS1_25CollectiveMainloopFwdSm90ILi2EN4cute5tupleIJNS5_1CILi1EEES8_S8_EEENS6_IJNS7_ILi128EEENS7_ILi64EEENS7_ILi256EEEEEELi256ENS_10bfloat16_tEfNS_4arch4Sm90ELb0ELb1ELb0ELb1ELb1ELb1ELb0ELb1ELb1ELb1ELb1ELb0EEENS1_21CollectiveEpilogueFwdINS6_IJSA_SC_SB_EEES9_SE_SG_Li256ELb1ELb1ELb1ELb0EEENS1_36VarlenDynamicPersistentTileSchedulerILi128ELi64ELi256ELi128ELb1ELb1ELb1ELb1ELb0ELb1EEEEEEEEEvNT_6ParamsE,"",@"SHT_CUDA_INFO"
	.sectionflags	@""
	.align	4


	//----- nvinfo : EIATTR_CUDA_API_VERSION
	.align		4
        /*0000*/ 	.byte	0x04, 0x37
        /*0002*/ 	.short	(.L_223 - .L_222)
.L_222:
        /*0004*/ 	.word	0x00000082


	//----- nvinfo : EIATTR_KPARAM_INFO
	.align		4
.L_223:
        /*0008*/ 	.byte	0x04, 0x17
        /*000a*/ 	.short	(.L_225 - .L_224)
.L_224:
        /*000c*/ 	.word	0x00000000
        /*0010*/ 	.short	0x0000
        /*0012*/ 	.short	0x0070
        /*0014*/ 	.byte	0x00, 0xf0, 0x01, 0x2a


	//----- nvinfo : EIATTR_SPARSE_MMA_MASK
	.align		4
.L_225:
        /*0018*/ 	.byte	0x03, 0x50
        /*001a*/ 	.short	0x0000


	//----- nvinfo : EIATTR_MAXREG_COUNT
	.align		4
        /*001c*/ 	.byte	0x03, 0x1b
        /*001e*/ 	.short	0x00a8


	//----- nvinfo : EIATTR_NUM_BARRIERS
	.align		4
        /*0020*/ 	.byte	0x02, 0x4c
        /*0022*/ 	.byte	0x10
	.zero		1


	//----- nvinfo : EIATTR_EXTERNS
	.align		4
        /*0024*/ 	.byte	0x04, 0x0f
        /*0026*/ 	.short	(.L_227 - .L_226)


	//   ....[0]....
	.align		4
.L_226:
        /*0028*/ 	.word	index@(__assertfail)


	//----- nvinfo : EIATTR_ANNOTATIONS
	.align		4
.L_227:
        /*002c*/ 	.byte	0x04, 0x55
        /*002e*/ 	.short	(.L_229 - .L_228)


	//   ....[0]....
.L_228:
        /* <DEDUP_REMOVED lines=152> */


	//----- nvinfo : EIATTR_MERCURY_ISA_VERSION
	.align		4
.L_229:
        /*0998*/ 	.byte	0x03, 0x5f
        /*099a*/ 	.short	0x0101


	//----- nvinfo : EIATTR_UNUSED_LOAD_BYTE_OFFSET
	.align		4
        /*099c*/ 	.byte	0x04, 0x44
        /*099e*/ 	.short	(.L_231 - .L_230)


	//   ....[0]....
.L_230:
        /*09a0*/ 	.word	0x00000a60
        /*09a4*/ 	.word	0x0000fff0


	//   ....[1]....
        /*09a8*/ 	.word	0x0001ffc0
        /*09ac*/ 	.word	0x0000fff0


	//----- nvinfo : EIATTR_INT_WARP_WIDE_INSTR_OFFSETS
	.align		4
.L_231:
        /*09b0*/ 	.byte	0x04, 0x31
        /*09b2*/ 	.short	(.L_233 - .L_232)


	//   ....[0]....
.L_232:
        /*09b4*/ 	.word	0x00000130


	//   ....[1]....
        /*09b8*/ 	.word	0x00000170


	//   ....[2]....
        /*09bc*/ 	.word	0x000001e0


	//   ....[3]....
        /*09c0*/ 	.word	0x00028530


	//   ....[4]....
        /*09c4*/ 	.word	0x000285c0


	//   ....[5]....
        /*09c8*/ 	.word	0x0002b2b0


	//   ....[6]....
        /*09cc*/ 	.word	0x0002b340


	//----- nvinfo : EIATTR_COOP_GROUP_MASK_REGIDS
	.align		4
.L_233:
        /*09d0*/ 	.byte	0x04, 0x29
        /*09d2*/ 	.short	(.L_235 - .L_234)


	//   ....[0]....
.L_234:
        /*09d4*/ 	.word	0xffffffff


	//   ....[1]....
        /*09d8*/ 	.word	0xffffffff


	//   ....[2]....
        /*09dc*/ 	.word	0xffffffff


	//   ....[3]....
        /*09e0*/ 	.word	0xffffffff


	//   ....[4]....
        /*09e4*/ 	.word	0xffffffff


	//   ....[5]....
        /*09e8*/ 	.word	0xffffffff


	//   ....[6]....
        /*09ec*/ 	.word	0xffffffff


	//   ....[7]....
        /*09f0*/ 	.word	0xffffffff


	//   ....[8]....
        /*09f4*/ 	.word	0xffffffff


	//   ....[9]....
        /*09f8*/ 	.word	0xffffffff


	//   ....[10]....
        /*09fc*/ 	.word	0xffffffff


	//   ....[11]....
        /*0a00*/ 	.word	0xffffffff


	//   ....[12]....
        /*0a04*/ 	.word	0xffffffff


	//   ....[13]....
        /*0a08*/ 	.word	0xffffffff


	//   ....[14]....
        /*0a0c*/ 	.word	0xffffffff


	//   ....[15]....
        /*0a10*/ 	.word	0xffffffff


	//   ....[16]....
        /*0a14*/ 	.word	0xffffffff


	//   ....[17]....
        /*0a18*/ 	.word	0xffffffff


	//   ....[18]....
        /*0a1c*/ 	.word	0xffffffff


	//   ....[19]....
        /*0a20*/ 	.word	0xffffffff


	//   ....[20]....
        /*0a24*/ 	.word	0xffffffff


	//   ....[21]....
        /*0a28*/ 	.word	0xffffffff


	//   ....[22]....
        /*0a2c*/ 	.word	0xffffffff


	//   ....[23]....
        /*0a30*/ 	.word	0xffffffff


	//   ....[24]....
        /*0a34*/ 	.word	0xffffffff


	//   ....[25]....
        /*0a38*/ 	.word	0xffffffff


	//   ....[26]....
        /*0a3c*/ 	.word	0xffffffff


	//   ....[27]....
        /*0a40*/ 	.word	0xffffffff


	//   ....[28]....
        /*0a44*/ 	.word	0xffffffff


	//   ....[29]....
        /*0a48*/ 	.word	0xffffffff


	//   ....[30]....
        /*0a4c*/ 	.word	0xffffffff


	//   ....[31]....
        /*0a50*/ 	.word	0xffffffff


	//   ....[32]....
        /*0a54*/ 	.word	0xffffffff


	//   ....[33]....
        /*0a58*/ 	.word	0xffffffff


	//   ....[34]....
        /*0a5c*/ 	.word	0xffffffff


	//   ....[35]....
        /*0a60*/ 	.word	0xffffffff


	//   ....[36]....
        /*0a64*/ 	.word	0xffffffff


	//   ....[37]....
        /*0a68*/ 	.word	0xffffffff


	//   ....[38]....
        /*0a6c*/ 	.word	0xffffffff


	//   ....[39]....
        /*0a70*/ 	.word	0xffffffff


	//   ....[40]....
        /*0a74*/ 	.word	0xffffffff


	//   ....[41]....
        /*0a78*/ 	.word	0xffffffff


	//   ....[42]....
        /*0a7c*/ 	.word	0xffffffff


	//   ....[43]....
        /*0a80*/ 	.word	0xffffffff


	//   ....[44]....
        /*0a84*/ 	.word	0xffffffff


	//   ....[45]....
        /*0a88*/ 	.word	0xffffffff


	//   ....[46]....
        /*0a8c*/ 	.word	0xffffffff


	//   ....[47]....
        /*0a90*/ 	.word	0xffffffff


	//   ....[48]....
        /*0a94*/ 	.word	0xffffffff


	//   ....[49]....
        /*0a98*/ 	.word	0xffffffff


	//   ....[50]....
        /*0a9c*/ 	.word	0xffffffff


	//   ....[51]....
        /*0aa0*/ 	.word	0xffffffff


	//   ....[52]....
        /*0aa4*/ 	.word	0xffffffff


	//   ....[53]....
        /*0aa8*/ 	.word	0xffffffff


	//   ....[54]....
        /*0aac*/ 	.word	0xffffffff


	//   ....[55]....
        /*0ab0*/ 	.word	0xffffffff


	//   ....[56]....
        /*0ab4*/ 	.word	0xffffffff


	//   ....[57]....
        /*0ab8*/ 	.word	0xffffffff


	//   ....[58]....
        /*0abc*/ 	.word	0xffffffff


	//   ....[59]....
        /*0ac0*/ 	.word	0xffffffff


	//   ....[60]....
        /*0ac4*/ 	.word	0xffffffff


	//   ....[61]....
        /*0ac8*/ 	.word	0xffffffff


	//   ....[62]....
        /*0acc*/ 	.word	0xffffffff


	//   ....[63]....
        /*0ad0*/ 	.word	0xffffffff


	//   ....[64]....
        /*0ad4*/ 	.word	0xffffffff


	//   ....[65]....
        /*0ad8*/ 	.word	0xffffffff


	//   ....[66]....
        /*0adc*/ 	.word	0xffffffff


	//   ....[67]....
        /*0ae0*/ 	.word	0xffffffff


	//   ....[68]....
        /*0ae4*/ 	.word	0xffffffff


	//   ....[69]....
        /*0ae8*/ 	.word	0xffffffff


	//   ....[70]....
        /*0aec*/ 	.word	0xffffffff


	//   ....[71]....
        /*0af0*/ 	.word	0xffffffff


	//   ....[72]....
        /*0af4*/ 	.word	0xffffffff


	//   ....[73]....
        /*0af8*/ 	.word	0xffffffff


	//   ....[74]....
        /*0afc*/ 	.word	0xffffffff


	//   ....[75]....
        /*0b00*/ 	.word	0xffffffff


	//   ....[76]....
        /*0b04*/ 	.word	0xffffffff


	//   ....[77]....
        /*0b08*/ 	.word	0xffffffff


	//   ....[78]....
        /*0b0c*/ 	.word	0xffffffff


	//   ....[79]....
        /*0b10*/ 	.word	0xffffffff


	//   ....[80]....
        /*0b14*/ 	.word	0xffffffff


	//   ....[81]....
        /*0b18*/ 	.word	0xffffffff


	//   ....[82]....
        /*0b1c*/ 	.word	0xffffffff


	//   ....[83]....
        /*0b20*/ 	.word	0xffffffff


	//   ....[84]....
        /*0b24*/ 	.word	0xffffffff


	//   ....[85]....
        /*0b28*/ 	.word	0xffffffff


	//   ....[86]....
        /*0b2c*/ 	.word	0xffffffff


	//   ....[87]....
        /*0b30*/ 	.word	0xffffffff


	//   ....[88]....
        /*0b34*/ 	.word	0xffffffff


	//   ....[89]....
        /*0b38*/ 	.word	0xffffffff


	//   ....[90]....
        /*0b3c*/ 	.word	0xffffffff


	//   ....[91]....
        /*0b40*/ 	.word	0xffffffff


	//   ....[92]....
        /*0b44*/ 	.word	0xffffffff


	//   ....[93]....
        /*0b48*/ 	.word	0xffffffff


	//   ....[94]....
        /*0b4c*/ 	.word	0xffffffff


	//   ....[95]....
        /*0b50*/ 	.word	0xffffffff


	//   ....[96]....
        /*0b54*/ 	.word	0xffffffff


	//   ....[97]....
        /*0b58*/ 	.word	0xffffffff


	//   ....[98]....
        /*0b5c*/ 	.word	0xffffffff


	//   ....[99]....
        /*0b60*/ 	.word	0xffffffff


	//   ....[100]....
        /*0b64*/ 	.word	0xffffffff


	//   ....[101]....
        /*0b68*/ 	.word	0xffffffff


	//   ....[102]....
        /*0b6c*/ 	.word	0xffffffff


	//   ....[103]....
        /*0b70*/ 	.word	0xffffffff


	//   ....[104]....
        /*0b74*/ 	.word	0xffffffff


	//   ....[105]....
        /*0b78*/ 	.word	0xffffffff


	//   ....[106]....
        /*0b7c*/ 	.word	0xffffffff


	//   ....[107]....
        /*0b80*/ 	.word	0xffffffff


	//   ....[108]....
        /*0b84*/ 	.word	0xffffffff


	//   ....[109]....
        /*0b88*/ 	.word	0xffffffff


	//   ....[110]....
        /*0b8c*/ 	.word	0xffffffff


	//   ....[111]....
        /*0b90*/ 	.word	0xffffffff


	//   ....[112]....
        /*0b94*/ 	.word	0xffffffff


	//   ....[113]....
        /*0b98*/ 	.word	0xffffffff


	//   ....[114]....
        /*0b9c*/ 	.word	0xffffffff


	//   ....[115]....
        /*0ba0*/ 	.word	0xffffffff


	//   ....[116]....
        /*0ba4*/ 	.word	0xffffffff


	//   ....[117]....
        /*0ba8*/ 	.word	0xffffffff


	//   ....[118]....
        /*0bac*/ 	.word	0xffffffff


	//   ....[119]....
        /*0bb0*/ 	.word	0xffffffff


	//   ....[120]....
        /*0bb4*/ 	.word	0xffffffff


	//   ....[121]....
        /*0bb8*/ 	.word	0xffffffff


	//   ....[122]....
        /*0bbc*/ 	.word	0xffffffff


	//   ....[123]....
        /*0bc0*/ 	.word	0xffffffff


	//   ....[124]....
        /*0bc4*/ 	.word	0xffffffff


	//   ....[125]....
        /*0bc8*/ 	.word	0xffffffff


	//   ....[126]....
        /*0bcc*/ 	.word	0xffffffff


	//   ....[127]....
        /*0bd0*/ 	.word	0xffffffff


	//   ....[128]....
        /*0bd4*/ 	.word	0xffffffff


	//   ....[129]....
        /*0bd8*/ 	.word	0xffffffff


	//   ....[130]....
        /*0bdc*/ 	.word	0xffffffff


	//   ....[131]....
        /*0be0*/ 	.word	0xffffffff


	//   ....[132]....
        /*0be4*/ 	.word	0xffffffff


	//   ....[133]....
        /*0be8*/ 	.word	0xffffffff


	//   ....[134]....
        /*0bec*/ 	.word	0xffffffff


	//   ....[135]....
        /*0bf0*/ 	.word	0xffffffff


	//   ....[136]....
        /*0bf4*/ 	.word	0xffffffff


	//   ....[137]....
        /*0bf8*/ 	.word	0xffffffff


	//   ....[138]....
        /*0bfc*/ 	.word	0xffffffff


	//   ....[139]....
        /*0c00*/ 	.word	0xffffffff


	//   ....[140]....
        /*0c04*/ 	.word	0xffffffff


	//   ....[141]....
        /*0c08*/ 	.word	0xffffffff


	//   ....[142]....
        /*0c0c*/ 	.word	0xffffffff


	//   ....[143]....
        /*0c10*/ 	.word	0xffffffff


	//   ....[144]....
        /*0c14*/ 	.word	0xffffffff


	//   ....[145]....
        /*0c18*/ 	.word	0xffffffff


	//   ....[146]....
        /*0c1c*/ 	.word	0xffffffff


	//   ....[147]....
        /*0c20*/ 	.word	0xffffffff


	//   ....[148]....
        /*0c24*/ 	.word	0xffffffff


	//   ....[149]....
        /*0c28*/ 	.word	0xffffffff


	//   ....[150]....
        /*0c2c*/ 	.word	0xffffffff


	//   ....[151]....
        /*0c30*/ 	.word	0xffffffff


	//   ....[152]....
        /*0c34*/ 	.word	0xffffffff


	//   ....[153]....
        /*0c38*/ 	.word	0xffffffff


	//   ....[154]....
        /*0c3c*/ 	.word	0xffffffff


	//   ....[155]....
        /*0c40*/ 	.word	0xffffffff


	//   ....[156]....
        /*0c44*/ 	.word	0xffffffff


	//   ....[157]....
        /*0c48*/ 	.word	0xffffffff


	//   ....[158]....
        /*0c4c*/ 	.word	0xffffffff


	//   ....[159]....
        /*0c50*/ 	.word	0xffffffff


	//   ....[160]....
        /*0c54*/ 	.word	0xffffffff


	//   ....[161]....
        /*0c58*/ 	.word	0xffffffff


	//   ....[162]....
        /*0c5c*/ 	.word	0xffffffff


	//   ....[163]....
        /*0c60*/ 	.word	0xffffffff


	//   ....[164]....
        /*0c64*/ 	.word	0xffffffff


	//   ....[165]....
        /*0c68*/ 	.word	0xffffffff


	//   ....[166]....
        /*0c6c*/ 	.word	0xffffffff


	//   ....[167]....
        /*0c70*/ 	.word	0xffffffff


	//   ....[168]....
        /*0c74*/ 	.word	0xffffffff


	//   ....[169]....
        /*0c78*/ 	.word	0xffffffff


	//   ....[170]....
        /*0c7c*/ 	.word	0xffffffff


	//   ....[171]....
        /*0c80*/ 	.word	0xffffffff


	//   ....[172]....
        /*0c84*/ 	.word	0xffffffff


	//   ....[173]....
        /*0c88*/ 	.word	0xffffffff


	//   ....[174]....
        /*0c8c*/ 	.word	0xffffffff


	//   ....[175]....
        /*0c90*/ 	.word	0xffffffff


	//   ....[176]....
        /*0c94*/ 	.word	0xffffffff


	//   ....[177]....
        /*0c98*/ 	.word	0xffffffff


	//   ....[178]....
        /*0c9c*/ 	.word	0xffffffff


	//   ....[179]....
        /*0ca0*/ 	.word	0xffffffff


	//   ....[180]....
        /*0ca4*/ 	.word	0xffffffff


	//   ....[181]....
        /*0ca8*/ 	.word	0xffffffff


	//   ....[182]....
        /*0cac*/ 	.word	0xffffffff


	//   ....[183]....
        /*0cb0*/ 	.word	0xffffffff


	//   ....[184]....
        /*0cb4*/ 	.word	0xffffffff


	//   ....[185]....
        /*0cb8*/ 	.word	0xffffffff


	//   ....[186]....
        /*0cbc*/ 	.word	0xffffffff


	//   ....[187]....
        /*0cc0*/ 	.word	0xffffffff


	//   ....[188]....
        /*0cc4*/ 	.word	0xffffffff


	//   ....[189]....
        /*0cc8*/ 	.word	0xffffffff


	//   ....[190]....
        /*0ccc*/ 	.word	0xffffffff


	//   ....[191]....
        /*0cd0*/ 	.word	0x0500000f


	//   ....[192]....
        /*0cd4*/ 	.word	0x0500000f


	//   ....[193]....
        /*0cd8*/ 	.word	0x0500000f


	//   ....[194]....
        /*0cdc*/ 	.word	0x0500000f


	//   ....[195]....
        /*0ce0*/ 	.word	0x0500000f


	//   ....[196]....
        /*0ce4*/ 	.word	0x0500000f


	//   ....[197]....
        /*0ce8*/ 	.word	0x0500000f


	//   ....[198]....
        /*0cec*/ 	.word	0x0500000f


	//   ....[199]....
        /*0cf0*/ 	.word	0x0500000f


	//   ....[200]....
        /*0cf4*/ 	.word	0x0500000f


	//   ....[201]....
        /*0cf8*/ 	.word	0x0500000f


	//   ....[202]....
        /*0cfc*/ 	.word	0x0500000f


	//   ....[203]....
        /*0d00*/ 	.word	0x0500000f


	//   ....[204]....
        /*0d04*/ 	.word	0x0500000f


	//   ....[205]....
        /*0d08*/ 	.word	0x0500000f


	//   ....[206]....
        /*0d0c*/ 	.word	0x0500000f


	//   ....[207]....
        /*0d10*/ 	.word	0x0500000f


	//   ....[208]....
        /*0d14*/ 	.word	0x0500000f


	//   ....[209]....
        /*0d18*/ 	.word	0x0500000f


	//   ....[210]....
        /*0d1c*/ 	.word	0x0500000f


	//   ....[211]....
        /*0d20*/ 	.word	0x0500000f


	//   ....[212]....
        /*0d24*/ 	.word	0x0500000f


	//   ....[213]....
        /*0d28*/ 	.word	0x0500000f


	//   ....[214]....
        /*0d2c*/ 	.word	0x0500000f


	//   ....[215]....
        /*0d30*/ 	.word	0x0500000f


	//   ....[216]....
        /*0d34*/ 	.word	0x0500000f


	//   ....[217]....
        /*0d38*/ 	.word	0x0500000f


	//   ....[218]....
        /*0d3c*/ 	.word	0x0500000f


	//   ....[219]....
        /*0d40*/ 	.word	0x0500000f


	//   ....[220]....
        /*0d44*/ 	.word	0x0500000f


	//   ....[221]....
        /*0d48*/ 	.word	0x0500000f


	//   ....[222]....
        /*0d4c*/ 	.word	0x0500000f


	//   ....[223]....
        /*0d50*/ 	.word	0x0500000f


	//   ....[224]....
        /*0d54*/ 	.word	0x0500000f


	//   ....[225]....
        /*0d58*/ 	.word	0x0500000f


	//   ....[226]....
        /*0d5c*/ 	.word	0x0500000f


	//   ....[227]....
        /*0d60*/ 	.word	0x0500000f


	//   ....[228]....
        /*0d64*/ 	.word	0x0500000f


	//   ....[229]....
        /*0d68*/ 	.word	0x0500000f


	//   ....[230]....
        /*0d6c*/ 	.word	0x0500000f


	//   ....[231]....
        /*0d70*/ 	.word	0x0500000f


	//   ....[232]....
        /*0d74*/ 	.word	0x0500000f


	//   ....[233]....
        /*0d78*/ 	.word	0x0500000f


	//   ....[234]....
        /*0d7c*/ 	.word	0x0500000f


	//   ....[235]....
        /*0d80*/ 	.word	0x0500000f


	//   ....[236]....
        /*0d84*/ 	.word	0x0500000f


	//   ....[237]....
        /*0d88*/ 	.word	0x0500000f


	//   ....[238]....
        /*0d8c*/ 	.word	0x0500000f


	//   ....[239]....
        /*0d90*/ 	.word	0x0500000f


	//   ....[240]....
        /*0d94*/ 	.word	0x0500000f


	//   ....[241]....
        /*0d98*/ 	.word	0x0500000f


	//   ....[242]....
        /*0d9c*/ 	.word	0x0500000f


	//   ....[243]....
        /*0da0*/ 	.word	0x0500000f


	//   ....[244]....
        /*0da4*/ 	.word	0x0500000f


	//   ....[245]....
        /*0da8*/ 	.word	0x0500000f


	//   ....[246]....
        /*0dac*/ 	.word	0x0500000f


	//   ....[247]....
        /*0db0*/ 	.word	0x0500000f


	//   ....[248]....
        /*0db4*/ 	.word	0x0500000f


	//   ....[249]....
        /*0db8*/ 	.word	0x0500000f


	//   ....[250]....
        /*0dbc*/ 	.word	0x0500000f


	//   ....[251]....
        /*0dc0*/ 	.word	0x0500000f


	//   ....[252]....
        /*0dc4*/ 	.word	0x0500000f


	//   ....[253]....
        /*0dc8*/ 	.word	0x0500000f


	//   ....[254]....
        /*0dcc*/ 	.word	0x0500000f


	//   ....[255]....
        /*0dd0*/ 	.word	0x0500000f


	//   ....[0]....
        /*0dd4*/ 	.word	0x0500000f


	//   ....[1]....
        /*0dd8*/ 	.word	0x0500000f


	//   ....[2]....
        /*0ddc*/ 	.word	0x0500000f


	//   ....[3]....
        /*0de0*/ 	.word	0x0500000f


	//   ....[4]....
        /*0de4*/ 	.word	0x0500000f


	//   ....[5]....
        /*0de8*/ 	.word	0x0500000f


	//   ....[6]....
        /*0dec*/ 	.word	0x0500000f


	//   ....[7]....
        /*0df0*/ 	.word	0x0500000f


	//   ....[8]....
        /*0df4*/ 	.word	0x0500000f


	//   ....[9]....
        /*0df8*/ 	.word	0x0500000f


	//   ....[10]....
        /*0dfc*/ 	.word	0x0500000f


	//   ....[11]....
        /*0e00*/ 	.word	0x0500000f


	//   ....[12]....
        /*0e04*/ 	.word	0x0500000f


	//   ....[13]....
        /*0e08*/ 	.word	0x0500000f


	//   ....[14]....
        /*0e0c*/ 	.word	0x0500000f


	//   ....[15]....
        /*0e10*/ 	.word	0x0500000f


	//   ....[16]....
        /*0e14*/ 	.word	0x0500000f


	//   ....[17]....
        /*0e18*/ 	.word	0x0500000f


	//   ....[18]....
        /*0e1c*/ 	.word	0x0500000f


	//   ....[19]....
        /*0e20*/ 	.word	0x0500000f


	//   ....[20]....
        /*0e24*/ 	.word	0x0500000f


	//   ....[21]....
        /*0e28*/ 	.word	0x0500000f


	//   ....[22]....
        /*0e2c*/ 	.word	0x0500000f


	//   ....[23]....
        /*0e30*/ 	.word	0x0500000f


	//   ....[24]....
        /*0e34*/ 	.word	0x0500000f


	//   ....[25]....
        /*0e38*/ 	.word	0x0500000f


	//   ....[26]....
        /*0e3c*/ 	.word	0x0500000f


	//   ....[27]....
        /*0e40*/ 	.word	0x0500000f


	//   ....[28]....
        /*0e44*/ 	.word	0x0500000f


	//   ....[29]....
        /*0e48*/ 	.word	0x0500000f


	//   ....[30]....
        /*0e4c*/ 	.word	0x0500000f


	//   ....[31]....
        /*0e50*/ 	.word	0x0500000f


	//   ....[32]....
        /*0e54*/ 	.word	0x0500000f


	//   ....[33]....
        /*0e58*/ 	.word	0x0500000f


	//   ....[34]....
        /*0e5c*/ 	.word	0x0500000f


	//   ....[35]....
        /*0e60*/ 	.word	0x0500000f


	//   ....[36]....
        /*0e64*/ 	.word	0x0500000f


	//   ....[37]....
        /*0e68*/ 	.word	0x0500000f


	//   ....[38]....
        /*0e6c*/ 	.word	0x0500000f


	//   ....[39]....
        /*0e70*/ 	.word	0x0500000f


	//   ....[40]....
        /*0e74*/ 	.word	0x0500000f


	//   ....[41]....
        /*0e78*/ 	.word	0x0500000f


	//   ....[42]....
        /*0e7c*/ 	.word	0x0500000f


	//   ....[43]....
        /*0e80*/ 	.word	0x0500000f


	//   ....[44]....
        /*0e84*/ 	.word	0x0500000f


	//   ....[45]....
        /*0e88*/ 	.word	0x0500000f


	//   ....[46]....
        /*0e8c*/ 	.word	0x0500000f


	//   ....[47]....
        /*0e90*/ 	.word	0x0500000f


	//----- nvinfo : EIATTR_COOP_GROUP_INSTR_OFFSETS
	.align		4
.L_235:
        /*0e94*/ 	.byte	0x04, 0x28
        /*0e96*/ 	.short	(.L_237 - .L_236)


	//   ....[0]....
.L_236:
        /*0e98*/ 	.word	0x00000060


	//   ....[1]....
        /*0e9c*/ 	.word	0x00000140


	//   ....[2]....
        /*0ea0*/ 	.word	0x00000190


	//   ....[3]....
        /*0ea4*/ 	.word	0x000003c0


	//   ....[4]....
        /*0ea8*/ 	.word	0x00000520


	//   ....[5]....
        /*0eac*/ 	.word	0x00000640


	//   ....[6]....
        /*0eb0*/ 	.word	0x000007a0


	//   ....[7]....
        /*0eb4*/ 	.word	0x00003e00


	//   ....[8]....
        /*0eb8*/ 	.word	0x00003e10


	//   ....[9]....
        /*0ebc*/ 	.word	0x00004cc0


	//   ....[10]....
        /*0ec0*/ 	.word	0x00004cd0


	//   ....[11]....
        /*0ec4*/ 	.word	0x00006450


	//   ....[12]....
        /*0ec8*/ 	.word	0x00006460


	//   ....[13]....
        /*0ecc*/ 	.word	0x000074c0


	//   ....[14]....
        /*0ed0*/ 	.word	0x000074d0


	//   ....[15]....
        /*0ed4*/ 	.word	0x00008730


	//   ....[16]....
        /*0ed8*/ 	.word	0x00008740


	//   ....[17]....
        /*0edc*/ 	.word	0x00008910


	//   ....[18]....
        /*0ee0*/ 	.word	0x00008920


	//   ....[19]....
        /*0ee4*/ 	.word	0x00008d70


	//   ....[20]....
        /*0ee8*/ 	.word	0x00008d80


	//   ....[21]....
        /*0eec*/ 	.word	0x00008f30


	//   ....[22]....
        /*0ef0*/ 	.word	0x00008f50


	//   ....[23]....
        /*0ef4*/ 	.word	0x00009db0


	//   ....[24]....
        /*0ef8*/ 	.word	0x0000a4e0


	//   ....[25]....
        /*0efc*/ 	.word	0x0000a4f0


	//   ....[26]....
        /*0f00*/ 	.word	0x0000a500


	//   ....[27]....
        /*0f04*/ 	.word	0x0000a510


	//   ....[28]....
        /*0f08*/ 	.word	0x0000ab10


	//   ....[29]....
        /*0f0c*/ 	.word	0x0000ab20


	//   ....[30]....
        /*0f10*/ 	.word	0x0000ab30


	//   ....[31]....
        /*0f14*/ 	.word	0x0000ab40


	//   ....[32]....
        /*0f18*/ 	.word	0x0000b0c0


	//   ....[33]....
        /*0f1c*/ 	.word	0x0000b0d0


	//   ....[34]....
        /*0f20*/ 	.word	0x0000b0e0


	//   ....[35]....
        /*0f24*/ 	.word	0x0000b0f0


	//   ....[36]....
        /*0f28*/ 	.word	0x0000b690


	//   ....[37]....
        /*0f2c*/ 	.word	0x0000b6a0


	//   ....[38]....
        /*0f30*/ 	.word	0x0000b6b0


	//   ....[39]....
        /*0f34*/ 	.word	0x0000b6c0


	//   ....[40]....
        /*0f38*/ 	.word	0x0000f290


	//   ....[41]....
        /*0f3c*/ 	.word	0x0000f2a0


	//   ....[42]....
        /*0f40*/ 	.word	0x0000f2b0


	//   ....[43]....
        /*0f44*/ 	.word	0x0000f2c0


	//   ....[44]....
        /*0f48*/ 	.word	0x0000f770


	//   ....[45]....
        /*0f4c*/ 	.word	0x0000f780


	//   ....[46]....
        /*0f50*/ 	.word	0x0000f790


	//   ....[47]....
        /*0f54*/ 	.word	0x0000f7a0


	//   ....[48]....
        /*0f58*/ 	.word	0x0000fbc0


	//   ....[49]....
        /*0f5c*/ 	.word	0x0000fbd0


	//   ....[50]....
        /*0f60*/ 	.word	0x0000fbe0


	//   ....[51]....
        /*0f64*/ 	.word	0x0000fbf0


	//   ....[52]....
        /*0f68*/ 	.word	0x00010030


	//   ....[53]....
        /*0f6c*/ 	.word	0x00010040


	//   ....[54]....
        /*0f70*/ 	.word	0x00010050


	//   ....[55]....
        /*0f74*/ 	.word	0x00010060


	//   ....[56]....
        /*0f78*/ 	.word	0x00014ca0


	//   ....[57]....
        /*0f7c*/ 	.word	0x00014ed0


	//   ....[58]....
        /*0f80*/ 	.word	0x00015780


	//   ....[59]....
        /*0f84*/ 	.word	0x00015890


	//   ....[60]....
        /*0f88*/ 	.word	0x00015c60


	//   ....[61]....
        /*0f8c*/ 	.word	0x00015cd0


	//   ....[62]....
        /*0f90*/ 	.word	0x00017fd0


	//   ....[63]....
        /*0f94*/ 	.word	0x00018240


	//   ....[64]....
        /*0f98*/ 	.word	0x00018920


	//   ....[65]....
        /*0f9c*/ 	.word	0x00018ac0


	//   ....[66]....
        /*0fa0*/ 	.word	0x00018fa0


	//   ....[67]....
        /*0fa4*/ 	.word	0x00019000


	//   ....[68]....
        /*0fa8*/ 	.word	0x0001b180


	//   ....[69]....
        /*0fac*/ 	.word	0x0001b1b0


	//   ....[70]....
        /*0fb0*/ 	.word	0x0001b2d0


	//   ....[71]....
        /*0fb4*/ 	.word	0x0001b2f0


	//   ....[72]....
        /*0fb8*/ 	.word	0x0001d330


	//   ....[73]....
        /*0fbc*/ 	.word	0x0001d580


	//   ....[74]....
        /*0fc0*/ 	.word	0x0001dcf0


	//   ....[75]....
        /*0fc4*/ 	.word	0x0001ddf0


	//   ....[76]....
        /*0fc8*/ 	.word	0x0001e260


	//   ....[77]....
        /*0fcc*/ 	.word	0x0001e2c0


	//   ....[78]....
        /*0fd0*/ 	.word	0x0001f2f0


	//   ....[79]....
        /*0fd4*/ 	.word	0x0001f4e0


	//   ....[80]....
        /*0fd8*/ 	.word	0x0001f4f0


	//   ....[81]....
        /*0fdc*/ 	.word	0x0001f520


	//   ....[82]....
        /*0fe0*/ 	.word	0x00021040


	//   ....[83]....
        /*0fe4*/ 	.word	0x00021050


	//   ....[84]....
        /*0fe8*/ 	.word	0x00021060


	//   ....[85]....
        /*0fec*/ 	.word	0x00021070


	//   ....[86]....
        /*0ff0*/ 	.word	0x00021ab0


	//   ....[87]....
        /*0ff4*/ 	.word	0x00021ad0


	//   ....[88]....
        /*0ff8*/ 	.word	0x00021c20


	//   ....[89]....
        /*0ffc*/ 	.word	0x00021c40


	//   ....[90]....
        /*1000*/ 	.word	0x00021d80


	//   ....[91]....
        /*1004*/ 	.word	0x00021da0


	//   ....[92]....
        /*1008*/ 	.word	0x00021ef0


	//   ....[93]....
        /*100c*/ 	.word	0x00021f10


	//   ....[94]....
        /*1010*/ 	.word	0x00022520


	//   ....[95]....
        /*1014*/ 	.word	0x00022560


	//   ....[96]....
        /*1018*/ 	.word	0x00023160


	//   ....[97]....
        /*101c*/ 	.word	0x00023170


	//   ....[98]....
        /*1020*/ 	.word	0x00024260


	//   ....[99]....
        /*1024*/ 	.word	0x00024270


	//   ....[100]....
        /*1028*/ 	.word	0x000243c0


	//   ....[101]....
        /*102c*/ 	.word	0x000243e0


	//   ....[102]....
        /*1030*/ 	.word	0x00024520


	//   ....[103]....
        /*1034*/ 	.word	0x00024540


	//   ....[104]....
        /*1038*/ 	.word	0x00024690


	//   ....[105]....
        /*103c*/ 	.word	0x000246b0


	//   ....[106]....
        /*1040*/ 	.word	0x00024880


	//   ....[107]....
        /*1044*/ 	.word	0x00024a70


	//   ....[108]....
        /*1048*/ 	.word	0x00024aa0


	//   ....[109]....
        /*104c*/ 	.word	0x00024ad0


	//   ....[110]....
        /*1050*/ 	.word	0x00024b00


	//   ....[111]....
        /*1054*/ 	.word	0x00024b30


	//   ....[112]....
        /*1058*/ 	.word	0x00024b60


	//   ....[113]....
        /*105c*/ 	.word	0x00024cf0


	//   ....[114]....
        /*1060*/ 	.word	0x00024d20


	//   ....[115]....
        /*1064*/ 	.word	0x00024d50


	//   ....[116]....
        /*1068*/ 	.word	0x00024d80


	//   ....[117]....
        /*106c*/ 	.word	0x00024db0


	//   ....[118]....
        /*1070*/ 	.word	0x00024de0


	//   ....[119]....
        /*1074*/ 	.word	0x00024e70


	//   ....[120]....
        /*1078*/ 	.word	0x00024ea0


	//   ....[121]....
        /*107c*/ 	.word	0x00024eb0


	//   ....[122]....
        /*1080*/ 	.word	0x00024ef0


	//   ....[123]....
        /*1084*/ 	.word	0x00026670


	//   ....[124]....
        /*1088*/ 	.word	0x00029130


	//   ....[125]....
        /*108c*/ 	.word	0x00029150


	//   ....[126]....
        /*1090*/ 	.word	0x00029160


	//   ....[127]....
        /*1094*/ 	.word	0x00029210


	//   ....[128]....
        /*1098*/ 	.word	0x00029250


	//   ....[129]....
        /*109c*/ 	.word	0x000292b0


	//   ....[130]....
        /*10a0*/ 	.word	0x000292d0


	//   ....[131]....
        /*10a4*/ 	.word	0x00029300


	//   ....[132]....
        /*10a8*/ 	.word	0x00029aa0


	//   ....[133]....
        /*10ac*/ 	.word	0x00029ad0


	//   ....[134]....
        /*10b0*/ 	.word	0x00029af0


	//   ....[135]....
        /*10b4*/ 	.word	0x00029b90


	//   ....[136]....
        /*10b8*/ 	.word	0x00029ba0


	//   ....[137]....
        /*10bc*/ 	.word	0x00029c50


	//   ....[138]....
        /*10c0*/ 	.word	0x00029c60


	//   ....[139]....
        /*10c4*/ 	.word	0x00029d10


	//   ....[140]....
        /*10c8*/ 	.word	0x00029d20


	//   ....[141]....
        /*10cc*/ 	.word	0x00029dd0


	//   ....[142]....
        /*10d0*/ 	.word	0x00029de0


	//   ....[143]....
        /*10d4*/ 	.word	0x00029e90


	//   ....[144]....
        /*10d8*/ 	.word	0x00029ea0


	//   ....[145]....
        /*10dc*/ 	.word	0x00029f50


	//   ....[146]....
        /*10e0*/ 	.word	0x00029f60


	//   ....[147]....
        /*10e4*/ 	.word	0x00029fb0


	//   ....[148]....
        /*10e8*/ 	.word	0x0002a790


	//   ....[149]....
        /*10ec*/ 	.word	0x0002a7c0


	//   ....[150]....
        /*10f0*/ 	.word	0x0002a7f0


	//   ....[151]....
        /*10f4*/ 	.word	0x0002a8b0


	//   ....[152]....
        /*10f8*/ 	.word	0x0002a8e0


	//   ....[153]....
        /*10fc*/ 	.word	0x0002a930


	//   ....[154]....
        /*1100*/ 	.word	0x0002a960


	//   ....[155]....
        /*1104*/ 	.word	0x0002a9d0


	//   ....[156]....
        /*1108*/ 	.word	0x0002acb0


	//   ....[157]....
        /*110c*/ 	.word	0x0002acd0


	//   ....[158]....
        /*1110*/ 	.word	0x0002ad90


	//   ....[159]....
        /*1114*/ 	.word	0x0002ada0


	//   ....[160]....
        /*1118*/ 	.word	0x0002ae50


	//   ....[161]....
        /*111c*/ 	.word	0x0002ae60


	//   ....[162]....
        /*1120*/ 	.word	0x0002ae70


	//   ....[163]....
        /*1124*/ 	.word	0x0002af20


	//   ....[164]....
        /*1128*/ 	.word	0x0002b490


	//   ....[165]....
        /*112c*/ 	.word	0x0002b4d0


	//   ....[166]....
        /*1130*/ 	.word	0x0002b550


	//   ....[167]....
        /*1134*/ 	.word	0x0002b580


	//   ....[168]....
        /*1138*/ 	.word	0x0002b610


	//   ....[169]....
        /*113c*/ 	.word	0x0002b640


	//   ....[170]....
        /*1140*/ 	.word	0x0002b650


	//   ....[171]....
        /*1144*/ 	.word	0x0002b6e0


	//   ....[172]....
        /*1148*/ 	.word	0x0002bb50


	//   ....[173]....
        /*114c*/ 	.word	0x0002bb80


	//   ....[174]....
        /*1150*/ 	.word	0x0002bbe0


	//   ....[175]....
        /*1154*/ 	.word	0x0002bc10


	//   ....[176]....
        /*1158*/ 	.word	0x0002bc40


	//   ....[177]....
        /*115c*/ 	.word	0x0002bc70


	//   ....[178]....
        /*1160*/ 	.word	0x0002bca0


	//   ....[179]....
        /*1164*/ 	.word	0x0002bcd0


	//   ....[180]....
        /*1168*/ 	.word	0x0002be70


	//   ....[181]....
        /*116c*/ 	.word	0x0002bea0


	//   ....[182]....
        /*1170*/ 	.word	0x0002bed0


	//   ....[183]....
        /*1174*/ 	.word	0x0002bf00


	//   ....[184]....
        /*1178*/ 	.word	0x0002bf30


	//   ....[185]....
        /*117c*/ 	.word	0x0002bf60


	//   ....[186]....
        /*1180*/ 	.word	0x0002c020


	//   ....[187]....
        /*1184*/ 	.word	0x0002c040


	//   ....[188]....
        /*1188*/ 	.word	0x0002c060


	//   ....[189]....
        /*118c*/ 	.word	0x0002c0c0


	//   ....[190]....
        /*1190*/ 	.word	0x0002cae0


	//   ....[191]....
        /*1194*/ 	.word	0x0002ce20


	//   ....[192]....
        /*1198*/ 	.word	0x0002ceb0


	//   ....[193]....
        /*119c*/ 	.word	0x0002cf50


	//   ....[194]....
        /*11a0*/ 	.word	0x0002cfe0


	//   ....[195]....
        /*11a4*/ 	.word	0x0002d0d0


	//   ....[196]....
        /*11a8*/ 	.word	0x0002d160


	//   ....[197]....
        /*11ac*/ 	.word	0x0002d200


	//   ....[198]....
        /*11b0*/ 	.word	0x0002d290


	//   ....[199]....
        /*11b4*/ 	.word	0x0002d380


	//   ....[200]....
        /*11b8*/ 	.word	0x0002d410


	//   ....[201]....
        /*11bc*/ 	.word	0x0002d4b0


	//   ....[202]....
        /*11c0*/ 	.word	0x0002d540


	//   ....[203]....
        /*11c4*/ 	.word	0x0002d630


	//   ....[204]....
        /*11c8*/ 	.word	0x0002d6c0


	//   ....[205]....
        /*11cc*/ 	.word	0x0002d710


	//   ....[206]....
        /*11d0*/ 	.word	0x0002d760


	//   ....[207]....
        /*11d4*/ 	.word	0x0002d800


	//   ....[208]....
        /*11d8*/ 	.word	0x0002d890


	//   ....[209]....
        /*11dc*/ 	.word	0x0002d8e0


	//   ....[210]....
        /*11e0*/ 	.word	0x0002d930


	//   ....[211]....
        /*11e4*/ 	.word	0x0002d9d0


	//   ....[212]....
        /*11e8*/ 	.word	0x0002da60


	//   ....[213]....
        /*11ec*/ 	.word	0x0002dab0


	//   ....[214]....
        /*11f0*/ 	.word	0x0002db00


	//   ....[215]....
        /*11f4*/ 	.word	0x0002dba0


	//   ....[216]....
        /*11f8*/ 	.word	0x0002dc30


	//   ....[217]....
        /*11fc*/ 	.word	0x0002dc80


	//   ....[218]....
        /*1200*/ 	.word	0x0002dcd0


	//   ....[219]....
        /*1204*/ 	.word	0x0002ddc0


	//   ....[220]....
        /*1208*/ 	.word	0x0002de50


	//   ....[221]....
        /*120c*/ 	.word	0x0002dea0


	//   ....[222]....
        /*1210*/ 	.word	0x0002def0


	//   ....[223]....
        /*1214*/ 	.word	0x0002df80


	//   ....[224]....
        /*1218*/ 	.word	0x0002e010


	//   ....[225]....
        /*121c*/ 	.word	0x0002e060


	//   ....[226]....
        /*1220*/ 	.word	0x0002e0b0


	//   ....[227]....
        /*1224*/ 	.word	0x0002e140


	//   ....[228]....
        /*1228*/ 	.word	0x0002e1d0


	//   ....[229]....
        /*122c*/ 	.word	0x0002e220


	//   ....[230]....
        /*1230*/ 	.word	0x0002e270


	//   ....[231]....
        /*1234*/ 	.word	0x0002e300


	//   ....[232]....
        /*1238*/ 	.word	0x0002e390


	//   ....[233]....
        /*123c*/ 	.word	0x0002e3e0


	//   ....[234]....
        /*1240*/ 	.word	0x0002e430


	//   ....[235]....
        /*1244*/ 	.word	0x0002e7d0


	//   ....[236]....
        /*1248*/ 	.word	0x0002eab0


	//   ....[237]....
        /*124c*/ 	.word	0x0002eba0


	//   ....[238]....
        /*1250*/ 	.word	0x0002ec40


	//   ....[239]....
        /*1254*/ 	.word	0x0002eca0


	//   ....[240]....
        /*1258*/ 	.word	0x0002ed40


	//   ....[241]....
        /*125c*/ 	.word	0x0002ee20


	//   ....[242]....
        /*1260*/ 	.word	0x0002ef20


	//   ....[243]....
        /*1264*/ 	.word	0x0002ef90


	//   ....[244]....
        /*1268*/ 	.word	0x0002f070


	//   ....[245]....
        /*126c*/ 	.word	0x0002f120


	//   ....[246]....
        /*1270*/ 	.word	0x0002f180


	//   ....[247]....
        /*1274*/ 	.word	0x0002f1e0


	//   ....[248]....
        /*1278*/ 	.word	0x0002f2f0


	//   ....[249]....
        /*127c*/ 	.word	0x0002f350


	//   ....[250]....
        /*1280*/ 	.word	0x0002f470


	//   ....[251]....
        /*1284*/ 	.word	0x0002f4d0


	//   ....[252]....
        /*1288*/ 	.word	0x0002f5f0


	//   ....[253]....
        /*128c*/ 	.word	0x0002f650


	//   ....[254]....
        /*1290*/ 	.word	0x0002f770


	//   ....[255]....
        /*1294*/ 	.word	0x0002f7d0


	//   ....[0]....
        /*1298*/ 	.word	0x0002f8f0


	//   ....[1]....
        /*129c*/ 	.word	0x0002f950


	//   ....[2]....
        /*12a0*/ 	.word	0x0002fa70


	//   ....[3]....
        /*12a4*/ 	.word	0x0002fad0


	//   ....[4]....
        /*12a8*/ 	.word	0x0002fbd0


	//   ....[5]....
        /*12ac*/ 	.word	0x0002fd00


	//   ....[6]....
        /*12b0*/ 	.word	0x0002fdd0


	//   ....[7]....
        /*12b4*/ 	.word	0x0002fea0


	//   ....[8]....
        /*12b8*/ 	.word	0x0002ff80


	//   ....[9]....
        /*12bc*/ 	.word	0x0002ffe0


	//   ....[10]....
        /*12c0*/ 	.word	0x000300c0


	//   ....[11]....
        /*12c4*/ 	.word	0x00030120


	//   ....[12]....
        /*12c8*/ 	.word	0x00030230


	//   ....[13]....
        /*12cc*/ 	.word	0x00030320


	//   ....[14]....
        /*12d0*/ 	.word	0x000303c0


	//   ....[15]....
        /*12d4*/ 	.word	0x00030420


	//   ....[16]....
        /*12d8*/ 	.word	0x00030540


	//   ....[17]....
        /*12dc*/ 	.word	0x000305a0


	//   ....[18]....
        /*12e0*/ 	.word	0x000306c0


	//   ....[19]....
        /*12e4*/ 	.word	0x00030720


	//   ....[20]....
        /*12e8*/ 	.word	0x000307f0


	//   ....[21]....
        /*12ec*/ 	.word	0x00030960


	//   ....[22]....
        /*12f0*/ 	.word	0x00030a20


	//   ....[23]....
        /*12f4*/ 	.word	0x00030b70


	//   ....[24]....
        /*12f8*/ 	.word	0x00030c20


	//   ....[25]....
        /*12fc*/ 	.word	0x00030c80


	//   ....[26]....
        /*1300*/ 	.word	0x00030d40


	//   ....[27]....
        /*1304*/ 	.word	0x00030e20


	//   ....[28]....
        /*1308*/ 	.word	0x00030ee0


	//   ....[29]....
        /*130c*/ 	.word	0x00030ff0


	//   ....[30]....
        /*1310*/ 	.word	0x00031090


	//   ....[31]....
        /*1314*/ 	.word	0x00031200


	//   ....[32]....
        /*1318*/ 	.word	0x00031270


	//   ....[33]....
        /*131c*/ 	.word	0x000312e0


	//   ....[34]....
        /*1320*/ 	.word	0x00031350


	//   ....[35]....
        /*1324*/ 	.word	0x000313c0


	//   ....[36]....
        /*1328*/ 	.word	0x00031440


	//   ....[37]....
        /*132c*/ 	.word	0x000314c0


	//   ....[38]....
        /*1330*/ 	.word	0x00031550


	//   ....[39]....
        /*1334*/ 	.word	0x000315c0


	//   ....[40]....
        /*1338*/ 	.word	0x00031630


	//   ....[41]....
        /*133c*/ 	.word	0x000316a0


	//   ....[42]....
        /*1340*/ 	.word	0x00031720


	//   ....[43]....
        /*1344*/ 	.word	0x00031790


	//   ....[44]....
        /*1348*/ 	.word	0x00031820


	//   ....[45]....
        /*134c*/ 	.word	0x00031880


	//   ....[46]....
        /*1350*/ 	.word	0x00031910


	//   ....[47]....
        /*1354*/ 	.word	0x00031a40


	//----- nvinfo : EIATTR_REG_RECONFIG
	.align		4
.L_237:
        /*1358*/ 	.byte	0x01, 0x54
	.zero		2


	//----- nvinfo : EIATTR_SYSCALL_OFFSETS
	.align		4
        /*135c*/ 	.byte	0x04, 0x46
        /*135e*/ 	.short	(.L_239 - .L_238)


	//   ....[0]....
.L_238:
        /*1360*/ 	.word	0x00002730


	//   ....[1]....
        /*1364*/ 	.word	0x00002880


	//   ....[2]....
        /*1368*/ 	.word	0x00009f50


	//   ....[3]....
        /*136c*/ 	.word	0x0000a270


	//   ....[4]....
        /*1370*/ 	.word	0x00028720


	//   ....[5]....
        /*1374*/ 	.word	0x00028870


	//   ....[6]....
        /*1378*/ 	.word	0x00028960


	//   ....[7]....
        /*137c*/ 	.word	0x00029710


	//----- nvinfo : EIATTR_MBARRIER_INSTR_OFFSETS
	.align		4
.L_239:
        /*1380*/ 	.byte	0x04, 0x39
        /*1382*/ 	.short	(.L_241 - .L_240)


	//   ....[0]....
.L_240:
        /*1384*/ 	.word	0x00000270
        /*1388*/ 	.word	0x000000ff
        /*138c*/ 	.word	0x00030800
        /*1390*/ 	.short	0x0100
        /*1392*/ 	.byte	0x08
	.zero		1


	//   ....[1]....
        /*1394*/ 	.word	0x00000280
        /*1398*/ 	.word	0x000000ff
        /*139c*/ 	.word	0x00030820
        /*13a0*/ 	.short	0x0100
        /*13a2*/ 	.byte	0x08
	.zero		1


	//   ....[2]....
        /*13a4*/ 	.word	0x00000370
        /*13a8*/ 	.word	0x000000ff
        /*13ac*/ 	.word	0x00030830
        /*13b0*/ 	.short	0x0100
        /*13b2*/ 	.byte	0x08
	.zero		1


	//   ....[3]....
        /*13b4*/ 	.word	0x00000380
        /*13b8*/ 	.word	0x000000ff
        /*13bc*/ 	.word	0x00030840
        /*13c0*/ 	.short	0x0100
        /*13c2*/ 	.byte	0x08
	.zero		1


	//   ....[4]....
        /*13c4*/ 	.word	0x00000390
        /*13c8*/ 	.word	0x000000ff
        /*13cc*/ 	.word	0x00030838
        /*13d0*/ 	.short	0x0100
        /*13d2*/ 	.byte	0x08
	.zero		1


	//   ....[5]....
        /*13d4*/ 	.word	0x000003a0
        /*13d8*/ 	.word	0x000000ff
        /*13dc*/ 	.word	0x00030848
        /*13e0*/ 	.short	0x0100
        /*13e2*/ 	.byte	0x08
	.zero		1


	//   ....[6]....
        /*13e4*/ 	.word	0x000004d0
        /*13e8*/ 	.word	0x000000ff
        /*13ec*/ 	.word	0x00030850
        /*13f0*/ 	.short	0x0100
        /*13f2*/ 	.byte	0x08
	.zero		1


	//   ....[7]....
        /*13f4*/ 	.word	0x000004e0
        /*13f8*/ 	.word	0x000000ff
        /*13fc*/ 	.word	0x00030860
        /*1400*/ 	.short	0x0100
        /*1402*/ 	.byte	0x08
	.zero		1


	//   ....[8]....
        /*1404*/ 	.word	0x000004f0
        /*1408*/ 	.word	0x000000ff
        /*140c*/ 	.word	0x00030858
        /*1410*/ 	.short	0x0100
        /*1412*/ 	.byte	0x08
	.zero		1


	//   ....[9]....
        /*1414*/ 	.word	0x00000500
        /*1418*/ 	.word	0x000000ff
        /*141c*/ 	.word	0x00030868
        /*1420*/ 	.short	0x0100
        /*1422*/ 	.byte	0x08
	.zero		1


	//   ....[10]....
        /*1424*/ 	.word	0x000005f0
        /*1428*/ 	.word	0x000000ff
        /*142c*/ 	.word	0x00030870
        /*1430*/ 	.short	0x0100
        /*1432*/ 	.byte	0x06
	.zero		1


	//   ....[11]....
        /*1434*/ 	.word	0x00000600
        /*1438*/ 	.word	0x000000ff
        /*143c*/ 	.word	0x00030880
        /*1440*/ 	.short	0x0100
        /*1442*/ 	.byte	0x06
	.zero		1


	//   ....[12]....
        /*1444*/ 	.word	0x00000610
        /*1448*/ 	.word	0x000000ff
        /*144c*/ 	.word	0x00030878
        /*1450*/ 	.short	0x0100
        /*1452*/ 	.byte	0x06
	.zero		1


	//   ....[13]....
        /*1454*/ 	.word	0x00000620
        /*1458*/ 	.word	0x000000ff
        /*145c*/ 	.word	0x00030888
        /*1460*/ 	.short	0x0100
        /*1462*/ 	.byte	0x06
	.zero		1


	//   ....[14]....
        /*1464*/ 	.word	0x00000750
        /*1468*/ 	.word	0x000000ff
        /*146c*/ 	.word	0x00030890
        /*1470*/ 	.short	0x0100
        /*1472*/ 	.byte	0x08
	.zero		1


	//   ....[15]....
        /*1474*/ 	.word	0x00000760
        /*1478*/ 	.word	0x000000ff
        /*147c*/ 	.word	0x000308a0
        /*1480*/ 	.short	0x0100
        /*1482*/ 	.byte	0x08
	.zero		1


	//   ....[16]....
        /*1484*/ 	.word	0x00000770
        /*1488*/ 	.word	0x000000ff
        /*148c*/ 	.word	0x00030898
        /*1490*/ 	.short	0x0100
        /*1492*/ 	.byte	0x08
	.zero		1


	//   ....[17]....
        /*1494*/ 	.word	0x00000780
        /*1498*/ 	.word	0x000000ff
        /*149c*/ 	.word	0x000308a8
        /*14a0*/ 	.short	0x0100
        /*14a2*/ 	.byte	0x08
	.zero		1


	//   ....[18]....
        /*14a4*/ 	.word	0x000008b0
        /*14a8*/ 	.word	0x000000ff
        /*14ac*/ 	.word	0x000308b0
        /*14b0*/ 	.short	0x0100
        /*14b2*/ 	.byte	0x08
	.zero		1


	//   ....[19]....
        /*14b4*/ 	.word	0x000008c0
        /*14b8*/ 	.word	0x000000ff
        /*14bc*/ 	.word	0x000308c0
        /*14c0*/ 	.short	0x0100
        /*14c2*/ 	.byte	0x08
	.zero		1


	//   ....[20]....
        /*14c4*/ 	.word	0x000008d0
        /*14c8*/ 	.word	0x000000ff
        /*14cc*/ 	.word	0x000308b8
        /*14d0*/ 	.short	0x0100
        /*14d2*/ 	.byte	0x08
	.zero		1


	//   ....[21]....
        /*14d4*/ 	.word	0x000008e0
        /*14d8*/ 	.word	0x000000ff
        /*14dc*/ 	.word	0x000308c8
        /*14e0*/ 	.short	0x0100
        /*14e2*/ 	.byte	0x08
	.zero		1


	//   ....[22]....
        /*14e4*/ 	.word	0x00003db0
        /*14e8*/ 	.word	0x00000058
        /*14ec*/ 	.word	0x00030890
        /*14f0*/ 	.short	0x010a
        /*14f2*/ 	.byte	0x3f
	.zero		1


	//   ....[23]....
        /*14f4*/ 	.word	0x000063f0
        /*14f8*/ 	.word	0x00000058
        /*14fc*/ 	.word	0x00030890
        /*1500*/ 	.short	0x010a
        /*1502*/ 	.byte	0x3f
	.zero		1


	//   ....[24]....
        /*1504*/ 	.word	0x00008580
        /*1508*/ 	.word	0x00000058
        /*150c*/ 	.word	0x00030890
        /*1510*/ 	.short	0x010a
        /*1512*/ 	.byte	0x3f
	.zero		1


	//   ....[25]....
        /*1514*/ 	.word	0x00008bb0
        /*1518*/ 	.word	0x0000000b
        /*151c*/ 	.word	0x00000000
        /*1520*/ 	.short	0x0101
        /*1522*/ 	.byte	0x3f
	.zero		1


	//   ....[26]....
        /*1524*/ 	.word	0x00008bf0
        /*1528*/ 	.word	0x00000058
        /*152c*/ 	.word	0x000308b0
        /*1530*/ 	.short	0x010a
        /*1532*/ 	.byte	0x3f
	.zero		1


	//   ....[27]....
        /*1534*/ 	.word	0x000091b0
        /*1538*/ 	.word	0x00000058
        /*153c*/ 	.word	0x00000000
        /*1540*/ 	.short	0x0101
        /*1542*/ 	.byte	0x3f
	.zero		1


	//   ....[28]....
        /*1544*/ 	.word	0x00009ff0
        /*1548*/ 	.word	0x00000011
        /*154c*/ 	.word	0x00030800
        /*1550*/ 	.short	0x010a
        /*1552*/ 	.byte	0x3f
	.zero		1


	//   ....[29]....
        /*1554*/ 	.word	0x0000a040
        /*1558*/ 	.word	0x00000011
        /*155c*/ 	.word	0x00030800
        /*1560*/ 	.short	0x010a
        /*1562*/ 	.byte	0x3f
	.zero		1


	//   ....[30]....
        /*1564*/ 	.word	0x0000bb20
        /*1568*/ 	.word	0x00000011
        /*156c*/ 	.word	0x00030800
        /*1570*/ 	.short	0x010a
        /*1572*/ 	.byte	0x3f
	.zero		1


	//   ....[31]....
        /*1574*/ 	.word	0x00010340
        /*1578*/ 	.word	0x00000011
        /*157c*/ 	.word	0x00030800
        /*1580*/ 	.short	0x010a
        /*1582*/ 	.byte	0x3f
	.zero		1


	//   ....[32]....
        /*1584*/ 	.word	0x00013f20
        /*1588*/ 	.word	0x00000000
        /*158c*/ 	.word	0x00030830
        /*1590*/ 	.short	0x010a
        /*1592*/ 	.byte	0x3f
	.zero		1


	//   ....[33]....
        /*1594*/ 	.word	0x00013fd0
        /*1598*/ 	.word	0x00000000
        /*159c*/ 	.word	0x00030830
        /*15a0*/ 	.short	0x010a
        /*15a2*/ 	.byte	0x3f
	.zero		1


	//   ....[34]....
        /*15a4*/ 	.word	0x00014cd0
        /*15a8*/ 	.word	0x00000000
        /*15ac*/ 	.word	0x00000000
        /*15b0*/ 	.short	0x0101
        /*15b2*/ 	.byte	0x3f
	.zero		1


	//   ....[35]....
        /*15b4*/ 	.word	0x000169b0
        /*15b8*/ 	.word	0x000000df
        /*15bc*/ 	.word	0x00030830
        /*15c0*/ 	.short	0x010a
        /*15c2*/ 	.byte	0x3f
	.zero		1


	//   ....[36]....
        /*15c4*/ 	.word	0x00016a40
        /*15c8*/ 	.word	0x000000df
        /*15cc*/ 	.word	0x00030830
        /*15d0*/ 	.short	0x010a
        /*15d2*/ 	.byte	0x3f
	.zero		1


	//   ....[37]....
        /*15d4*/ 	.word	0x00017c30
        /*15d8*/ 	.word	0x000000da
        /*15dc*/ 	.word	0x00030850
        /*15e0*/ 	.short	0x010a
        /*15e2*/ 	.byte	0x3f
	.zero		1


	//   ....[38]....
        /*15e4*/ 	.word	0x00017c80
        /*15e8*/ 	.word	0x000000da
        /*15ec*/ 	.word	0x00030850
        /*15f0*/ 	.short	0x010a
        /*15f2*/ 	.byte	0x3f
	.zero		1


	//   ....[39]....
        /*15f4*/ 	.word	0x00017ff0
        /*15f8*/ 	.word	0x00000000
        /*15fc*/ 	.word	0x00000000
        /*1600*/ 	.short	0x0101
        /*1602*/ 	.byte	0x3f
	.zero		1


	//   ....[40]....
        /*1604*/ 	.word	0x00019570
        /*1608*/ 	.word	0x000000da
        /*160c*/ 	.word	0x00000000
        /*1610*/ 	.short	0x0101
        /*1612*/ 	.byte	0x3f
	.zero		1


	//   ....[41]....
        /*1614*/ 	.word	0x00019ae0
        /*1618*/ 	.word	0x000000de
        /*161c*/ 	.word	0x00030830
        /*1620*/ 	.short	0x010a
        /*1622*/ 	.byte	0x3f
	.zero		1


	//   ....[42]....
        /*1624*/ 	.word	0x00019b70
        /*1628*/ 	.word	0x000000de
        /*162c*/ 	.word	0x00030830
        /*1630*/ 	.short	0x010a
        /*1632*/ 	.byte	0x3f
	.zero		1


	//   ....[43]....
        /*1634*/ 	.word	0x0001ad80
        /*1638*/ 	.word	0x00000008
        /*163c*/ 	.word	0x00030850
        /*1640*/ 	.short	0x010a
        /*1642*/ 	.byte	0x3f
	.zero		1


	//   ....[44]....
        /*1644*/ 	.word	0x0001add0
        /*1648*/ 	.word	0x00000008
        /*164c*/ 	.word	0x00030850
        /*1650*/ 	.short	0x010a
        /*1652*/ 	.byte	0x3f
	.zero		1


	//   ....[45]....
        /*1654*/ 	.word	0x0001b660
        /*1658*/ 	.word	0x000000de
        /*165c*/ 	.word	0x00000000
        /*1660*/ 	.short	0x0101
        /*1662*/ 	.byte	0x3f
	.zero		1


	//   ....[46]....
        /*1664*/ 	.word	0x0001ba60
        /*1668*/ 	.word	0x00000008
        /*166c*/ 	.word	0x00000000
        /*1670*/ 	.short	0x0101
        /*1672*/ 	.byte	0x3f
	.zero		1


	//   ....[47]....
        /*1674*/ 	.word	0x0001bcd0
        /*1678*/ 	.word	0x000000df
        /*167c*/ 	.word	0x00030830
        /*1680*/ 	.short	0x010a
        /*1682*/ 	.byte	0x3f
	.zero		1


	//   ....[48]....
        /*1684*/ 	.word	0x0001bd60
        /*1688*/ 	.word	0x000000df
        /*168c*/ 	.word	0x00030830
        /*1690*/ 	.short	0x010a
        /*1692*/ 	.byte	0x3f
	.zero		1


	//   ....[49]....
        /*1694*/ 	.word	0x0001cf70
        /*1698*/ 	.word	0x000000de
        /*169c*/ 	.word	0x00030850
        /*16a0*/ 	.short	0x010a
        /*16a2*/ 	.byte	0x3f
	.zero		1


	//   ....[50]....
        /*16a4*/ 	.word	0x0001cfc0
        /*16a8*/ 	.word	0x000000de
        /*16ac*/ 	.word	0x00030850
        /*16b0*/ 	.short	0x010a
        /*16b2*/ 	.byte	0x3f
	.zero		1


	//   ....[51]....
        /*16b4*/ 	.word	0x0001d3a0
        /*16b8*/ 	.word	0x000000df
        /*16bc*/ 	.word	0x00000000
        /*16c0*/ 	.short	0x0101
        /*16c2*/ 	.byte	0x3f
	.zero		1


	//   ....[52]....
        /*16c4*/ 	.word	0x0001e8c0
        /*16c8*/ 	.word	0x000000de
        /*16cc*/ 	.word	0x00000000
        /*16d0*/ 	.short	0x0101
        /*16d2*/ 	.byte	0x3f
	.zero		1


	//   ....[53]....
        /*16d4*/ 	.word	0x0001f240
        /*16d8*/ 	.word	0x00000003
        /*16dc*/ 	.word	0x00030850
        /*16e0*/ 	.short	0x010a
        /*16e2*/ 	.byte	0x3f
	.zero		1


	//   ....[54]....
        /*16e4*/ 	.word	0x0001f290
        /*16e8*/ 	.word	0x00000003
        /*16ec*/ 	.word	0x00030850
        /*16f0*/ 	.short	0x010a
        /*16f2*/ 	.byte	0x3f
	.zero		1


	//   ....[55]....
        /*16f4*/ 	.word	0x0001fee0
        /*16f8*/ 	.word	0x00000003
        /*16fc*/ 	.word	0x00000000
        /*1700*/ 	.short	0x0101
        /*1702*/ 	.byte	0x3f
	.zero		1


	//   ....[56]....
        /*1704*/ 	.word	0x00021aa0
        /*1708*/ 	.word	0x00000000
        /*170c*/ 	.word	0x00000000
        /*1710*/ 	.short	0x0101
        /*1712*/ 	.byte	0x3f
	.zero		1


	//   ....[57]....
        /*1714*/ 	.word	0x00022580
        /*1718*/ 	.word	0x00000006
        /*171c*/ 	.word	0x00000000
        /*1720*/ 	.short	0x0101
        /*1722*/ 	.byte	0x3f
	.zero		1


	//   ....[58]....
        /*1724*/ 	.word	0x00026750
        /*1728*/ 	.word	0x00000011
        /*172c*/ 	.word	0x00030820
        /*1730*/ 	.short	0x010a
        /*1732*/ 	.byte	0x3f
	.zero		1


	//   ....[59]....
        /*1734*/ 	.word	0x000267e0
        /*1738*/ 	.word	0x0000000c
        /*173c*/ 	.word	0x000308a0
        /*1740*/ 	.short	0x010a
        /*1742*/ 	.byte	0x3f
	.zero		1


	//   ....[60]....
        /*1744*/ 	.word	0x00026d40
        /*1748*/ 	.word	0x0000000c
        /*174c*/ 	.word	0x000308c0
        /*1750*/ 	.short	0x010a
        /*1752*/ 	.byte	0x3f
	.zero		1


	//   ....[61]....
        /*1754*/ 	.word	0x00027350
        /*1758*/ 	.word	0x00000007
        /*175c*/ 	.word	0x000308a0
        /*1760*/ 	.short	0x010a
        /*1762*/ 	.byte	0x3f
	.zero		1


	//   ....[62]....
        /*1764*/ 	.word	0x00027890
        /*1768*/ 	.word	0x00000007
        /*176c*/ 	.word	0x000308c0
        /*1770*/ 	.short	0x010a
        /*1772*/ 	.byte	0x3f
	.zero		1


	//   ....[63]....
        /*1774*/ 	.word	0x00028f20
        /*1778*/ 	.word	0x00000004
        /*177c*/ 	.word	0x00030840
        /*1780*/ 	.short	0x010a
        /*1782*/ 	.byte	0x3f
	.zero		1


	//   ....[64]....
        /*1784*/ 	.word	0x00029410
        /*1788*/ 	.word	0x00000004
        /*178c*/ 	.word	0x00030830
        /*1790*/ 	.short	0x0107
        /*1792*/ 	.byte	0x3f
	.zero		1


	//   ....[65]....
        /*1794*/ 	.word	0x000294c0
        /*1798*/ 	.word	0x00000004
        /*179c*/ 	.word	0x00030830
        /*17a0*/ 	.short	0x0101
        /*17a2*/ 	.byte	0x3f
	.zero		1


	//   ....[66]....
        /*17a4*/ 	.word	0x0002a0e0
        /*17a8*/ 	.word	0x00000011
        /*17ac*/ 	.word	0x00030800
        /*17b0*/ 	.short	0x0107
        /*17b2*/ 	.byte	0x3f
	.zero		1


	//   ....[67]....
        /*17b4*/ 	.word	0x0002a200
        /*17b8*/ 	.word	0x00000011
        /*17bc*/ 	.word	0x00030800
        /*17c0*/ 	.short	0x0101
        /*17c2*/ 	.byte	0x3f
	.zero		1


	//   ....[68]....
        /*17c4*/ 	.word	0x0002a220
        /*17c8*/ 	.word	0x00000011
        /*17cc*/ 	.word	0x00030820
        /*17d0*/ 	.short	0x010a
        /*17d2*/ 	.byte	0x3f
	.zero		1


	//   ....[69]....
        /*17d4*/ 	.word	0x0002a600
        /*17d8*/ 	.word	0x00000007
        /*17dc*/ 	.word	0x00030840
        /*17e0*/ 	.short	0x010a
        /*17e2*/ 	.byte	0x3f
	.zero		1


	//   ....[70]....
        /*17e4*/ 	.word	0x0002aae0
        /*17e8*/ 	.word	0x00000007
        /*17ec*/ 	.word	0x00030830
        /*17f0*/ 	.short	0x0107
        /*17f2*/ 	.byte	0x3f
	.zero		1


	//   ....[71]....
        /*17f4*/ 	.word	0x0002ab90
        /*17f8*/ 	.word	0x00000007
        /*17fc*/ 	.word	0x00030830
        /*1800*/ 	.short	0x0101
        /*1802*/ 	.byte	0x3f
	.zero		1


	//   ....[72]....
        /*1804*/ 	.word	0x0002abf0
        /*1808*/ 	.word	0x00000007
        /*180c*/ 	.word	0x00030860
        /*1810*/ 	.short	0x010a
        /*1812*/ 	.byte	0x3f
	.zero		1


	//   ....[73]....
        /*1814*/ 	.word	0x0002b0b0
        /*1818*/ 	.word	0x00000007
        /*181c*/ 	.word	0x00030850
        /*1820*/ 	.short	0x0107
        /*1822*/ 	.byte	0x3f
	.zero		1


	//   ....[74]....
        /*1824*/ 	.word	0x0002b1d0
        /*1828*/ 	.word	0x00000007
        /*182c*/ 	.word	0x00030850
        /*1830*/ 	.short	0x0101
        /*1832*/ 	.byte	0x3f
	.zero		1


	//   ....[75]....
        /*1834*/ 	.word	0x0002b3e0
        /*1838*/ 	.word	0x00000004
        /*183c*/ 	.word	0x00030860
        /*1840*/ 	.short	0x010a
        /*1842*/ 	.byte	0x3f
	.zero		1


	//   ....[76]....
        /*1844*/ 	.word	0x0002b860
        /*1848*/ 	.word	0x00000004
        /*184c*/ 	.word	0x00030850
        /*1850*/ 	.short	0x0107
        /*1852*/ 	.byte	0x3f
	.zero		1


	//   ....[77]....
        /*1854*/ 	.word	0x0002b910
        /*1858*/ 	.word	0x00000004
        /*185c*/ 	.word	0x00030850
        /*1860*/ 	.short	0x0101
        /*1862*/ 	.byte	0x3f
	.zero		1


	//   ....[78]....
        /*1864*/ 	.word	0x0002ca60
        /*1868*/ 	.word	0x00000005
        /*186c*/ 	.word	0x00030820
        /*1870*/ 	.short	0x010a
        /*1872*/ 	.byte	0x3f
	.zero		1


	//   ....[79]....
        /*1874*/ 	.word	0x0002cbf0
        /*1878*/ 	.word	0x00000003
        /*187c*/ 	.word	0x00030840
        /*1880*/ 	.short	0x010a
        /*1882*/ 	.byte	0x3f
	.zero		1


	//   ....[80]....
        /*1884*/ 	.word	0x0002cc90
        /*1888*/ 	.word	0x00000005
        /*188c*/ 	.word	0x00030840
        /*1890*/ 	.short	0x010a
        /*1892*/ 	.byte	0x3f
	.zero		1


	//   ....[81]....
        /*1894*/ 	.word	0x0002ccd0
        /*1898*/ 	.word	0x00000003
        /*189c*/ 	.word	0x00030860
        /*18a0*/ 	.short	0x010a
        /*18a2*/ 	.byte	0x3f
	.zero		1


	//   ....[82]....
        /*18a4*/ 	.word	0x0002cd10
        /*18a8*/ 	.word	0x00000005
        /*18ac*/ 	.word	0x00030860
        /*18b0*/ 	.short	0x010a
        /*18b2*/ 	.byte	0x3f
	.zero		1


	//   ....[83]....
        /*18b4*/ 	.word	0x0002cd70
        /*18b8*/ 	.word	0x00000058
        /*18bc*/ 	.word	0x00030890
        /*18c0*/ 	.short	0x010a
        /*18c2*/ 	.byte	0x3f
	.zero		1


	//   ....[84]....
        /*18c4*/ 	.word	0x0002d020
        /*18c8*/ 	.word	0x00000058
        /*18cc*/ 	.word	0x00030890
        /*18d0*/ 	.short	0x010a
        /*18d2*/ 	.byte	0x3f
	.zero		1


	//   ....[85]....
        /*18d4*/ 	.word	0x0002d2d0
        /*18d8*/ 	.word	0x00000058
        /*18dc*/ 	.word	0x00030890
        /*18e0*/ 	.short	0x010a
        /*18e2*/ 	.byte	0x3f
	.zero		1


	//   ....[86]....
        /*18e4*/ 	.word	0x0002d580
        /*18e8*/ 	.word	0x00000058
        /*18ec*/ 	.word	0x000308b0
        /*18f0*/ 	.short	0x010a
        /*18f2*/ 	.byte	0x3f
	.zero		1


	//   ....[87]....
        /*18f4*/ 	.word	0x0002dd10
        /*18f8*/ 	.word	0x00000011
        /*18fc*/ 	.word	0x00030800
        /*1900*/ 	.short	0x010a
        /*1902*/ 	.byte	0x3f
	.zero		1


	//   ....[88]....
        /*1904*/ 	.word	0x0002e470
        /*1908*/ 	.word	0x00000011
        /*190c*/ 	.word	0x00030800
        /*1910*/ 	.short	0x010a
        /*1912*/ 	.byte	0x3f
	.zero		1


	//   ....[89]....
        /*1914*/ 	.word	0x0002e4c0
        /*1918*/ 	.word	0x00000000
        /*191c*/ 	.word	0x00030830
        /*1920*/ 	.short	0x010a
        /*1922*/ 	.byte	0x3f
	.zero		1


	//   ....[90]....
        /*1924*/ 	.word	0x0002e510
        /*1928*/ 	.word	0x000000df
        /*192c*/ 	.word	0x00030830
        /*1930*/ 	.short	0x010a
        /*1932*/ 	.byte	0x3f
	.zero		1


	//   ....[91]....
        /*1934*/ 	.word	0x0002e560
        /*1938*/ 	.word	0x000000da
        /*193c*/ 	.word	0x00030850
        /*1940*/ 	.short	0x010a
        /*1942*/ 	.byte	0x3f
	.zero		1


	//   ....[92]....
        /*1944*/ 	.word	0x0002e5b0
        /*1948*/ 	.word	0x000000de
        /*194c*/ 	.word	0x00030830
        /*1950*/ 	.short	0x010a
        /*1952*/ 	.byte	0x3f
	.zero		1


	//   ....[93]....
        /*1954*/ 	.word	0x0002e600
        /*1958*/ 	.word	0x00000008
        /*195c*/ 	.word	0x00030850
        /*1960*/ 	.short	0x010a
        /*1962*/ 	.byte	0x3f
	.zero		1


	//   ....[94]....
        /*1964*/ 	.word	0x0002e650
        /*1968*/ 	.word	0x000000df
        /*196c*/ 	.word	0x00030830
        /*1970*/ 	.short	0x010a
        /*1972*/ 	.byte	0x3f
	.zero		1


	//   ....[95]....
        /*1974*/ 	.word	0x0002e6a0
        /*1978*/ 	.word	0x000000de
        /*197c*/ 	.word	0x00030850
        /*1980*/ 	.short	0x010a
        /*1982*/ 	.byte	0x3f
	.zero		1


	//   ....[96]....
        /*1984*/ 	.word	0x0002e6f0
        /*1988*/ 	.word	0x00000003
        /*198c*/ 	.word	0x00030850
        /*1990*/ 	.short	0x010a
        /*1992*/ 	.byte	0x3f
	.zero		1


	//   ....[97]....
        /*1994*/ 	.word	0x0002e890
        /*1998*/ 	.word	0x00000011
        /*199c*/ 	.word	0x00030820
        /*19a0*/ 	.short	0x010a
        /*19a2*/ 	.byte	0x3f
	.zero		1


	//   ....[98]....
        /*19a4*/ 	.word	0x0002e8e0
        /*19a8*/ 	.word	0x0000000c
        /*19ac*/ 	.word	0x000308a0
        /*19b0*/ 	.short	0x010a
        /*19b2*/ 	.byte	0x3f
	.zero		1


	//   ....[99]....
        /*19b4*/ 	.word	0x0002e930
        /*19b8*/ 	.word	0x0000000c
        /*19bc*/ 	.word	0x000308c0
        /*19c0*/ 	.short	0x010a
        /*19c2*/ 	.byte	0x3f
	.zero		1


	//   ....[100]....
        /*19c4*/ 	.word	0x0002e980
        /*19c8*/ 	.word	0x00000007
        /*19cc*/ 	.word	0x000308a0
        /*19d0*/ 	.short	0x010a
        /*19d2*/ 	.byte	0x3f
	.zero		1


	//   ....[101]....
        /*19d4*/ 	.word	0x0002e9d0
        /*19d8*/ 	.word	0x00000007
        /*19dc*/ 	.word	0x000308c0
        /*19e0*/ 	.short	0x010a
        /*19e2*/ 	.byte	0x3f
	.zero		1


	//   ....[102]....
        /*19e4*/ 	.word	0x0002eaf0
        /*19e8*/ 	.word	0x00000004
        /*19ec*/ 	.word	0x00030840
        /*19f0*/ 	.short	0x010a
        /*19f2*/ 	.byte	0x3f
	.zero		1


	//   ....[103]....
        /*19f4*/ 	.word	0x0002fc00
        /*19f8*/ 	.word	0x00000011
        /*19fc*/ 	.word	0x00030820
        /*1a00*/ 	.short	0x010a
        /*1a02*/ 	.byte	0x3f
	.zero		1


	//   ....[104]....
        /*1a04*/ 	.word	0x0002fc50
        /*1a08*/ 	.word	0x00000007
        /*1a0c*/ 	.word	0x00030840
        /*1a10*/ 	.short	0x010a
        /*1a12*/ 	.byte	0x3f
	.zero		1


	//   ....[105]....
        /*1a14*/ 	.word	0x00030270
        /*1a18*/ 	.word	0x00000007
        /*1a1c*/ 	.word	0x00030860
        /*1a20*/ 	.short	0x010a
        /*1a22*/ 	.byte	0x3f
	.zero		1


	//   ....[106]....
        /*1a24*/ 	.word	0x000308b0
        /*1a28*/ 	.word	0x00000004
        /*1a2c*/ 	.word	0x00030860
        /*1a30*/ 	.short	0x010a
        /*1a32*/ 	.byte	0x3f
	.zero		1


	//   ....[107]....
        /*1a34*/ 	.word	0x00031960
        /*1a38*/ 	.word	0x00000005
        /*1a3c*/ 	.word	0x00030820
        /*1a40*/ 	.short	0x010a
        /*1a42*/ 	.byte	0x3f
	.zero		1


	//   ....[108]....
        /*1a44*/ 	.word	0x00031b00
        /*1a48*/ 	.word	0x00000003
        /*1a4c*/ 	.word	0x00030840
        /*1a50*/ 	.short	0x010a
        /*1a52*/ 	.byte	0x3f
	.zero		1


	//   ....[109]....
        /*1a54*/ 	.word	0x00031b50
        /*1a58*/ 	.word	0x00000005
        /*1a5c*/ 	.word	0x00030840
        /*1a60*/ 	.short	0x010a
        /*1a62*/ 	.byte	0x3f
	.zero		1


	//   ....[110]....
        /*1a64*/ 	.word	0x00031ba0
        /*1a68*/ 	.word	0x00000003
        /*1a6c*/ 	.word	0x00030860
        /*1a70*/ 	.short	0x010a
        /*1a72*/ 	.byte	0x3f
	.zero		1


	//----- nvinfo : EIATTR_NUM_MBARRIERS
	.align		4
.L_241:
        /*1a74*/ 	.byte	0x03, 0x38
        /*1a76*/ 	.short	0x0016


	//----- nvinfo : EIATTR_EXIT_INSTR_OFFSETS
	.align		4
        /*1a78*/ 	.byte	0x04, 0x1c
        /*1a7a*/ 	.short	(.L_243 - .L_242)


	//   ....[0]....
.L_242:
        /*1a7c*/ 	.word	0x0002cd60


	//----- nvinfo : EIATTR_MAX_THREADS
	.align		4
.L_243:
        /*1a80*/ 	.byte	0x04, 0x05
        /*1a82*/ 	.short	(.L_245 - .L_244)
.L_244:
        /*1a84*/ 	.word	0x00000180
        /*1a88*/ 	.word	0x00000001
        /*1a8c*/ 	.word	0x00000001


	//----- nvinfo : EIATTR_CRS_STACK_SIZE
	.align		4
.L_245:
        /*1a90*/ 	.byte	0x04, 0x1e
        /*1a92*/ 	.short	(.L_247 - .L_246)
.L_246:
        /*1a94*/ 	.word	0x00000000


	//----- nvinfo : EIATTR_CBANK_PARAM_SIZE
	.align		4
.L_247:
        /*1a98*/ 	.byte	0x03, 0x19
        /*1a9a*/ 	.short	0x0af0


	//----- nvinfo : EIATTR_PARAM_CBANK
	.align		4
        /*1a9c*/ 	.byte	0x04, 0x0a
        /*1a9e*/ 	.short	(.L_249 - .L_248)
	.align		4
.L_248:
        /*1aa0*/ 	.word	index@(.nv.constant0._ZN7cutlass13device_kernelIN5flash11enable_sm90INS1_16FlashAttnFwdSm90INS1_25CollectiveMainloopFwdSm90ILi2EN4cute5tupleIJNS5_1CILi1EEES8_S8_EEENS6_IJNS7_ILi128EEENS7_ILi64EEENS7_ILi256EEEEEELi256ENS_10bfloat16_tEfNS_4arch4Sm90ELb0ELb1ELb0ELb1ELb1ELb1ELb0ELb1ELb1ELb1ELb1ELb0EEENS1_21CollectiveEpilogueFwdINS6_IJSA_SC_SB_EEES9_SE_SG_Li256ELb1ELb1ELb1ELb0EEENS1_36VarlenDynamicPersistentTileSchedulerILi128ELi64ELi256ELi128ELb1ELb1ELb1ELb1ELb0ELb1EEEEEEEEEvNT_6ParamsE)
        /*1aa4*/ 	.short	0x0210
        /*1aa6*/ 	.short	0x0af0


	//----- nvinfo : EIATTR_SW_WAR
	.align		4
.L_249:
        /*1aa8*/ 	.byte	0x04, 0x36
        /*1aaa*/ 	.short	(.L_251 - .L_250)
.L_250:
        /*1aac*/ 	.word	0x00000008
.L_251:


//--------------------- .nv.info._ZN7cutlass13device_kernelIN5flash11enable_sm90INS1_16FlashAttnFwdSm90INS1_25CollectiveMainloopFwdSm90ILi2EN4cute5tupleIJNS5_1CILi1EEES8_S8_EEENS6_IJNS7_ILi128EEENS7_ILi80EEENS7_ILi256EEEEEELi256ENS_10bfloat16_tEfNS_4arch4Sm90ELb1ELb0ELb0ELb0ELb1ELb0ELb0ELb1ELb1ELb1ELb1ELb0EEENS1_21CollectiveEpilogueFwdINS6_IJSA_SC_SB_EEES9_SE_SG_Li256ELb0ELb1ELb1ELb0EEENS1_19SingleTileSchedulerILb0ELb1ELb1ELi128EEEEEEEEEvNT_6ParamsE --------------------------
	.section	.nv.info._ZN7cutlass13device_kernelIN5flash11enable_sm90INS1_16FlashAttnFwdSm90INS1_25CollectiveMainloopFwdSm90ILi2EN4cute5tupleIJNS5_1CILi1EEES8_S8_EEENS6_IJNS7_ILi128EEENS7_ILi80EEENS7_ILi256EEEEEELi256ENS_10bfloat16_tEfNS_4arch4Sm90ELb1ELb0ELb0ELb0ELb1ELb0ELb0ELb1ELb1ELb1ELb1ELb0EEENS1_21CollectiveEpilogueFwdINS6_IJSA_SC_SB_EEES9_SE_SG_Li256ELb0ELb1ELb1ELb0EEENS1_19SingleTileSchedulerILb0ELb1ELb1ELi128EEEEEEEEEvNT_6ParamsE,"",@"SHT_CUDA_INFO"
	.sectionflags	@""
	.align	4


	//----- nvinfo : EIATTR_CUDA_API_VERSION
	.align		4
        /*0000*/ 	.byte	0x04, 0x37
        /*0002*/ 	.short	(.L_253 - .L_252)
.L_252:
        /*0004*/ 	.word	0x00000082


	//----- nvinfo : EIATTR_KPARAM_INFO
	.align		4
.L_253:
        /*0008*/ 	.byte	0x04, 0x17
        /*000a*/ 	.short	(.L_255 - .L_254)
.L_254:
        /*000c*/ 	.word	0x00000000
        /*0010*/ 	.short	0x0000
        /*0012*/ 	.short	0x0070
        /*0014*/ 	.byte	0x00, 0xf0, 0x01, 0x28


	//----- nvinfo : EIATTR_SPARSE_MMA_MASK
	.align		4
.L_255:
        /*0018*/ 	.byte	0x03, 0x50
        /*001a*/ 	.short	0x0000


	//----- nvinfo : EIATTR_MAXREG_COUNT
	.align		4
        /*001c*/ 	.byte	0x03, 0x1b
        /*001e*/ 	.short	0x00a8


	//----- nvinfo : EIATTR_NUM_BARRIERS
	.align		4
        /*0020*/ 	.byte	0x02, 0x4c
        /*0022*/ 	.byte	0x09
	.zero		1


	//----- nvinfo : EIATTR_EXTERNS
	.align		4
        /*0024*/ 	.byte	0x04, 0x0f
        /*0026*/ 	.short	(.L_257 - .L_256)


	//   ....[0]....
	.align		4
.L_256:
        /*0028*/ 	.word	index@(__assertfail)


	//----- nvinfo : EIATTR_ANNOTATIONS
	.align		4
.L_257:
        /*002c*/ 	.byte	0x04, 0x55
        /*002e*/ 	.short	(.L_259 - .L_258)


	//   ....[0]....
.L_258:
        /*0030*/ 	.word	0x00000001
        /*0034*/ 	.byte	0xa0, 0x08, 0x00, 0x00, 0x01, 0x00, 0x00, 0x00, 0xf0, 0x15, 0x00, 0x00, 0x01, 0x00, 0x00, 0x00
        /*0044*/ 	.byte	0x30, 0x19, 0x01, 0x00, 0x01, 0x00, 0x00, 0x00, 0xc0, 0x1a, 0x01, 0x00, 0x01, 0x00, 0x00, 0x00
        /*0054*/ 	.byte	0xd0, 0x30, 0x01, 0x00, 0x01, 0x00, 0x00, 0x00, 0x70, 0x49, 0x01, 0x00


	//----- nvinfo : EIATTR_MERCURY_ISA_VERSION
	.align		4
.L_259:
        /*0060*/ 	.byte	0x03, 0x5f
        /*0062*/ 	.short	0x0101


	//----- nvinfo : EIATTR_INT_WARP_WIDE_INSTR_OFFSETS
	.align		4
        /*0064*/ 	.byte	0x04, 0x31
        /*0066*/ 	.short	(.L_261 - .L_260)


	//   ....[0]....
.L_260:
        /*0068*/ 	.word	0x000000c0


	//   ....[1]....
        /*006c*/ 	.word	0x000000d0


	//   ....[2]....
        /*0070*/ 	.word	0x00000170


	//----- nvinfo : EIATTR_COOP_GROUP_MASK_REGIDS
	.align		4
.L_261:
        /*0074*/ 	.byte	0x04, 0x29
        /*0076*/ 	.short	(.L_263 - .L_262)


	//   ....[0]....
.L_262:
        /*0078*/ 	.word	0xffffffff


	//   ....[1]....
        /*007c*/ 	.word	0xffffffff


	//   ....[2]....
        /*0080*/ 	.word	0xffffffff


	//   ....[3]....
        /*0084*/ 	.word	0xffffffff


	//   ....[4]....
        /*0088*/ 	.word	0xffffffff


	//   ....[5]....
        /*008c*/ 	.word	0xffffffff


	//   ....[6]....
        /*0090*/ 	.word	0xffffffff


	//   ....[7]....
        /*0094*/ 	.word	0xffffffff


	//   ....[8]....
        /*0098*/ 	.word	0xffffffff


	//   ....[9]....
        /*009c*/ 	.word	0xffffffff


	//   ....[10]....
        /*00a0*/ 	.word	0xffffffff


	//   ....[11]....
        /*00a4*/ 	.word	0xffffffff


	//   ....[12]....
        /*00a8*/ 	.word	0xffffffff


	//   ....[13]....
        /*00ac*/ 	.word	0xffffffff


	//   ....[14]....
        /*00b0*/ 	.word	0xffffffff


	//   ....[15]....
        /*00b4*/ 	.word	0xffffffff


	//   ....[16]....
        /*00b8*/ 	.word	0xffffffff


	//   ....[17]....
        /*00bc*/ 	.word	0xffffffff


	//   ....[18]....
        /*00c0*/ 	.word	0xffffffff


	//   ....[19]....
        /*00c4*/ 	.word	0xffffffff


	//   ....[20]....
        /*00c8*/ 	.word	0xffffffff


	//   ....[21]....
        /*00cc*/ 	.word	0xffffffff


	//   ....[22]....
        /*00d0*/ 	.word	0xffffffff


	//   ....[23]....
        /*00d4*/ 	.word	0xffffffff


	//   ....[24]....
        /*00d8*/ 	.word	0xffffffff


	//   ....[25]....
        /*00dc*/ 	.word	0xffffffff


	//   ....[26]....
        /*00e0*/ 	.word	0xffffffff


	//   ....[27]....
        /*00e4*/ 	.word	0xffffffff


	//   ....[28]....
        /*00e8*/ 	.word	0xffffffff


	//   ....[29]....
        /*00ec*/ 	.word	0xffffffff


	//   ....[30]....
        /*00f0*/ 	.word	0xffffffff


	//   ....[31]....
        /*00f4*/ 	.word	0xffffffff


	//   ....[32]....
        /*00f8*/ 	.word	0xffffffff


	//   ....[33]....
        /*00fc*/ 	.word	0xffffffff


	//   ....[34]....
        /*0100*/ 	.word	0xffffffff


	//   ....[35]....
        /*0104*/ 	.word	0xffffffff


	//   ....[36]....
        /*0108*/ 	.word	0xffffffff


	//   ....[37]....
        /*010c*/ 	.word	0xffffffff


	//   ....[38]....
        /*0110*/ 	.word	0xffffffff


	//   ....[39]....
        /*0114*/ 	.word	0xffffffff


	//   ....[40]....
        /*0118*/ 	.word	0xffffffff


	//   ....[41]....
        /*011c*/ 	.word	0xffffffff


	//   ....[42]....
        /*0120*/ 	.word	0xffffffff


	//   ....[43]....
        /*0124*/ 	.word	0xffffffff


	//   ....[44]....
        /*0128*/ 	.word	0xffffffff


	//   ....[45]....
        /*012c*/ 	.word	0xffffffff


	//   ....[46]....
        /*0130*/ 	.word	0xffffffff


	//   ....[47]....
        /*0134*/ 	.word	0xffffffff


	//   ....[48]....
        /*0138*/ 	.word	0xffffffff


	//   ....[49]....
        /*013c*/ 	.word	0xffffffff


	//   ....[50]....
        /*0140*/ 	.word	0xffffffff


	//   ....[51]....
        /*0144*/ 	.word	0xffffffff


	//   ....[52]....
        /*0148*/ 	.word	0xffffffff


	//   ....[53]....
        /*014c*/ 	.word	0xffffffff


	//   ....[54]....
        /*0150*/ 	.word	0xffffffff


	//   ....[55]....
        /*0154*/ 	.word	0xffffffff


	//   ....[56]....
        /*0158*/ 	.word	0xffffffff


	//   ....[57]....
        /*015c*/ 	.word	0xffffffff


	//   ....[58]....
        /*0160*/ 	.word	0xffffffff


	//   ....[59]....
        /*0164*/ 	.word	0xffffffff


	//   ....[60]....
        /*0168*/ 	.word	0xffffffff


	//   ....[61]....
        /*016c*/ 	.word	0xffffffff


	//   ....[62]....
        /*0170*/ 	.word	0xffffffff


	//   ....[63]....
        /*0174*/ 	.word	0xffffffff


	//   ....[64]....
        /*0178*/ 	.word	0xffffffff


	//   ....[65]....
        /*017c*/ 	.word	0xffffffff


	//   ....[66]....
        /*0180*/ 	.word	0xffffffff


	//   ....[67]....
        /*0184*/ 	.word	0xffffffff


	//   ....[68]....
        /*0188*/ 	.word	0xffffffff


	//   ....[69]....
        /*018c*/ 	.word	0xffffffff


	//   ....[70]....
        /*0190*/ 	.word	0xffffffff


	//   ....[71]....
        /*0194*/ 	.word	0xffffffff


	//   ....[72]....
        /*0198*/ 	.word	0xffffffff


	//   ....[73]....
        /*019c*/ 	.word	0xffffffff


	//   ....[74]....
        /*01a0*/ 	.word	0xffffffff


	//   ....[75]....
        /*01a4*/ 	.word	0xffffffff


	//   ....[76]....
        /*01a8*/ 	.word	0xffffffff


	//   ....[77]....
        /*01ac*/ 	.word	0xffffffff


	//   ....[78]....
        /*01b0*/ 	.word	0xffffffff


	//   ....[79]....
        /*01b4*/ 	.word	0xffffffff


	//   ....[80]....
        /*01b8*/ 	.word	0xffffffff


	//   ....[81]....
        /*01bc*/ 	.word	0xffffffff


	//   ....[82]....
        /*01c0*/ 	.word	0xffffffff


	//   ....[83]....
        /*01c4*/ 	.word	0xffffffff


	//   ....[84]....
        /*01c8*/ 	.word	0xffffffff


	//   ....[85]....
        /*01cc*/ 	.word	0xffffffff


	//   ....[86]....
        /*01d0*/ 	.word	0xffffffff


	//   ....[87]....
        /*01d4*/ 	.word	0xffffffff


	//   ....[88]....
        /*01d8*/ 	.word	0xffffffff


	//   ....[89]....
        /*01dc*/ 	.word	0xffffffff


	//   ....[90]....
        /*01e0*/ 	.word	0xffffffff


	//   ....[91]....
        /*01e4*/ 	.word	0xffffffff


	//   ....[92]....
        /*01e8*/ 	.word	0xffffffff


	//   ....[93]....
        /*01ec*/ 	.word	0x0500000f


	//   ....[94]....
        /*01f0*/ 	.word	0x0500000f


	//   ....[95]....
        /*01f4*/ 	.word	0x0500000f


	//   ....[96]....
        /*01f8*/ 	.word	0x0500000f


	//   ....[97]....
        /*01fc*/ 	.word	0x0500000f


	//   ....[98]....
        /*0200*/ 	.word	0x0500000f


	//   ....[99]....
        /*0204*/ 	.word	0x0500000f


	//   ....[100]....
        /*0208*/ 	.word	0x0500000f


	//   ....[101]....
        /*020c*/ 	.word	0x0500000f


	//   ....[102]....
        /*0210*/ 	.word	0x0500000f


	//   ....[103]....
        /*0214*/ 	.word	0x0500000f


	//   ....[104]....
        /*0218*/ 	.word	0x0500000f


	//   ....[105]....
        /*021c*/ 	.word	0x0500000f


	//   ....[106]....
        /*0220*/ 	.word	0x0500000f


	//   ....[107]....
        /*0224*/ 	.word	0x0500000f


	//   ....[108]....
        /*0228*/ 	.word	0x0500000f


	//   ....[109]....
        /*022c*/ 	.word	0x0500000f


	//   ....[110]....
        /*0230*/ 	.word	0x0500000f


	//   ....[111]....
        /*0234*/ 	.word	0x0500000f


	//   ....[112]....
        /*0238*/ 	.word	0x0500000f


	//   ....[113]....
        /*023c*/ 	.word	0x0500000f


	//   ....[114]....
        /*0240*/ 	.word	0x0500000f


	//   ....[115]....
        /*0244*/ 	.word	0x0500000f


	//   ....[116]....
        /*0248*/ 	.word	0x0500000f


	//   ....[117]....
        /*024c*/ 	.word	0x0500000f


	//   ....[118]....
        /*0250*/ 	.word	0x0500000f


	//   ....[119]....
        /*0254*/ 	.word	0x0500000f


	//   ....[120]....
        /*0258*/ 	.word	0x0500000f


	//   ....[121]....
        /*025c*/ 	.word	0x0500000f


	//   ....[122]....
        /*0260*/ 	.word	0x0500000f


	//   ....[123]....
        /*0264*/ 	.word	0x0500000f


	//   ....[124]....
        /*0268*/ 	.word	0x0500000f


	//   ....[125]....
        /*026c*/ 	.word	0x0500000f


	//   ....[126]....
        /*0270*/ 	.word	0x0500000f


	//   ....[127]....
        /*0274*/ 	.word	0x0500000f


	//   ....[128]....
        /*0278*/ 	.word	0x0500000f


	//   ....[129]....
        /*027c*/ 	.word	0x0500000f


	//   ....[130]....
        /*0280*/ 	.word	0x0500000f


	//   ....[131]....
        /*0284*/ 	.word	0x0500000f


	//   ....[132]....
        /*0288*/ 	.word	0x0500000f


	//   ....[133]....
        /*028c*/ 	.word	0x0500000f


	//   ....[134]....
        /*0290*/ 	.word	0x0500000f


	//   ....[135]....
        /*0294*/ 	.word	0x0500000f


	//   ....[136]....
        /*0298*/ 	.word	0x0500000f


	//   ....[137]....
        /*029c*/ 	.word	0x0500000f


	//   ....[138]....
        /*02a0*/ 	.word	0x0500000f


	//   ....[139]....
        /*02a4*/ 	.word	0x0500000f


	//   ....[140]....
        /*02a8*/ 	.word	0x0500000f


	//   ....[141]....
        /*02ac*/ 	.word	0x0500000f


	//   ....[142]....
        /*02b0*/ 	.word	0x0500000f


	//   ....[143]....
        /*02b4*/ 	.word	0x0500000f


	//   ....[144]....
        /*02b8*/ 	.word	0x0500000f


	//   ....[145]....
        /*02bc*/ 	.word	0x0500000f


	//   ....[146]....
        /*02c0*/ 	.word	0x0500000f


	//   ....[147]....
        /*02c4*/ 	.word	0x0500000f


	//   ....[148]....
        /*02c8*/ 	.word	0x0500000f


	//   ....[149]....
        /*02cc*/ 	.word	0x0500000f


	//   ....[150]....
        /*02d0*/ 	.word	0x0500000f


	//----- nvinfo : EIATTR_COOP_GROUP_INSTR_OFFSETS
	.align		4
.L_263:
        /*02d4*/ 	.byte	0x04, 0x28
        /*02d6*/ 	.short	(.L_265 - .L_264)


	//   ....[0]....
.L_264:
        /*02d8*/ 	.word	0x00000070


	//   ....[1]....
        /*02dc*/ 	.word	0x000000b0


	//   ....[2]....
        /*02e0*/ 	.word	0x000002d0


	//   ....[3]....
        /*02e4*/ 	.word	0x00000430


	//   ....[4]....
        /*02e8*/ 	.word	0x00000550


	//   ....[5]....
        /*02ec*/ 	.word	0x000006b0


	//   ....[6]....
        /*02f0*/ 	.word	0x000013d0


	//   ....[7]....
        /*02f4*/ 	.word	0x00003e10


	//   ....[8]....
        /*02f8*/ 	.word	0x00004540


	//   ....[9]....
        /*02fc*/ 	.word	0x00004550


	//   ....[10]....
        /*0300*/ 	.word	0x00004920


	//   ....[11]....
        /*0304*/ 	.word	0x00004940


	//   ....[12]....
        /*0308*/ 	.word	0x000049a0


	//   ....[13]....
        /*030c*/ 	.word	0x000082a0


	//   ....[14]....
        /*0310*/ 	.word	0x000086c0


	//   ....[15]....
        /*0314*/ 	.word	0x000086e0


	//   ....[16]....
        /*0318*/ 	.word	0x00008760


	//   ....[17]....
        /*031c*/ 	.word	0x00008d20


	//   ....[18]....
        /*0320*/ 	.word	0x00008d90


	//   ....[19]....
        /*0324*/ 	.word	0x0000c6a0


	//   ....[20]....
        /*0328*/ 	.word	0x0000c6b0


	//   ....[21]....
        /*032c*/ 	.word	0x0000c6e0


	//   ....[22]....
        /*0330*/ 	.word	0x0000c6f0


	//   ....[23]....
        /*0334*/ 	.word	0x0000da90


	//   ....[24]....
        /*0338*/ 	.word	0x0000daa0


	//   ....[25]....
        /*033c*/ 	.word	0x0000db40


	//   ....[26]....
        /*0340*/ 	.word	0x0000dba0


	//   ....[27]....
        /*0344*/ 	.word	0x0000ee70


	//   ....[28]....
        /*0348*/ 	.word	0x0000eed0


	//   ....[29]....
        /*034c*/ 	.word	0x0000ef10


	//   ....[30]....
        /*0350*/ 	.word	0x0000ef50


	//   ....[31]....
        /*0354*/ 	.word	0x0000ef80


	//   ....[32]....
        /*0358*/ 	.word	0x0000efb0


	//   ....[33]....
        /*035c*/ 	.word	0x0000fc00


	//   ....[34]....
        /*0360*/ 	.word	0x0000fc10


	//   ....[35]....
        /*0364*/ 	.word	0x00010c80


	//   ....[36]....
        /*0368*/ 	.word	0x00011f60


	//   ....[37]....
        /*036c*/ 	.word	0x00011fa0


	//   ....[38]....
        /*0370*/ 	.word	0x00011fd0


	//   ....[39]....
        /*0374*/ 	.word	0x00011ff0


	//   ....[40]....
        /*0378*/ 	.word	0x00012000


	//   ....[41]....
        /*037c*/ 	.word	0x00012070


	//   ....[42]....
        /*0380*/ 	.word	0x000120a0


	//   ....[43]....
        /*0384*/ 	.word	0x00012100


	//   ....[44]....
        /*0388*/ 	.word	0x00012130


	//   ....[45]....
        /*038c*/ 	.word	0x00012190


	//   ....[46]....
        /*0390*/ 	.word	0x00012890


	//   ....[47]....
        /*0394*/ 	.word	0x000128d0


	//   ....[48]....
        /*0398*/ 	.word	0x00012900


	//   ....[49]....
        /*039c*/ 	.word	0x00012930


	//   ....[50]....
        /*03a0*/ 	.word	0x00012940


	//   ....[51]....
        /*03a4*/ 	.word	0x000129d0


	//   ....[52]....
        /*03a8*/ 	.word	0x00012a00


	//   ....[53]....
        /*03ac*/ 	.word	0x00012a70


	//   ....[54]....
        /*03b0*/ 	.word	0x00012aa0


	//   ....[55]....
        /*03b4*/ 	.word	0x00012b10


	//   ....[56]....
        /*03b8*/ 	.word	0x00012b40


	//   ....[57]....
        /*03bc*/ 	.word	0x00012bb0


	//   ....[58]....
        /*03c0*/ 	.word	0x00012be0


	//   ....[59]....
        /*03c4*/ 	.word	0x00012c50


	//   ....[60]....
        /*03c8*/ 	.word	0x00012c80


	//   ....[61]....
        /*03cc*/ 	.word	0x00012ce0


	//   ....[62]....
        /*03d0*/ 	.word	0x00013550


	//   ....[63]....
        /*03d4*/ 	.word	0x00013590


	//   ....[64]....
        /*03d8*/ 	.word	0x000135c0


	//   ....[65]....
        /*03dc*/ 	.word	0x000135e0


	//   ....[66]....
        /*03e0*/ 	.word	0x00013600


	//   ....[67]....
        /*03e4*/ 	.word	0x00013620


	//   ....[68]....
        /*03e8*/ 	.word	0x00013650


	//   ....[69]....
        /*03ec*/ 	.word	0x00013670


	//   ....[70]....
        /*03f0*/ 	.word	0x00013680


	//   ....[71]....
        /*03f4*/ 	.word	0x00013700


	//   ....[72]....
        /*03f8*/ 	.word	0x00013aa0


	//   ....[73]....
        /*03fc*/ 	.word	0x00013ad0


	//   ....[74]....
        /*0400*/ 	.word	0x00013af0


	//   ....[75]....
        /*0404*/ 	.word	0x00013b90


	//   ....[76]....
        /*0408*/ 	.word	0x00013bb0


	//   ....[77]....
        /*040c*/ 	.word	0x00013c50


	//   ....[78]....
        /*0410*/ 	.word	0x00013c70


	//   ....[79]....
        /*0414*/ 	.word	0x00013d10


	//   ....[80]....
        /*0418*/ 	.word	0x00013d30


	//   ....[81]....
        /*041c*/ 	.word	0x00013d40


	//   ....[82]....
        /*0420*/ 	.word	0x00014280


	//   ....[83]....
        /*0424*/ 	.word	0x000142c0


	//   ....[84]....
        /*0428*/ 	.word	0x000142f0


	//   ....[85]....
        /*042c*/ 	.word	0x00014320


	//   ....[86]....
        /*0430*/ 	.word	0x00014400


	//   ....[87]....
        /*0434*/ 	.word	0x00014420


	//   ....[88]....
        /*0438*/ 	.word	0x000144d0


	//   ....[89]....
        /*043c*/ 	.word	0x000144f0


	//   ....[90]....
        /*0440*/ 	.word	0x00014540


	//   ....[91]....
        /*0444*/ 	.word	0x000145b0


	//   ....[92]....
        /*0448*/ 	.word	0x00014900


	//   ....[93]....
        /*044c*/ 	.word	0x00014eb0


	//   ....[94]....
        /*0450*/ 	.word	0x00014fa0


	//   ....[95]....
        /*0454*/ 	.word	0x00015070


	//   ....[96]....
        /*0458*/ 	.word	0x00015180


	//   ....[97]....
        /*045c*/ 	.word	0x000151e0


	//   ....[98]....
        /*0460*/ 	.word	0x000152e0


	//   ....[99]....
        /*0464*/ 	.word	0x00015340


	//   ....[100]....
        /*0468*/ 	.word	0x00015440


	//   ....[101]....
        /*046c*/ 	.word	0x000154a0


	//   ....[102]....
        /*0470*/ 	.word	0x00015590


	//   ....[103]....
        /*0474*/ 	.word	0x000155e0


	//   ....[104]....
        /*0478*/ 	.word	0x00015670


	//   ....[105]....
        /*047c*/ 	.word	0x000156e0


	//   ....[106]....
        /*0480*/ 	.word	0x00015820


	//   ....[107]....
        /*0484*/ 	.word	0x00015890


	//   ....[108]....
        /*0488*/ 	.word	0x00015990


	//   ....[109]....
        /*048c*/ 	.word	0x00015a00


	//   ....[110]....
        /*0490*/ 	.word	0x00015b00


	//   ....[111]....
        /*0494*/ 	.word	0x00015b70


	//   ....[112]....
        /*0498*/ 	.word	0x00015c70


	//   ....[113]....
        /*049c*/ 	.word	0x00015ce0


	//   ....[114]....
        /*04a0*/ 	.word	0x00015de0


	//   ....[115]....
        /*04a4*/ 	.word	0x00015e50


	//   ....[116]....
        /*04a8*/ 	.word	0x00015f50


	//   ....[117]....
        /*04ac*/ 	.word	0x00015fb0


	//   ....[118]....
        /*04b0*/ 	.word	0x000160a0


	//   ....[119]....
        /*04b4*/ 	.word	0x000160f0


	//   ....[120]....
        /*04b8*/ 	.word	0x00016230


	//   ....[121]....
        /*04bc*/ 	.word	0x00016310


	//   ....[122]....
        /*04c0*/ 	.word	0x00016430


	//   ....[123]....
        /*04c4*/ 	.word	0x00016480


	//   ....[124]....
        /*04c8*/ 	.word	0x00016590


	//   ....[125]....
        /*04cc*/ 	.word	0x000165e0


	//   ....[126]....
        /*04d0*/ 	.word	0x00016700


	//   ....[127]....
        /*04d4*/ 	.word	0x00016750


	//   ....[128]....
        /*04d8*/ 	.word	0x00016880


	//   ....[129]....
        /*04dc*/ 	.word	0x000168d0


	//   ....[130]....
        /*04e0*/ 	.word	0x000169b0


	//   ....[131]....
        /*04e4*/ 	.word	0x00016a50


	//   ....[132]....
        /*04e8*/ 	.word	0x00016b80


	//   ....[133]....
        /*04ec*/ 	.word	0x00016bd0


	//   ....[134]....
        /*04f0*/ 	.word	0x00016d00


	//   ....[135]....
        /*04f4*/ 	.word	0x00016d50


	//   ....[136]....
        /*04f8*/ 	.word	0x00016e80


	//   ....[137]....
        /*04fc*/ 	.word	0x00016ed0


	//   ....[138]....
        /*0500*/ 	.word	0x00017000


	//   ....[139]....
        /*0504*/ 	.word	0x00017050


	//   ....[140]....
        /*0508*/ 	.word	0x00017130


	//   ....[141]....
        /*050c*/ 	.word	0x000171d0


	//   ....[142]....
        /*0510*/ 	.word	0x00017370


	//   ....[143]....
        /*0514*/ 	.word	0x000173c0


	//   ....[144]....
        /*0518*/ 	.word	0x00017500


	//   ....[145]....
        /*051c*/ 	.word	0x00017550


	//   ....[146]....
        /*0520*/ 	.word	0x00017690


	//   ....[147]....
        /*0524*/ 	.word	0x000176e0


	//   ....[148]....
        /*0528*/ 	.word	0x00017810


	//   ....[149]....
        /*052c*/ 	.word	0x00017860


	//   ....[150]....
        /*0530*/ 	.word	0x00017970


	//----- nvinfo : EIATTR_REG_RECONFIG
	.align		4
.L_265:
        /*0534*/ 	.byte	0x01, 0x54
	.zero		2


	//----- nvinfo : EIATTR_SYSCALL_OFFSETS
	.align		4
        /*0538*/ 	.byte	0x04, 0x46
        /*053a*/ 	.short	(.L_267 - .L_266)


	//   ....[0]....
.L_266:
        /*053c*/ 	.word	0x000015a0


	//   ....[1]....
        /*0540*/ 	.word	0x000114b0


	//   ....[2]....
        /*0544*/ 	.word	0x000115f0


	//   ....[3]....
        /*0548*/ 	.word	0x000116e0


	//   ....[4]....
        /*054c*/ 	.word	0x00012580


	//----- nvinfo : EIATTR_MBARRIER_INSTR_OFFSETS
	.align		4
.L_267:
        /*0550*/ 	.byte	0x04, 0x39
        /*0552*/ 	.short	(.L_269 - .L_268)


	//   ....[0]....
.L_268:
        /*0554*/ 	.word	0x00000180
        /*0558*/ 	.word	0x000000ff
        /*055c*/ 	.word	0x00038800
        /*0560*/ 	.short	0x0100
        /*0562*/ 	.byte	0x08
	.zero		1


	//   ....[1]....
        /*0564*/ 	.word	0x00000190
        /*0568*/ 	.word	0x000000ff
        /*056c*/ 	.word	0x00038820
        /*0570*/ 	.short	0x0100
        /*0572*/ 	.byte	0x08
	.zero		1


	//   ....[2]....
        /*0574*/ 	.word	0x00000280
        /*0578*/ 	.word	0x000000ff
        /*057c*/ 	.word	0x00038830
        /*0580*/ 	.short	0x0100
        /*0582*/ 	.byte	0x08
	.zero		1


	//   ....[3]....
        /*0584*/ 	.word	0x00000290
        /*0588*/ 	.word	0x000000ff
        /*058c*/ 	.word	0x00038840
        /*0590*/ 	.short	0x0100
        /*0592*/ 	.byte	0x08
	.zero		1


	//   ....[4]....
        /*0594*/ 	.word	0x000002a0
        /*0598*/ 	.word	0x000000ff
        /*059c*/ 	.word	0x00038838
        /*05a0*/ 	.short	0x0100
        /*05a2*/ 	.byte	0x08
	.zero		1


	//   ....[5]....
        /*05a4*/ 	.word	0x000002b0
        /*05a8*/ 	.word	0x000000ff
        /*05ac*/ 	.word	0x00038848
        /*05b0*/ 	.short	0x0100
        /*05b2*/ 	.byte	0x08
	.zero		1


	//   ....[6]....
        /*05b4*/ 	.word	0x000003e0
        /*05b8*/ 	.word	0x000000ff
        /*05bc*/ 	.word	0x00038850
        /*05c0*/ 	.short	0x0100
        /*05c2*/ 	.byte	0x08
	.zero		1


	//   ....[7]....
        /*05c4*/ 	.word	0x000003f0
        /*05c8*/ 	.word	0x000000ff
        /*05cc*/ 	.word	0x00038860
        /*05d0*/ 	.short	0x0100
        /*05d2*/ 	.byte	0x08
	.zero		1


	//   ....[8]....
        /*05d4*/ 	.word	0x00000400
        /*05d8*/ 	.word	0x000000ff
        /*05dc*/ 	.word	0x00038858
        /*05e0*/ 	.short	0x0100
        /*05e2*/ 	.byte	0x08
	.zero		1


	//   ....[9]....
        /*05e4*/ 	.word	0x00000410
        /*05e8*/ 	.word	0x000000ff
        /*05ec*/ 	.word	0x00038868
        /*05f0*/ 	.short	0x0100
        /*05f2*/ 	.byte	0x08
	.zero		1


	//   ....[10]....
        /*05f4*/ 	.word	0x00000500
        /*05f8*/ 	.word	0x000000ff
        /*05fc*/ 	.word	0x00038870
        /*0600*/ 	.short	0x0100
        /*0602*/ 	.byte	0x06
	.zero		1


	//   ....[11]....
        /*0604*/ 	.word	0x00000510
        /*0608*/ 	.word	0x000000ff
        /*060c*/ 	.word	0x00038880
        /*0610*/ 	.short	0x0100
        /*0612*/ 	.byte	0x06
	.zero		1


	//   ....[12]....
        /*0614*/ 	.word	0x00000520
        /*0618*/ 	.word	0x000000ff
        /*061c*/ 	.word	0x00038878
        /*0620*/ 	.short	0x0100
        /*0622*/ 	.byte	0x06
	.zero		1


	//   ....[13]....
        /*0624*/ 	.word	0x00000530
        /*0628*/ 	.word	0x000000ff
        /*062c*/ 	.word	0x00038888
        /*0630*/ 	.short	0x0100
        /*0632*/ 	.byte	0x06
	.zero		1


	//   ....[14]....
        /*0634*/ 	.word	0x00000660
        /*0638*/ 	.word	0x000000ff
        /*063c*/ 	.word	0x00038890
        /*0640*/ 	.short	0x0100
        /*0642*/ 	.byte	0x08
	.zero		1


	//   ....[15]....
        /*0644*/ 	.word	0x00000670
        /*0648*/ 	.word	0x000000ff
        /*064c*/ 	.word	0x000388a0
        /*0650*/ 	.short	0x0100
        /*0652*/ 	.byte	0x08
	.zero		1


	//   ....[16]....
        /*0654*/ 	.word	0x00000680
        /*0658*/ 	.word	0x000000ff
        /*065c*/ 	.word	0x00038898
        /*0660*/ 	.short	0x0100
        /*0662*/ 	.byte	0x08
	.zero		1


	//   ....[17]....
        /*0664*/ 	.word	0x00000690
        /*0668*/ 	.word	0x000000ff
        /*066c*/ 	.word	0x000388a8
        /*0670*/ 	.short	0x0100
        /*0672*/ 	.byte	0x08
	.zero		1


	//   ....[18]....
        /*0674*/ 	.word	0x000007d0
        /*0678*/ 	.word	0x000000ff
        /*067c*/ 	.word	0x000388b0
        /*0680*/ 	.short	0x0100
        /*0682*/ 	.byte	0x08
	.zero		1


	//   ....[19]....
        /*0684*/ 	.word	0x000007e0
        /*0688*/ 	.word	0x000000ff
        /*068c*/ 	.word	0x000388c0
        /*0690*/ 	.short	0x0100
        /*0692*/ 	.byte	0x08
	.zero		1


	//   ....[20]....
        /*0694*/ 	.word	0x000007f0
        /*0698*/ 	.word	0x000000ff
        /*069c*/ 	.word	0x000388b8
        /*06a0*/ 	.short	0x0100
        /*06a2*/ 	.byte	0x08
	.zero		1


	//   ....[21]....
        /*06a4*/ 	.word	0x00000800
        /*06a8*/ 	.word	0x000000ff
        /*06ac*/ 	.word	0x000388c8
        /*06b0*/ 	.short	0x0100
        /*06b2*/ 	.byte	0x08
	.zero		1


	//   ....[22]....
        /*06b4*/ 	.word	0x000015d0
        /*06b8*/ 	.word	0x000000ff
        /*06bc*/ 	.word	0x00038800
        /*06c0*/ 	.short	0x010a
        /*06c2*/ 	.byte	0x04
	.zero		1


	//   ....[23]....
        /*06c4*/ 	.word	0x00001670
        /*06c8*/ 	.word	0x000000ff
        /*06cc*/ 	.word	0x00038830
        /*06d0*/ 	.short	0x010a
        /*06d2*/ 	.byte	0x04
	.zero		1


	//   ....[24]....
        /*06d4*/ 	.word	0x000016e0
        /*06d8*/ 	.word	0x000000ff
        /*06dc*/ 	.word	0x00038830
        /*06e0*/ 	.short	0x010a
        /*06e2*/ 	.byte	0x04
	.zero		1


	//   ....[25]....
        /*06e4*/ 	.word	0x00004120
        /*06e8*/ 	.word	0x000000ff
        /*06ec*/ 	.word	0x00000000
        /*06f0*/ 	.short	0x0101
        /*06f2*/ 	.byte	0x07
	.zero		1


	//   ....[26]....
        /*06f4*/ 	.word	0x000055d0
        /*06f8*/ 	.word	0x000000ff
        /*06fc*/ 	.word	0x00038830
        /*0700*/ 	.short	0x010a
        /*0702*/ 	.byte	0x06
	.zero		1


	//   ....[27]....
        /*0704*/ 	.word	0x00005620
        /*0708*/ 	.word	0x000000ff
        /*070c*/ 	.word	0x00038830
        /*0710*/ 	.short	0x010a
        /*0712*/ 	.byte	0x06
	.zero		1


	//   ....[28]....
        /*0714*/ 	.word	0x00007ee0
        /*0718*/ 	.word	0x000000ff
        /*071c*/ 	.word	0x00038850
        /*0720*/ 	.short	0x010a
        /*0722*/ 	.byte	0x0a
	.zero		1


	//   ....[29]....
        /*0724*/ 	.word	0x00007f20
        /*0728*/ 	.word	0x000000ff
        /*072c*/ 	.word	0x00038850
        /*0730*/ 	.short	0x010a
        /*0732*/ 	.byte	0x0a
	.zero		1


	//   ....[30]....
        /*0734*/ 	.word	0x00008810
        /*0738*/ 	.word	0x000000ff
        /*073c*/ 	.word	0x00000000
        /*0740*/ 	.short	0x0101
        /*0742*/ 	.byte	0x07
	.zero		1


	//   ....[31]....
        /*0744*/ 	.word	0x00009570
        /*0748*/ 	.word	0x000000ff
        /*074c*/ 	.word	0x00000000
        /*0750*/ 	.short	0x0101
        /*0752*/ 	.byte	0x0a
	.zero		1


	//   ....[32]....
        /*0754*/ 	.word	0x000097c0
        /*0758*/ 	.word	0x000000ff
        /*075c*/ 	.word	0x00038830
        /*0760*/ 	.short	0x010a
        /*0762*/ 	.byte	0x3c
	.zero		1


	//   ....[33]....
        /*0764*/ 	.word	0x00009800
        /*0768*/ 	.word	0x000000ff
        /*076c*/ 	.word	0x00038830
        /*0770*/ 	.short	0x010a
        /*0772*/ 	.byte	0x3c
	.zero		1


	//   ....[34]....
        /*0774*/ 	.word	0x0000c120
        /*0778*/ 	.word	0x000000ff
        /*077c*/ 	.word	0x00038850
        /*0780*/ 	.short	0x010a
        /*0782*/ 	.byte	0x0a
	.zero		1


	//   ....[35]....
        /*0784*/ 	.word	0x0000c160
        /*0788*/ 	.word	0x000000ff
        /*078c*/ 	.word	0x00038850
        /*0790*/ 	.short	0x010a
        /*0792*/ 	.byte	0x0a
	.zero		1


	//   ....[36]....
        /*0794*/ 	.word	0x0000c540
        /*0798*/ 	.word	0x000000ff
        /*079c*/ 	.word	0x00000000
        /*07a0*/ 	.short	0x0101
        /*07a2*/ 	.byte	0x3c
	.zero		1


	//   ....[37]....
        /*07a4*/ 	.word	0x0000d0a0
        /*07a8*/ 	.word	0x000000ff
        /*07ac*/ 	.word	0x00000000
        /*07b0*/ 	.short	0x0101
        /*07b2*/ 	.byte	0x0a
	.zero		1


	//   ....[38]....
        /*07b4*/ 	.word	0x0000da00
        /*07b8*/ 	.word	0x000000ff
        /*07bc*/ 	.word	0x00038850
        /*07c0*/ 	.short	0x010a
        /*07c2*/ 	.byte	0x05
	.zero		1


	//   ....[39]....
        /*07c4*/ 	.word	0x0000da40
        /*07c8*/ 	.word	0x000000ff
        /*07cc*/ 	.word	0x00038850
        /*07d0*/ 	.short	0x010a
        /*07d2*/ 	.byte	0x05
	.zero		1


	//   ....[40]....
        /*07d4*/ 	.word	0x0000e080
        /*07d8*/ 	.word	0x000000ff
        /*07dc*/ 	.word	0x00000000
        /*07e0*/ 	.short	0x0101
        /*07e2*/ 	.byte	0x04
	.zero		1


	//   ....[41]....
        /*07e4*/ 	.word	0x0000efa0
        /*07e8*/ 	.word	0x000000ff
        /*07ec*/ 	.word	0x00000000
        /*07f0*/ 	.short	0x0101
        /*07f2*/ 	.byte	0x04
	.zero		1


	//   ....[42]....
        /*07f4*/ 	.word	0x00011d40
        /*07f8*/ 	.word	0x000000ff
        /*07fc*/ 	.word	0x00038840
        /*0800*/ 	.short	0x010a
        /*0802*/ 	.byte	0x2c
	.zero		1


	//   ....[43]....
        /*0804*/ 	.word	0x00012340
        /*0808*/ 	.word	0x000000ff
        /*080c*/ 	.word	0x00038830
        /*0810*/ 	.short	0x0107
        /*0812*/ 	.byte	0x2c
	.zero		1


	//   ....[44]....
        /*0814*/ 	.word	0x000123b0
        /*0818*/ 	.word	0x000000ff
        /*081c*/ 	.word	0x00038830
        /*0820*/ 	.short	0x0101
        /*0822*/ 	.byte	0x2c
	.zero		1


	//   ....[45]....
        /*0824*/ 	.word	0x00012e60
        /*0828*/ 	.word	0x000000ff
        /*082c*/ 	.word	0x00038800
        /*0830*/ 	.short	0x0107
        /*0832*/ 	.byte	0x2c
	.zero		1


	//   ....[46]....
        /*0834*/ 	.word	0x00012ee0
        /*0838*/ 	.word	0x000000ff
        /*083c*/ 	.word	0x00038800
        /*0840*/ 	.short	0x0101
        /*0842*/ 	.byte	0x2c
	.zero		1


	//   ....[47]....
        /*0844*/ 	.word	0x00012ef0
        /*0848*/ 	.word	0x000000ff
        /*084c*/ 	.word	0x00038820
        /*0850*/ 	.short	0x010a
        /*0852*/ 	.byte	0x2c
	.zero		1


	//   ....[48]....
        /*0854*/ 	.word	0x00013350
        /*0858*/ 	.word	0x00000013
        /*085c*/ 	.word	0x00038840
        /*0860*/ 	.short	0x010a
        /*0862*/ 	.byte	0x3f
	.zero		1


	//   ....[49]....
        /*0864*/ 	.word	0x00013920
        /*0868*/ 	.word	0x00000013
        /*086c*/ 	.word	0x00038830
        /*0870*/ 	.short	0x0107
        /*0872*/ 	.byte	0x3f
	.zero		1


	//   ....[50]....
        /*0874*/ 	.word	0x000139d0
        /*0878*/ 	.word	0x00000013
        /*087c*/ 	.word	0x00038830
        /*0880*/ 	.short	0x0101
        /*0882*/ 	.byte	0x3f
	.zero		1


	//   ....[51]....
        /*0884*/ 	.word	0x00013a30
        /*0888*/ 	.word	0x00000004
        /*088c*/ 	.word	0x00038860
        /*0890*/ 	.short	0x010a
        /*0892*/ 	.byte	0x3f
	.zero		1


	//   ....[52]....
        /*0894*/ 	.word	0x00013ef0
        /*0898*/ 	.word	0x00000004
        /*089c*/ 	.word	0x00038850
        /*08a0*/ 	.short	0x0107
        /*08a2*/ 	.byte	0x3f
	.zero		1


	//   ....[53]....
        /*08a4*/ 	.word	0x00014060
        /*08a8*/ 	.word	0x00000004
        /*08ac*/ 	.word	0x00038850
        /*08b0*/ 	.short	0x0101
        /*08b2*/ 	.byte	0x3f
	.zero		1


	//   ....[54]....
        /*08b4*/ 	.word	0x000141f0
        /*08b8*/ 	.word	0x00000000
        /*08bc*/ 	.word	0x00038860
        /*08c0*/ 	.short	0x010a
        /*08c2*/ 	.byte	0x3f
	.zero		1


	//   ....[55]....
        /*08c4*/ 	.word	0x00014740
        /*08c8*/ 	.word	0x00000000
        /*08cc*/ 	.word	0x00038850
        /*08d0*/ 	.short	0x0107
        /*08d2*/ 	.byte	0x3f
	.zero		1


	//   ....[56]....
        /*08d4*/ 	.word	0x00014800
        /*08d8*/ 	.word	0x00000000
        /*08dc*/ 	.word	0x00038850
        /*08e0*/ 	.short	0x0101
        /*08e2*/ 	.byte	0x3f
	.zero		1


	//   ....[57]....
        /*08e4*/ 	.word	0x00014890
        /*08e8*/ 	.word	0x00000007
        /*08ec*/ 	.word	0x00038820
        /*08f0*/ 	.short	0x010a
        /*08f2*/ 	.byte	0x3f
	.zero		1


	//   ....[58]....
        /*08f4*/ 	.word	0x00014a10
        /*08f8*/ 	.word	0x00000005
        /*08fc*/ 	.word	0x00038840
        /*0900*/ 	.short	0x010a
        /*0902*/ 	.byte	0x3f
	.zero		1


	//   ....[59]....
        /*0904*/ 	.word	0x00014ab0
        /*0908*/ 	.word	0x00000003
        /*090c*/ 	.word	0x00038840
        /*0910*/ 	.short	0x010a
        /*0912*/ 	.byte	0x3f
	.zero		1


	//   ....[60]....
        /*0914*/ 	.word	0x00014af0
        /*0918*/ 	.word	0x00000005
        /*091c*/ 	.word	0x00038860
        /*0920*/ 	.short	0x010a
        /*0922*/ 	.byte	0x3f
	.zero		1


	//   ....[61]....
        /*0924*/ 	.word	0x00014b30
        /*0928*/ 	.word	0x00000003
        /*092c*/ 	.word	0x00038860
        /*0930*/ 	.short	0x010a
        /*0932*/ 	.byte	0x3f
	.zero		1


	//   ....[62]....
        /*0934*/ 	.word	0x00014bb0
        /*0938*/ 	.word	0x00000003
        /*093c*/ 	.word	0x00038800
        /*0940*/ 	.short	0x010a
        /*0942*/ 	.byte	0x3f
	.zero		1


	//   ....[63]....
        /*0944*/ 	.word	0x00014c20
        /*0948*/ 	.word	0x00000003
        /*094c*/ 	.word	0x00038830
        /*0950*/ 	.short	0x010a
        /*0952*/ 	.byte	0x3f
	.zero		1


	//   ....[64]....
        /*0954*/ 	.word	0x00014c90
        /*0958*/ 	.word	0x00000099
        /*095c*/ 	.word	0x00038830
        /*0960*/ 	.short	0x010a
        /*0962*/ 	.byte	0x3f
	.zero		1


	//   ....[65]....
        /*0964*/ 	.word	0x00014cf0
        /*0968*/ 	.word	0x000000d7
        /*096c*/ 	.word	0x00038850
        /*0970*/ 	.short	0x010a
        /*0972*/ 	.byte	0x3f
	.zero		1


	//   ....[66]....
        /*0974*/ 	.word	0x00014d50
        /*0978*/ 	.word	0x00000006
        /*097c*/ 	.word	0x00038830
        /*0980*/ 	.short	0x010a
        /*0982*/ 	.byte	0x3f
	.zero		1


	//   ....[67]....
        /*0984*/ 	.word	0x00014db0
        /*0988*/ 	.word	0x00000003
        /*098c*/ 	.word	0x00038850
        /*0990*/ 	.short	0x010a
        /*0992*/ 	.byte	0x3f
	.zero		1


	//   ....[68]....
        /*0994*/ 	.word	0x00014e10
        /*0998*/ 	.word	0x00000005
        /*099c*/ 	.word	0x00038850
        /*09a0*/ 	.short	0x010a
        /*09a2*/ 	.byte	0x3f
	.zero		1


	//   ....[69]....
        /*09a4*/ 	.word	0x00014ef0
        /*09a8*/ 	.word	0x00000003
        /*09ac*/ 	.word	0x00038840
        /*09b0*/ 	.short	0x010a
        /*09b2*/ 	.byte	0x3f
	.zero		1


	//   ....[70]....
        /*09b4*/ 	.word	0x00016130
        /*09b8*/ 	.word	0x00000003
        /*09bc*/ 	.word	0x00038820
        /*09c0*/ 	.short	0x010a
        /*09c2*/ 	.byte	0x3f
	.zero		1


	//   ....[71]....
        /*09c4*/ 	.word	0x00016180
        /*09c8*/ 	.word	0x00000013
        /*09cc*/ 	.word	0x00038840
        /*09d0*/ 	.short	0x010a
        /*09d2*/ 	.byte	0x3f
	.zero		1


	//   ....[72]....
        /*09d4*/ 	.word	0x00016900
        /*09d8*/ 	.word	0x00000004
        /*09dc*/ 	.word	0x00038860
        /*09e0*/ 	.short	0x010a
        /*09e2*/ 	.byte	0x3f
	.zero		1


	//   ....[73]....
        /*09e4*/ 	.word	0x00017080
        /*09e8*/ 	.word	0x00000000
        /*09ec*/ 	.word	0x00038860
        /*09f0*/ 	.short	0x010a
        /*09f2*/ 	.byte	0x3f
	.zero		1


	//   ....[74]....
        /*09f4*/ 	.word	0x00017890
        /*09f8*/ 	.word	0x00000007
        /*09fc*/ 	.word	0x00038820
        /*0a00*/ 	.short	0x010a
        /*0a02*/ 	.byte	0x3f
	.zero		1


	//   ....[75]....
        /*0a04*/ 	.word	0x00017a30
        /*0a08*/ 	.word	0x00000005
        /*0a0c*/ 	.word	0x00038840
        /*0a10*/ 	.short	0x010a
        /*0a12*/ 	.byte	0x3f
	.zero		1


	//   ....[76]....
        /*0a14*/ 	.word	0x00017a80
        /*0a18*/ 	.word	0x00000003
        /*0a1c*/ 	.word	0x00038840
        /*0a20*/ 	.short	0x010a
        /*0a22*/ 	.byte	0x3f
	.zero		1


	//   ....[77]....
        /*0a24*/ 	.word	0x00017ad0
        /*0a28*/ 	.word	0x00000005
        /*0a2c*/ 	.word	0x00038860
        /*0a30*/ 	.short	0x010a
        /*0a32*/ 	.byte	0x3f
	.zero		1


	//----- nvinfo : EIATTR_NUM_MBARRIERS
	.align		4
.L_269:
        /*0a34*/ 	.byte	0x03, 0x38
        /*0a36*/ 	.short	0x0016


	//----- nvinfo : EIATTR_EXIT_INSTR_OFFSETS
	.align		4
        /*0a38*/ 	.byte	0x04, 0x1c
        /*0a3a*/ 	.short	(.L_271 - .L_270)


	//   ....[0]....
.L_270:
        /*0a3c*/ 	.word	0x00014b80


	//----- nvinfo : EIATTR_MAX_THREADS
	.align		4
.L_271:
        /*0a40*/ 	.byte	0x04, 0x05
        /*0a42*/ 	.short	(.L_273 - .L_272)
.L_272:
        /*0a44*/ 	.word	0x00000180
        /*0a48*/ 	.word	0x00000001
        /*0a4c*/ 	.word	0x00000001


	//----- nvinfo : EIATTR_CRS_STACK_SIZE
	.align		4
.L_273:
        /*0a50*/ 	.byte	0x04, 0x1e
        /*0a52*/ 	.short	(.L_275 - .L_274)
.L_274:
        /*0a54*/ 	.word	0x00000000


	//----- nvinfo : EIATTR_CBANK_PARAM_SIZE
	.align		4
.L_275:
        /*0a58*/ 	.byte	0x03, 0x19
        /*0a5a*/ 	.short	0x0a70


	//----- nvinfo : EIATTR_PARAM_CBANK
	.align		4
        /*0a5c*/ 	.byte	0x04, 0x0a
        /*0a5e*/ 	.short	(.L_277 - .L_276)
	.align		4
.L_276:
        /*0a60*/ 	.word	index@(.nv.constant0._ZN7cutlass13device_kernelIN5flash11enable_sm90INS1_16FlashAttnFwdSm90INS1_25CollectiveMainloopFwdSm90ILi2EN4cute5tupleIJNS5_1CILi1EEES8_S8_EEENS6_IJNS7_ILi128EEENS7_ILi80EEENS7_ILi256EEEEEELi256ENS_10bfloat16_tEfNS_4arch4Sm90ELb1ELb0ELb0ELb0ELb1ELb0ELb0ELb1ELb1ELb1ELb1ELb0EEENS1_21CollectiveEpilogueFwdINS6_IJSA_SC_SB_EEES9_SE_SG_Li256ELb0ELb1ELb1ELb0EEENS1_19SingleTileSchedulerILb0ELb1ELb1ELi128EEEEEEEEEvNT_6ParamsE)
        /*0a64*/ 	.short	0x0210
        /*0a66*/ 	.short	0x0a70


	//----- nvinfo : EIATTR_SW_WAR
	.align		4
.L_277:
        /*0a68*/ 	.byte	0x04, 0x36
        /*0a6a*/ 	.short	(.L_279 - .L_278)
.L_278:
        /*0a6c*/ 	.word	0x00000008
.L_279:


//--------------------- .nv.info._ZN7cutlass13device_kernelIN5flash11enable_sm90INS1_16FlashAttnFwdSm90INS1_25CollectiveMainloopFwdSm90ILi2EN4cute5tupleIJNS5_1CILi1EEES8_S8_EEENS6_IJNS7_ILi128EEENS7_ILi80EEENS7_ILi256EEEEEELi256ENS_10bfloat16_tEfNS_4arch4Sm90ELb1ELb0ELb0ELb1ELb1ELb0ELb0ELb1ELb1ELb1ELb1ELb0EEENS1_21CollectiveEpilogueFwdINS6_IJSA_SC_SB_EEES9_SE_SG_Li256ELb1ELb1ELb1ELb0EEENS1_36VarlenDynamicPersistentTileSchedulerILi128ELi80ELi256ELi128ELb1ELb1ELb1ELb1ELb1ELb1EEEEEEEEEvNT_6ParamsE --------------------------
	.section	.nv.info._ZN7cutlass13device_kernelIN5flash11enable_sm90INS1_16FlashAttnFwdSm90INS1_25CollectiveMainloopFwdSm90ILi2EN4cute5tupleIJNS5_1CILi1EEES8_S8_EEENS6_IJNS7_ILi128EEENS7_ILi80EEENS7_ILi256EEEEEELi256ENS_10bfloat16_tEfNS_4arch4Sm90ELb1ELb0ELb0ELb1ELb1ELb0ELb0ELb1ELb1ELb1ELb1ELb0EEENS1_21CollectiveEpilogueFwdINS6_IJSA_SC_SB_EEES9_SE_SG_Li256ELb1ELb1ELb1ELb0EEENS1_36VarlenDynamicPersistentTileSchedulerILi128ELi80ELi256ELi128ELb1ELb1ELb1ELb1ELb1ELb1EEEEEEEEEvNT_6ParamsE,"",@"SHT_CUDA_INFO"
	.sectionflags	@""
	.align	4


	//----- nvinfo : EIATTR_CUDA_API_VERSION
	.align		4
        /*0000*/ 	.byte	0x04, 0x37
        /*0002*/ 	.short	(.L_281 - .L_280)
.L_280:
        /*0004*/ 	.word	0x00000082


	//----- nvinfo : EIATTR_KPARAM_INFO
	.align		4
.L_281:
        /*0008*/ 	.byte	0x04, 0x17
        /*000a*/ 	.short	(.L_283 - .L_282)
.L_282:
        /*000c*/ 	.word	0x00000000
        /*0010*/ 	.short	0x0000
        /*0012*/ 	.short	0x0070
        /*0014*/ 	.byte	0x00, 0xf0, 0x01, 0x2a


	//----- nvinfo : EIATTR_SPARSE_MMA_MASK
	.align		4
.L_283:
        /*0018*/ 	.byte	0x03, 0x50
        /*001a*/ 	.short	0x0000


	//----- nvinfo : EIATTR_MAXREG_COUNT
	.align		4
        /*001c*/ 	.byte	0x03, 0x1b
        /*001e*/ 	.short	0x00a8


	//----- nvinfo : EIATTR_NUM_BARRIERS
	.align		4
        /*0020*/ 	.byte	0x02, 0x4c
        /*0022*/ 	.byte	0x09
	.zero		1


	//----- nvinfo : EIATTR_EXTERNS
	.align		4
        /*0024*/ 	.byte	0x04, 0x0f
        /*0026*/ 	.short	(.L_285 - .L_284)


	//   ....[0]....
	.align		4
.L_284:
        /*0028*/ 	.word	index@(__assertfail)


	//----- nvinfo : EIATTR_ANNOTATIONS
	.align		4
.L_285:
        /*002c*/ 	.byte	0x04, 0x55
        /*002e*/ 	.short	(.L_287 - .L_286)


	//   ....[0]....
.L_286:
        /* <DEDUP_REMOVED lines=27> */


	//----- nvinfo : EIATTR_MERCURY_ISA_VERSION
	.align		4
.L_287:
        /*01c8*/ 	.byte	0x03, 0x5f
        /*01ca*/ 	.short	0x0101


	//----- nvinfo : EIATTR_UNUSED_LOAD_BYTE_OFFSET
	.align		4
        /*01cc*/ 	.byte	0x04, 0x44
        /*01ce*/ 	.short	(.L_289 - .L_288)


	//   ....[0]....
.L_288:
        /*01d0*/ 	.word	0x00000950
        /*01d4*/ 	.word	0x0000fff0


	//   ....[1]....
        /*01d8*/ 	.word	0x0000ea30
        /*01dc*/ 	.word	0x0000fff0


	//----- nvinfo : EIATTR_INT_WARP_WIDE_INSTR_OFFSETS
	.align		4
.L_289:
        /*01e0*/ 	.byte	0x04, 0x31
        /*01e2*/ 	.short	(.L_291 - .L_290)


	//   ....[0]....
.L_290:
        /*01e4*/ 	.word	0x000000c0


	//   ....[1]....
        /*01e8*/ 	.word	0x000000d0


	//   ....[2]....
        /*01ec*/ 	.word	0x00000170


	//   ....[3]....
        /*01f0*/ 	.word	0x00015090


	//   ....[4]....
        /*01f4*/ 	.word	0x00015120


	//   ....[5]....
        /*01f8*/ 	.word	0x00018030


	//   ....[6]....
        /*01fc*/ 	.word	0x000180c0


	//----- nvinfo : EIATTR_COOP_GROUP_MASK_REGIDS
	.align		4
.L_291:
        /*0200*/ 	.byte	0x04, 0x29
        /*0202*/ 	.short	(.L_293 - .L_292)


	//   ....[0]....
.L_292:
        /*0204*/ 	.word	0xffffffff


	//   ....[1]....
        /*0208*/ 	.word	0xffffffff


	//   ....[2]....
        /*020c*/ 	.word	0xffffffff


	//   ....[3]....
        /*0210*/ 	.word	0xffffffff


	//   ....[4]....
        /*0214*/ 	.word	0xffffffff


	//   ....[5]....
        /*0218*/ 	.word	0xffffffff


	//   ....[6]....
        /*021c*/ 	.word	0xffffffff


	//   ....[7]....
        /*0220*/ 	.word	0xffffffff


	//   ....[8]....
        /*0224*/ 	.word	0xffffffff


	//   ....[9]....
        /*0228*/ 	.word	0xffffffff


	//   ....[10]....
        /*022c*/ 	.word	0xffffffff


	//   ....[11]....
        /*0230*/ 	.word	0xffffffff


	//   ....[12]....
        /*0234*/ 	.word	0xffffffff


	//   ....[13]....
        /*0238*/ 	.word	0xffffffff


	//   ....[14]....
        /*023c*/ 	.word	0xffffffff


	//   ....[15]....
        /*0240*/ 	.word	0xffffffff


	//   ....[16]....
        /*0244*/ 	.word	0xffffffff


	//   ....[17]....
        /*0248*/ 	.word	0xffffffff


	//   ....[18]....
        /*024c*/ 	.word	0xffffffff


	//   ....[19]....
        /*0250*/ 	.word	0xffffffff


	//   ....[20]....
        /*0254*/ 	.word	0xffffffff


	//   ....[21]....
        /*0258*/ 	.word	0xffffffff


	//   ....[22]....
        /*025c*/ 	.word	0xffffffff


	//   ....[23]....
        /*0260*/ 	.word	0xffffffff


	//   ....[24]....
        /*0264*/ 	.word	0xffffffff


	//   ....[25]....
        /*0268*/ 	.word	0xffffffff


	//   ....[26]....
        /*026c*/ 	.word	0xffffffff


	//   ....[27]....
        /*0270*/ 	.word	0xffffffff


	//   ....[28]....
        /*0274*/ 	.word	0xffffffff


	//   ....[29]....
        /*0278*/ 	.word	0xffffffff


	//   ....[30]....
        /*027c*/ 	.word	0xffffffff


	//   ....[31]....
        /*0280*/ 	.word	0xffffffff


	//   ....[32]....
        /*0284*/ 	.word	0xffffffff


	//   ....[33]....
        /*0288*/ 	.word	0xffffffff


	//   ....[34]....
        /*028c*/ 	.word	0xffffffff


	//   ....[35]....
        /*0290*/ 	.word	0xffffffff


	//   ....[36]....
        /*0294*/ 	.word	0xffffffff


	//   ....[37]....
        /*0298*/ 	.word	0xffffffff


	//   ....[38]....
        /*029c*/ 	.word	0xffffffff


	//   ....[39]....
        /*02a0*/ 	.word	0xffffffff


	//   ....[40]....
        /*02a4*/ 	.word	0xffffffff


	//   ....[41]....
        /*02a8*/ 	.word	0xffffffff


	//   ....[42]....
        /*02ac*/ 	.word	0xffffffff


	//   ....[43]....
        /*02b0*/ 	.word	0xffffffff


	//   ....[44]....
        /*02b4*/ 	.word	0xffffffff


	//   ....[45]....
        /*02b8*/ 	.word	0xffffffff


	//   ....[46]....
        /*02bc*/ 	.word	0xffffffff


	//   ....[47]....
        /*02c0*/ 	.word	0xffffffff


	//   ....[48]....
        /*02c4*/ 	.word	0xffffffff


	//   ....[49]....
        /*02c8*/ 	.word	0xffffffff


	//   ....[50]....
        /*02cc*/ 	.word	0xffffffff


	//   ....[51]....
        /*02d0*/ 	.word	0xffffffff


	//   ....[52]....
        /*02d4*/ 	.word	0xffffffff


	//   ....[53]....
        /*02d8*/ 	.word	0xffffffff


	//   ....[54]....
        /*02dc*/ 	.word	0xffffffff


	//   ....[55]....
        /*02e0*/ 	.word	0xffffffff


	//   ....[56]....
        /*02e4*/ 	.word	0xffffffff


	//   ....[57]....
        /*02e8*/ 	.word	0xffffffff


	//   ....[58]....
        /*02ec*/ 	.word	0xffffffff


	//   ....[59]....
        /*02f0*/ 	.word	0xffffffff


	//   ....[60]....
        /*02f4*/ 	.word	0xffffffff


	//   ....[61]....
        /*02f8*/ 	.word	0xffffffff


	//   ....[62]....
        /*02fc*/ 	.word	0xffffffff


	//   ....[63]....
        /*0300*/ 	.word	0xffffffff


	//   ....[64]....
        /*0304*/ 	.word	0xffffffff


	//   ....[65]....
        /*0308*/ 	.word	0xffffffff


	//   ....[66]....
        /*030c*/ 	.word	0xffffffff


	//   ....[67]....
        /*0310*/ 	.word	0xffffffff


	//   ....[68]....
        /*0314*/ 	.word	0xffffffff


	//   ....[69]....
        /*0318*/ 	.word	0xffffffff


	//   ....[70]....
        /*031c*/ 	.word	0xffffffff


	//   ....[71]....
        /*0320*/ 	.word	0xffffffff


	//   ....[72]....
        /*0324*/ 	.word	0xffffffff


	//   ....[73]....
        /*0328*/ 	.word	0xffffffff


	//   ....[74]....
        /*032c*/ 	.word	0xffffffff


	//   ....[75]....
        /*0330*/ 	.word	0xffffffff


	//   ....[76]....
        /*0334*/ 	.word	0xffffffff


	//   ....[77]....
        /*0338*/ 	.word	0xffffffff


	//   ....[78]....
        /*033c*/ 	.word	0xffffffff


	//   ....[79]....
        /*0340*/ 	.word	0xffffffff


	//   ....[80]....
        /*0344*/ 	.word	0xffffffff


	//   ....[81]....
        /*0348*/ 	.word	0xffffffff


	//   ....[82]....
        /*034c*/ 	.word	0xffffffff


	//   ....[83]....
        /*0350*/ 	.word	0xffffffff


	//   ....[84]....
        /*0354*/ 	.word	0xffffffff


	//   ....[85]....
        /*0358*/ 	.word	0xffffffff


	//   ....[86]....
        /*035c*/ 	.word	0xffffffff


	//   ....[87]....
        /*0360*/ 	.word	0xffffffff


	//   ....[88]....
        /*0364*/ 	.word	0xffffffff


	//   ....[89]....
        /*0368*/ 	.word	0xffffffff


	//   ....[90]....
        /*036c*/ 	.word	0xffffffff


	//   ....[91]....
        /*0370*/ 	.word	0xffffffff


	//   ....[92]....
        /*0374*/ 	.word	0xffffffff


	//   ....[93]....
        /*0378*/ 	.word	0xffffffff


	//   ....[94]....
        /*037c*/ 	.word	0xffffffff


	//   ....[95]....
        /*0380*/ 	.word	0xffffffff


	//   ....[96]....
        /*0384*/ 	.word	0xffffffff


	//   ....[97]....
        /*0388*/ 	.word	0xffffffff


	//   ....[98]....
        /*038c*/ 	.word	0xffffffff


	//   ....[99]....
        /*0390*/ 	.word	0xffffffff


	//   ....[100]....
        /*0394*/ 	.word	0xffffffff


	//   ....[101]....
        /*0398*/ 	.word	0xffffffff


	//   ....[102]....
        /*039c*/ 	.word	0xffffffff


	//   ....[103]....
        /*03a0*/ 	.word	0xffffffff


	//   ....[104]....
        /*03a4*/ 	.word	0xffffffff


	//   ....[105]....
        /*03a8*/ 	.word	0xffffffff


	//   ....[106]....
        /*03ac*/ 	.word	0xffffffff


	//   ....[107]....
        /*03b0*/ 	.word	0xffffffff


	//   ....[108]....
        /*03b4*/ 	.word	0xffffffff


	//   ....[109]....
        /*03b8*/ 	.word	0xffffffff


	//   ....[110]....
        /*03bc*/ 	.word	0xffffffff


	//   ....[111]....
        /*03c0*/ 	.word	0xffffffff


	//   ....[112]....
        /*03c4*/ 	.word	0xffffffff


	//   ....[113]....
        /*03c8*/ 	.word	0xffffffff


	//   ....[114]....
        /*03cc*/ 	.word	0xffffffff


	//   ....[115]....
        /*03d0*/ 	.word	0xffffffff


	//   ....[116]....
        /*03d4*/ 	.word	0xffffffff


	//   ....[117]....
        /*03d8*/ 	.word	0xffffffff


	//   ....[118]....
        /*03dc*/ 	.word	0xffffffff


	//   ....[119]....
        /*03e0*/ 	.word	0xffffffff


	//   ....[120]....
        /*03e4*/ 	.word	0xffffffff


	//   ....[121]....
        /*03e8*/ 	.word	0xffffffff


	//   ....[122]....
        /*03ec*/ 	.word	0xffffffff


	//   ....[123]....
        /*03f0*/ 	.word	0xffffffff


	//   ....[124]....
        /*03f4*/ 	.word	0xffffffff


	//   ....[125]....
        /*03f8*/ 	.word	0xffffffff


	//   ....[126]....
        /*03fc*/ 	.word	0xffffffff


	//   ....[127]....
        /*0400*/ 	.word	0xffffffff


	//   ....[128]....
        /*0404*/ 	.word	0xffffffff


	//   ....[129]....
        /*0408*/ 	.word	0xffffffff


	//   ....[130]....
        /*040c*/ 	.word	0xffffffff


	//   ....[131]....
        /*0410*/ 	.word	0xffffffff


	//   ....[132]....
        /*0414*/ 	.word	0xffffffff


	//   ....[133]....
        /*0418*/ 	.word	0xffffffff


	//   ....[134]....
        /*041c*/ 	.word	0xffffffff


	//   ....[135]....
        /*0420*/ 	.word	0xffffffff


	//   ....[136]....
        /*0424*/ 	.word	0xffffffff


	//   ....[137]....
        /*0428*/ 	.word	0xffffffff


	//   ....[138]....
        /*042c*/ 	.word	0xffffffff


	//   ....[139]....
        /*0430*/ 	.word	0xffffffff


	//   ....[140]....
        /*0434*/ 	.word	0xffffffff


	//   ....[141]....
        /*0438*/ 	.word	0xffffffff


	//   ....[142]....
        /*043c*/ 	.word	0xffffffff


	//   ....[143]....
        /*0440*/ 	.word	0x0500000f


	//   ....[144]....
        /*0444*/ 	.word	0x0500000f


	//   ....[145]....
        /*0448*/ 	.word	0x0500000f


	//   ....[146]....
        /*044c*/ 	.word	0x0500000f


	//   ....[147]....
        /*0450*/ 	.word	0x0500000f


	//   ....[148]....
        /*0454*/ 	.word	0x0500000f


	//   ....[149]....
        /*0458*/ 	.word	0x0500000f


	//   ....[150]....
        /*045c*/ 	.word	0x0500000f


	//   ....[151]....
        /*0460*/ 	.word	0x0500000f


	//   ....[152]....
        /*0464*/ 	.word	0x0500000f


	//   ....[153]....
        /*0468*/ 	.word	0x0500000f


	//   ....[154]....
        /*046c*/ 	.word	0x0500000f


	//   ....[155]....
        /*0470*/ 	.word	0x0500000f


	//   ....[156]....
        /*0474*/ 	.word	0x0500000f


	//   ....[157]....
        /*0478*/ 	.word	0x0500000f


	//   ....[158]....
        /*047c*/ 	.word	0x0500000f


	//   ....[159]....
        /*0480*/ 	.word	0x0500000f


	//   ....[160]....
        /*0484*/ 	.word	0x0500000f


	//   ....[161]....
        /*0488*/ 	.word	0x0500000f


	//   ....[162]....
        /*048c*/ 	.word	0x0500000f


	//   ....[163]....
        /*0490*/ 	.word	0x0500000f


	//   ....[164]....
        /*0494*/ 	.word	0x0500000f


	//   ....[165]....
        /*0498*/ 	.word	0x0500000f


	//   ....[166]....
        /*049c*/ 	.word	0x0500000f


	//   ....[167]....
        /*04a0*/ 	.word	0x0500000f


	//   ....[168]....
        /*04a4*/ 	.word	0x0500000f


	//   ....[169]....
        /*04a8*/ 	.word	0x0500000f


	//   ....[170]....
        /*04ac*/ 	.word	0x0500000f


	//   ....[171]....
        /*04b0*/ 	.word	0x0500000f


	//   ....[172]....
        /*04b4*/ 	.word	0x0500000f


	//   ....[173]....
        /*04b8*/ 	.word	0x0500000f


	//   ....[174]....
        /*04bc*/ 	.word	0x0500000f


	//   ....[175]....
        /*04c0*/ 	.word	0x0500000f


	//   ....[176]....
        /*04c4*/ 	.word	0x0500000f


	//   ....[177]....
        /*04c8*/ 	.word	0x0500000f


	//   ....[178]....
        /*04cc*/ 	.word	0x0500000f


	//   ....[179]....
        /*04d0*/ 	.word	0x0500000f


	//   ....[180]....
        /*04d4*/ 	.word	0x0500000f


	//   ....[181]....
        /*04d8*/ 	.word	0x0500000f


	//   ....[182]....
        /*04dc*/ 	.word	0x0500000f


	//   ....[183]....
        /*04e0*/ 	.word	0x0500000f


	//   ....[184]....
        /*04e4*/ 	.word	0x0500000f


	//   ....[185]....
        /*04e8*/ 	.word	0x0500000f


	//   ....[186]....
        /*04ec*/ 	.word	0x0500000f


	//   ....[187]....
        /*04f0*/ 	.word	0x0500000f


	//   ....[188]....
        /*04f4*/ 	.word	0x0500000f


	//   ....[189]....
        /*04f8*/ 	.word	0x0500000f


	//   ....[190]....
        /*04fc*/ 	.word	0x0500000f


	//   ....[191]....
        /*0500*/ 	.word	0x0500000f


	//   ....[192]....
        /*0504*/ 	.word	0x0500000f


	//   ....[193]....
        /*0508*/ 	.word	0x0500000f


	//   ....[194]....
        /*050c*/ 	.word	0x0500000f


	//   ....[195]....
        /*0510*/ 	.word	0x0500000f


	//   ....[196]....
        /*0514*/ 	.word	0x0500000f


	//   ....[197]....
        /*0518*/ 	.word	0x0500000f


	//   ....[198]....
        /*051c*/ 	.word	0x0500000f


	//   ....[199]....
        /*0520*/ 	.word	0x0500000f


	//   ....[200]....
        /*0524*/ 	.word	0x0500000f


	//   ....[201]....
        /*0528*/ 	.word	0x0500000f


	//   ....[202]....
        /*052c*/ 	.word	0x0500000f


	//   ....[203]....
        /*0530*/ 	.word	0x0500000f


	//   ....[204]....
        /*0534*/ 	.word	0x0500000f


	//   ....[205]....
        /*0538*/ 	.word	0x0500000f


	//   ....[206]....
        /*053c*/ 	.word	0x0500000f


	//   ....[207]....
        /*0540*/ 	.word	0x0500000f


	//   ....[208]....
        /*0544*/ 	.word	0x0500000f


	//   ....[209]....
        /*0548*/ 	.word	0x0500000f


	//   ....[210]....
        /*054c*/ 	.word	0x0500000f


	//   ....[211]....
        /*0550*/ 	.word	0x0500000f


	//   ....[212]....
        /*0554*/ 	.word	0x0500000f


	//   ....[213]....
        /*0558*/ 	.word	0x0500000f


	//   ....[214]....
        /*055c*/ 	.word	0x0500000f


	//   ....[215]....
        /*0560*/ 	.word	0x0500000f


	//   ....[216]....
        /*0564*/ 	.word	0x0500000f


	//   ....[217]....
        /*0568*/ 	.word	0x0500000f


	//   ....[218]....
        /*056c*/ 	.word	0x0500000f


	//----- nvinfo : EIATTR_COOP_GROUP_INSTR_OFFSETS
	.align		4
.L_293:
        /*0570*/ 	.byte	0x04, 0x28
        /*0572*/ 	.short	(.L_295 - .L_294)


	//   ....[0]....
.L_294:
        /*0574*/ 	.word	0x00000070


	//   ....[1]....
        /*0578*/ 	.word	0x000000b0


	//   ....[2]....
        /*057c*/ 	.word	0x000002d0


	//   ....[3]....
        /*0580*/ 	.word	0x00000430


	//   ....[4]....
        /*0584*/ 	.word	0x00000550


	//   ....[5]....
        /*0588*/ 	.word	0x000006b0


	//   ....[6]....
        /*058c*/ 	.word	0x00002010


	//   ....[7]....
        /*0590*/ 	.word	0x000048f0


	//   ....[8]....
        /*0594*/ 	.word	0x00004930


	//   ....[9]....
        /*0598*/ 	.word	0x00004f10


	//   ....[10]....
        /*059c*/ 	.word	0x00005010


	//   ....[11]....
        /*05a0*/ 	.word	0x00005510


	//   ....[12]....
        /*05a4*/ 	.word	0x00005580


	//   ....[13]....
        /*05a8*/ 	.word	0x00008970


	//   ....[14]....
        /*05ac*/ 	.word	0x00008980


	//   ....[15]....
        /*05b0*/ 	.word	0x00008e80


	//   ....[16]....
        /*05b4*/ 	.word	0x00008f80


	//   ....[17]....
        /*05b8*/ 	.word	0x00009430


	//   ....[18]....
        /*05bc*/ 	.word	0x00009490


	//   ....[19]....
        /*05c0*/ 	.word	0x0000c820


	//   ....[20]....
        /*05c4*/ 	.word	0x0000c850


	//   ....[21]....
        /*05c8*/ 	.word	0x0000cb40


	//   ....[22]....
        /*05cc*/ 	.word	0x0000cbb0


	//   ....[23]....
        /*05d0*/ 	.word	0x0000dd20


	//   ....[24]....
        /*05d4*/ 	.word	0x0000dd50


	//   ....[25]....
        /*05d8*/ 	.word	0x0000dde0


	//   ....[26]....
        /*05dc*/ 	.word	0x0000de10


	//   ....[27]....
        /*05e0*/ 	.word	0x0000fc00


	//   ....[28]....
        /*05e4*/ 	.word	0x0000fc10


	//   ....[29]....
        /*05e8*/ 	.word	0x0000fc20


	//   ....[30]....
        /*05ec*/ 	.word	0x0000fc30


	//   ....[31]....
        /*05f0*/ 	.word	0x00010720


	//   ....[32]....
        /*05f4*/ 	.word	0x00010750


	//   ....[33]....
        /*05f8*/ 	.word	0x000108e0


	//   ....[34]....
        /*05fc*/ 	.word	0x00010900


	//   ....[35]....
        /*0600*/ 	.word	0x00010a40


	//   ....[36]....
        /*0604*/ 	.word	0x00010a60


	//   ....[37]....
        /*0608*/ 	.word	0x00010bb0


	//   ....[38]....
        /*060c*/ 	.word	0x00010bd0


	//   ....[39]....
        /*0610*/ 	.word	0x000111a0


	//   ....[40]....
        /*0614*/ 	.word	0x000111e0


	//   ....[41]....
        /*0618*/ 	.word	0x00011d30


	//   ....[42]....
        /*061c*/ 	.word	0x00011d40


	//   ....[43]....
        /*0620*/ 	.word	0x00013070


	//   ....[44]....
        /*0624*/ 	.word	0x000130a0


	//   ....[45]....
        /*0628*/ 	.word	0x00013210


	//   ....[46]....
        /*062c*/ 	.word	0x00013230


	//   ....[47]....
        /*0630*/ 	.word	0x00013370


	//   ....[48]....
        /*0634*/ 	.word	0x00013390


	//   ....[49]....
        /*0638*/ 	.word	0x000134e0


	//   ....[50]....
        /*063c*/ 	.word	0x00013500


	//   ....[51]....
        /*0640*/ 	.word	0x000136e0


	//   ....[52]....
        /*0644*/ 	.word	0x000138d0


	//   ....[53]....
        /*0648*/ 	.word	0x00013900


	//   ....[54]....
        /*064c*/ 	.word	0x00013930


	//   ....[55]....
        /*0650*/ 	.word	0x00013960


	//   ....[56]....
        /*0654*/ 	.word	0x00013990


	//   ....[57]....
        /*0658*/ 	.word	0x000139c0


	//   ....[58]....
        /*065c*/ 	.word	0x00013b30


	//   ....[59]....
        /*0660*/ 	.word	0x00013b60


	//   ....[60]....
        /*0664*/ 	.word	0x00013b90


	//   ....[61]....
        /*0668*/ 	.word	0x00013bc0


	//   ....[62]....
        /*066c*/ 	.word	0x00013bf0


	//   ....[63]....
        /*0670*/ 	.word	0x00013c20


	//   ....[64]....
        /*0674*/ 	.word	0x00013cb0


	//   ....[65]....
        /*0678*/ 	.word	0x00013ce0


	//   ....[66]....
        /*067c*/ 	.word	0x00013cf0


	//   ....[67]....
        /*0680*/ 	.word	0x00013d30


	//   ....[68]....
        /*0684*/ 	.word	0x00015c60


	//   ....[69]....
        /*0688*/ 	.word	0x00015ca0


	//   ....[70]....
        /*068c*/ 	.word	0x00015cd0


	//   ....[71]....
        /*0690*/ 	.word	0x00015d80


	//   ....[72]....
        /*0694*/ 	.word	0x00015dc0


	//   ....[73]....
        /*0698*/ 	.word	0x00015e20


	//   ....[74]....
        /*069c*/ 	.word	0x00015e60


	//   ....[75]....
        /*06a0*/ 	.word	0x00015ec0


	//   ....[76]....
        /*06a4*/ 	.word	0x00015ee0


	//   ....[77]....
        /*06a8*/ 	.word	0x00015f10


	//   ....[78]....
        /*06ac*/ 	.word	0x00016700


	//   ....[79]....
        /*06b0*/ 	.word	0x00016730


	//   ....[80]....
        /*06b4*/ 	.word	0x00016790


	//   ....[81]....
        /*06b8*/ 	.word	0x00016800


	//   ....[82]....
        /*06bc*/ 	.word	0x00016850


	//   ....[83]....
        /*06c0*/ 	.word	0x000168c0


	//   ....[84]....
        /*06c4*/ 	.word	0x00016910


	//   ....[85]....
        /*06c8*/ 	.word	0x00016980


	//   ....[86]....
        /*06cc*/ 	.word	0x000169d0


	//   ....[87]....
        /*06d0*/ 	.word	0x00016a40


	//   ....[88]....
        /*06d4*/ 	.word	0x00016a90


	//   ....[89]....
        /*06d8*/ 	.word	0x00016b00


	//   ....[90]....
        /*06dc*/ 	.word	0x00016b50


	//   ....[91]....
        /*06e0*/ 	.word	0x00016bb0


	//   ....[92]....
        /*06e4*/ 	.word	0x00016bc0


	//   ....[93]....
        /*06e8*/ 	.word	0x00016c10


	//   ....[94]....
        /*06ec*/ 	.word	0x000173e0


	//   ....[95]....
        /*06f0*/ 	.word	0x00017410


	//   ....[96]....
        /*06f4*/ 	.word	0x00017440


	//   ....[97]....
        /*06f8*/ 	.word	0x00017500


	//   ....[98]....
        /*06fc*/ 	.word	0x00017530


	//   ....[99]....
        /*0700*/ 	.word	0x00017580


	//   ....[100]....
        /*0704*/ 	.word	0x000175b0


	//   ....[101]....
        /*0708*/ 	.word	0x00017600


	//   ....[102]....
        /*070c*/ 	.word	0x00017630


	//   ....[103]....
        /*0710*/ 	.word	0x000176a0


	//   ....[104]....
        /*0714*/ 	.word	0x00017980


	//   ....[105]....
        /*0718*/ 	.word	0x000179a0


	//   ....[106]....
        /*071c*/ 	.word	0x000179b0


	//   ....[107]....
        /*0720*/ 	.word	0x00017a60


	//   ....[108]....
        /*0724*/ 	.word	0x00017a70


	//   ....[109]....
        /*0728*/ 	.word	0x00017b20


	//   ....[110]....
        /*072c*/ 	.word	0x00017b30


	//   ....[111]....
        /*0730*/ 	.word	0x00017be0


	//   ....[112]....
        /*0734*/ 	.word	0x00017bf0


	//   ....[113]....
        /*0738*/ 	.word	0x00017c00


	//   ....[114]....
        /*073c*/ 	.word	0x00018210


	//   ....[115]....
        /*0740*/ 	.word	0x00018250


	//   ....[116]....
        /*0744*/ 	.word	0x00018290


	//   ....[117]....
        /*0748*/ 	.word	0x000182b0


	//   ....[118]....
        /*074c*/ 	.word	0x000182d0


	//   ....[119]....
        /*0750*/ 	.word	0x00018380


	//   ....[120]....
        /*0754*/ 	.word	0x00018430


	//   ....[121]....
        /*0758*/ 	.word	0x00018460


	//   ....[122]....
        /*075c*/ 	.word	0x00018470


	//   ....[123]....
        /*0760*/ 	.word	0x00018500


	//   ....[124]....
        /*0764*/ 	.word	0x00018970


	//   ....[125]....
        /*0768*/ 	.word	0x000189a0


	//   ....[126]....
        /*076c*/ 	.word	0x00018a00


	//   ....[127]....
        /*0770*/ 	.word	0x00018a30


	//   ....[128]....
        /*0774*/ 	.word	0x00018a60


	//   ....[129]....
        /*0778*/ 	.word	0x00018a90


	//   ....[130]....
        /*077c*/ 	.word	0x00018ac0


	//   ....[131]....
        /*0780*/ 	.word	0x00018af0


	//   ....[132]....
        /*0784*/ 	.word	0x00018c90


	//   ....[133]....
        /*0788*/ 	.word	0x00018cc0


	//   ....[134]....
        /*078c*/ 	.word	0x00018cf0


	//   ....[135]....
        /*0790*/ 	.word	0x00018d20


	//   ....[136]....
        /*0794*/ 	.word	0x00018d50


	//   ....[137]....
        /*0798*/ 	.word	0x00018d80


	//   ....[138]....
        /*079c*/ 	.word	0x00018e40


	//   ....[139]....
        /*07a0*/ 	.word	0x00018e60


	//   ....[140]....
        /*07a4*/ 	.word	0x00018e80


	//   ....[141]....
        /*07a8*/ 	.word	0x00018ee0


	//   ....[142]....
        /*07ac*/ 	.word	0x00019900


	//   ....[143]....
        /*07b0*/ 	.word	0x00019ed0


	//   ....[144]....
        /*07b4*/ 	.word	0x00019fc0


	//   ....[145]....
        /*07b8*/ 	.word	0x0001a0a0


	//   ....[146]....
        /*07bc*/ 	.word	0x0001a100


	//   ....[147]....
        /*07c0*/ 	.word	0x0001a1a0


	//   ....[148]....
        /*07c4*/ 	.word	0x0001a280


	//   ....[149]....
        /*07c8*/ 	.word	0x0001a380


	//   ....[150]....
        /*07cc*/ 	.word	0x0001a3f0


	//   ....[151]....
        /*07d0*/ 	.word	0x0001a4e0


	//   ....[152]....
        /*07d4*/ 	.word	0x0001a550


	//   ....[153]....
        /*07d8*/ 	.word	0x0001a630


	//   ....[154]....
        /*07dc*/ 	.word	0x0001a6e0


	//   ....[155]....
        /*07e0*/ 	.word	0x0001a750


	//   ....[156]....
        /*07e4*/ 	.word	0x0001a7d0


	//   ....[157]....
        /*07e8*/ 	.word	0x0001a8b0


	//   ....[158]....
        /*07ec*/ 	.word	0x0001a930


	//   ....[159]....
        /*07f0*/ 	.word	0x0001aa20


	//   ....[160]....
        /*07f4*/ 	.word	0x0001aaa0


	//   ....[161]....
        /*07f8*/ 	.word	0x0001ab90


	//   ....[162]....
        /*07fc*/ 	.word	0x0001ac10


	//   ....[163]....
        /*0800*/ 	.word	0x0001ad00


	//   ....[164]....
        /*0804*/ 	.word	0x0001ad80


	//   ....[165]....
        /*0808*/ 	.word	0x0001ae70


	//   ....[166]....
        /*080c*/ 	.word	0x0001aef0


	//   ....[167]....
        /*0810*/ 	.word	0x0001afd0


	//   ....[168]....
        /*0814*/ 	.word	0x0001b050


	//   ....[169]....
        /*0818*/ 	.word	0x0001b120


	//   ....[170]....
        /*081c*/ 	.word	0x0001b250


	//   ....[171]....
        /*0820*/ 	.word	0x0001b320


	//   ....[172]....
        /*0824*/ 	.word	0x0001b3f0


	//   ....[173]....
        /*0828*/ 	.word	0x0001b4d0


	//   ....[174]....
        /*082c*/ 	.word	0x0001b530


	//   ....[175]....
        /*0830*/ 	.word	0x0001b610


	//   ....[176]....
        /*0834*/ 	.word	0x0001b670


	//   ....[177]....
        /*0838*/ 	.word	0x0001b750


	//   ....[178]....
        /*083c*/ 	.word	0x0001b7b0


	//   ....[179]....
        /*0840*/ 	.word	0x0001b8c0


	//   ....[180]....
        /*0844*/ 	.word	0x0001b9b0


	//   ....[181]....
        /*0848*/ 	.word	0x0001ba50


	//   ....[182]....
        /*084c*/ 	.word	0x0001bab0


	//   ....[183]....
        /*0850*/ 	.word	0x0001bbd0


	//   ....[184]....
        /*0854*/ 	.word	0x0001bc30


	//   ....[185]....
        /*0858*/ 	.word	0x0001bd50


	//   ....[186]....
        /*085c*/ 	.word	0x0001bdb0


	//   ....[187]....
        /*0860*/ 	.word	0x0001bed0


	//   ....[188]....
        /*0864*/ 	.word	0x0001bf30


	//   ....[189]....
        /*0868*/ 	.word	0x0001c000


	//   ....[190]....
        /*086c*/ 	.word	0x0001c160


	//   ....[191]....
        /*0870*/ 	.word	0x0001c200


	//   ....[192]....
        /*0874*/ 	.word	0x0001c350


	//   ....[193]....
        /*0878*/ 	.word	0x0001c400


	//   ....[194]....
        /*087c*/ 	.word	0x0001c460


	//   ....[195]....
        /*0880*/ 	.word	0x0001c520


	//   ....[196]....
        /*0884*/ 	.word	0x0001c600


	//   ....[197]....
        /*0888*/ 	.word	0x0001c6c0


	//   ....[198]....
        /*088c*/ 	.word	0x0001c7a0


	//   ....[199]....
        /*0890*/ 	.word	0x0001c860


	//   ....[200]....
        /*0894*/ 	.word	0x0001c970


	//   ....[201]....
        /*0898*/ 	.word	0x0001ca10


	//   ....[202]....
        /*089c*/ 	.word	0x0001cb90


	//   ....[203]....
        /*08a0*/ 	.word	0x0001cc00


	//   ....[204]....
        /*08a4*/ 	.word	0x0001cc70


	//   ....[205]....
        /*08a8*/ 	.word	0x0001cce0


	//   ....[206]....
        /*08ac*/ 	.word	0x0001cd50


	//   ....[207]....
        /*08b0*/ 	.word	0x0001cdd0


	//   ....[208]....
        /*08b4*/ 	.word	0x0001ce50


	//   ....[209]....
        /*08b8*/ 	.word	0x0001cee0


	//   ....[210]....
        /*08bc*/ 	.word	0x0001cf50


	//   ....[211]....
        /*08c0*/ 	.word	0x0001cfc0


	//   ....[212]....
        /*08c4*/ 	.word	0x0001d030


	//   ....[213]....
        /*08c8*/ 	.word	0x0001d0b0


	//   ....[214]....
        /*08cc*/ 	.word	0x0001d120


	//   ....[215]....
        /*08d0*/ 	.word	0x0001d1b0


	//   ....[216]....
        /*08d4*/ 	.word	0x0001d210


	//   ....[217]....
        /*08d8*/ 	.word	0x0001d2a0


	//   ....[218]....
        /*08dc*/ 	.word	0x0001d3d0


	//----- nvinfo : EIATTR_REG_RECONFIG
	.align		4
.L_295:
        /*08e0*/ 	.byte	0x01, 0x54
	.zero		2


	//----- nvinfo : EIATTR_SYSCALL_OFFSETS
	.align		4
        /*08e4*/ 	.byte	0x04, 0x46
        /*08e6*/ 	.short	(.L_297 - .L_296)


	//   ....[0]....
.L_296:
        /*08e8*/ 	.word	0x00002190


	//   ....[1]....
        /*08ec*/ 	.word	0x00015280


	//   ....[2]....
        /*08f0*/ 	.word	0x000153d0


	//   ....[3]....
        /*08f4*/ 	.word	0x000154c0


	//   ....[4]....
        /*08f8*/ 	.word	0x00016360


	//----- nvinfo : EIATTR_MBARRIER_INSTR_OFFSETS
	.align		4
.L_297:
        /*08fc*/ 	.byte	0x04, 0x39
        /*08fe*/ 	.short	(.L_299 - .L_298)


	//   ....[0]....
.L_298:
        /*0900*/ 	.word	0x00000180
        /*0904*/ 	.word	0x000000ff
        /*0908*/ 	.word	0x00038800
        /*090c*/ 	.short	0x0100
        /*090e*/ 	.byte	0x08
	.zero		1


	//   ....[1]....
        /*0910*/ 	.word	0x00000190
        /*0914*/ 	.word	0x000000ff
        /*0918*/ 	.word	0x00038820
        /*091c*/ 	.short	0x0100
        /*091e*/ 	.byte	0x08
	.zero		1


	//   ....[2]....
        /*0920*/ 	.word	0x00000280
        /*0924*/ 	.word	0x000000ff
        /*0928*/ 	.word	0x00038830
        /*092c*/ 	.short	0x0100
        /*092e*/ 	.byte	0x08
	.zero		1


	//   ....[3]....
        /*0930*/ 	.word	0x00000290
        /*0934*/ 	.word	0x000000ff
        /*0938*/ 	.word	0x00038840
        /*093c*/ 	.short	0x0100
        /*093e*/ 	.byte	0x08
	.zero		1


	//   ....[4]....
        /*0940*/ 	.word	0x000002a0
        /*0944*/ 	.word	0x000000ff
        /*0948*/ 	.word	0x00038838
        /*094c*/ 	.short	0x0100
        /*094e*/ 	.byte	0x08
	.zero		1


	//   ....[5]....
        /*0950*/ 	.word	0x000002b0
        /*0954*/ 	.word	0x000000ff
        /*0958*/ 	.word	0x00038848
        /*095c*/ 	.short	0x0100
        /*095e*/ 	.byte	0x08
	.zero		1


	//   ....[6]....
        /*0960*/ 	.word	0x000003e0
        /*0964*/ 	.word	0x000000ff
        /*0968*/ 	.word	0x00038850
        /*096c*/ 	.short	0x0100
        /*096e*/ 	.byte	0x08
	.zero		1


	//   ....[7]....
        /*0970*/ 	.word	0x000003f0
        /*0974*/ 	.word	0x000000ff
        /*0978*/ 	.word	0x00038860
        /*097c*/ 	.short	0x0100
        /*097e*/ 	.byte	0x08
	.zero		1


	//   ....[8]....
        /*0980*/ 	.word	0x00000400
        /*0984*/ 	.word	0x000000ff
        /*0988*/ 	.word	0x00038858
        /*098c*/ 	.short	0x0100
        /*098e*/ 	.byte	0x08
	.zero		1


	//   ....[9]....
        /*0990*/ 	.word	0x00000410
        /*0994*/ 	.word	0x000000ff
        /*0998*/ 	.word	0x00038868
        /*099c*/ 	.short	0x0100
        /*099e*/ 	.byte	0x08
	.zero		1


	//   ....[10]....
        /*09a0*/ 	.word	0x00000500
        /*09a4*/ 	.word	0x000000ff
        /*09a8*/ 	.word	0x00038870
        /*09ac*/ 	.short	0x0100
        /*09ae*/ 	.byte	0x06
	.zero		1


	//   ....[11]....
        /*09b0*/ 	.word	0x00000510
        /*09b4*/ 	.word	0x000000ff
        /*09b8*/ 	.word	0x00038880
        /*09bc*/ 	.short	0x0100
        /*09be*/ 	.byte	0x06
	.zero		1


	//   ....[12]....
        /*09c0*/ 	.word	0x00000520
        /*09c4*/ 	.word	0x000000ff
        /*09c8*/ 	.word	0x00038878
        /*09cc*/ 	.short	0x0100
        /*09ce*/ 	.byte	0x06
	.zero		1


	//   ....[13]....
        /*09d0*/ 	.word	0x00000530
        /*09d4*/ 	.word	0x000000ff
        /*09d8*/ 	.word	0x00038888
        /*09dc*/ 	.short	0x0100
        /*09de*/ 	.byte	0x06
	.zero		1


	//   ....[14]....
        /*09e0*/ 	.word	0x00000660
        /*09e4*/ 	.word	0x000000ff
        /*09e8*/ 	.word	0x00038890
        /*09ec*/ 	.short	0x0100
        /*09ee*/ 	.byte	0x08
	.zero		1


	//   ....[15]....
        /*09f0*/ 	.word	0x00000670
        /*09f4*/ 	.word	0x000000ff
        /*09f8*/ 	.word	0x000388a0
        /*09fc*/ 	.short	0x0100
        /*09fe*/ 	.byte	0x08
	.zero		1


	//   ....[16]....
        /*0a00*/ 	.word	0x00000680
        /*0a04*/ 	.word	0x000000ff
        /*0a08*/ 	.word	0x00038898
        /*0a0c*/ 	.short	0x0100
        /*0a0e*/ 	.byte	0x08
	.zero		1


	//   ....[17]....
        /*0a10*/ 	.word	0x00000690
        /*0a14*/ 	.word	0x000000ff
        /*0a18*/ 	.word	0x000388a8
        /*0a1c*/ 	.short	0x0100
        /*0a1e*/ 	.byte	0x08
	.zero		1


	//   ....[18]....
        /*0a20*/ 	.word	0x000007d0
        /*0a24*/ 	.word	0x000000ff
        /*0a28*/ 	.word	0x000388b0
        /*0a2c*/ 	.short	0x0100
        /*0a2e*/ 	.byte	0x08
	.zero		1


	//   ....[19]....
        /*0a30*/ 	.word	0x000007e0
        /*0a34*/ 	.word	0x000000ff
        /*0a38*/ 	.word	0x000388c0
        /*0a3c*/ 	.short	0x0100
        /*0a3e*/ 	.byte	0x08
	.zero		1


	//   ....[20]....
        /*0a40*/ 	.word	0x000007f0
        /*0a44*/ 	.word	0x000000ff
        /*0a48*/ 	.word	0x000388b8
        /*0a4c*/ 	.short	0x0100
        /*0a4e*/ 	.byte	0x08
	.zero		1


	//   ....[21]....
        /*0a50*/ 	.word	0x00000800
        /*0a54*/ 	.word	0x000000ff
        /*0a58*/ 	.word	0x000388c8
        /*0a5c*/ 	.short	0x0100
        /*0a5e*/ 	.byte	0x08
	.zero		1


	//   ....[22]....
        /*0a60*/ 	.word	0x00002260
        /*0a64*/ 	.word	0x000000ff
        /*0a68*/ 	.word	0x00038800
        /*0a6c*/ 	.short	0x010a
        /*0a6e*/ 	.byte	0x06
	.zero		1


	//   ....[23]....
        /*0a70*/ 	.word	0x00002300
        /*0a74*/ 	.word	0x00000000
        /*0a78*/ 	.word	0x00038830
        /*0a7c*/ 	.short	0x010a
        /*0a7e*/ 	.byte	0x3f
	.zero		1


	//   ....[24]....
        /*0a80*/ 	.word	0x00002340
        /*0a84*/ 	.word	0x00000000
        /*0a88*/ 	.word	0x00038830
        /*0a8c*/ 	.short	0x010a
        /*0a8e*/ 	.byte	0x3f
	.zero		1


	//   ....[25]....
        /*0a90*/ 	.word	0x00004bc0
        /*0a94*/ 	.word	0x000000ff
        /*0a98*/ 	.word	0x00000000
        /*0a9c*/ 	.short	0x0101
        /*0a9e*/ 	.byte	0x04
	.zero		1


	//   ....[26]....
        /*0aa0*/ 	.word	0x00005fa0
        /*0aa4*/ 	.word	0x000000ff
        /*0aa8*/ 	.word	0x00038830
        /*0aac*/ 	.short	0x010a
        /*0aae*/ 	.byte	0x3d
	.zero		1


	//   ....[27]....
        /*0ab0*/ 	.word	0x00005fe0
        /*0ab4*/ 	.word	0x000000ff
        /*0ab8*/ 	.word	0x00038830
        /*0abc*/ 	.short	0x010a
        /*0abe*/ 	.byte	0x3d
	.zero		1


	//   ....[28]....
        /*0ac0*/ 	.word	0x00008550
        /*0ac4*/ 	.word	0x000000ff
        /*0ac8*/ 	.word	0x00038850
        /*0acc*/ 	.short	0x010a
        /*0ace*/ 	.byte	0x04
	.zero		1


	//   ....[29]....
        /*0ad0*/ 	.word	0x00008590
        /*0ad4*/ 	.word	0x000000ff
        /*0ad8*/ 	.word	0x00038850
        /*0adc*/ 	.short	0x010a
        /*0ade*/ 	.byte	0x04
	.zero		1


	//   ....[30]....
        /*0ae0*/ 	.word	0x000089b0
        /*0ae4*/ 	.word	0x000000ff
        /*0ae8*/ 	.word	0x00000000
        /*0aec*/ 	.short	0x0101
        /*0aee*/ 	.byte	0x3d
	.zero		1


	//   ....[31]....
        /*0af0*/ 	.word	0x00009c30
        /*0af4*/ 	.word	0x000000ff
        /*0af8*/ 	.word	0x00000000
        /*0afc*/ 	.short	0x0101
        /*0afe*/ 	.byte	0x04
	.zero		1


	//   ....[32]....
        /*0b00*/ 	.word	0x00009e20
        /*0b04*/ 	.word	0x000000ff
        /*0b08*/ 	.word	0x00038830
        /*0b0c*/ 	.short	0x010a
        /*0b0e*/ 	.byte	0x04
	.zero		1


	//   ....[33]....
        /*0b10*/ 	.word	0x00009e60
        /*0b14*/ 	.word	0x000000ff
        /*0b18*/ 	.word	0x00038830
        /*0b1c*/ 	.short	0x010a
        /*0b1e*/ 	.byte	0x04
	.zero		1


	//   ....[34]....
        /*0b20*/ 	.word	0x0000c3c0
        /*0b24*/ 	.word	0x000000ff
        /*0b28*/ 	.word	0x00038850
        /*0b2c*/ 	.short	0x010a
        /*0b2e*/ 	.byte	0x04
	.zero		1


	//   ....[35]....
        /*0b30*/ 	.word	0x0000c400
        /*0b34*/ 	.word	0x000000ff
        /*0b38*/ 	.word	0x00038850
        /*0b3c*/ 	.short	0x010a
        /*0b3e*/ 	.byte	0x04
	.zero		1


	//   ....[36]....
        /*0b40*/ 	.word	0x0000c760
        /*0b44*/ 	.word	0x000000ff
        /*0b48*/ 	.word	0x00000000
        /*0b4c*/ 	.short	0x0101
        /*0b4e*/ 	.byte	0x06
	.zero		1


	//   ....[37]....
        /*0b50*/ 	.word	0x0000d380
        /*0b54*/ 	.word	0x000000ff
        /*0b58*/ 	.word	0x00000000
        /*0b5c*/ 	.short	0x0101
        /*0b5e*/ 	.byte	0x04
	.zero		1


	//   ....[38]....
        /*0b60*/ 	.word	0x0000dc90
        /*0b64*/ 	.word	0x000000ff
        /*0b68*/ 	.word	0x00038850
        /*0b6c*/ 	.short	0x010a
        /*0b6e*/ 	.byte	0x08
	.zero		1


	//   ....[39]....
        /*0b70*/ 	.word	0x0000dcd0
        /*0b74*/ 	.word	0x000000ff
        /*0b78*/ 	.word	0x00038850
        /*0b7c*/ 	.short	0x010a
        /*0b7e*/ 	.byte	0x08
	.zero		1


	//   ....[40]....
        /*0b80*/ 	.word	0x0000e2f0
        /*0b84*/ 	.word	0x000000ff
        /*0b88*/ 	.word	0x00000000
        /*0b8c*/ 	.short	0x0101
        /*0b8e*/ 	.byte	0x04
	.zero		1


	//   ....[41]....
        /*0b90*/ 	.word	0x00010730
        /*0b94*/ 	.word	0x000000ff
        /*0b98*/ 	.word	0x00000000
        /*0b9c*/ 	.short	0x0101
        /*0b9e*/ 	.byte	0x08
	.zero		1


	//   ....[42]....
        /*0ba0*/ 	.word	0x00010fc0
        /*0ba4*/ 	.word	0x000000ff
        /*0ba8*/ 	.word	0x00000000
        /*0bac*/ 	.short	0x0101
        /*0bae*/ 	.byte	0x08
	.zero		1


	//   ....[43]....
        /*0bb0*/ 	.word	0x00015a90
        /*0bb4*/ 	.word	0x00000005
        /*0bb8*/ 	.word	0x00038840
        /*0bbc*/ 	.short	0x010a
        /*0bbe*/ 	.byte	0x3f
	.zero		1


	//   ....[44]....
        /*0bc0*/ 	.word	0x00016080
        /*0bc4*/ 	.word	0x00000005
        /*0bc8*/ 	.word	0x00038830
        /*0bcc*/ 	.short	0x0107
        /*0bce*/ 	.byte	0x3f
	.zero		1


	//   ....[45]....
        /*0bd0*/ 	.word	0x00016160
        /*0bd4*/ 	.word	0x00000005
        /*0bd8*/ 	.word	0x00038830
        /*0bdc*/ 	.short	0x0101
        /*0bde*/ 	.byte	0x3f
	.zero		1


	//   ....[46]....
        /*0be0*/ 	.word	0x00016d40
        /*0be4*/ 	.word	0x00000011
        /*0be8*/ 	.word	0x00038800
        /*0bec*/ 	.short	0x0107
        /*0bee*/ 	.byte	0x3f
	.zero		1


	//   ....[47]....
        /*0bf0*/ 	.word	0x00016e60
        /*0bf4*/ 	.word	0x00000011
        /*0bf8*/ 	.word	0x00038800
        /*0bfc*/ 	.short	0x0101
        /*0bfe*/ 	.byte	0x3f
	.zero		1


	//   ....[48]....
        /*0c00*/ 	.word	0x00016e80
        /*0c04*/ 	.word	0x00000011
        /*0c08*/ 	.word	0x00038820
        /*0c0c*/ 	.short	0x010a
        /*0c0e*/ 	.byte	0x3f
	.zero		1


	//   ....[49]....
        /*0c10*/ 	.word	0x00017250
        /*0c14*/ 	.word	0x00000006
        /*0c18*/ 	.word	0x00038840
        /*0c1c*/ 	.short	0x010a
        /*0c1e*/ 	.byte	0x3f
	.zero		1


	//   ....[50]....
        /*0c20*/ 	.word	0x000177b0
        /*0c24*/ 	.word	0x00000006
        /*0c28*/ 	.word	0x00038830
        /*0c2c*/ 	.short	0x0107
        /*0c2e*/ 	.byte	0x3f
	.zero		1


	//   ....[51]....
        /*0c30*/ 	.word	0x00017860
        /*0c34*/ 	.word	0x00000006
        /*0c38*/ 	.word	0x00038830
        /*0c3c*/ 	.short	0x0101
        /*0c3e*/ 	.byte	0x3f
	.zero		1


	//   ....[52]....
        /*0c40*/ 	.word	0x000178c0
        /*0c44*/ 	.word	0x00000006
        /*0c48*/ 	.word	0x00038860
        /*0c4c*/ 	.short	0x010a
        /*0c4e*/ 	.byte	0x3f
	.zero		1


	//   ....[53]....
        /*0c50*/ 	.word	0x00017dc0
        /*0c54*/ 	.word	0x00000006
        /*0c58*/ 	.word	0x00038850
        /*0c5c*/ 	.short	0x0107
        /*0c5e*/ 	.byte	0x3f
	.zero		1


	//   ....[54]....
        /*0c60*/ 	.word	0x00017f50
        /*0c64*/ 	.word	0x00000006
        /*0c68*/ 	.word	0x00038850
        /*0c6c*/ 	.short	0x0101
        /*0c6e*/ 	.byte	0x3f
	.zero		1


	//   ....[55]....
        /*0c70*/ 	.word	0x00018160
        /*0c74*/ 	.word	0x00000004
        /*0c78*/ 	.word	0x00038860
        /*0c7c*/ 	.short	0x010a
        /*0c7e*/ 	.byte	0x3f
	.zero		1


	//   ....[56]....
        /*0c80*/ 	.word	0x00018680
        /*0c84*/ 	.word	0x00000004
        /*0c88*/ 	.word	0x00038850
        /*0c8c*/ 	.short	0x0107
        /*0c8e*/ 	.byte	0x3f
	.zero		1


	//   ....[57]....
        /*0c90*/ 	.word	0x00018730
        /*0c94*/ 	.word	0x00000004
        /*0c98*/ 	.word	0x00038850
        /*0c9c*/ 	.short	0x0101
        /*0c9e*/ 	.byte	0x3f
	.zero		1


	//   ....[58]....
        /*0ca0*/ 	.word	0x00019880
        /*0ca4*/ 	.word	0x00000004
        /*0ca8*/ 	.word	0x00038820
        /*0cac*/ 	.short	0x010a
        /*0cae*/ 	.byte	0x3f
	.zero		1


	//   ....[59]....
        /*0cb0*/ 	.word	0x00019a20
        /*0cb4*/ 	.word	0x00000005
        /*0cb8*/ 	.word	0x00038840
        /*0cbc*/ 	.short	0x010a
        /*0cbe*/ 	.byte	0x3f
	.zero		1


	//   ....[60]....
        /*0cc0*/ 	.word	0x00019ac0
        /*0cc4*/ 	.word	0x00000017
        /*0cc8*/ 	.word	0x00038840
        /*0ccc*/ 	.short	0x010a
        /*0cce*/ 	.byte	0x3f
	.zero		1


	//   ....[61]....
        /*0cd0*/ 	.word	0x00019b00
        /*0cd4*/ 	.word	0x00000005
        /*0cd8*/ 	.word	0x00038860
        /*0cdc*/ 	.short	0x010a
        /*0cde*/ 	.byte	0x3f
	.zero		1


	//   ....[62]....
        /*0ce0*/ 	.word	0x00019b40
        /*0ce4*/ 	.word	0x00000017
        /*0ce8*/ 	.word	0x00038860
        /*0cec*/ 	.short	0x010a
        /*0cee*/ 	.byte	0x3f
	.zero		1


	//   ....[63]....
        /*0cf0*/ 	.word	0x00019bc0
        /*0cf4*/ 	.word	0x00000003
        /*0cf8*/ 	.word	0x00038800
        /*0cfc*/ 	.short	0x010a
        /*0cfe*/ 	.byte	0x3f
	.zero		1


	//   ....[64]....
        /*0d00*/ 	.word	0x00019c10
        /*0d04*/ 	.word	0x00000000
        /*0d08*/ 	.word	0x00038830
        /*0d0c*/ 	.short	0x010a
        /*0d0e*/ 	.byte	0x3f
	.zero		1


	//   ....[65]....
        /*0d10*/ 	.word	0x00019c70
        /*0d14*/ 	.word	0x00000004
        /*0d18*/ 	.word	0x00038830
        /*0d1c*/ 	.short	0x010a
        /*0d1e*/ 	.byte	0x3f
	.zero		1


	//   ....[66]....
        /*0d20*/ 	.word	0x00019cd0
        /*0d24*/ 	.word	0x00000002
        /*0d28*/ 	.word	0x00038850
        /*0d2c*/ 	.short	0x010a
        /*0d2e*/ 	.byte	0x3f
	.zero		1


	//   ....[67]....
        /*0d30*/ 	.word	0x00019d30
        /*0d34*/ 	.word	0x00000004
        /*0d38*/ 	.word	0x00038830
        /*0d3c*/ 	.short	0x010a
        /*0d3e*/ 	.byte	0x3f
	.zero		1


	//   ....[68]....
        /*0d40*/ 	.word	0x00019d90
        /*0d44*/ 	.word	0x00000002
        /*0d48*/ 	.word	0x00038850
        /*0d4c*/ 	.short	0x010a
        /*0d4e*/ 	.byte	0x3f
	.zero		1


	//   ....[69]....
        /*0d50*/ 	.word	0x00019df0
        /*0d54*/ 	.word	0x00000007
        /*0d58*/ 	.word	0x00038850
        /*0d5c*/ 	.short	0x010a
        /*0d5e*/ 	.byte	0x3f
	.zero		1


	//   ....[70]....
        /*0d60*/ 	.word	0x00019f10
        /*0d64*/ 	.word	0x00000005
        /*0d68*/ 	.word	0x00038840
        /*0d6c*/ 	.short	0x010a
        /*0d6e*/ 	.byte	0x3f
	.zero		1


	//   ....[71]....
        /*0d70*/ 	.word	0x0001b150
        /*0d74*/ 	.word	0x00000011
        /*0d78*/ 	.word	0x00038820
        /*0d7c*/ 	.short	0x010a
        /*0d7e*/ 	.byte	0x3f
	.zero		1


	//   ....[72]....
        /*0d80*/ 	.word	0x0001b1a0
        /*0d84*/ 	.word	0x00000006
        /*0d88*/ 	.word	0x00038840
        /*0d8c*/ 	.short	0x010a
        /*0d8e*/ 	.byte	0x3f
	.zero		1


	//   ....[73]....
        /*0d90*/ 	.word	0x0001b900
        /*0d94*/ 	.word	0x00000006
        /*0d98*/ 	.word	0x00038860
        /*0d9c*/ 	.short	0x010a
        /*0d9e*/ 	.byte	0x3f
	.zero		1


	//   ....[74]....
        /*0da0*/ 	.word	0x0001c0b0
        /*0da4*/ 	.word	0x00000004
        /*0da8*/ 	.word	0x00038860
        /*0dac*/ 	.short	0x010a
        /*0dae*/ 	.byte	0x3f
	.zero		1


	//   ....[75]....
        /*0db0*/ 	.word	0x0001d2f0
        /*0db4*/ 	.word	0x00000004
        /*0db8*/ 	.word	0x00038820
        /*0dbc*/ 	.short	0x010a
        /*0dbe*/ 	.byte	0x3f
	.zero		1


	//   ....[76]....
        /*0dc0*/ 	.word	0x0001d490
        /*0dc4*/ 	.word	0x00000005
        /*0dc8*/ 	.word	0x00038840
        /*0dcc*/ 	.short	0x010a
        /*0dce*/ 	.byte	0x3f
	.zero		1


	//   ....[77]....
        /*0dd0*/ 	.word	0x0001d4e0
        /*0dd4*/ 	.word	0x00000017
        /*0dd8*/ 	.word	0x00038840
        /*0ddc*/ 	.short	0x010a
        /*0dde*/ 	.byte	0x3f
	.zero		1


	//   ....[78]....
        /*0de0*/ 	.word	0x0001d530
        /*0de4*/ 	.word	0x00000005
        /*0de8*/ 	.word	0x00038860
        /*0dec*/ 	.short	0x010a
        /*0dee*/ 	.byte	0x3f
	.zero		1


	//----- nvinfo : EIATTR_NUM_MBARRIERS
	.align		4
.L_299:
        /*0df0*/ 	.byte	0x03, 0x38
        /*0df2*/ 	.short	0x0016


	//----- nvinfo : EIATTR_EXIT_INSTR_OFFSETS
	.align		4
        /*0df4*/ 	.byte	0x04, 0x1c
        /*0df6*/ 	.short	(.L_301 - .L_300)


	//   ....[0]....
.L_300:
        /*0df8*/ 	.word	0x00000990


	//   ....[1]....
        /*0dfc*/ 	.word	0x00013680


	//   ....[2]....
        /*0e00*/ 	.word	0x00019b90


	//----- nvinfo : EIATTR_MAX_THREADS
	.align		4
.L_301:
        /*0e04*/ 	.byte	0x04, 0x05
        /*0e06*/ 	.short	(.L_303 - .L_302)
.L_302:
        /*0e08*/ 	.word	0x00000180
        /*0e0c*/ 	.word	0x00000001
        /*0e10*/ 	.word	0x00000001


	//----- nvinfo : EIATTR_CRS_STACK_SIZE
	.align		4
.L_303:
        /*0e14*/ 	.byte	0x04, 0x1e
        /*0e16*/ 	.short	(.L_305 - .L_304)
.L_304:
        /*0e18*/ 	.word	0x00000000


	//----- nvinfo : EIATTR_CBANK_PARAM_SIZE
	.align		4
.L_305:
        /*0e1c*/ 	.byte	0x03, 0x19
        /*0e1e*/ 	.short	0x0af0


	//----- nvinfo : EIATTR_PARAM_CBANK
	.align		4
        /*0e20*/ 	.byte	0x04, 0x0a
        /*0e22*/ 	.short	(.L_307 - .L_306)
	.align		4
.L_306:
        /*0e24*/ 	.word	index@(.nv.constant0._ZN7cutlass13device_kernelIN5flash11enable_sm90INS1_16FlashAttnFwdSm90INS1_25CollectiveMainloopFwdSm90ILi2EN4cute5tupleIJNS5_1CILi1EEES8_S8_EEENS6_IJNS7_ILi128EEENS7_ILi80EEENS7_ILi256EEEEEELi256ENS_10bfloat16_tEfNS_4arch4Sm90ELb1ELb0ELb0ELb1ELb1ELb0ELb0ELb1ELb1ELb1ELb1ELb0EEENS1_21CollectiveEpilogueFwdINS6_IJSA_SC_SB_EEES9_SE_SG_Li256ELb1ELb1ELb1ELb0EEENS1_36VarlenDynamicPersistentTileSchedulerILi128ELi80ELi256ELi128ELb1ELb1ELb1ELb1ELb1ELb1EEEEEEEEEvNT_6ParamsE)
        /*0e28*/ 	.short	0x0210
        /*0e2a*/ 	.short	0x0af0


	//----- nvinfo : EIATTR_SW_WAR
	.align		4
.L_307:
        /*0e2c*/ 	.byte	0x04, 0x36
        /*0e2e*/ 	.short	(.L_309 - .L_308)
.L_308:
        /*0e30*/ 	.word	0x00000008
.L_309:


//--------------------- .nv.info._ZN7cutlass13device_kernelIN5flash11enable_sm90INS1_16FlashAttnFwdSm90INS1_25CollectiveMainloopFwdSm90ILi2EN4cute5tupleIJNS5_1CILi1EEES8_S8_EEENS6_IJNS7_ILi128EEENS7_ILi80EEENS7_ILi256EEEEEELi256ENS_10bfloat16_tEfNS_4arch4Sm90ELb1ELb0ELb0ELb1ELb1ELb1ELb0ELb1ELb1ELb1ELb1ELb0EEENS1_21CollectiveEpilogueFwdINS6_IJSA_SC_SB_EEES9_SE_SG_Li256ELb1ELb1ELb1ELb0EEENS1_36VarlenDynamicPersistentTileSchedulerILi128ELi80ELi256ELi128ELb1ELb1ELb1ELb1ELb1ELb1EEEEEEEEEvNT_6ParamsE --------------------------
	.section	.nv.info._ZN7cutlass13device_kernelIN5flash11enable_sm90INS1_16FlashAttnFwdSm90INS1_25CollectiveMainloopFwdSm90ILi2EN4cute5tupleIJNS5_1CILi1EEES8_S8_EEENS6_IJNS7_ILi128EEENS7_ILi80EEENS7_ILi256EEEEEELi256ENS_10bfloat16_tEfNS_4arch4Sm90ELb1ELb0ELb0ELb1ELb1ELb1ELb0ELb1ELb1ELb1ELb1ELb0EEENS1_21CollectiveEpilogueFwdINS6_IJSA_SC_SB_EEES9_SE_SG_Li256ELb1ELb1ELb1ELb0EEENS1_36VarlenDynamicPersistentTileSchedulerILi128ELi80ELi256ELi128ELb1ELb1ELb1ELb1ELb1ELb1EEEEEEEEEvNT_6ParamsE,"",@"SHT_CUDA_INFO"
	.sectionflags	@""
	.align	4


	//----- nvinfo : EIATTR_CUDA_API_VERSION
	.align		4
        /*0000*/ 	.byte	0x04, 0x37
        /*0002*/ 	.short	(.L_311 - .L_310)
.L_310:
        /*0004*/ 	.word	0x00000082


	//----- nvinfo : EIATTR_KPARAM_INFO
	.align		4
.L_311:
        /*0008*/ 	.byte	0x04, 0x17
        /*000a*/ 	.short	(.L_313 - .L_312)
.L_312:
        /*000c*/ 	.word	0x00000000
        /*0010*/ 	.short	0x0000
        /*0012*/ 	.short	0x0070
        /*0014*/ 	.byte	0x00, 0xf0, 0x01, 0x2a


	//----- nvinfo : EIATTR_SPARSE_MMA_MASK
	.align		4
.L_313:
        /*0018*/ 	.byte	0x03, 0x50
        /*001a*/ 	.short	0x0000


	//----- nvinfo : EIATTR_MAXREG_COUNT
	.align		4
        /*001c*/ 	.byte	0x03, 0x1b
        /*001e*/ 	.short	0x00a8


	//----- nvinfo : EIATTR_NUM_BARRIERS
	.align		4
        /*0020*/ 	.byte	0x02, 0x4c
        /*0022*/ 	.byte	0x10
	.zero		1


	//----- nvinfo : EIATTR_EXTERNS
	.align		4
        /*0024*/ 	.byte	0x04, 0x0f
        /*0026*/ 	.short	(.L_315 - .L_314)


	//   ....[0]....
	.align		4
.L_314:
        /*0028*/ 	.word	index@(__assertfail)


	//----- nvinfo : EIATTR_ANNOTATIONS
	.align		4
.L_315:
        /*002c*/ 	.byte	0x04, 0x55
        /*002e*/ 	.short	(.L_317 - .L_316)


	//   ....[0]....
.L_316:
        /* <DEDUP_REMOVED lines=160> */


	//----- nvinfo : EIATTR_MERCURY_ISA_VERSION
	.align		4
.L_317:
        /*0a18*/ 	.byte	0x03, 0x5f
        /*0a1a*/ 	.short	0x0101


	//----- nvinfo : EIATTR_UNUSED_LOAD_BYTE_OFFSET
	.align		4
        /*0a1c*/ 	.byte	0x04, 0x44
        /*0a1e*/ 	.short	(.L_319 - .L_318)


	//   ....[0]....
.L_318:
        /*0a20*/ 	.word	0x00000a20
        /*0a24*/ 	.word	0x0000fff0


	//   ....[1]....
        /*0a28*/ 	.word	0x00026330
        /*0a2c*/ 	.word	0x0000fff0


	//----- nvinfo : EIATTR_INT_WARP_WIDE_INSTR_OFFSETS
	.align		4
.L_319:
        /*0a30*/ 	.byte	0x04, 0x31
        /*0a32*/ 	.short	(.L_321 - .L_320)


	//   ....[0]....
.L_320:
        /*0a34*/ 	.word	0x00000130


	//   ....[1]....
        /*0a38*/ 	.word	0x00000170


	//   ....[2]....
        /*0a3c*/ 	.word	0x000001e0


	//   ....[3]....
        /*0a40*/ 	.word	0x0002e230


	//   ....[4]....
        /*0a44*/ 	.word	0x0002e2d0


	//   ....[5]....
        /*0a48*/ 	.word	0x000312d0


	//   ....[6]....
        /*0a4c*/ 	.word	0x00031370


	//----- nvinfo : EIATTR_COOP_GROUP_MASK_REGIDS
	.align		4
.L_321:
        /*0a50*/ 	.byte	0x04, 0x29
        /*0a52*/ 	.short	(.L_323 - .L_322)


	//   ....[0]....
.L_322:
        /*0a54*/ 	.word	0xffffffff


	//   ....[1]....
        /*0a58*/ 	.word	0xffffffff


	//   ....[2]....
        /*0a5c*/ 	.word	0xffffffff


	//   ....[3]....
        /*0a60*/ 	.word	0xffffffff


	//   ....[4]....
        /*0a64*/ 	.word	0xffffffff


	//   ....[5]....
        /*0a68*/ 	.word	0xffffffff


	//   ....[6]....
        /*0a6c*/ 	.word	0xffffffff


	//   ....[7]....
        /*0a70*/ 	.word	0xffffffff


	//   ....[8]....
        /*0a74*/ 	.word	0xffffffff


	//   ....[9]....
        /*0a78*/ 	.word	0xffffffff


	//   ....[10]....
        /*0a7c*/ 	.word	0xffffffff


	//   ....[11]....
        /*0a80*/ 	.word	0xffffffff


	//   ....[12]....
        /*0a84*/ 	.word	0xffffffff


	//   ....[13]....
        /*0a88*/ 	.word	0xffffffff


	//   ....[14]....
        /*0a8c*/ 	.word	0xffffffff


	//   ....[15]....
        /*0a90*/ 	.word	0xffffffff


	//   ....[16]....
        /*0a94*/ 	.word	0xffffffff


	//   ....[17]....
        /*0a98*/ 	.word	0xffffffff


	//   ....[18]....
        /*0a9c*/ 	.word	0xffffffff


	//   ....[19]....
        /*0aa0*/ 	.word	0xffffffff


	//   ....[20]....
        /*0aa4*/ 	.word	0xffffffff


	//   ....[21]....
        /*0aa8*/ 	.word	0xffffffff


	//   ....[22]....
        /*0aac*/ 	.word	0xffffffff


	//   ....[23]....
        /*0ab0*/ 	.word	0xffffffff


	//   ....[24]....
        /*0ab4*/ 	.word	0xffffffff


	//   ....[25]....
        /*0ab8*/ 	.word	0xffffffff


	//   ....[26]....
        /*0abc*/ 	.word	0xffffffff


	//   ....[27]....
        /*0ac0*/ 	.word	0xffffffff


	//   ....[28]....
        /*0ac4*/ 	.word	0xffffffff


	//   ....[29]....
        /*0ac8*/ 	.word	0xffffffff


	//   ....[30]....
        /*0acc*/ 	.word	0xffffffff


	//   ....[31]....
        /*0ad0*/ 	.word	0xffffffff


	//   ....[32]....
        /*0ad4*/ 	.word	0xffffffff


	//   ....[33]....
        /*0ad8*/ 	.word	0xffffffff


	//   ....[34]....
        /*0adc*/ 	.word	0xffffffff


	//   ....[35]....
        /*0ae0*/ 	.word	0xffffffff


	//   ....[36]....
        /*0ae4*/ 	.word	0xffffffff


	//   ....[37]....
        /*0ae8*/ 	.word	0xffffffff


	//   ....[38]....
        /*0aec*/ 	.word	0xffffffff


	//   ....[39]....
        /*0af0*/ 	.word	0xffffffff


	//   ....[40]....
        /*0af4*/ 	.word	0xffffffff


	//   ....[41]....
        /*0af8*/ 	.word	0xffffffff


	//   ....[42]....
        /*0afc*/ 	.word	0xffffffff


	//   ....[43]....
        /*0b00*/ 	.word	0xffffffff


	//   ....[44]....
        /*0b04*/ 	.word	0xffffffff


	//   ....[45]....
        /*0b08*/ 	.word	0xffffffff


	//   ....[46]....
        /*0b0c*/ 	.word	0xffffffff


	//   ....[47]....
        /*0b10*/ 	.word	0xffffffff


	//   ....[48]....
        /*0b14*/ 	.word	0xffffffff


	//   ....[49]....
        /*0b18*/ 	.word	0xffffffff


	//   ....[50]....
        /*0b1c*/ 	.word	0xffffffff


	//   ....[51]....
        /*0b20*/ 	.word	0xffffffff


	//   ....[52]....
        /*0b24*/ 	.word	0xffffffff


	//   ....[53]....
        /*0b28*/ 	.word	0xffffffff


	//   ....[54]....
        /*0b2c*/ 	.word	0xffffffff


	//   ....[55]....
        /*0b30*/ 	.word	0xffffffff


	//   ....[56]....
        /*0b34*/ 	.word	0xffffffff


	//   ....[57]....
        /*0b38*/ 	.word	0xffffffff


	//   ....[58]....
        /*0b3c*/ 	.word	0xffffffff


	//   ....[59]....
        /*0b40*/ 	.word	0xffffffff


	//   ....[60]....
        /*0b44*/ 	.word	0xffffffff


	//   ....[61]....
        /*0b48*/ 	.word	0xffffffff


	//   ....[62]....
        /*0b4c*/ 	.word	0xffffffff


	//   ....[63]....
        /*0b50*/ 	.word	0xffffffff


	//   ....[64]....
        /*0b54*/ 	.word	0xffffffff


	//   ....[65]....
        /*0b58*/ 	.word	0xffffffff


	//   ....[66]....
        /*0b5c*/ 	.word	0xffffffff


	//   ....[67]....
        /*0b60*/ 	.word	0xffffffff


	//   ....[68]....
        /*0b64*/ 	.word	0xffffffff


	//   ....[69]....
        /*0b68*/ 	.word	0xffffffff


	//   ....[70]....
        /*0b6c*/ 	.word	0xffffffff


	//   ....[71]....
        /*0b70*/ 	.word	0xffffffff


	//   ....[72]....
        /*0b74*/ 	.word	0xffffffff


	//   ....[73]....
        /*0b78*/ 	.word	0xffffffff


	//   ....[74]....
        /*0b7c*/ 	.word	0xffffffff


	//   ....[75]....
        /*0b80*/ 	.word	0xffffffff


	//   ....[76]....
        /*0b84*/ 	.word	0xffffffff


	//   ....[77]....
        /*0b88*/ 	.word	0xffffffff


	//   ....[78]....
        /*0b8c*/ 	.word	0xffffffff


	//   ....[79]....
        /*0b90*/ 	.word	0xffffffff


	//   ....[80]....
        /*0b94*/ 	.word	0xffffffff


	//   ....[81]....
        /*0b98*/ 	.word	0xffffffff


	//   ....[82]....
        /*0b9c*/ 	.word	0xffffffff


	//   ....[83]....
        /*0ba0*/ 	.word	0xffffffff


	//   ....[84]....
        /*0ba4*/ 	.word	0xffffffff


	//   ....[85]....
        /*0ba8*/ 	.word	0xffffffff


	//   ....[86]....
        /*0bac*/ 	.word	0xffffffff


	//   ....[87]....
        /*0bb0*/ 	.word	0xffffffff


	//   ....[88]....
        /*0bb4*/ 	.word	0xffffffff


	//   ....[89]....
        /*0bb8*/ 	.word	0xffffffff


	//   ....[90]....
        /*0bbc*/ 	.word	0xffffffff


	//   ....[91]....
        /*0bc0*/ 	.word	0xffffffff


	//   ....[92]....
        /*0bc4*/ 	.word	0xffffffff


	//   ....[93]....
        /*0bc8*/ 	.word	0xffffffff


	//   ....[94]....
        /*0bcc*/ 	.word	0xffffffff


	//   ....[95]....
        /*0bd0*/ 	.word	0xffffffff


	//   ....[96]....
        /*0bd4*/ 	.word	0xffffffff


	//   ....[97]....
        /*0bd8*/ 	.word	0xffffffff


	//   ....[98]....
        /*0bdc*/ 	.word	0xffffffff


	//   ....[99]....
        /*0be0*/ 	.word	0xffffffff


	//   ....[100]....
        /*0be4*/ 	.word	0xffffffff


	//   ....[101]....
        /*0be8*/ 	.word	0xffffffff


	//   ....[102]....
        /*0bec*/ 	.word	0xffffffff


	//   ....[103]....
        /*0bf0*/ 	.word	0xffffffff


	//   ....[104]....
        /*0bf4*/ 	.word	0xffffffff


	//   ....[105]....
        /*0bf8*/ 	.word	0xffffffff


	//   ....[106]....
        /*0bfc*/ 	.word	0xffffffff


	//   ....[107]....
        /*0c00*/ 	.word	0xffffffff


	//   ....[108]....
        /*0c04*/ 	.word	0xffffffff


	//   ....[109]....
        /*0c08*/ 	.word	0xffffffff


	//   ....[110]....
        /*0c0c*/ 	.word	0xffffffff


	//   ....[111]....
        /*0c10*/ 	.word	0xffffffff


	//   ....[112]....
        /*0c14*/ 	.word	0xffffffff


	//   ....[113]....
        /*0c18*/ 	.word	0xffffffff


	//   ....[114]....
        /*0c1c*/ 	.word	0xffffffff


	//   ....[115]....
        /*0c20*/ 	.word	0xffffffff


	//   ....[116]....
        /*0c24*/ 	.word	0xffffffff


	//   ....[117]....
        /*0c28*/ 	.word	0xffffffff


	//   ....[118]....
        /*0c2c*/ 	.word	0xffffffff


	//   ....[119]....
        /*0c30*/ 	.word	0xffffffff


	//   ....[120]....
        /*0c34*/ 	.word	0xffffffff


	//   ....[121]....
        /*0c38*/ 	.word	0xffffffff


	//   ....[122]....
        /*0c3c*/ 	.word	0xffffffff


	//   ....[123]....
        /*0c40*/ 	.word	0xffffffff


	//   ....[124]....
        /*0c44*/ 	.word	0xffffffff


	//   ....[125]....
        /*0c48*/ 	.word	0xffffffff


	//   ....[126]....
        /*0c4c*/ 	.word	0xffffffff


	//   ....[127]....
        /*0c50*/ 	.word	0xffffffff


	//   ....[128]....
        /*0c54*/ 	.word	0xffffffff


	//   ....[129]....
        /*0c58*/ 	.word	0xffffffff


	//   ....[130]....
        /*0c5c*/ 	.word	0xffffffff


	//   ....[131]....
        /*0c60*/ 	.word	0xffffffff


	//   ....[132]....
        /*0c64*/ 	.word	0xffffffff


	//   ....[133]....
        /*0c68*/ 	.word	0xffffffff


	//   ....[134]....
        /*0c6c*/ 	.word	0xffffffff


	//   ....[135]....
        /*0c70*/ 	.word	0xffffffff


	//   ....[136]....
        /*0c74*/ 	.word	0xffffffff


	//   ....[137]....
        /*0c78*/ 	.word	0xffffffff


	//   ....[138]....
        /*0c7c*/ 	.word	0xffffffff


	//   ....[139]....
        /*0c80*/ 	.word	0xffffffff


	//   ....[140]....
        /*0c84*/ 	.word	0xffffffff


	//   ....[141]....
        /*0c88*/ 	.word	0xffffffff


	//   ....[142]....
        /*0c8c*/ 	.word	0xffffffff


	//   ....[143]....
        /*0c90*/ 	.word	0xffffffff


	//   ....[144]....
        /*0c94*/ 	.word	0xffffffff


	//   ....[145]....
        /*0c98*/ 	.word	0xffffffff


	//   ....[146]....
        /*0c9c*/ 	.word	0xffffffff


	//   ....[147]....
        /*0ca0*/ 	.word	0xffffffff


	//   ....[148]....
        /*0ca4*/ 	.word	0xffffffff


	//   ....[149]....
        /*0ca8*/ 	.word	0xffffffff


	//   ....[150]....
        /*0cac*/ 	.word	0xffffffff


	//   ....[151]....
        /*0cb0*/ 	.word	0xffffffff


	//   ....[152]....
        /*0cb4*/ 	.word	0xffffffff


	//   ....[153]....
        /*0cb8*/ 	.word	0xffffffff


	//   ....[154]....
        /*0cbc*/ 	.word	0xffffffff


	//   ....[155]....
        /*0cc0*/ 	.word	0xffffffff


	//   ....[156]....
        /*0cc4*/ 	.word	0xffffffff


	//   ....[157]....
        /*0cc8*/ 	.word	0xffffffff


	//   ....[158]....
        /*0ccc*/ 	.word	0xffffffff


	//   ....[159]....
        /*0cd0*/ 	.word	0xffffffff


	//   ....[160]....
        /*0cd4*/ 	.word	0xffffffff


	//   ....[161]....
        /*0cd8*/ 	.word	0xffffffff


	//   ....[162]....
        /*0cdc*/ 	.word	0xffffffff


	//   ....[163]....
        /*0ce0*/ 	.word	0xffffffff


	//   ....[164]....
        /*0ce4*/ 	.word	0xffffffff


	//   ....[165]....
        /*0ce8*/ 	.word	0xffffffff


	//   ....[166]....
        /*0cec*/ 	.word	0xffffffff


	//   ....[167]....
        /*0cf0*/ 	.word	0xffffffff


	//   ....[168]....
        /*0cf4*/ 	.word	0xffffffff


	//   ....[169]....
        /*0cf8*/ 	.word	0xffffffff


	//   ....[170]....
        /*0cfc*/ 	.word	0xffffffff


	//   ....[171]....
        /*0d00*/ 	.word	0xffffffff


	//   ....[172]....
        /*0d04*/ 	.word	0xffffffff


	//   ....[173]....
        /*0d08*/ 	.word	0xffffffff


	//   ....[174]....
        /*0d0c*/ 	.word	0xffffffff


	//   ....[175]....
        /*0d10*/ 	.word	0xffffffff


	//   ....[176]....
        /*0d14*/ 	.word	0xffffffff


	//   ....[177]....
        /*0d18*/ 	.word	0xffffffff


	//   ....[178]....
        /*0d1c*/ 	.word	0xffffffff


	//   ....[179]....
        /*0d20*/ 	.word	0xffffffff


	//   ....[180]....
        /*0d24*/ 	.word	0xffffffff


	//   ....[181]....
        /*0d28*/ 	.word	0xffffffff


	//   ....[182]....
        /*0d2c*/ 	.word	0xffffffff


	//   ....[183]....
        /*0d30*/ 	.word	0xffffffff


	//   ....[184]....
        /*0d34*/ 	.word	0xffffffff


	//   ....[185]....
        /*0d38*/ 	.word	0xffffffff


	//   ....[186]....
        /*0d3c*/ 	.word	0xffffffff


	//   ....[187]....
        /*0d40*/ 	.word	0xffffffff


	//   ....[188]....
        /*0d44*/ 	.word	0xffffffff


	//   ....[189]....
        /*0d48*/ 	.word	0xffffffff


	//   ....[190]....
        /*0d4c*/ 	.word	0xffffffff


	//   ....[191]....
        /*0d50*/ 	.word	0xffffffff


	//   ....[192]....
        /*0d54*/ 	.word	0xffffffff


	//   ....[193]....
        /*0d58*/ 	.word	0xffffffff


	//   ....[194]....
        /*0d5c*/ 	.word	0xffffffff


	//   ....[195]....
        /*0d60*/ 	.word	0xffffffff


	//   ....[196]....
        /*0d64*/ 	.word	0xffffffff


	//   ....[197]....
        /*0d68*/ 	.word	0xffffffff


	//   ....[198]....
        /*0d6c*/ 	.word	0xffffffff


	//   ....[199]....
        /*0d70*/ 	.word	0xffffffff


	//   ....[200]....
        /*0d74*/ 	.word	0xffffffff


	//   ....[201]....
        /*0d78*/ 	.word	0x0500000f


	//   ....[202]....
        /*0d7c*/ 	.word	0x0500000f


	//   ....[203]....
        /*0d80*/ 	.word	0x0500000f


	//   ....[204]....
        /*0d84*/ 	.word	0x0500000f


	//   ....[205]....
        /*0d88*/ 	.word	0x0500000f


	//   ....[206]....
        /*0d8c*/ 	.word	0x0500000f


	//   ....[207]....
        /*0d90*/ 	.word	0x0500000f


	//   ....[208]....
        /*0d94*/ 	.word	0x0500000f


	//   ....[209]....
        /*0d98*/ 	.word	0x0500000f


	//   ....[210]....
        /*0d9c*/ 	.word	0x0500000f


	//   ....[211]....
        /*0da0*/ 	.word	0x0500000f


	//   ....[212]....
        /*0da4*/ 	.word	0x0500000f


	//   ....[213]....
        /*0da8*/ 	.word	0x0500000f


	//   ....[214]....
        /*0dac*/ 	.word	0x0500000f


	//   ....[215]....
        /*0db0*/ 	.word	0x0500000f


	//   ....[216]....
        /*0db4*/ 	.word	0x0500000f


	//   ....[217]....
        /*0db8*/ 	.word	0x0500000f


	//   ....[218]....
        /*0dbc*/ 	.word	0x0500000f


	//   ....[219]....
        /*0dc0*/ 	.word	0x0500000f


	//   ....[220]....
        /*0dc4*/ 	.word	0x0500000f


	//   ....[221]....
        /*0dc8*/ 	.word	0x0500000f


	//   ....[222]....
        /*0dcc*/ 	.word	0x0500000f


	//   ....[223]....
        /*0dd0*/ 	.word	0x0500000f


	//   ....[224]....
        /*0dd4*/ 	.word	0x0500000f


	//   ....[225]....
        /*0dd8*/ 	.word	0x0500000f


	//   ....[226]....
        /*0ddc*/ 	.word	0x0500000f


	//   ....[227]....
        /*0de0*/ 	.word	0x0500000f


	//   ....[228]....
        /*0de4*/ 	.word	0x0500000f


	//   ....[229]....
        /*0de8*/ 	.word	0x0500000f


	//   ....[230]....
        /*0dec*/ 	.word	0x0500000f


	//   ....[231]....
        /*0df0*/ 	.word	0x0500000f


	//   ....[232]....
        /*0df4*/ 	.word	0x0500000f


	//   ....[233]....
        /*0df8*/ 	.word	0x0500000f


	//   ....[234]....
        /*0dfc*/ 	.word	0x0500000f


	//   ....[235]....
        /*0e00*/ 	.word	0x0500000f


	//   ....[236]....
        /*0e04*/ 	.word	0x0500000f


	//   ....[237]....
        /*0e08*/ 	.word	0x0500000f


	//   ....[238]....
        /*0e0c*/ 	.word	0x0500000f


	//   ....[239]....
        /*0e10*/ 	.word	0x0500000f


	//   ....[240]....
        /*0e14*/ 	.word	0x0500000f


	//   ....[241]....
        /*0e18*/ 	.word	0x0500000f


	//   ....[242]....
        /*0e1c*/ 	.word	0x0500000f


	//   ....[243]....
        /*0e20*/ 	.word	0x0500000f


	//   ....[244]....
        /*0e24*/ 	.word	0x0500000f


	//   ....[245]....
        /*0e28*/ 	.word	0x0500000f


	//   ....[246]....
        /*0e2c*/ 	.word	0x0500000f


	//   ....[247]....
        /*0e30*/ 	.word	0x0500000f


	//   ....[248]....
        /*0e34*/ 	.word	0x0500000f


	//   ....[249]....
        /*0e38*/ 	.word	0x0500000f


	//   ....[250]....
        /*0e3c*/ 	.word	0x0500000f


	//   ....[251]....
        /*0e40*/ 	.word	0x0500000f


	//   ....[252]....
        /*0e44*/ 	.word	0x0500000f


	//   ....[253]....
        /*0e48*/ 	.word	0x0500000f


	//   ....[254]....
        /*0e4c*/ 	.word	0x0500000f


	//   ....[255]....
        /*0e50*/ 	.word	0x0500000f


	//   ....[0]....
        /*0e54*/ 	.word	0x0500000f


	//   ....[1]....
        /*0e58*/ 	.word	0x0500000f


	//   ....[2]....
        /*0e5c*/ 	.word	0x0500000f


	//   ....[3]....
        /*0e60*/ 	.word	0x0500000f


	//   ....[4]....
        /*0e64*/ 	.word	0x0500000f


	//   ....[5]....
        /*0e68*/ 	.word	0x0500000f


	//   ....[6]....
        /*0e6c*/ 	.word	0x0500000f


	//   ....[7]....
        /*0e70*/ 	.word	0x0500000f


	//   ....[8]....
        /*0e74*/ 	.word	0x0500000f


	//   ....[9]....
        /*0e78*/ 	.word	0x0500000f


	//   ....[10]....
        /*0e7c*/ 	.word	0x0500000f


	//   ....[11]....
        /*0e80*/ 	.word	0x0500000f


	//   ....[12]....
        /*0e84*/ 	.word	0x0500000f


	//   ....[13]....
        /*0e88*/ 	.word	0x0500000f


	//   ....[14]....
        /*0e8c*/ 	.word	0x0500000f


	//   ....[15]....
        /*0e90*/ 	.word	0x0500000f


	//   ....[16]....
        /*0e94*/ 	.word	0x0500000f


	//   ....[17]....
        /*0e98*/ 	.word	0x0500000f


	//   ....[18]....
        /*0e9c*/ 	.word	0x0500000f


	//   ....[19]....
        /*0ea0*/ 	.word	0x0500000f


	//   ....[20]....
        /*0ea4*/ 	.word	0x0500000f


	//   ....[21]....
        /*0ea8*/ 	.word	0x0500000f


	//   ....[22]....
        /*0eac*/ 	.word	0x0500000f


	//   ....[23]....
        /*0eb0*/ 	.word	0x0500000f


	//   ....[24]....
        /*0eb4*/ 	.word	0x0500000f


	//   ....[25]....
        /*0eb8*/ 	.word	0x0500000f


	//   ....[26]....
        /*0ebc*/ 	.word	0x0500000f


	//   ....[27]....
        /*0ec0*/ 	.word	0x0500000f


	//   ....[28]....
        /*0ec4*/ 	.word	0x0500000f


	//   ....[29]....
        /*0ec8*/ 	.word	0x0500000f


	//   ....[30]....
        /*0ecc*/ 	.word	0x0500000f


	//   ....[31]....
        /*0ed0*/ 	.word	0x0500000f


	//   ....[32]....
        /*0ed4*/ 	.word	0x0500000f


	//   ....[33]....
        /*0ed8*/ 	.word	0x0500000f


	//   ....[34]....
        /*0edc*/ 	.word	0x0500000f


	//   ....[35]....
        /*0ee0*/ 	.word	0x0500000f


	//   ....[36]....
        /*0ee4*/ 	.word	0x0500000f


	//   ....[37]....
        /*0ee8*/ 	.word	0x0500000f


	//   ....[38]....
        /*0eec*/ 	.word	0x0500000f


	//   ....[39]....
        /*0ef0*/ 	.word	0x0500000f


	//   ....[40]....
        /*0ef4*/ 	.word	0x0500000f


	//   ....[41]....
        /*0ef8*/ 	.word	0x0500000f


	//   ....[42]....
        /*0efc*/ 	.word	0x0500000f


	//   ....[43]....
        /*0f00*/ 	.word	0x0500000f


	//   ....[44]....
        /*0f04*/ 	.word	0x0500000f


	//   ....[45]....
        /*0f08*/ 	.word	0x0500000f


	//   ....[46]....
        /*0f0c*/ 	.word	0x0500000f


	//   ....[47]....
        /*0f10*/ 	.word	0x0500000f


	//   ....[48]....
        /*0f14*/ 	.word	0x0500000f


	//   ....[49]....
        /*0f18*/ 	.word	0x0500000f


	//   ....[50]....
        /*0f1c*/ 	.word	0x0500000f


	//   ....[51]....
        /*0f20*/ 	.word	0x0500000f


	//   ....[52]....
        /*0f24*/ 	.word	0x0500000f


	//   ....[53]....
        /*0f28*/ 	.word	0x0500000f


	//   ....[54]....
        /*0f2c*/ 	.word	0x0500000f


	//   ....[55]....
        /*0f30*/ 	.word	0x0500000f


	//   ....[56]....
        /*0f34*/ 	.word	0x0500000f


	//   ....[57]....
        /*0f38*/ 	.word	0x0500000f


	//   ....[58]....
        /*0f3c*/ 	.word	0x0500000f


	//   ....[59]....
        /*0f40*/ 	.word	0x0500000f


	//   ....[60]....
        /*0f44*/ 	.word	0x0500000f


	//   ....[61]....
        /*0f48*/ 	.word	0x0500000f


	//   ....[62]....
        /*0f4c*/ 	.word	0x0500000f


	//   ....[63]....
        /*0f50*/ 	.word	0x0500000f


	//   ....[64]....
        /*0f54*/ 	.word	0x0500000f


	//   ....[65]....
        /*0f58*/ 	.word	0x0500000f


	//   ....[66]....
        /*0f5c*/ 	.word	0x0500000f


	//   ....[67]....
        /*0f60*/ 	.word	0x0500000f


	//   ....[68]....
        /*0f64*/ 	.word	0x0500000f


	//   ....[69]....
        /*0f68*/ 	.word	0x0500000f


	//   ....[70]....
        /*0f6c*/ 	.word	0x0500000f


	//   ....[71]....
        /*0f70*/ 	.word	0x0500000f


	//----- nvinfo : EIATTR_COOP_GROUP_INSTR_OFFSETS
	.align		4
.L_323:
        /*0f74*/ 	.byte	0x04, 0x28
        /*0f76*/ 	.short	(.L_325 - .L_324)


	//   ....[0]....
.L_324:
        /*0f78*/ 	.word	0x00000060


	//   ....[1]....
        /*0f7c*/ 	.word	0x00000140


	//   ....[2]....
        /*0f80*/ 	.word	0x00000190


	//   ....[3]....
        /*0f84*/ 	.word	0x000003c0


	//   ....[4]....
        /*0f88*/ 	.word	0x00000520


	//   ....[5]....
        /*0f8c*/ 	.word	0x00000640


	//   ....[6]....
        /*0f90*/ 	.word	0x000007a0


	//   ....[7]....
        /*0f94*/ 	.word	0x00004330


	//   ....[8]....
        /*0f98*/ 	.word	0x00004340


	//   ....[9]....
        /*0f9c*/ 	.word	0x00005250


	//   ....[10]....
        /*0fa0*/ 	.word	0x00005260


	//   ....[11]....
        /*0fa4*/ 	.word	0x000061a0


	//   ....[12]....
        /*0fa8*/ 	.word	0x000061b0


	//   ....[13]....
        /*0fac*/ 	.word	0x00007d30


	//   ....[14]....
        /*0fb0*/ 	.word	0x00007d40


	//   ....[15]....
        /*0fb4*/ 	.word	0x00008e20


	//   ....[16]....
        /*0fb8*/ 	.word	0x00008e30


	//   ....[17]....
        /*0fbc*/ 	.word	0x00009f20


	//   ....[18]....
        /*0fc0*/ 	.word	0x00009f30


	//   ....[19]....
        /*0fc4*/ 	.word	0x0000b280


	//   ....[20]....
        /*0fc8*/ 	.word	0x0000b290


	//   ....[21]....
        /*0fcc*/ 	.word	0x0000b450


	//   ....[22]....
        /*0fd0*/ 	.word	0x0000b460


	//   ....[23]....
        /*0fd4*/ 	.word	0x0000b630


	//   ....[24]....
        /*0fd8*/ 	.word	0x0000b640


	//   ....[25]....
        /*0fdc*/ 	.word	0x0000ba90


	//   ....[26]....
        /*0fe0*/ 	.word	0x0000baa0


	//   ....[27]....
        /*0fe4*/ 	.word	0x0000bc20


	//   ....[28]....
        /*0fe8*/ 	.word	0x0000bc40


	//   ....[29]....
        /*0fec*/ 	.word	0x0000bdd0


	//   ....[30]....
        /*0ff0*/ 	.word	0x0000bdf0


	//   ....[31]....
        /*0ff4*/ 	.word	0x0000c910


	//   ....[32]....
        /*0ff8*/ 	.word	0x0000d010


	//   ....[33]....
        /*0ffc*/ 	.word	0x0000d020


	//   ....[34]....
        /*1000*/ 	.word	0x0000d030


	//   ....[35]....
        /*1004*/ 	.word	0x0000d040


	//   ....[36]....
        /*1008*/ 	.word	0x0000d650


	//   ....[37]....
        /*100c*/ 	.word	0x0000d660


	//   ....[38]....
        /*1010*/ 	.word	0x0000d670


	//   ....[39]....
        /*1014*/ 	.word	0x0000d680


	//   ....[40]....
        /*1018*/ 	.word	0x0000dc00


	//   ....[41]....
        /*101c*/ 	.word	0x0000dc10


	//   ....[42]....
        /*1020*/ 	.word	0x0000dc20


	//   ....[43]....
        /*1024*/ 	.word	0x0000dc30


	//   ....[44]....
        /*1028*/ 	.word	0x0000e1d0


	//   ....[45]....
        /*102c*/ 	.word	0x0000e1e0


	//   ....[46]....
        /*1030*/ 	.word	0x0000e1f0


	//   ....[47]....
        /*1034*/ 	.word	0x0000e200


	//   ....[48]....
        /*1038*/ 	.word	0x00011d00


	//   ....[49]....
        /*103c*/ 	.word	0x00011d10


	//   ....[50]....
        /*1040*/ 	.word	0x00011d20


	//   ....[51]....
        /*1044*/ 	.word	0x00011d30


	//   ....[52]....
        /*1048*/ 	.word	0x000121e0


	//   ....[53]....
        /*104c*/ 	.word	0x000121f0


	//   ....[54]....
        /*1050*/ 	.word	0x00012200


	//   ....[55]....
        /*1054*/ 	.word	0x00012210


	//   ....[56]....
        /*1058*/ 	.word	0x00012640


	//   ....[57]....
        /*105c*/ 	.word	0x00012650


	//   ....[58]....
        /*1060*/ 	.word	0x00012660


	//   ....[59]....
        /*1064*/ 	.word	0x00012670


	//   ....[60]....
        /*1068*/ 	.word	0x00012ac0


	//   ....[61]....
        /*106c*/ 	.word	0x00012ad0


	//   ....[62]....
        /*1070*/ 	.word	0x00012ae0


	//   ....[63]....
        /*1074*/ 	.word	0x00012af0


	//   ....[64]....
        /*1078*/ 	.word	0x00019c70


	//   ....[65]....
        /*107c*/ 	.word	0x0001a060


	//   ....[66]....
        /*1080*/ 	.word	0x0001a0b0


	//   ....[67]....
        /*1084*/ 	.word	0x0001a160


	//   ....[68]....
        /*1088*/ 	.word	0x0001a530


	//   ....[69]....
        /*108c*/ 	.word	0x0001a550


	//   ....[70]....
        /*1090*/ 	.word	0x0001f050


	//   ....[71]....
        /*1094*/ 	.word	0x0001f070


	//   ....[72]....
        /*1098*/ 	.word	0x0001f570


	//   ....[73]....
        /*109c*/ 	.word	0x0001f670


	//   ....[74]....
        /*10a0*/ 	.word	0x0001faf0


	//   ....[75]....
        /*10a4*/ 	.word	0x0001fb40


	//   ....[76]....
        /*10a8*/ 	.word	0x00024130


	//   ....[77]....
        /*10ac*/ 	.word	0x00024160


	//   ....[78]....
        /*10b0*/ 	.word	0x00024450


	//   ....[79]....
        /*10b4*/ 	.word	0x000244c0


	//   ....[80]....
        /*10b8*/ 	.word	0x00025610


	//   ....[81]....
        /*10bc*/ 	.word	0x000256e0


	//   ....[82]....
        /*10c0*/ 	.word	0x000258c0


	//   ....[83]....
        /*10c4*/ 	.word	0x000258e0


	//   ....[84]....
        /*10c8*/ 	.word	0x00027410


	//   ....[85]....
        /*10cc*/ 	.word	0x00027420


	//   ....[86]....
        /*10d0*/ 	.word	0x00027430


	//   ....[87]....
        /*10d4*/ 	.word	0x00027440


	//   ....[88]....
        /*10d8*/ 	.word	0x00027e50


	//   ....[89]....
        /*10dc*/ 	.word	0x00027e60


	//   ....[90]....
        /*10e0*/ 	.word	0x00027fd0


	//   ....[91]....
        /*10e4*/ 	.word	0x00027ff0


	//   ....[92]....
        /*10e8*/ 	.word	0x00028140


	//   ....[93]....
        /*10ec*/ 	.word	0x00028160


	//   ....[94]....
        /*10f0*/ 	.word	0x000282c0


	//   ....[95]....
        /*10f4*/ 	.word	0x000282e0


	//   ....[96]....
        /*10f8*/ 	.word	0x00028ad0


	//   ....[97]....
        /*10fc*/ 	.word	0x00028b00


	//   ....[98]....
        /*1100*/ 	.word	0x00029360


	//   ....[99]....
        /*1104*/ 	.word	0x00029370


	//   ....[100]....
        /*1108*/ 	.word	0x0002a490


	//   ....[101]....
        /*110c*/ 	.word	0x0002a4c0


	//   ....[102]....
        /*1110*/ 	.word	0x0002a620


	//   ....[103]....
        /*1114*/ 	.word	0x0002a640


	//   ....[104]....
        /*1118*/ 	.word	0x0002a790


	//   ....[105]....
        /*111c*/ 	.word	0x0002a7b0


	//   ....[106]....
        /*1120*/ 	.word	0x0002a910


	//   ....[107]....
        /*1124*/ 	.word	0x0002a930


	//   ....[108]....
        /*1128*/ 	.word	0x0002ab10


	//   ....[109]....
        /*112c*/ 	.word	0x0002ad10


	//   ....[110]....
        /*1130*/ 	.word	0x0002ad40


	//   ....[111]....
        /*1134*/ 	.word	0x0002ad70


	//   ....[112]....
        /*1138*/ 	.word	0x0002ada0


	//   ....[113]....
        /*113c*/ 	.word	0x0002add0


	//   ....[114]....
        /*1140*/ 	.word	0x0002ae00


	//   ....[115]....
        /*1144*/ 	.word	0x0002afa0


	//   ....[116]....
        /*1148*/ 	.word	0x0002afd0


	//   ....[117]....
        /*114c*/ 	.word	0x0002b000


	//   ....[118]....
        /*1150*/ 	.word	0x0002b030


	//   ....[119]....
        /*1154*/ 	.word	0x0002b060


	//   ....[120]....
        /*1158*/ 	.word	0x0002b090


	//   ....[121]....
        /*115c*/ 	.word	0x0002b120


	//   ....[122]....
        /*1160*/ 	.word	0x0002b150


	//   ....[123]....
        /*1164*/ 	.word	0x0002b160


	//   ....[124]....
        /*1168*/ 	.word	0x0002b1a0


	//   ....[125]....
        /*116c*/ 	.word	0x0002c6d0


	//   ....[126]....
        /*1170*/ 	.word	0x0002ee00


	//   ....[127]....
        /*1174*/ 	.word	0x0002ee40


	//   ....[128]....
        /*1178*/ 	.word	0x0002ee80


	//   ....[129]....
        /*117c*/ 	.word	0x0002ef40


	//   ....[130]....
        /*1180*/ 	.word	0x0002ef70


	//   ....[131]....
        /*1184*/ 	.word	0x0002efd0


	//   ....[132]....
        /*1188*/ 	.word	0x0002f010


	//   ....[133]....
        /*118c*/ 	.word	0x0002f070


	//   ....[134]....
        /*1190*/ 	.word	0x0002f090


	//   ....[135]....
        /*1194*/ 	.word	0x0002f0c0


	//   ....[136]....
        /*1198*/ 	.word	0x0002f8e0


	//   ....[137]....
        /*119c*/ 	.word	0x0002f920


	//   ....[138]....
        /*11a0*/ 	.word	0x0002f940


	//   ....[139]....
        /*11a4*/ 	.word	0x0002f9e0


	//   ....[140]....
        /*11a8*/ 	.word	0x0002f9f0


	//   ....[141]....
        /*11ac*/ 	.word	0x0002faa0


	//   ....[142]....
        /*11b0*/ 	.word	0x0002fab0


	//   ....[143]....
        /*11b4*/ 	.word	0x0002fb60


	//   ....[144]....
        /*11b8*/ 	.word	0x0002fb70


	//   ....[145]....
        /*11bc*/ 	.word	0x0002fc20


	//   ....[146]....
        /*11c0*/ 	.word	0x0002fc30


	//   ....[147]....
        /*11c4*/ 	.word	0x0002fce0


	//   ....[148]....
        /*11c8*/ 	.word	0x0002fcf0


	//   ....[149]....
        /*11cc*/ 	.word	0x0002fda0


	//   ....[150]....
        /*11d0*/ 	.word	0x0002fdb0


	//   ....[151]....
        /*11d4*/ 	.word	0x0002fe00


	//   ....[152]....
        /*11d8*/ 	.word	0x00030610


	//   ....[153]....
        /*11dc*/ 	.word	0x00030650


	//   ....[154]....
        /*11e0*/ 	.word	0x00030680


	//   ....[155]....
        /*11e4*/ 	.word	0x00030740


	//   ....[156]....
        /*11e8*/ 	.word	0x00030770


	//   ....[157]....
        /*11ec*/ 	.word	0x000307c0


	//   ....[158]....
        /*11f0*/ 	.word	0x000307f0


	//   ....[159]....
        /*11f4*/ 	.word	0x00030840


	//   ....[160]....
        /*11f8*/ 	.word	0x00030870


	//   ....[161]....
        /*11fc*/ 	.word	0x000308e0


	//   ....[162]....
        /*1200*/ 	.word	0x00030be0


	//   ....[163]....
        /*1204*/ 	.word	0x00030c10


	//   ....[164]....
        /*1208*/ 	.word	0x00030cd0


	//   ....[165]....
        /*120c*/ 	.word	0x00030ce0


	//   ....[166]....
        /*1210*/ 	.word	0x00030d90


	//   ....[167]....
        /*1214*/ 	.word	0x00030da0


	//   ....[168]....
        /*1218*/ 	.word	0x00030e50


	//   ....[169]....
        /*121c*/ 	.word	0x00030e60


	//   ....[170]....
        /*1220*/ 	.word	0x00030e70


	//   ....[171]....
        /*1224*/ 	.word	0x00030f20


	//   ....[172]....
        /*1228*/ 	.word	0x000314d0


	//   ....[173]....
        /*122c*/ 	.word	0x00031510


	//   ....[174]....
        /*1230*/ 	.word	0x000315a0


	//   ....[175]....
        /*1234*/ 	.word	0x000315d0


	//   ....[176]....
        /*1238*/ 	.word	0x00031660


	//   ....[177]....
        /*123c*/ 	.word	0x00031690


	//   ....[178]....
        /*1240*/ 	.word	0x00031720


	//   ....[179]....
        /*1244*/ 	.word	0x00031750


	//   ....[180]....
        /*1248*/ 	.word	0x00031760


	//   ....[181]....
        /*124c*/ 	.word	0x000317f0


	//   ....[182]....
        /*1250*/ 	.word	0x00031c90


	//   ....[183]....
        /*1254*/ 	.word	0x00031cc0


	//   ....[184]....
        /*1258*/ 	.word	0x00031d20


	//   ....[185]....
        /*125c*/ 	.word	0x00031d50


	//   ....[186]....
        /*1260*/ 	.word	0x00031d80


	//   ....[187]....
        /*1264*/ 	.word	0x00031db0


	//   ....[188]....
        /*1268*/ 	.word	0x00031de0


	//   ....[189]....
        /*126c*/ 	.word	0x00031e10


	//   ....[190]....
        /*1270*/ 	.word	0x00031fc0


	//   ....[191]....
        /*1274*/ 	.word	0x00031ff0


	//   ....[192]....
        /*1278*/ 	.word	0x00032020


	//   ....[193]....
        /*127c*/ 	.word	0x00032050


	//   ....[194]....
        /*1280*/ 	.word	0x00032080


	//   ....[195]....
        /*1284*/ 	.word	0x000320b0


	//   ....[196]....
        /*1288*/ 	.word	0x00032170


	//   ....[197]....
        /*128c*/ 	.word	0x00032190


	//   ....[198]....
        /*1290*/ 	.word	0x000321b0


	//   ....[199]....
        /*1294*/ 	.word	0x00032210


	//   ....[200]....
        /*1298*/ 	.word	0x00032c40


	//   ....[201]....
        /*129c*/ 	.word	0x00032f60


	//   ....[202]....
        /*12a0*/ 	.word	0x00032ff0


	//   ....[203]....
        /*12a4*/ 	.word	0x00033090


	//   ....[204]....
        /*12a8*/ 	.word	0x00033120


	//   ....[205]....
        /*12ac*/ 	.word	0x000331c0


	//   ....[206]....
        /*12b0*/ 	.word	0x00033250


	//   ....[207]....
        /*12b4*/ 	.word	0x00033340


	//   ....[208]....
        /*12b8*/ 	.word	0x000333d0


	//   ....[209]....
        /*12bc*/ 	.word	0x00033470


	//   ....[210]....
        /*12c0*/ 	.word	0x00033500


	//   ....[211]....
        /*12c4*/ 	.word	0x000335a0


	//   ....[212]....
        /*12c8*/ 	.word	0x00033630


	//   ....[213]....
        /*12cc*/ 	.word	0x00033720


	//   ....[214]....
        /*12d0*/ 	.word	0x000337b0


	//   ....[215]....
        /*12d4*/ 	.word	0x00033850


	//   ....[216]....
        /*12d8*/ 	.word	0x000338e0


	//   ....[217]....
        /*12dc*/ 	.word	0x00033980


	//   ....[218]....
        /*12e0*/ 	.word	0x00033a10


	//   ....[219]....
        /*12e4*/ 	.word	0x00033b00


	//   ....[220]....
        /*12e8*/ 	.word	0x00033b90


	//   ....[221]....
        /*12ec*/ 	.word	0x00033be0


	//   ....[222]....
        /*12f0*/ 	.word	0x00033c30


	//   ....[223]....
        /*12f4*/ 	.word	0x00033cd0


	//   ....[224]....
        /*12f8*/ 	.word	0x00033d60


	//   ....[225]....
        /*12fc*/ 	.word	0x00033db0


	//   ....[226]....
        /*1300*/ 	.word	0x00033e00


	//   ....[227]....
        /*1304*/ 	.word	0x00033ea0


	//   ....[228]....
        /*1308*/ 	.word	0x00033f30


	//   ....[229]....
        /*130c*/ 	.word	0x00033f80


	//   ....[230]....
        /*1310*/ 	.word	0x00033fd0


	//   ....[231]....
        /*1314*/ 	.word	0x00034070


	//   ....[232]....
        /*1318*/ 	.word	0x00034100


	//   ....[233]....
        /*131c*/ 	.word	0x00034150


	//   ....[234]....
        /*1320*/ 	.word	0x000341a0


	//   ....[235]....
        /*1324*/ 	.word	0x00034290


	//   ....[236]....
        /*1328*/ 	.word	0x00034320


	//   ....[237]....
        /*132c*/ 	.word	0x00034370


	//   ....[238]....
        /*1330*/ 	.word	0x000343c0


	//   ....[239]....
        /*1334*/ 	.word	0x00034450


	//   ....[240]....
        /*1338*/ 	.word	0x000344e0


	//   ....[241]....
        /*133c*/ 	.word	0x00034530


	//   ....[242]....
        /*1340*/ 	.word	0x00034580


	//   ....[243]....
        /*1344*/ 	.word	0x00034610


	//   ....[244]....
        /*1348*/ 	.word	0x000346a0


	//   ....[245]....
        /*134c*/ 	.word	0x000346f0


	//   ....[246]....
        /*1350*/ 	.word	0x00034740


	//   ....[247]....
        /*1354*/ 	.word	0x000347e0


	//   ....[248]....
        /*1358*/ 	.word	0x00034870


	//   ....[249]....
        /*135c*/ 	.word	0x000348c0


	//   ....[250]....
        /*1360*/ 	.word	0x00034910


	//   ....[251]....
        /*1364*/ 	.word	0x00034c10


	//   ....[252]....
        /*1368*/ 	.word	0x00034ef0


	//   ....[253]....
        /*136c*/ 	.word	0x00034fe0


	//   ....[254]....
        /*1370*/ 	.word	0x000350c0


	//   ....[255]....
        /*1374*/ 	.word	0x00035210


	//   ....[0]....
        /*1378*/ 	.word	0x00035260


	//   ....[1]....
        /*137c*/ 	.word	0x00035370


	//   ....[2]....
        /*1380*/ 	.word	0x000353d0


	//   ....[3]....
        /*1384*/ 	.word	0x000354e0


	//   ....[4]....
        /*1388*/ 	.word	0x00035540


	//   ....[5]....
        /*138c*/ 	.word	0x00035640


	//   ....[6]....
        /*1390*/ 	.word	0x00035690


	//   ....[7]....
        /*1394*/ 	.word	0x00035740


	//   ....[8]....
        /*1398*/ 	.word	0x000357a0


	//   ....[9]....
        /*139c*/ 	.word	0x000358d0


	//   ....[10]....
        /*13a0*/ 	.word	0x00035920


	//   ....[11]....
        /*13a4*/ 	.word	0x00035a60


	//   ....[12]....
        /*13a8*/ 	.word	0x00035ab0


	//   ....[13]....
        /*13ac*/ 	.word	0x00035bf0


	//   ....[14]....
        /*13b0*/ 	.word	0x00035c40


	//   ....[15]....
        /*13b4*/ 	.word	0x00035d80


	//   ....[16]....
        /*13b8*/ 	.word	0x00035dd0


	//   ....[17]....
        /*13bc*/ 	.word	0x00035f10


	//   ....[18]....
        /*13c0*/ 	.word	0x00035f60


	//   ....[19]....
        /*13c4*/ 	.word	0x000360a0


	//   ....[20]....
        /*13c8*/ 	.word	0x000360f0


	//   ....[21]....
        /*13cc*/ 	.word	0x00036210


	//   ....[22]....
        /*13d0*/ 	.word	0x00036260


	//   ....[23]....
        /*13d4*/ 	.word	0x00036390


	//   ....[24]....
        /*13d8*/ 	.word	0x00036460


	//   ....[25]....
        /*13dc*/ 	.word	0x000365d0


	//   ....[26]....
        /*13e0*/ 	.word	0x00036620


	//   ....[27]....
        /*13e4*/ 	.word	0x00036720


	//   ....[28]....
        /*13e8*/ 	.word	0x00036770


	//   ....[29]....
        /*13ec*/ 	.word	0x00036870


	//   ....[30]....
        /*13f0*/ 	.word	0x000368c0


	//   ....[31]....
        /*13f4*/ 	.word	0x000369f0


	//   ....[32]....
        /*13f8*/ 	.word	0x00036a40


	//   ....[33]....
        /*13fc*/ 	.word	0x00036b30


	//   ....[34]....
        /*1400*/ 	.word	0x00036bd0


	//   ....[35]....
        /*1404*/ 	.word	0x00036d10


	//   ....[36]....
        /*1408*/ 	.word	0x00036d60


	//   ....[37]....
        /*140c*/ 	.word	0x00036ea0


	//   ....[38]....
        /*1410*/ 	.word	0x00036ef0


	//   ....[39]....
        /*1414*/ 	.word	0x00037030


	//   ....[40]....
        /*1418*/ 	.word	0x00037080


	//   ....[41]....
        /*141c*/ 	.word	0x000371c0


	//   ....[42]....
        /*1420*/ 	.word	0x00037210


	//   ....[43]....
        /*1424*/ 	.word	0x00037300


	//   ....[44]....
        /*1428*/ 	.word	0x000373c0


	//   ....[45]....
        /*142c*/ 	.word	0x00037550


	//   ....[46]....
        /*1430*/ 	.word	0x000375a0


	//   ....[47]....
        /*1434*/ 	.word	0x000376d0


	//   ....[48]....
        /*1438*/ 	.word	0x00037720


	//   ....[49]....
        /*143c*/ 	.word	0x00037850


	//   ....[50]....
        /*1440*/ 	.word	0x000378a0


	//   ....[51]....
        /*1444*/ 	.word	0x000379d0


	//   ....[52]....
        /*1448*/ 	.word	0x00037a20


	//   ....[53]....
        /*144c*/ 	.word	0x00037ab0


	//   ....[54]....
        /*1450*/ 	.word	0x00037b50


	//   ....[55]....
        /*1454*/ 	.word	0x00037ce0


	//   ....[56]....
        /*1458*/ 	.word	0x00037d50


	//   ....[57]....
        /*145c*/ 	.word	0x00037dc0


	//   ....[58]....
        /*1460*/ 	.word	0x00037e30


	//   ....[59]....
        /*1464*/ 	.word	0x00037ea0


	//   ....[60]....
        /*1468*/ 	.word	0x00037f20


	//   ....[61]....
        /*146c*/ 	.word	0x00037fa0


	//   ....[62]....
        /*1470*/ 	.word	0x00038030


	//   ....[63]....
        /*1474*/ 	.word	0x000380a0


	//   ....[64]....
        /*1478*/ 	.word	0x00038110


	//   ....[65]....
        /*147c*/ 	.word	0x00038180


	//   ....[66]....
        /*1480*/ 	.word	0x00038200


	//   ....[67]....
        /*1484*/ 	.word	0x00038270


	//   ....[68]....
        /*1488*/ 	.word	0x00038300


	//   ....[69]....
        /*148c*/ 	.word	0x00038360


	//   ....[70]....
        /*1490*/ 	.word	0x000383f0


	//   ....[71]....
        /*1494*/ 	.word	0x00038520


	//----- nvinfo : EIATTR_REG_RECONFIG
	.align		4
.L_325:
        /*1498*/ 	.byte	0x01, 0x54
	.zero		2


	//----- nvinfo : EIATTR_SYSCALL_OFFSETS
	.align		4
        /*149c*/ 	.byte	0x04, 0x46
        /*149e*/ 	.short	(.L_327 - .L_326)


	//   ....[0]....
.L_326:
        /*14a0*/ 	.word	0x000026b0


	//   ....[1]....
        /*14a4*/ 	.word	0x00002800


	//   ....[2]....
        /*14a8*/ 	.word	0x0000ca80


	//   ....[3]....
        /*14ac*/ 	.word	0x0000cdb0


	//   ....[4]....
        /*14b0*/ 	.word	0x0002e430


	//   ....[5]....
        /*14b4*/ 	.word	0x0002e580


	//   ....[6]....
        /*14b8*/ 	.word	0x0002e670


	//   ....[7]....
        /*14bc*/ 	.word	0x0002f550


	//----- nvinfo : EIATTR_MBARRIER_INSTR_OFFSETS
	.align		4
.L_327:
        /*14c0*/ 	.byte	0x04, 0x39
        /*14c2*/ 	.short	(.L_329 - .L_328)


	//   ....[0]....
.L_328:
        /*14c4*/ 	.word	0x00000270
        /*14c8*/ 	.word	0x000000ff
        /*14cc*/ 	.word	0x00038800
        /*14d0*/ 	.short	0x0100
        /*14d2*/ 	.byte	0x08
	.zero		1


	//   ....[1]....
        /*14d4*/ 	.word	0x00000280
        /*14d8*/ 	.word	0x000000ff
        /*14dc*/ 	.word	0x00038820
        /*14e0*/ 	.short	0x0100
        /*14e2*/ 	.byte	0x08
	.zero		1


	//   ....[2]....
        /*14e4*/ 	.word	0x00000370
        /*14e8*/ 	.word	0x000000ff
        /*14ec*/ 	.word	0x00038830
        /*14f0*/ 	.short	0x0100
        /*14f2*/ 	.byte	0x08
	.zero		1


	//   ....[3]....
        /*14f4*/ 	.word	0x00000380
        /*14f8*/ 	.word	0x000000ff
        /*14fc*/ 	.word	0x00038840
        /*1500*/ 	.short	0x0100
        /*1502*/ 	.byte	0x08
	.zero		1


	//   ....[4]....
        /*1504*/ 	.word	0x00000390
        /*1508*/ 	.word	0x000000ff
        /*150c*/ 	.word	0x00038838
        /*1510*/ 	.short	0x0100
        /*1512*/ 	.byte	0x08
	.zero		1


	//   ....[5]....
        /*1514*/ 	.word	0x000003a0
        /*1518*/ 	.word	0x000000ff
        /*151c*/ 	.word	0x00038848
        /*1520*/ 	.short	0x0100
        /*1522*/ 	.byte	0x08
	.zero		1


	//   ....[6]....
        /*1524*/ 	.word	0x000004d0
        /*1528*/ 	.word	0x000000ff
        /*152c*/ 	.word	0x00038850
        /*1530*/ 	.short	0x0100
        /*1532*/ 	.byte	0x08
	.zero		1


	//   ....[7]....
        /*1534*/ 	.word	0x000004e0
        /*1538*/ 	.word	0x000000ff
        /*153c*/ 	.word	0x00038860
        /*1540*/ 	.short	0x0100
        /*1542*/ 	.byte	0x08
	.zero		1


	//   ....[8]....
        /*1544*/ 	.word	0x000004f0
        /*1548*/ 	.word	0x000000ff
        /*154c*/ 	.word	0x00038858
        /*1550*/ 	.short	0x0100
        /*1552*/ 	.byte	0x08
	.zero		1


	//   ....[9]....
        /*1554*/ 	.word	0x00000500
        /*1558*/ 	.word	0x000000ff
        /*155c*/ 	.word	0x00038868
        /*1560*/ 	.short	0x0100
        /*1562*/ 	.byte	0x08
	.zero		1


	//   ....[10]....
        /*1564*/ 	.word	0x000005f0
        /*1568*/ 	.word	0x000000ff
        /*156c*/ 	.word	0x00038870
        /*1570*/ 	.short	0x0100
        /*1572*/ 	.byte	0x06
	.zero		1


	//   ....[11]....
        /*1574*/ 	.word	0x00000600
        /*1578*/ 	.word	0x000000ff
        /*157c*/ 	.word	0x00038880
        /*1580*/ 	.short	0x0100
        /*1582*/ 	.byte	0x06
	.zero		1


	//   ....[12]....
        /*1584*/ 	.word	0x00000610
        /*1588*/ 	.word	0x000000ff
        /*158c*/ 	.word	0x00038878
        /*1590*/ 	.short	0x0100
        /*1592*/ 	.byte	0x06
	.zero		1


	//   ....[13]....
        /*1594*/ 	.word	0x00000620
        /*1598*/ 	.word	0x000000ff
        /*159c*/ 	.word	0x00038888
        /*15a0*/ 	.short	0x0100
        /*15a2*/ 	.byte	0x06
	.zero		1


	//   ....[14]....
        /*15a4*/ 	.word	0x00000750
        /*15a8*/ 	.word	0x000000ff
        /*15ac*/ 	.word	0x00038890
        /*15b0*/ 	.short	0x0100
        /*15b2*/ 	.byte	0x08
	.zero		1


	//   ....[15]....
        /*15b4*/ 	.word	0x00000760
        /*15b8*/ 	.word	0x000000ff
        /*15bc*/ 	.word	0x000388a0
        /*15c0*/ 	.short	0x0100
        /*15c2*/ 	.byte	0x08
	.zero		1


	//   ....[16]....
        /*15c4*/ 	.word	0x00000770
        /*15c8*/ 	.word	0x000000ff
        /*15cc*/ 	.word	0x00038898
        /*15d0*/ 	.short	0x0100
        /*15d2*/ 	.byte	0x08
	.zero		1


	//   ....[17]....
        /*15d4*/ 	.word	0x00000780
        /*15d8*/ 	.word	0x000000ff
        /*15dc*/ 	.word	0x000388a8
        /*15e0*/ 	.short	0x0100
        /*15e2*/ 	.byte	0x08
	.zero		1


	//   ....[18]....
        /*15e4*/ 	.word	0x000008b0
        /*15e8*/ 	.word	0x000000ff
        /*15ec*/ 	.word	0x000388b0
        /*15f0*/ 	.short	0x0100
        /*15f2*/ 	.byte	0x08
	.zero		1


	//   ....[19]....
        /*15f4*/ 	.word	0x000008c0
        /*15f8*/ 	.word	0x000000ff
        /*15fc*/ 	.word	0x000388c0
        /*1600*/ 	.short	0x0100
        /*1602*/ 	.byte	0x08
	.zero		1


	//   ....[20]....
        /*1604*/ 	.word	0x000008d0
        /*1608*/ 	.word	0x000000ff
        /*160c*/ 	.word	0x000388b8
        /*1610*/ 	.short	0x0100
        /*1612*/ 	.byte	0x08
	.zero		1


	//   ....[21]....
        /*1614*/ 	.word	0x000008e0
        /*1618*/ 	.word	0x000000ff
        /*161c*/ 	.word	0x000388c8
        /*1620*/ 	.short	0x0100
        /*1622*/ 	.byte	0x08
	.zero		1


	//   ....[22]....
        /*1624*/ 	.word	0x000042e0
        /*1628*/ 	.word	0x00000058
        /*162c*/ 	.word	0x00038890
        /*1630*/ 	.short	0x010a
        /*1632*/ 	.byte	0x3f
	.zero		1


	//   ....[23]....
        /*1634*/ 	.word	0x00007cc0
        /*1638*/ 	.word	0x00000058
        /*163c*/ 	.word	0x00038890
        /*1640*/ 	.short	0x010a
        /*1642*/ 	.byte	0x3f
	.zero		1


	//   ....[24]....
        /*1644*/ 	.word	0x0000b0e0
        /*1648*/ 	.word	0x00000058
        /*164c*/ 	.word	0x00038890
        /*1650*/ 	.short	0x010a
        /*1652*/ 	.byte	0x3f
	.zero		1


	//   ....[25]....
        /*1654*/ 	.word	0x0000b8c0
        /*1658*/ 	.word	0x0000000b
        /*165c*/ 	.word	0x00000000
        /*1660*/ 	.short	0x0101
        /*1662*/ 	.byte	0x3f
	.zero		1


	//   ....[26]....
        /*1664*/ 	.word	0x0000b900
        /*1668*/ 	.word	0x00000058
        /*166c*/ 	.word	0x000388b0
        /*1670*/ 	.short	0x010a
        /*1672*/ 	.byte	0x3f
	.zero		1


	//   ....[27]....
        /*1674*/ 	.word	0x0000c030
        /*1678*/ 	.word	0x00000058
        /*167c*/ 	.word	0x00000000
        /*1680*/ 	.short	0x0101
        /*1682*/ 	.byte	0x3f
	.zero		1


	//   ....[28]....
        /*1684*/ 	.word	0x0000cb10
        /*1688*/ 	.word	0x00000017
        /*168c*/ 	.word	0x00038800
        /*1690*/ 	.short	0x010a
        /*1692*/ 	.byte	0x3f
	.zero		1


	//   ....[29]....
        /*1694*/ 	.word	0x0000cb60
        /*1698*/ 	.word	0x00000017
        /*169c*/ 	.word	0x00038800
        /*16a0*/ 	.short	0x010a
        /*16a2*/ 	.byte	0x3f
	.zero		1


	//   ....[30]....
        /*16a4*/ 	.word	0x0000e640
        /*16a8*/ 	.word	0x00000017
        /*16ac*/ 	.word	0x00038800
        /*16b0*/ 	.short	0x010a
        /*16b2*/ 	.byte	0x3f
	.zero		1


	//   ....[31]....
        /*16b4*/ 	.word	0x00012de0
        /*16b8*/ 	.word	0x00000017
        /*16bc*/ 	.word	0x00038800
        /*16c0*/ 	.short	0x010a
        /*16c2*/ 	.byte	0x3f
	.zero		1


	//   ....[32]....
        /*16c4*/ 	.word	0x00016b30
        /*16c8*/ 	.word	0x00000000
        /*16cc*/ 	.word	0x00038830
        /*16d0*/ 	.short	0x010a
        /*16d2*/ 	.byte	0x3f
	.zero		1


	//   ....[33]....
        /*16d4*/ 	.word	0x00016b70
        /*16d8*/ 	.word	0x00000000
        /*16dc*/ 	.word	0x00038830
        /*16e0*/ 	.short	0x010a
        /*16e2*/ 	.byte	0x3f
	.zero		1


	//   ....[34]....
        /*16e4*/ 	.word	0x0001a890
        /*16e8*/ 	.word	0x00000000
        /*16ec*/ 	.word	0x00000000
        /*16f0*/ 	.short	0x0101
        /*16f2*/ 	.byte	0x3f
	.zero		1


	//   ....[35]....
        /*16f4*/ 	.word	0x0001b460
        /*16f8*/ 	.word	0x0000000a
        /*16fc*/ 	.word	0x00038830
        /*1700*/ 	.short	0x010a
        /*1702*/ 	.byte	0x3f
	.zero		1


	//   ....[36]....
        /*1704*/ 	.word	0x0001b4e0
        /*1708*/ 	.word	0x0000000a
        /*170c*/ 	.word	0x00038830
        /*1710*/ 	.short	0x010a
        /*1712*/ 	.byte	0x3f
	.zero		1


	//   ....[37]....
        /*1714*/ 	.word	0x0001ebd0
        /*1718*/ 	.word	0x00000006
        /*171c*/ 	.word	0x00038850
        /*1720*/ 	.short	0x010a
        /*1722*/ 	.byte	0x3f
	.zero		1


	//   ....[38]....
        /*1724*/ 	.word	0x0001ec20
        /*1728*/ 	.word	0x00000006
        /*172c*/ 	.word	0x00038850
        /*1730*/ 	.short	0x010a
        /*1732*/ 	.byte	0x3f
	.zero		1


	//   ....[39]....
        /*1734*/ 	.word	0x0001efe0
        /*1738*/ 	.word	0x0000000a
        /*173c*/ 	.word	0x00000000
        /*1740*/ 	.short	0x0101
        /*1742*/ 	.byte	0x3f
	.zero		1


	//   ....[40]....
        /*1744*/ 	.word	0x00020240
        /*1748*/ 	.word	0x00000006
        /*174c*/ 	.word	0x00000000
        /*1750*/ 	.short	0x0101
        /*1752*/ 	.byte	0x3f
	.zero		1


	//   ....[41]....
        /*1754*/ 	.word	0x000204d0
        /*1758*/ 	.word	0x00000003
        /*175c*/ 	.word	0x00038830
        /*1760*/ 	.short	0x010a
        /*1762*/ 	.byte	0x3f
	.zero		1


	//   ....[42]....
        /*1764*/ 	.word	0x00020550
        /*1768*/ 	.word	0x00000003
        /*176c*/ 	.word	0x00038830
        /*1770*/ 	.short	0x010a
        /*1772*/ 	.byte	0x3f
	.zero		1


	//   ....[43]....
        /*1774*/ 	.word	0x00023c50
        /*1778*/ 	.word	0x00000006
        /*177c*/ 	.word	0x00038850
        /*1780*/ 	.short	0x010a
        /*1782*/ 	.byte	0x3f
	.zero		1


	//   ....[44]....
        /*1784*/ 	.word	0x00023ca0
        /*1788*/ 	.word	0x00000006
        /*178c*/ 	.word	0x00038850
        /*1790*/ 	.short	0x010a
        /*1792*/ 	.byte	0x3f
	.zero		1


	//   ....[45]....
        /*1794*/ 	.word	0x00024020
        /*1798*/ 	.word	0x00000002
        /*179c*/ 	.word	0x00000000
        /*17a0*/ 	.short	0x0101
        /*17a2*/ 	.byte	0x3f
	.zero		1


	//   ....[46]....
        /*17a4*/ 	.word	0x00024bb0
        /*17a8*/ 	.word	0x00000006
        /*17ac*/ 	.word	0x00000000
        /*17b0*/ 	.short	0x0101
        /*17b2*/ 	.byte	0x3f
	.zero		1


	//   ....[47]....
        /*17b4*/ 	.word	0x00025560
        /*17b8*/ 	.word	0x0000000a
        /*17bc*/ 	.word	0x00038850
        /*17c0*/ 	.short	0x010a
        /*17c2*/ 	.byte	0x3f
	.zero		1


	//   ....[48]....
        /*17c4*/ 	.word	0x000255b0
        /*17c8*/ 	.word	0x0000000a
        /*17cc*/ 	.word	0x00038850
        /*17d0*/ 	.short	0x010a
        /*17d2*/ 	.byte	0x3f
	.zero		1


	//   ....[49]....
        /*17d4*/ 	.word	0x00025ab0
        /*17d8*/ 	.word	0x0000000a
        /*17dc*/ 	.word	0x00000000
        /*17e0*/ 	.short	0x0101
        /*17e2*/ 	.byte	0x3f
	.zero		1


	//   ....[50]....
        /*17e4*/ 	.word	0x00027e30
        /*17e8*/ 	.word	0x00000014
        /*17ec*/ 	.word	0x00000000
        /*17f0*/ 	.short	0x0101
        /*17f2*/ 	.byte	0x3f
	.zero		1


	//   ....[51]....
        /*17f4*/ 	.word	0x00028af0
        /*17f8*/ 	.word	0x00000002
        /*17fc*/ 	.word	0x00000000
        /*1800*/ 	.short	0x0101
        /*1802*/ 	.byte	0x3f
	.zero		1


	//   ....[52]....
        /*1804*/ 	.word	0x0002c7b0
        /*1808*/ 	.word	0x00000010
        /*180c*/ 	.word	0x00038820
        /*1810*/ 	.short	0x010a
        /*1812*/ 	.byte	0x3f
	.zero		1


	//   ....[53]....
        /*1814*/ 	.word	0x0002c840
        /*1818*/ 	.word	0x0000000b
        /*181c*/ 	.word	0x000388a0
        /*1820*/ 	.short	0x010a
        /*1822*/ 	.byte	0x3f
	.zero		1


	//   ....[54]....
        /*1824*/ 	.word	0x0002cd90
        /*1828*/ 	.word	0x0000000b
        /*182c*/ 	.word	0x000388c0
        /*1830*/ 	.short	0x010a
        /*1832*/ 	.byte	0x3f
	.zero		1


	//   ....[55]....
        /*1834*/ 	.word	0x0002d3a0
        /*1838*/ 	.word	0x0000000a
        /*183c*/ 	.word	0x000388a0
        /*1840*/ 	.short	0x010a
        /*1842*/ 	.byte	0x3f
	.zero		1


	//   ....[56]....
        /*1844*/ 	.word	0x0002d8e0
        /*1848*/ 	.word	0x0000000a
        /*184c*/ 	.word	0x000388c0
        /*1850*/ 	.short	0x010a
        /*1852*/ 	.byte	0x3f
	.zero		1


	//   ....[57]....
        /*1854*/ 	.word	0x0002ec30
        /*1858*/ 	.word	0x00000005
        /*185c*/ 	.word	0x00038840
        /*1860*/ 	.short	0x010a
        /*1862*/ 	.byte	0x3f
	.zero		1


	//   ....[58]....
        /*1864*/ 	.word	0x0002f240
        /*1868*/ 	.word	0x00000005
        /*186c*/ 	.word	0x00038830
        /*1870*/ 	.short	0x0107
        /*1872*/ 	.byte	0x3f
	.zero		1


	//   ....[59]....
        /*1874*/ 	.word	0x0002f320
        /*1878*/ 	.word	0x00000005
        /*187c*/ 	.word	0x00038830
        /*1880*/ 	.short	0x0101
        /*1882*/ 	.byte	0x3f
	.zero		1


	//   ....[60]....
        /*1884*/ 	.word	0x0002ff40
        /*1888*/ 	.word	0x00000010
        /*188c*/ 	.word	0x00038800
        /*1890*/ 	.short	0x0107
        /*1892*/ 	.byte	0x3f
	.zero		1


	//   ....[61]....
        /*1894*/ 	.word	0x00030060
        /*1898*/ 	.word	0x00000010
        /*189c*/ 	.word	0x00038800
        /*18a0*/ 	.short	0x0101
        /*18a2*/ 	.byte	0x3f
	.zero		1


	//   ....[62]....
        /*18a4*/ 	.word	0x00030080
        /*18a8*/ 	.word	0x00000010
        /*18ac*/ 	.word	0x00038820
        /*18b0*/ 	.short	0x010a
        /*18b2*/ 	.byte	0x3f
	.zero		1


	//   ....[63]....
        /*18b4*/ 	.word	0x00030480
        /*18b8*/ 	.word	0x00000006
        /*18bc*/ 	.word	0x00038840
        /*18c0*/ 	.short	0x010a
        /*18c2*/ 	.byte	0x3f
	.zero		1


	//   ....[64]....
        /*18c4*/ 	.word	0x00030a00
        /*18c8*/ 	.word	0x00000006
        /*18cc*/ 	.word	0x00038830
        /*18d0*/ 	.short	0x0107
        /*18d2*/ 	.byte	0x3f
	.zero		1


	//   ....[65]....
        /*18d4*/ 	.word	0x00030ac0
        /*18d8*/ 	.word	0x00000006
        /*18dc*/ 	.word	0x00038830
        /*18e0*/ 	.short	0x0101
        /*18e2*/ 	.byte	0x3f
	.zero		1


	//   ....[66]....
        /*18e4*/ 	.word	0x00030b20
        /*18e8*/ 	.word	0x00000006
        /*18ec*/ 	.word	0x00038860
        /*18f0*/ 	.short	0x010a
        /*18f2*/ 	.byte	0x3f
	.zero		1


	//   ....[67]....
        /*18f4*/ 	.word	0x00031050
        /*18f8*/ 	.word	0x00000006
        /*18fc*/ 	.word	0x00038850
        /*1900*/ 	.short	0x0107
        /*1902*/ 	.byte	0x3f
	.zero		1


	//   ....[68]....
        /*1904*/ 	.word	0x000311f0
        /*1908*/ 	.word	0x00000006
        /*190c*/ 	.word	0x00038850
        /*1910*/ 	.short	0x0101
        /*1912*/ 	.byte	0x3f
	.zero		1


	//   ....[69]....
        /*1914*/ 	.word	0x00031420
        /*1918*/ 	.word	0x00000004
        /*191c*/ 	.word	0x00038860
        /*1920*/ 	.short	0x010a
        /*1922*/ 	.byte	0x3f
	.zero		1


	//   ....[70]....
        /*1924*/ 	.word	0x00031980
        /*1928*/ 	.word	0x00000004
        /*192c*/ 	.word	0x00038850
        /*1930*/ 	.short	0x0107
        /*1932*/ 	.byte	0x3f
	.zero		1


	//   ....[71]....
        /*1934*/ 	.word	0x00031a40
        /*1938*/ 	.word	0x00000004
        /*193c*/ 	.word	0x00038850
        /*1940*/ 	.short	0x0101
        /*1942*/ 	.byte	0x3f
	.zero		1


	//   ....[72]....
        /*1944*/ 	.word	0x00032bc0
        /*1948*/ 	.word	0x00000005
        /*194c*/ 	.word	0x00038820
        /*1950*/ 	.short	0x010a
        /*1952*/ 	.byte	0x3f
	.zero		1


	//   ....[73]....
        /*1954*/ 	.word	0x00032d30
        /*1958*/ 	.word	0x00000003
        /*195c*/ 	.word	0x00038840
        /*1960*/ 	.short	0x010a
        /*1962*/ 	.byte	0x3f
	.zero		1


	//   ....[74]....
        /*1964*/ 	.word	0x00032dd0
        /*1968*/ 	.word	0x00000017
        /*196c*/ 	.word	0x00038840
        /*1970*/ 	.short	0x010a
        /*1972*/ 	.byte	0x3f
	.zero		1


	//   ....[75]....
        /*1974*/ 	.word	0x00032e10
        /*1978*/ 	.word	0x00000003
        /*197c*/ 	.word	0x00038860
        /*1980*/ 	.short	0x010a
        /*1982*/ 	.byte	0x3f
	.zero		1


	//   ....[76]....
        /*1984*/ 	.word	0x00032e50
        /*1988*/ 	.word	0x00000017
        /*198c*/ 	.word	0x00038860
        /*1990*/ 	.short	0x010a
        /*1992*/ 	.byte	0x3f
	.zero		1


	//   ....[77]....
        /*1994*/ 	.word	0x00032eb0
        /*1998*/ 	.word	0x00000058
        /*199c*/ 	.word	0x00038890
        /*19a0*/ 	.short	0x010a
        /*19a2*/ 	.byte	0x3f
	.zero		1


	//   ....[78]....
        /*19a4*/ 	.word	0x00033290
        /*19a8*/ 	.word	0x00000058
        /*19ac*/ 	.word	0x00038890
        /*19b0*/ 	.short	0x010a
        /*19b2*/ 	.byte	0x3f
	.zero		1


	//   ....[79]....
        /*19b4*/ 	.word	0x00033670
        /*19b8*/ 	.word	0x00000058
        /*19bc*/ 	.word	0x00038890
        /*19c0*/ 	.short	0x010a
        /*19c2*/ 	.byte	0x3f
	.zero		1


	//   ....[80]....
        /*19c4*/ 	.word	0x00033a50
        /*19c8*/ 	.word	0x00000058
        /*19cc*/ 	.word	0x000388b0
        /*19d0*/ 	.short	0x010a
        /*19d2*/ 	.byte	0x3f
	.zero		1


	//   ....[81]....
        /*19d4*/ 	.word	0x000341e0
        /*19d8*/ 	.word	0x00000017
        /*19dc*/ 	.word	0x00038800
        /*19e0*/ 	.short	0x010a
        /*19e2*/ 	.byte	0x3f
	.zero		1


	//   ....[82]....
        /*19e4*/ 	.word	0x00034950
        /*19e8*/ 	.word	0x00000017
        /*19ec*/ 	.word	0x00038800
        /*19f0*/ 	.short	0x010a
        /*19f2*/ 	.byte	0x3f
	.zero		1


	//   ....[83]....
        /*19f4*/ 	.word	0x000349a0
        /*19f8*/ 	.word	0x00000000
        /*19fc*/ 	.word	0x00038830
        /*1a00*/ 	.short	0x010a
        /*1a02*/ 	.byte	0x3f
	.zero		1


	//   ....[84]....
        /*1a04*/ 	.word	0x000349f0
        /*1a08*/ 	.word	0x0000000a
        /*1a0c*/ 	.word	0x00038830
        /*1a10*/ 	.short	0x010a
        /*1a12*/ 	.byte	0x3f
	.zero		1


	//   ....[85]....
        /*1a14*/ 	.word	0x00034a40
        /*1a18*/ 	.word	0x00000006
        /*1a1c*/ 	.word	0x00038850
        /*1a20*/ 	.short	0x010a
        /*1a22*/ 	.byte	0x3f
	.zero		1


	//   ....[86]....
        /*1a24*/ 	.word	0x00034a90
        /*1a28*/ 	.word	0x00000003
        /*1a2c*/ 	.word	0x00038830
        /*1a30*/ 	.short	0x010a
        /*1a32*/ 	.byte	0x3f
	.zero		1


	//   ....[87]....
        /*1a34*/ 	.word	0x00034ae0
        /*1a38*/ 	.word	0x00000006
        /*1a3c*/ 	.word	0x00038850
        /*1a40*/ 	.short	0x010a
        /*1a42*/ 	.byte	0x3f
	.zero		1


	//   ....[88]....
        /*1a44*/ 	.word	0x00034b30
        /*1a48*/ 	.word	0x0000000a
        /*1a4c*/ 	.word	0x00038850
        /*1a50*/ 	.short	0x010a
        /*1a52*/ 	.byte	0x3f
	.zero		1


	//   ....[89]....
        /*1a54*/ 	.word	0x00034cd0
        /*1a58*/ 	.word	0x00000010
        /*1a5c*/ 	.word	0x00038820
        /*1a60*/ 	.short	0x010a
        /*1a62*/ 	.byte	0x3f
	.zero		1


	//   ....[90]....
        /*1a64*/ 	.word	0x00034d20
        /*1a68*/ 	.word	0x0000000b
        /*1a6c*/ 	.word	0x000388a0
        /*1a70*/ 	.short	0x010a
        /*1a72*/ 	.byte	0x3f
	.zero		1


	//   ....[91]....
        /*1a74*/ 	.word	0x00034d70
        /*1a78*/ 	.word	0x0000000b
        /*1a7c*/ 	.word	0x000388c0
        /*1a80*/ 	.short	0x010a
        /*1a82*/ 	.byte	0x3f
	.zero		1


	//   ....[92]....
        /*1a84*/ 	.word	0x00034dc0
        /*1a88*/ 	.word	0x0000000a
        /*1a8c*/ 	.word	0x000388a0
        /*1a90*/ 	.short	0x010a
        /*1a92*/ 	.byte	0x3f
	.zero		1


	//   ....[93]....
        /*1a94*/ 	.word	0x00034e10
        /*1a98*/ 	.word	0x0000000a
        /*1a9c*/ 	.word	0x000388c0
        /*1aa0*/ 	.short	0x010a
        /*1aa2*/ 	.byte	0x3f
	.zero		1


	//   ....[94]....
        /*1aa4*/ 	.word	0x00034f30
        /*1aa8*/ 	.word	0x00000005
        /*1aac*/ 	.word	0x00038840
        /*1ab0*/ 	.short	0x010a
        /*1ab2*/ 	.byte	0x3f
	.zero		1


	//   ....[95]....
        /*1ab4*/ 	.word	0x00036290
        /*1ab8*/ 	.word	0x00000010
        /*1abc*/ 	.word	0x00038820
        /*1ac0*/ 	.short	0x010a
        /*1ac2*/ 	.byte	0x3f
	.zero		1


	//   ....[96]....
        /*1ac4*/ 	.word	0x000362e0
        /*1ac8*/ 	.word	0x00000006
        /*1acc*/ 	.word	0x00038840
        /*1ad0*/ 	.short	0x010a
        /*1ad2*/ 	.byte	0x3f
	.zero		1


	//   ....[97]....
        /*1ad4*/ 	.word	0x00036a80
        /*1ad8*/ 	.word	0x00000006
        /*1adc*/ 	.word	0x00038860
        /*1ae0*/ 	.short	0x010a
        /*1ae2*/ 	.byte	0x3f
	.zero		1


	//   ....[98]....
        /*1ae4*/ 	.word	0x00037250
        /*1ae8*/ 	.word	0x00000004
        /*1aec*/ 	.word	0x00038860
        /*1af0*/ 	.short	0x010a
        /*1af2*/ 	.byte	0x3f
	.zero		1


	//   ....[99]....
        /*1af4*/ 	.word	0x00038440
        /*1af8*/ 	.word	0x00000005
        /*1afc*/ 	.word	0x00038820
        /*1b00*/ 	.short	0x010a
        /*1b02*/ 	.byte	0x3f
	.zero		1


	//   ....[100]....
        /*1b04*/ 	.word	0x000385e0
        /*1b08*/ 	.word	0x00000003
        /*1b0c*/ 	.word	0x00038840
        /*1b10*/ 	.short	0x010a
        /*1b12*/ 	.byte	0x3f
	.zero		1


	//   ....[101]....
        /*1b14*/ 	.word	0x00038630
        /*1b18*/ 	.word	0x00000017
        /*1b1c*/ 	.word	0x00038840
        /*1b20*/ 	.short	0x010a
        /*1b22*/ 	.byte	0x3f
	.zero		1


	//   ....[102]....
        /*1b24*/ 	.word	0x00038680
        /*1b28*/ 	.word	0x00000003
        /*1b2c*/ 	.word	0x00038860
        /*1b30*/ 	.short	0x010a
        /*1b32*/ 	.byte	0x3f
	.zero		1


	//----- nvinfo : EIATTR_NUM_MBARRIERS
	.align		4
.L_329:
        /*1b34*/ 	.byte	0x03, 0x38
        /*1b36*/ 	.short	0x0016


	//----- nvinfo : EIATTR_EXIT_INSTR_OFFSETS
	.align		4
        /*1b38*/ 	.byte	0x04, 0x1c
        /*1b3a*/ 	.short	(.L_331 - .L_330)


	//   ....[0]....
.L_330:
        /*1b3c*/ 	.word	0x00032ea0


	//----- nvinfo : EIATTR_MAX_THREADS
	.align		4
.L_331:
        /*1b40*/ 	.byte	0x04, 0x05
        /*1b42*/ 	.short	(.L_333 - .L_332)
.L_332:
        /*1b44*/ 	.word	0x00000180
        /*1b48*/ 	.word	0x00000001
        /*1b4c*/ 	.word	0x00000001


	//----- nvinfo : EIATTR_CRS_STACK_SIZE
	.align		4
.L_333:
        /*1b50*/ 	.byte	0x04, 0x1e
        /*1b52*/ 	.short	(.L_335 - .L_334)
.L_334:
        /*1b54*/ 	.word	0x00000000


	//----- nvinfo : EIATTR_CBANK_PARAM_SIZE
	.align		4
.L_335:
        /*1b58*/ 	.byte	0x03, 0x19
        /*1b5a*/ 	.short	0x0af0


	//----- nvinfo : EIATTR_PARAM_CBANK
	.align		4
        /*1b5c*/ 	.byte	0x04, 0x0a
        /*1b5e*/ 	.short	(.L_337 - .L_336)
	.align		4
.L_336:
        /*1b60*/ 	.word	index@(.nv.constant0._ZN7cutlass13device_kernelIN5flash11enable_sm90INS1_16FlashAttnFwdSm90INS1_25CollectiveMainloopFwdSm90ILi2EN4cute5tupleIJNS5_1CILi1EEES8_S8_EEENS6_IJNS7_ILi128EEENS7_ILi80EEENS7_ILi256EEEEEELi256ENS_10bfloat16_tEfNS_4arch4Sm90ELb1ELb0ELb0ELb1ELb1ELb1ELb0ELb1ELb1ELb1ELb1ELb0EEENS1_21CollectiveEpilogueFwdINS6_IJSA_SC_SB_EEES9_SE_SG_Li256ELb1ELb1ELb1ELb0EEENS1_36VarlenDynamicPersistentTileSchedulerILi128ELi80ELi256ELi128ELb1ELb1ELb1ELb1ELb1ELb1EEEEEEEEEvNT_6ParamsE)
        /*1b64*/ 	.short	0x0210
        /*1b66*/ 	.short	0x0af0


	//----- nvinfo : EIATTR_SW_WAR
	.align		4
.L_337:
        /*1b68*/ 	.byte	0x04, 0x36
        /*1b6a*/ 	.short	(.L_339 - .L_338)
.L_338:
        /*1b6c*/ 	.word	0x00000008
.L_339:


//--------------------- .nv.callgraph             --------------------------
	.section	.nv.callgraph,"",@"SHT_CUDA_CALLGRAPH"
	.align	4
	.sectionentsize	8
	.align		4
        /*0000*/ 	.word	0x00000000
	.align		4
        /*0004*/ 	.word	0xffffffff
	.align		4
        /*0008*/ 	.word	index@(_ZN7cutlass13device_kernelIN5flash11enable_sm90INS1_16FlashAttnFwdSm90INS1_25CollectiveMainloopFwdSm90ILi2EN4cute5tupleIJNS5_1CILi1EEES8_S8_EEENS6_IJNS7_ILi128EEENS7_ILi80EEENS7_ILi256EEEEEELi256ENS_10bfloat16_tEfNS_4arch4Sm90ELb0ELb0ELb0ELb0ELb1ELb0ELb0ELb1ELb1ELb1ELb1ELb0EEENS1_21CollectiveEpilogueFwdINS6_IJSA_SC_SB_EEES9_SE_SG_Li256ELb0ELb1ELb1ELb0EEENS1_19SingleTileSchedulerILb0ELb1ELb1ELi128EEEEEEEEEvNT_6ParamsE)
	.align		4
        /*000c*/ 	.word	index@(__assertfail)
	.align		4
        /*0010*/ 	.word	index@(_ZN7cutlass13device_kernelIN5flash11enable_sm90INS1_16FlashAttnFwdSm90INS1_25CollectiveMainloopFwdSm90ILi2EN4cute5tupleIJNS5_1CILi1EEES8_S8_EEENS6_IJNS7_ILi128EEENS7_ILi80EEENS7_ILi256EEEEEELi256ENS_10bfloat16_tEfNS_4arch4Sm90ELb0ELb0ELb0ELb1ELb1ELb0ELb0ELb1ELb1ELb1ELb1ELb0EEENS1_21CollectiveEpilogueFwdINS6_IJSA_SC_SB_EEES9_SE_SG_Li256ELb1ELb1ELb1ELb0EEENS1_36VarlenDynamicPersistentTileSchedulerILi128ELi80ELi256ELi128ELb1ELb1ELb1ELb0ELb1ELb1EEEEEEEEEvNT_6ParamsE)
	.align		4
        /*0014*/ 	.word	index@(__assertfail)
	.align		4
        /*0018*/ 	.word	index@(_ZN7cutlass13device_kernelIN5flash11enable_sm90INS1_16FlashAttnFwdSm90INS1_25CollectiveMainloopFwdSm90ILi2EN4cute5tupleIJNS5_1CILi1EEES8_S8_EEENS6_IJNS7_ILi128EEENS7_ILi80EEENS7_ILi256EEEEEELi256ENS_10bfloat16_tEfNS_4arch4Sm90ELb0ELb0ELb0ELb1ELb1ELb1ELb0ELb1ELb1ELb1ELb1ELb0EEENS1_21CollectiveEpilogueFwdINS6_IJSA_SC_SB_EEES9_SE_SG_Li256ELb1ELb1ELb1ELb0EEENS1_36VarlenDynamicPersistentTileSchedulerILi128ELi80ELi256ELi128ELb1ELb1ELb1ELb0ELb1ELb1EEEEEEEEEvNT_6ParamsE)
	.align		4
        /*001c*/ 	.word	index@(__assertfail)
	.align		4
        /*0020*/ 	.word	index@(_ZN7cutlass13device_kernelIN5flash11enable_sm90INS1_16FlashAttnFwdSm90INS1_25CollectiveMainloopFwdSm90ILi2EN4cute5tupleIJNS5_1CILi1EEES8_S8_EEENS6_IJNS7_ILi128EEENS7_ILi64EEENS7_ILi256EEEEEELi256ENS_10bfloat16_tEfNS_4arch4Sm90ELb0ELb1ELb0ELb0ELb1ELb0ELb0ELb1ELb1ELb1ELb1ELb0EEENS1_21CollectiveEpilogueFwdINS6_IJSA_SC_SB_EEES9_SE_SG_Li256ELb0ELb1ELb1ELb0EEENS1_19SingleTileSchedulerILb0ELb1ELb1ELi128EEEEEEEEEvNT_6ParamsE)
	.align		4
        /*0024*/ 	.word	index@(__assertfail)
	.align		4
        /*0028*/ 	.word	index@(_ZN7cutlass13device_kernelIN5flash11enable_sm90INS1_16FlashAttnFwdSm90INS1_25CollectiveMainloopFwdSm90ILi2EN4cute5tupleIJNS5_1CILi1EEES8_S8_EEENS6_IJNS7_ILi128EEENS7_ILi64EEENS7_ILi256EEEEEELi256ENS_10bfloat16_tEfNS_4arch4Sm90ELb0ELb1ELb0ELb1ELb1ELb0ELb0ELb1ELb1ELb1ELb1ELb0EEENS1_21CollectiveEpilogueFwdINS6_IJSA_SC_SB_EEES9_SE_SG_Li256ELb1ELb1ELb1ELb0EEENS1_36VarlenDynamicPersistentTileSchedulerILi128ELi64ELi256ELi128ELb1ELb1ELb1ELb1ELb0ELb1EEEEEEEEEvNT_6ParamsE)
	.align		4
        /*002c*/ 	.word	index@(__assertfail)
	.align		4
        /*0030*/ 	.word	index@(_ZN7cutlass13device_kernelIN5flash11enable_sm90INS1_16FlashAttnFwdSm90INS1_25CollectiveMainloopFwdSm90ILi2EN4cute5tupleIJNS5_1CILi1EEES8_S8_EEENS6_IJNS7_ILi128EEENS7_ILi64EEENS7_ILi256EEEEEELi256ENS_10bfloat16_tEfNS_4arch4Sm90ELb0ELb1ELb0ELb1ELb1ELb1ELb0ELb1ELb1ELb1ELb1ELb0EEENS1_21CollectiveEpilogueFwdINS6_IJSA_SC_SB_EEES9_SE_SG_Li256ELb1ELb1ELb1ELb0EEENS1_36VarlenDynamicPersistentTileSchedulerILi128ELi64ELi256ELi128ELb1ELb1ELb1ELb1ELb0ELb1EEEEEEEEEvNT_6ParamsE)
	.align		4
        /*0034*/ 	.word	index@(__assertfail)
	.align		4
        /*0038*/ 	.word	index@(_ZN7cutlass13device_kernelIN5flash11enable_sm90INS1_16FlashAttnFwdSm90INS1_25CollectiveMainloopFwdSm90ILi2EN4cute5tupleIJNS5_1CILi1EEES8_S8_EEENS6_IJNS7_ILi128EEENS7_ILi80EEENS7_ILi256EEEEEELi256ENS_10bfloat16_tEfNS_4arch4Sm90ELb1ELb0ELb0ELb0ELb1ELb0ELb0ELb1ELb1ELb1ELb1ELb0EEENS1_21CollectiveEpilogueFwdINS6_IJSA_SC_SB_EEES9_SE_SG_Li256ELb0ELb1ELb1ELb0EEENS1_19SingleTileSchedulerILb0ELb1ELb1ELi128EEEEEEEEEvNT_6ParamsE)
	.align		4
        /*003c*/ 	.word	index@(__assertfail)
	.align		4
        /*0040*/ 	.word	index@(_ZN7cutlass13device_kernelIN5flash11enable_sm90INS1_16FlashAttnFwdSm90INS1_25CollectiveMainloopFwdSm90ILi2EN4cute5tupleIJNS5_1CILi1EEES8_S8_EEENS6_IJNS7_ILi128EEENS7_ILi80EEENS7_ILi256EEEEEELi256ENS_10bfloat16_tEfNS_4arch4Sm90ELb1ELb0ELb0ELb1ELb1ELb0ELb0ELb1ELb1ELb1ELb1ELb0EEENS1_21CollectiveEpilogueFwdINS6_IJSA_SC_SB_EEES9_SE_SG_Li256ELb1ELb1ELb1ELb0EEENS1_36VarlenDynamicPersistentTileSchedulerILi128ELi80ELi256ELi128ELb1ELb1ELb1ELb1ELb1ELb1EEEEEEEEEvNT_6ParamsE)
	.align		4
        /*0044*/ 	.word	index@(__assertfail)
	.align		4
        /*0048*/ 	.word	index@(_ZN7cutlass13device_kernelIN5flash11enable_sm90INS1_16FlashAttnFwdSm90INS1_25CollectiveMainloopFwdSm90ILi2EN4cute5tupleIJNS5_1CILi1EEES8_S8_EEENS6_IJNS7_ILi128EEENS7_ILi80EEENS7_ILi256EEEEEELi256ENS_10bfloat16_tEfNS_4arch4Sm90ELb1ELb0ELb0ELb1ELb1ELb1ELb0ELb1ELb1ELb1ELb1ELb0EEENS1_21CollectiveEpilogueFwdINS6_IJSA_SC_SB_EEES9_SE_SG_Li256ELb1ELb1ELb1ELb0EEENS1_36VarlenDynamicPersistentTileSchedulerILi128ELi80ELi256ELi128ELb1ELb1ELb1ELb1ELb1ELb1EEEEEEEEEvNT_6ParamsE)
	.align		4
        /*004c*/ 	.word	index@(__assertfail)
	.align		4
        /*0050*/ 	.word	0x00000000
	.align		4
        /*0054*/ 	.word	0xfffffffe
	.align		4
        /*0058*/ 	.word	0x00000000
	.align		4
        /*005c*/ 	.word	0xfffffffd
	.align		4
        /*0060*/ 	.word	0x00000000
	.align		4
        /*0064*/ 	.word	0xfffffffc


//--------------------- .nv.constant4             --------------------------
	.section	.nv.constant4,"a",@progbits
	.align	8
	.align		8
.nv.constant4:
        /*0000*/ 	.dword	__assertfail
	.align		8
        /*0008*/ 	.dword	__unnamed_1
	.align		8
        /*0010*/ 	.dword	__unnamed_2
	.align		8
        /*0018*/ 	.dword	__unnamed_3
	.align		8
        /*0020*/ 	.dword	__unnamed_4
	.align		8
        /*0028*/ 	.dword	__unnamed_5
	.align		8
        /*0030*/ 	.dword	__unnamed_6
	.align		8
        /*0038*/ 	.dword	__unnamed_7
	.align		8
        /*0040*/ 	.dword	__unnamed_8
	.align		8
        /*0048*/ 	.dword	__unnamed_9
	.align		8
        /*0050*/ 	.dword	_ZN78_INTERNAL_c6e0d16a_42_flash_fwd_hdim256_bf16_paged_split_sm90_cu_1f2e7571_34654cuda3std3__45__cpo5beginE
	.align		8
        /*0058*/ 	.dword	_ZN78_INTERNAL_c6e0d16a_42_flash_fwd_hdim256_bf16_paged_split_sm90_cu_1f2e7571_34654cuda3std3__45__cpo3endE
	.align		8
        /*0060*/ 	.dword	_ZN78_INTERNAL_c6e0d16a_42_flash_fwd_hdim256_bf16_paged_split_sm90_cu_1f2e7571_34654cuda3std3__45__cpo6cbeginE
	.align		8
        /*0068*/ 	.dword	_ZN78_INTERNAL_c6e0d16a_42_flash_fwd_hdim256_bf16_paged_split_sm90_cu_1f2e7571_34654cuda3std3__45__cpo4cendE
	.align		8
        /*0070*/ 	.dword	_ZN78_INTERNAL_c6e0d16a_42_flash_fwd_hdim256_bf16_paged_split_sm90_cu_1f2e7571_34654cuda3std3__480_GLOBAL__N__c6e0d16a_42_flash_fwd_hdim256_bf16_paged_split_sm90_cu_1f2e7571_34656ignoreE
	.align		8
        /*0078*/ 	.dword	_ZN78_INTERNAL_c6e0d16a_42_flash_fwd_hdim256_bf16_paged_split_sm90_cu_1f2e7571_34654cuda3std3__419piecewise_constructE
	.align		8
        /*0080*/ 	.dword	_ZN78_INTERNAL_c6e0d16a_42_flash_fwd_hdim256_bf16_paged_split_sm90_cu_1f2e7571_34654cuda3std3__48in_placeE
	.align		8
        /*0088*/ 	.dword	_ZN78_INTERNAL_c6e0d16a_42_flash_fwd_hdim256_bf16_paged_split_sm90_cu_1f2e7571_34654cuda3std6ranges3__45__cpo4swapE
	.align		8
        /*0090*/ 	.dword	_ZN78_INTERNAL_c6e0d16a_42_flash_fwd_hdim256_bf16_paged_split_sm90_cu_1f2e7571_34654cuda3std6ranges3__45__cpo9iter_moveE
	.align		8
        /*0098*/ 	.dword	_ZN78_INTERNAL_c6e0d16a_42_flash_fwd_hdim256_bf16_paged_split_sm90_cu_1f2e7571_34654cute7productE
	.align		8
        /*00a0*/ 	.dword	_ZN78_INTERNAL_c6e0d16a_42_flash_fwd_hdim256_bf16_paged_split_sm90_cu_1f2e7571_34654cute1_E
	.align		8
        /*00a8*/ 	.dword	$str$23
	.align		8
        /*00b0*/ 	.dword	$str$24


//--------------------- .text._ZN7cutlass13device_kernelIN5flash11enable_sm90INS1_16FlashAttnFwdSm90INS1_25CollectiveMainloopFwdSm90ILi2EN4cute5tupleIJNS5_1CILi1EEES8_S8_EEENS6_IJNS7_ILi128EEENS7_ILi80EEENS7_ILi256EEEEEELi256ENS_10bfloat16_tEfNS_4arch4Sm90ELb0ELb0ELb0ELb0ELb1ELb0ELb0ELb1ELb1ELb1ELb1ELb0EEENS1_21CollectiveEpilogueFwdINS6_IJSA_SC_SB_EEES9_SE_SG_Li256ELb0ELb1ELb1ELb0EEENS1_19SingleTileSchedulerILb0ELb1ELb1ELi128EEEEEEEEEvNT_6ParamsE --------------------------
	.section	.text._ZN7cutlass13device_kernelIN5flash11enable_sm90INS1_16FlashAttnFwdSm90INS1_25CollectiveMainloopFwdSm90ILi2EN4cute5tupleIJNS5_1CILi1EEES8_S8_EEENS6_IJNS7_ILi128EEENS7_ILi80EEENS7_ILi256EEEEEELi256ENS_10bfloat16_tEfNS_4arch4Sm90ELb0ELb0ELb0ELb0ELb1ELb0ELb0ELb1ELb1ELb1ELb1ELb0EEENS1_21CollectiveEpilogueFwdINS6_IJSA_SC_SB_EEES9_SE_SG_Li256ELb0ELb1ELb1ELb0EEENS1_19SingleTileSchedulerILb0ELb1ELb1ELi128EEEEEEEEEvNT_6ParamsE,"ax",@progbits
	.align	128
.text._ZN7cutlass13device_kernelIN5flash11enable_sm90INS1_16FlashAttnFwdSm90INS1_25CollectiveMainloopFwdSm90ILi2EN4cute5tupleIJNS5_1CILi1EEES8_S8_EEENS6_IJNS7_ILi128EEENS7_ILi80EEENS7_ILi256EEEEEELi256ENS_10bfloat16_tEfNS_4arch4Sm90ELb0ELb0ELb0ELb0ELb1ELb0ELb0ELb1ELb1ELb1ELb1ELb0EEENS1_21CollectiveEpilogueFwdINS6_IJSA_SC_SB_EEES9_SE_SG_Li256ELb0ELb1ELb1ELb0EEENS1_19SingleTileSchedulerILb0ELb1ELb1ELi128EEEEEEEEEvNT_6ParamsE:
        .type           _ZN7cutlass13device_kernelIN5flash11enable_sm90INS1_16FlashAttnFwdSm90INS1_25CollectiveMainloopFwdSm90ILi2EN4cute5tupleIJNS5_1CILi1EEES8_S8_EEENS6_IJNS7_ILi128EEENS7_ILi80EEENS7_ILi256EEEEEELi256ENS_10bfloat16_tEfNS_4arch4Sm90ELb0ELb0ELb0ELb0ELb1ELb0ELb0ELb1ELb1ELb1ELb1ELb0EEENS1_21CollectiveEpilogueFwdINS6_IJSA_SC_SB_EEES9_SE_SG_Li256ELb0ELb1ELb1ELb0EEENS1_19SingleTileSchedulerILb0ELb1ELb1ELi128EEEEEEEEEvNT_6ParamsE,@function
        .size           _ZN7cutlass13device_kernelIN5flash11enable_sm90INS1_16FlashAttnFwdSm90INS1_25CollectiveMainloopFwdSm90ILi2EN4cute5tupleIJNS5_1CILi1EEES8_S8_EEENS6_IJNS7_ILi128EEENS7_ILi80EEENS7_ILi256EEEEEELi256ENS_10bfloat16_tEfNS_4arch4Sm90ELb0ELb0ELb0ELb0ELb1ELb0ELb0ELb1ELb1ELb1ELb1ELb0EEENS1_21CollectiveEpilogueFwdINS6_IJSA_SC_SB_EEES9_SE_SG_Li256ELb0ELb1ELb1ELb0EEENS1_19SingleTileSchedulerILb0ELb1ELb1ELi128EEEEEEEEEvNT_6ParamsE,(.L_x_3271 - _ZN7cutlass13device_kernelIN5flash11enable_sm90INS1_16FlashAttnFwdSm90INS1_25CollectiveMainloopFwdSm90ILi2EN4cute5tupleIJNS5_1CILi1EEES8_S8_EEENS6_IJNS7_ILi128EEENS7_ILi80EEENS7_ILi256EEEEEELi256ENS_10bfloat16_tEfNS_4arch4Sm90ELb0ELb0ELb0ELb0ELb1ELb0ELb0ELb1ELb1ELb1ELb1ELb0EEENS1_21CollectiveEpilogueFwdINS6_IJSA_SC_SB_EEES9_SE_SG_Li256ELb0ELb1ELb1ELb0EEENS1_19SingleTileSchedulerILb0ELb1ELb1ELi128EEEEEEEEEvNT_6ParamsE)
        .other          _ZN7cutlass13device_kernelIN5flash11enable_sm90INS1_16FlashAttnFwdSm90INS1_25CollectiveMainloopFwdSm90ILi2EN4cute5tupleIJNS5_1CILi1EEES8_S8_EEENS6_IJNS7_ILi128EEENS7_ILi80EEENS7_ILi256EEEEEELi256ENS_10bfloat16_tEfNS_4arch4Sm90ELb0ELb0ELb0ELb0ELb1ELb0ELb0ELb1ELb1ELb1ELb1ELb0EEENS1_21CollectiveEpilogueFwdINS6_IJSA_SC_SB_EEES9_SE_SG_Li256ELb0ELb1ELb1ELb0EEENS1_19SingleTileSchedulerILb0ELb1ELb1ELi128EEEEEEEEEvNT_6ParamsE,@"STO_CUDA_ENTRY STV_DEFAULT"
_ZN7cutlass13device_kernelIN5flash11enable_sm90INS1_16FlashAttnFwdSm90INS1_25CollectiveMainloopFwdSm90ILi2EN4cute5tupleIJNS5_1CILi1EEES8_S8_EEENS6_IJNS7_ILi128EEENS7_ILi80EEENS7_ILi256EEEEEELi256ENS_10bfloat16_tEfNS_4arch4Sm90ELb0ELb0ELb0ELb0ELb1ELb0ELb0ELb1ELb1ELb1ELb1ELb0EEENS1_21CollectiveEpilogueFwdINS6_IJSA_SC_SB_EEES9_SE_SG_Li256ELb0ELb1ELb1ELb0EEENS1_19SingleTileSchedulerILb0ELb1ELb1ELi128EEEEEEEEEvNT_6ParamsE:
[----:B------:R-:W0:Y:S02]  /*0000*/  LDC R1, c[0x0][0x28] ;  /* 0x00000a00ff017b82 */ /* 0x000e240000000800 */
[----:B0-----:R-:W-:Y:S01]  /*0010*/  VIADD R1, R1, 0xfffffff8 ;  /* 0xfffffff801017836 */ /* 0x001fe20000000000 */
[----:B------:R-:W0:Y:S01]  /*0020*/  S2R R25, SR_TID.X ;  /* 0x0000000000197919 */ /* 0x000e220000002100 */
[----:B------:R-:W-:Y:S01]  /*0030*/  ELECT P0, URZ, PT ;  /* 0x00000000003f782f */ /* 0x000fe20003800000 */
[----:B------:R-:W-:Y:S01]  /*0040*/  UMOV UR4, 0x80 ;  /* 0x0000008000047882 */ /* 0x000fe20000000000 */
[----:B------:R-:W-:Y:S01]  /*0050*/  UMOV UR7, 0x100 ;  /* 0x0000010000077882 */ /* 0x000fe20000000000 */
[----:B0-----:R-:W-:-:S05]  /*0060*/  SHF.R.U32.HI R0, RZ, 0x5, R25 ;  /* 0x00000005ff007819 */ /* 0x001fca0000011619 */
[----:B------:R-:W0:Y:S02]  /*0070*/  SHFL.IDX PT, R2, R0, RZ, 0x1f ;  /* 0x00001fff00027589 */ /* 0x000e2400000e0000 */
[C---:B0-----:R-:W-:Y:S02]  /*0080*/  ISETP.NE.OR P0, PT, R2.reuse, RZ, !P0 ;  /* 0x000000ff0200720c */ /* 0x041fe40004705670 */
[----:B------:R-:W-:Y:S02]  /*0090*/  ISETP.NE.AND P1, PT, R2, RZ, PT ;  /* 0x000000ff0200720c */ /* 0x000fe40003f25270 */
[----:B------:R-:W-:-:S06]  /*00a0*/  SHF.R.U32.HI R2, RZ, 0x7, R25 ;  /* 0x00000007ff027819 */ /* 0x000fcc0000011619 */
[----:B------:R-:W0:Y:S03]  /*00b0*/  SHFL.IDX PT, R2, R2, RZ, 0x1f ;  /* 0x00001fff02027589 */ /* 0x000e2600000e0000 */
[----:B------:R-:W-:Y:S01]  /*00c0*/  VOTEU.ALL UP0, P0 ;  /* 0x00000000003f7886 */ /* 0x000fe20000000000 */
[----:B------:R-:W-:-:S04]  /*00d0*/  VOTEU.ALL UP1, P0 ;  /* 0x00000000003f7886 */ /* 0x000fc80000020000 */
[----:B------:R-:W1:Y:S01]  /*00e0*/  @!UP0 S2UR UR8, SR_CgaCtaId ;  /* 0x00000000000889c3 */ /* 0x000e620000008800 */
[----:B------:R-:W-:Y:S01]  /*00f0*/  @!UP0 UMOV UR6, 0x400 ;  /* 0x0000040000068882 */ /* 0x000fe20000000000 */
[----:B------:R-:W-:-:S04]  /*0100*/  @!UP0 UIADD3 UR4, -UR4, 0x100000, URZ ;  /* 0x0010000004048890 */ /* 0x000fc8000fffe13f */
[----:B------:R-:W-:Y:S02]  /*0110*/  @!UP0 USHF.L.U32 UR5, UR4, 0xb, URZ ;  /* 0x0000000b04058899 */ /* 0x000fe4000800063f */
[----:B------:R-:W-:Y:S02]  /*0120*/  @!UP0 USHF.L.U32 UR4, UR4, 0x1, URZ ;  /* 0x0000000104048899 */ /* 0x000fe4000800063f */
[----:B-1----:R-:W-:Y:S02]  /*0130*/  @!UP0 ULEA UR8, UR8, UR6, 0x18 ;  /* 0x0000000608088291 */ /* 0x002fe4000f8ec03f */
[----:B------:R-:W-:-:S04]  /*0140*/  @!UP0 UIADD3 UR6, -UR7, 0x100000, URZ ;  /* 0x0010000007068890 */ /* 0x000fc8000fffe13f */
[----:B------:R-:W-:Y:S02]  /*0150*/  @!UP0 USHF.L.U32 UR7, UR6, 0xb, URZ ;  /* 0x0000000b06078899 */ /* 0x000fe4000800063f */
[----:B------:R-:W-:Y:S01]  /*0160*/  @!UP0 USHF.L.U32 UR6, UR6, 0x1, URZ ;  /* 0x0000000106068899 */ /* 0x000fe2000800063f */
[----:B------:R-:W-:-:S05]  /*0170*/  VOTEU.ALL UP0, P0 ;  /* 0x00000000003f7886 */ /* 0x000fca0000000000 */
[----:B------:R1:W2:Y:S06]  /*0180*/  @!UP0 SYNCS.EXCH.64 URZ, [UR8+0x38800], UR4 ;  /* 0x03880004083f85b2 */ /* 0x0002ac0008000100 */
[----:B------:R1:W3:Y:S02]  /*0190*/  @!UP1 SYNCS.EXCH.64 URZ, [UR8+0x38820], UR6 ;  /* 0x03882006083f95b2 */ /* 0x0002e40008000100 */
[----:B01----:R-:W-:Y:S05]  /*01a0*/  @P1 BRA `(.L_x_0) ;  /* 0x0000000000481947 */ /* 0x003fea0003800000 */
[----:B------:R-:W0:Y:S01]  /*01b0*/  S2UR UR5, SR_CgaCtaId ;  /* 0x00000000000579c3 */ /* 0x000e220000008800 */
[----:B------:R-:W-:Y:S01]  /*01c0*/  UMOV UR4, 0x400 ;  /* 0x0000040000047882 */ /* 0x000fe20000000000 */
[----:B------:R-:W-:Y:S01]  /*01d0*/  UMOV UR6, 0x80 ;  /* 0x0000008000067882 */ /* 0x000fe20000000000 */
[----:B------:R-:W-:Y:S01]  /*01e0*/  UMOV UR7, 0x100 ;  /* 0x0000010000077882 */ /* 0x000fe20000000000 */
[----:B------:R-:W-:Y:S01]  /*01f0*/  ELECT P0, URZ, PT ;  /* 0x00000000003f782f */ /* 0x000fe20003800000 */
[----:B0-----:R-:W-:Y:S02]  /*0200*/  ULEA UR8, UR5, UR4, 0x18 ;  /* 0x0000000405087291 */ /* 0x001fe4000f8ec03f */
[----:B------:R-:W-:-:S04]  /*0210*/  UIADD3 UR4, -UR6, 0x100000, URZ ;  /* 0x0010000006047890 */ /* 0x000fc8000fffe13f */
[----:B------:R-:W-:Y:S02]  /*0220*/  USHF.L.U32 UR5, UR4, 0xb, URZ ;  /* 0x0000000b04057899 */ /* 0x000fe4000800063f */
[----:B------:R-:W-:Y:S02]  /*0230*/  USHF.L.U32 UR4, UR4, 0x1, URZ ;  /* 0x0000000104047899 */ /* 0x000fe4000800063f */
[----:B------:R-:W-:-:S04]  /*0240*/  UIADD3 UR6, -UR7, 0x100000, URZ ;  /* 0x0010000007067890 */ /* 0x000fc8000fffe13f */
[----:B------:R-:W-:Y:S02]  /*0250*/  USHF.L.U32 UR7, UR6, 0xb, URZ ;  /* 0x0000000b06077899 */ /* 0x000fe4000800063f */
[----:B------:R-:W-:Y:S01]  /*0260*/  USHF.L.U32 UR6, UR6, 0x1, URZ ;  /* 0x0000000106067899 */ /* 0x000fe2000800063f */
[----:B------:R-:W0:Y:S03]  /*0270*/  FENCE.VIEW.ASYNC.S ;  /* 0x00000000000073c6 */ /* 0x000e260000000000 */
[----:B0-----:R0:W1:Y:S08]  /*0280*/  SYNCS.EXCH.64 URZ, [UR8+0x38830], UR4 ;  /* 0x03883004083f75b2 */ /* 0x0010700008000100 */
[----:B------:R0:W4:Y:S01]  /*0290*/  SYNCS.EXCH.64 URZ, [UR8+0x38840], UR6 ;  /* 0x03884006083f75b2 */ /* 0x0001220008000100 */
[----:B------:R0:W0:Y:S01]  /*02a0*/  SYNCS.EXCH.64 URZ, [UR8+0x38838], UR4 ;  /* 0x03883804083f75b2 */ /* 0x0000220008000100 */
[----:B------:R0:W0:Y:S01]  /*02b0*/  SYNCS.EXCH.64 URZ, [UR8+0x38848], UR6 ;  /* 0x03884806083f75b2 */ /* 0x0000220008000100 */
[----:B------:R-:W-:Y:S01]  /*02c0*/  NOP ;  /* 0x0000000000007918 */ /* 0x000fe20000000000 */
.L_x_0:
[----:B------:R-:W5:Y:S01]  /*02d0*/  SHFL.IDX PT, R3, R0, RZ, 0x1f ;  /* 0x00001fff00037589 */ /* 0x000f6200000e0000 */
[----:B------:R-:W-:Y:S01]  /*02e0*/  NOP ;  /* 0x0000000000007918 */ /* 0x000fe20000000000 */
[----:B-----5:R-:W-:-:S13]  /*02f0*/  ISETP.NE.AND P0, PT, R3, RZ, PT ;  /* 0x000000ff0300720c */ /* 0x020fda0003f05270 */
[----:B------:R-:W-:Y:S05]  /*0300*/  @P0 BRA `(.L_x_1) ;  /* 0x0000000000480947 */ /* 0x000fea0003800000 */
[----:B0-----:R-:W0:Y:S01]  /*0310*/  S2UR UR5, SR_CgaCtaId ;  /* 0x00000000000579c3 */ /* 0x001e220000008800 */
        /* <DEDUP_REMOVED lines=12> */
[----:B0-----:R0:W0:Y:S08]  /*03e0*/  SYNCS.EXCH.64 URZ, [UR8+0x38850], UR4 ;  /* 0x03885004083f75b2 */ /* 0x0010300008000100 */
[----:B------:R0:W0:Y:S01]  /*03f0*/  SYNCS.EXCH.64 URZ, [UR8+0x38860], UR6 ;  /* 0x03886006083f75b2 */ /* 0x0000220008000100 */
[----:B------:R0:W0:Y:S01]  /*0400*/  SYNCS.EXCH.64 URZ, [UR8+0x38858], UR4 ;  /* 0x03885804083f75b2 */ /* 0x0000220008000100 */
[----:B------:R0:W0:Y:S01]  /*0410*/  SYNCS.EXCH.64 URZ, [UR8+0x38868], UR6 ;  /* 0x03886806083f75b2 */ /* 0x0000220008000100 */
[----:B------:R-:W-:Y:S01]  /*0420*/  NOP ;  /* 0x0000000000007918 */ /* 0x000fe20000000000 */
.L_x_1:
[----:B------:R-:W5:Y:S01]  /*0430*/  SHFL.IDX PT, R3, R0, RZ, 0x1f ;  /* 0x00001fff00037589 */ /* 0x000f6200000e0000 */
[----:B------:R-:W-:Y:S01]  /*0440*/  NOP ;  /* 0x0000000000007918 */ /* 0x000fe20000000000 */
[----:B-----5:R-:W-:-:S13]  /*0450*/  ISETP.NE.AND P0, PT, R3, RZ, PT ;  /* 0x000000ff0300720c */ /* 0x020fda0003f05270 */
[----:B------:R-:W-:Y:S05]  /*0460*/  @P0 BRA `(.L_x_2) ;  /* 0x0000000000380947 */ /* 0x000fea0003800000 */
[----:B0-----:R-:W0:Y:S01]  /*0470*/  S2UR UR5, SR_CgaCtaId ;  /* 0x00000000000579c3 */ /* 0x001e220000008800 */
[----:B------:R-:W-:Y:S01]  /*0480*/  UMOV UR4, 0x400 ;  /* 0x0000040000047882 */ /* 0x000fe20000000000 */
[----:B------:R-:W-:Y:S01]  /*0490*/  UMOV UR7, 0x80 ;  /* 0x0000008000077882 */ /* 0x000fe20000000000 */
[----:B------:R-:W-:Y:S01]  /*04a0*/  ELECT P0, URZ, PT ;  /* 0x00000000003f782f */ /* 0x000fe20003800000 */
[----:B0-----:R-:W-:Y:S02]  /*04b0*/  ULEA UR6, UR5, UR4, 0x18 ;  /* 0x0000000405067291 */ /* 0x001fe4000f8ec03f */
[----:B------:R-:W-:-:S04]  /*04c0*/  UIADD3 UR4, -UR7, 0x100000, URZ ;  /* 0x0010000007047890 */ /* 0x000fc8000fffe13f */
[----:B------:R-:W-:Y:S02]  /*04d0*/  USHF.L.U32 UR5, UR4, 0xb, URZ ;  /* 0x0000000b04057899 */ /* 0x000fe4000800063f */
[----:B------:R-:W-:Y:S01]  /*04e0*/  USHF.L.U32 UR4, UR4, 0x1, URZ ;  /* 0x0000000104047899 */ /* 0x000fe2000800063f */
[----:B------:R-:W0:Y:S11]  /*04f0*/  FENCE.VIEW.ASYNC.S ;  /* 0x00000000000073c6 */ /* 0x000e360000000000 */
[----:B0-----:R0:W0:Y:S01]  /*0500*/  SYNCS.EXCH.64 URZ, [UR6+0x38870], UR4 ;  /* 0x03887004063f75b2 */ /* 0x0010220008000100 */
[----:B------:R0:W0:Y:S01]  /*0510*/  SYNCS.EXCH.64 URZ, [UR6+0x38880], UR4 ;  /* 0x03888004063f75b2 */ /* 0x0000220008000100 */
[----:B------:R0:W0:Y:S01]  /*0520*/  SYNCS.EXCH.64 URZ, [UR6+0x38878], UR4 ;  /* 0x03887804063f75b2 */ /* 0x0000220008000100 */
[----:B------:R0:W0:Y:S01]  /*0530*/  SYNCS.EXCH.64 URZ, [UR6+0x38888], UR4 ;  /* 0x03888804063f75b2 */ /* 0x0000220008000100 */
[----:B------:R-:W-:Y:S01]  /*0540*/  NOP ;  /* 0x0000000000007918 */ /* 0x000fe20000000000 */
.L_x_2:
        /* <DEDUP_REMOVED lines=22> */
.L_x_3:
[----:B------:R-:W5:Y:S01]  /*06b0*/  SHFL.IDX PT, R3, R0, RZ, 0x1f ;  /* 0x00001fff00037589 */ /* 0x000f6200000e0000 */
[----:B------:R-:W-:Y:S01]  /*06c0*/  R2UR UR9, R2 ;  /* 0x00000000020972ca */ /* 0x000fe200000e0000 */
        /* <DEDUP_REMOVED lines=21> */
.L_x_4:
[----:B------:R-:W-:Y:S01]  /*0820*/  UISETP.NE.AND UP0, UPT, UR9, URZ, UPT ;  /* 0x0000003f0900728c */ /* 0x000fe2000bf05270 */
[----:B------:R-:W-:Y:S01]  /*0830*/  NOP ;  /* 0x0000000000007918 */ /* 0x000fe20000000000 */
[----:B0-----:R-:W-:Y:S01]  /*0840*/  UMOV UR4, 0x1 ;  /* 0x0000000100047882 */ /* 0x001fe20000000000 */
[----:B------:R-:W-:Y:S01]  /*0850*/  BSSY B6, `(.L_x_5) ;  /* 0x0001031000067945 */ /* 0x000fe20003800000 */
[----:B------:R-:W-:Y:S01]  /*0860*/  USEL UR4, UR4, 0x2, !UP0 ;  /* 0x0000000204047887 */ /* 0x000fe2000c000000 */
[----:B-1234-:R-:W-:Y:S01]  /*0870*/  BAR.SYNC.DEFER_BLOCKING 0x0 ;  /* 0x0000000000007b1d */ /* 0x01efe20000010000 */
[----:B------:R-:W-:-:S04]  /*0880*/  PLOP3.LUT P0, PT, PT, PT, UP0, 0x80, 0x0 ;  /* 0x000000000000781c */ /* 0x000fc80003f0f008 */
[----:B------:R-:W-:-:S05]  /*0890*/  IMAD.U32 R2, RZ, RZ, UR4 ;  /* 0x00000004ff027e24 */ /* 0x000fca000f8e00ff */
[----:B------:R0:W-:Y:S04]  /*08a0*/  STL [R1+0x4], R2 ;  /* 0x0000040201007387 */ /* 0x0001e80000100800 */
[----:B------:R-:W-:Y:S05]  /*08b0*/  @!P0 BRA `(.L_x_6) ;  /* 0x000000c400148947 */ /* 0x000fea0003800000 */
.L_x_7:
[----:B------:R-:W-:-:S08]  /*08c0*/  NOP ;  /* 0x0000000000007918 */ /* 0x000fd00000000000 */
[----:B------:R-:W1:Y:S02]  /*08d0*/  USETMAXREG.TRY_ALLOC.CTAPOOL UP0, 0xe8 ;  /* 0x000000e8000079c8 */ /* 0x000e640008000600 */
[----:B-1----:R-:W-:-:S13]  /*08e0*/  PLOP3.LUT P0, PT, PT, PT, UP0, 0x80, 0x0 ;  /* 0x000000000000781c */ /* 0x002fda0003f0f008 */
[----:B------:R-:W-:Y:S05]  /*08f0*/  @!P0 BRA `(.L_x_7) ;  /* 0xfffffffc00f08947 */ /* 0x000fea000383ffff */
[----:B------:R-:W1:Y:S01]  /*0900*/  S2UR UR6, SR_CTAID.Y ;  /* 0x00000000000679c3 */ /* 0x000e620000002600 */
[----:B------:R-:W-:Y:S02]  /*0910*/  ULDC UR7, c[0x0][0xc50] ;  /* 0x0003140000077ab9 */ /* 0x000fe40000000800 */
[----:B------:R-:W-:-:S05]  /*0920*/  UISETP.NE.AND UP0, UPT, UR7, 0x1, UPT ;  /* 0x000000010700788c */ /* 0x000fca000bf05270 */
[----:B------:R-:W2:Y:S06]  /*0930*/  S2UR UR8, SR_CTAID.Z ;  /* 0x00000000000879c3 */ /* 0x000eac0000002700 */
[----:B------:R-:W-:Y:S01]  /*0940*/  @UP0 ULDC UR4, c[0x0][0xc54] ;  /* 0x0003150000040ab9 */ /* 0x000fe20000000800 */
[----:B------:R-:W-:Y:S01]  /*0950*/  @UP0 ULDC UR9, c[0x0][0xc58] ;  /* 0x0003160000090ab9 */ /* 0x000fe20000000800 */
[----:B-1----:R-:W-:Y:S02]  /*0960*/  UIMAD.WIDE.U32 UR4, UR6, UR4, URZ ;  /* 0x00000004060472a5 */ /* 0x002fe4000f8e003f */
[----:B------:R-:W-:-:S02]  /*0970*/  UMOV UR10, UR6 ;  /* 0x00000006000a7c82 */ /* 0x000fc40008000000 */
[----:B------:R-:W-:Y:S01]  /*0980*/  @UP0 USHF.R.U32.HI UR10, URZ, UR9, UR5 ;  /* 0x000000093f0a0299 */ /* 0x000fe20008011605 */
[----:B------:R-:W-:Y:S06]  /*0990*/  BAR.ARV 0x8, 0x180 ;  /* 0x0206000000007b1d */ /* 0x000fec0000002000 */
[----:B--2---:R-:W-:Y:S01]  /*09a0*/  ISETP.LE.AND P0, PT, RZ, UR8, PT ;  /* 0x00000008ff007c0c */ /* 0x004fe2000bf03270 */
[----:B------:R-:W-:Y:S02]  /*09b0*/  UIADD3 UR4, -UR10, URZ, URZ ;  /* 0x0000003f0a047290 */ /* 0x000fe4000fffe13f */
[----:B------:R-:W-:-:S02]  /*09c0*/  IMAD.U32 R18, RZ, RZ, UR10 ;  /* 0x0000000aff127e24 */ /* 0x000fc4000f8e00ff */
[----:B------:R-:W-:-:S08]  /*09d0*/  UIMAD UR7, UR7, UR4, UR6 ;  /* 0x00000004070772a4 */ /* 0x000fd0000f8e0206 */
[----:B------:R-:W-:Y:S05]  /*09e0*/  @!P0 BRA `(.L_x_8) ;  /* 0x00000100005c8947 */ /* 0x000fea0003800000 */
[----:B------:R-:W-:Y:S01]  /*09f0*/  ULDC.64 UR4, c[0x0][0x418] ;  /* 0x0001060000047ab9 */ /* 0x000fe20000000a00 */
[----:B------:R-:W-:Y:S02]  /*0a00*/  ULOP3.LUT UR9, UR7, 0xffff, URZ, 0xc0, !UPT ;  /* 0x0000ffff07097892 */ /* 0x000fe4000f8ec03f */
[----:B------:R-:W-:-:S03]  /*0a10*/  UISETP.NE.U32.AND UP0, UPT, UR4, URZ, UPT ;  /* 0x0000003f0400728c */ /* 0x000fc6000bf05070 */
[----:B------:R-:W-:Y:S01]  /*0a20*/  ULDC UR4, c[0x0][0x424] ;  /* 0x0001090000047ab9 */ /* 0x000fe20000000800 */
[----:B------:R-:W-:-:S03]  /*0a30*/  UISETP.NE.AND.EX UP0, UPT, UR5, URZ, UPT, UP0 ;  /* 0x0000003f0500728c */ /* 0x000fc6000bf05300 */
[----:B------:R-:W-:Y:S01]  /*0a40*/  ULDC UR5, c[0x0][0x2f0] ;  /* 0x0000bc0000057ab9 */ /* 0x000fe20000000800 */
[----:B------:R-:W-:-:S04]  /*0a50*/  USEL UR4, UR4, 0x1, UP0 ;  /* 0x0000000104047887 */ /* 0x000fc80008000000 */
[----:B------:R-:W-:-:S04]  /*0a60*/  UIMAD UR6, UR4, UR5, URZ ;  /* 0x00000005040672a4 */ /* 0x000fc8000f8e023f */
[----:B------:R-:W-:Y:S02]  /*0a70*/  UISETP.GE.AND UP0, UPT, UR6, 0x1, UPT ;  /* 0x000000010600788c */ /* 0x000fe4000bf06270 */
[----:B------:R-:W-:Y:S02]  /*0a80*/  UIADD3 UR4, UR6, 0x4f, URZ ;  /* 0x0000004f06047890 */ /* 0x000fe4000fffe03f */
[----:B------:R-:W-:Y:S02]  /*0a90*/  MOV R23, UR6 ;  /* 0x0000000600177c02 */ /* 0x000fe40008000f00 */
[----:B------:R-:W-:Y:S01]  /*0aa0*/  PLOP3.LUT P0, PT, PT, PT, UP0, 0x80, 0x0 ;  /* 0x000000000000781c */ /* 0x000fe20003f0f008 */
[----:B------:R-:W-:-:S04]  /*0ab0*/  UIMAD.WIDE UR4, UR4, 0x66666667, URZ ;  /* 0x66666667040478a5 */ /* 0x000fc8000f8e023f */
[----:B------:R-:W-:-:S03]  /*0ac0*/  USHF.R.U32.HI UR6, URZ, 0x1f, UR5 ;  /* 0x0000001f3f067899 */ /* 0x000fc60008011605 */
[----:B------:R-:W-:Y:S01]  /*0ad0*/  UMOV UR4, URZ ;  /* 0x0000003f00047c82 */ /* 0x000fe20008000000 */
[----:B------:R-:W-:-:S04]  /*0ae0*/  ULEA.HI.SX32 UR6, UR5, UR6, 0x1b ;  /* 0x0000000605067291 */ /* 0x000fc8000f8fda3f */
[----:B------:R-:W-:Y:S08]  /*0af0*/  @!P0 BRA `(.L_x_9) ;  /* 0x0000000000908947 */ /* 0x000ff00003800000 */
[----:B------:R-:W-:Y:S01]  /*0b00*/  USHF.R.U32.HI UR7, URZ, 0x10, UR7 ;  /* 0x000000103f077899 */ /* 0x000fe20008011607 */
[----:B------:R-:W-:-:S03]  /*0b10*/  UMOV UR4, URZ ;  /* 0x0000003f00047c82 */ /* 0x000fc60008000000 */
[----:B------:R-:W-:-:S11]  /*0b20*/  UISETP.NE.AND UP0, UPT, UR7, URZ, UPT ;  /* 0x0000003f0700728c */ /* 0x000fd6000bf05270 */
[----:B------:R-:W-:Y:S02]  /*0b30*/  @!UP0 ULDC UR7, c[0x0][0x9f0] ;  /* 0x00027c0000078ab9 */ /* 0x000fe40000000800 */
[----:B------:R-:W-:Y:S01]  /*0b40*/  IMAD.U32 R3, RZ, RZ, UR7 ;  /* 0x00000007ff037e24 */ /* 0x000fe2000f8e00ff */
[----:B------:R-:W-:-:S04]  /*0b50*/  UIADD3 UR8, UR6, -0x1, UR7 ;  /* 0xffffffff06087890 */ /* 0x000fc8000fffe007 */
[-C--:B------:R-:W-:Y:S02]  /*0b60*/  IABS R0, R3.reuse ;  /* 0x0000000300007213 */ /* 0x080fe40000000000 */
[----:B------:R-:W-:Y:S01]  /*0b70*/  IMAD.U32 R4, RZ, RZ, UR8 ;  /* 0x00000008ff047e24 */ /* 0x000fe2000f8e00ff */
[----:B------:R-:W-:Y:S01]  /*0b80*/  IABS R5, R3 ;  /* 0x0000000300057213 */ /* 0x000fe20000000000 */
[----:B------:R-:W-:Y:S01]  /*0b90*/  ULOP3.LUT UR8, UR8, UR7, URZ, 0x3c, !UPT ;  /* 0x0000000708087292 */ /* 0x000fe2000f8e3c3f */
[----:B------:R-:W-:Y:S02]  /*0ba0*/  R2UR UR12, R0 ;  /* 0x00000000000c72ca */ /* 0x000fe400000e0000 */
[----:B------:R-:W-:-:S04]  /*0bb0*/  IABS R4, R4 ;  /* 0x0000000400047213 */ /* 0x000fc80000000000 */
[----:B------:R-:W-:-:S04]  /*0bc0*/  MOV R3, R4 ;  /* 0x0000000400037202 */ /* 0x000fc80000000f00 */
[----:B------:R-:W-:-:S03]  /*0bd0*/  R2UR UR11, R3 ;  /* 0x00000000030b72ca */ /* 0x000fc600000e0000 */
[----:B------:R-:W1:Y:S08]  /*0be0*/  I2F.RP R0, UR12 ;  /* 0x0000000c00007d06 */ /* 0x000e700008209400 */
[----:B-1----:R-:W0:Y:S02]  /*0bf0*/  MUFU.RCP R0, R0 ;  /* 0x0000000000007308 */ /* 0x002e240000001000 */
[----:B0-----:R-:W-:-:S02]  /*0c00*/  VIADD R2, R0, 0xffffffe ;  /* 0x0ffffffe00027836 */ /* 0x001fc40000000000 */
[----:B------:R-:W-:-:S04]  /*0c10*/  IMAD.MOV R0, RZ, RZ, -R5 ;  /* 0x000000ffff007224 */ /* 0x000fc800078e0a05 */
[----:B------:R-:W0:Y:S02]  /*0c20*/  F2I.FTZ.U32.TRUNC.NTZ R2, R2 ;  /* 0x0000000200027305 */ /* 0x000e24000021f000 */
[----:B0-----:R-:W-:-:S13]  /*0c30*/  R2UR UR5, R2 ;  /* 0x00000000020572ca */ /* 0x001fda00000e0000 */
[----:B------:R-:W-:-:S04]  /*0c40*/  UIADD3 UR10, URZ, -UR5, URZ ;  /* 0x800000053f0a7290 */ /* 0x000fc8000fffe03f */
[----:B------:R-:W-:-:S04]  /*0c50*/  UIMAD UR10, UR10, UR12, URZ ;  /* 0x0000000c0a0a72a4 */ /* 0x000fc8000f8e023f */
[----:B------:R-:W-:-:S03]  /*0c60*/  UIMAD.WIDE.U32 UR4, UR5, UR10, UR4 ;  /* 0x0000000a050472a5 */ /* 0x000fc6000f8e0004 */
[----:B------:R-:W-:Y:S01]  /*0c70*/  R2UR UR10, R0 ;  /* 0x00000000000a72ca */ /* 0x000fe200000e0000 */
[----:B------:R-:W-:-:S12]  /*0c80*/  UIMAD.WIDE.U32 UR4, UR5, UR11, URZ ;  /* 0x0000000b050472a5 */ /* 0x000fd8000f8e003f */
[----:B------:R-:W-:-:S04]  /*0c90*/  UIMAD UR4, UR5, UR10, UR11 ;  /* 0x0000000a050472a4 */ /* 0x000fc8000f8e020b */
[----:B------:R-:W-:-:S11]  /*0ca0*/  UISETP.GT.U32.AND UP0, UPT, UR12, UR4, UPT ;  /* 0x000000040c00728c */ /* 0x000fd6000bf04070 */
[----:B------:R-:W-:Y:S02]  /*0cb0*/  @!UP0 UIADD3 UR4, UR4, -UR12, URZ ;  /* 0x8000000c04048290 */ /* 0x000fe4000fffe03f */
[----:B------:R-:W-:Y:S02]  /*0cc0*/  @!UP0 UIADD3 UR5, UR5, 0x1, URZ ;  /* 0x0000000105058890 */ /* 0x000fe4000fffe03f */
[----:B------:R-:W-:Y:S02]  /*0cd0*/  UISETP.GE.U32.AND UP1, UPT, UR4, UR12, UPT ;  /* 0x0000000c0400728c */ /* 0x000fe4000bf26070 */
[----:B------:R-:W-:-:S09]  /*0ce0*/  UISETP.GE.AND UP0, UPT, UR8, URZ, UPT ;  /* 0x0000003f0800728c */ /* 0x000fd2000bf06270 */
[----:B------:R-:W-:Y:S02]  /*0cf0*/  @UP1 UIADD3 UR5, UR5, 0x1, URZ ;  /* 0x0000000105051890 */ /* 0x000fe4000fffe03f */
[----:B------:R-:W-:-:S05]  /*0d00*/  UISETP.NE.AND UP1, UPT, UR7, URZ, UPT ;  /* 0x0000003f0700728c */ /* 0x000fca000bf25270 */
[----:B------:R-:W-:Y:S02]  /*0d10*/  UMOV UR4, UR5 ;  /* 0x0000000500047c82 */ /* 0x000fe40008000000 */
[----:B------:R-:W-:-:S04]  /*0d20*/  @!UP0 UIADD3 UR4, -UR4, URZ, URZ ;  /* 0x0000003f04048290 */ /* 0x000fc8000fffe13f */
[----:B------:R-:W-:-:S12]  /*0d30*/  @!UP1 ULOP3.LUT UR4, URZ, UR7, URZ, 0x33, !UPT ;  /* 0x000000073f049292 */ /* 0x000fd8000f8e333f */
.L_x_9:
[----:B------:R-:W-:Y:S01]  /*0d40*/  UIMAD UR5, UR9, UR4, URZ ;  /* 0x00000004090572a4 */ /* 0x000fe2000f8e023f */
[----:B------:R-:W-:Y:S01]  /*0d50*/  IMAD.U32 R0, RZ, RZ, UR6 ;  /* 0x00000006ff007e24 */ /* 0x000fe2000f8e00ff */
[----:B------:R-:W-:Y:S01]  /*0d60*/  PLOP3.LUT P0, PT, PT, PT, PT, 0x80, 0x0 ;  /* 0x000000000000781c */ /* 0x000fe20003f0f070 */
[----:B------:R-:W-:Y:S01]  /*0d70*/  IMAD.U32 R3, RZ, RZ, UR4 ;  /* 0x00000004ff037e24 */ /* 0x000fe2000f8e00ff */
[----:B------:R-:W-:Y:S01]  /*0d80*/  CS2R R150, SRZ ;  /* 0x0000000000967805 */ /* 0x000fe2000001ff00 */
[----:B------:R-:W-:Y:S01]  /*0d90*/  VIADD R19, R25, 0xffffff80 ;  /* 0xffffff8019137836 */ /* 0x000fe20000000000 */
[----:B------:R-:W-:Y:S01]  /*0da0*/  MOV R17, UR5 ;  /* 0x0000000500117c02 */ /* 0x000fe20008000f00 */
[----:B0-----:R-:W-:Y:S01]  /*0db0*/  IMAD.MOV.U32 R2, RZ, RZ, RZ ;  /* 0x000000ffff027224 */ /* 0x001fe200078e00ff */
[----:B------:R-:W-:Y:S02]  /*0dc0*/  VIADDMNMX R0, R3, UR5, R0, PT ;  /* 0x0000000503007c46 */ /* 0x000fe4000b800100 */
[----:B------:R-:W-:-:S02]  /*0dd0*/  CS2R R148, SRZ ;  /* 0x0000000000947805 */ /* 0x000fc4000001ff00 */
[----:B------:R-:W-:Y:S02]  /*0de0*/  CS2R R146, SRZ ;  /* 0x0000000000927805 */ /* 0x000fe4000001ff00 */
[----:B------:R-:W-:Y:S02]  /*0df0*/  CS2R R144, SRZ ;  /* 0x0000000000907805 */ /* 0x000fe4000001ff00 */
[----:B------:R-:W-:Y:S01]  /*0e00*/  R2UR UR60, R0 ;  /* 0x00000000003c72ca */ /* 0x000fe200000e0000 */
[----:B------:R-:W-:Y:S01]  /*0e10*/  IMAD.MOV.U32 R0, RZ, RZ, RZ ;  /* 0x000000ffff007224 */ /* 0x000fe200078e00ff */
[----:B------:R-:W-:Y:S02]  /*0e20*/  CS2R R142, SRZ ;  /* 0x00000000008e7805 */ /* 0x000fe4000001ff00 */
[----:B------:R-:W-:Y:S02]  /*0e30*/  CS2R R140, SRZ ;  /* 0x00000000008c7805 */ /* 0x000fe4000001ff00 */
[----:B------:R-:W-:-:S02]  /*0e40*/  CS2R R138, SRZ ;  /* 0x00000000008a7805 */ /* 0x000fc4000001ff00 */
[----:B------:R-:W-:Y:S02]  /*0e50*/  CS2R R136, SRZ ;  /* 0x0000000000887805 */ /* 0x000fe4000001ff00 */
[----:B------:R-:W-:Y:S02]  /*0e60*/  CS2R R134, SRZ ;  /* 0x0000000000867805 */ /* 0x000fe4000001ff00 */
[----:B------:R-:W-:Y:S02]  /*0e70*/  CS2R R132, SRZ ;  /* 0x0000000000847805 */ /* 0x000fe4000001ff00 */
[----:B------:R-:W-:Y:S02]  /*0e80*/  CS2R R130, SRZ ;  /* 0x0000000000827805 */ /* 0x000fe4000001ff00 */
[----:B------:R-:W-:Y:S02]  /*0e90*/  CS2R R128, SRZ ;  /* 0x0000000000807805 */ /* 0x000fe4000001ff00 */
[----:B------:R-:W-:-:S02]  /*0ea0*/  CS2R R126, SRZ ;  /* 0x00000000007e7805 */ /* 0x000fc4000001ff00 */
[----:B------:R-:W-:Y:S02]  /*0eb0*/  CS2R R124, SRZ ;  /* 0x00000000007c7805 */ /* 0x000fe4000001ff00 */
[----:B------:R-:W-:Y:S01]  /*0ec0*/  CS2R R122, SRZ ;  /* 0x00000000007a7805 */ /* 0x000fe2000001ff00 */
[----:B------:R-:W-:Y:S01]  /*0ed0*/  UISETP.GT.AND UP0, UPT, UR60, UR5, UPT ;  /* 0x000000053c00728c */ /* 0x000fe2000bf04270 */
[----:B------:R-:W-:Y:S02]  /*0ee0*/  CS2R R120, SRZ ;  /* 0x0000000000787805 */ /* 0x000fe4000001ff00 */
[----:B------:R-:W-:Y:S02]  /*0ef0*/  CS2R R118, SRZ ;  /* 0x0000000000767805 */ /* 0x000fe4000001ff00 */
[----:B------:R-:W-:Y:S02]  /*0f00*/  CS2R R116, SRZ ;  /* 0x0000000000747805 */ /* 0x000fe4000001ff00 */
[----:B------:R-:W-:-:S02]  /*0f10*/  CS2R R114, SRZ ;  /* 0x0000000000727805 */ /* 0x000fc4000001ff00 */
[----:B------:R-:W-:Y:S02]  /*0f20*/  CS2R R112, SRZ ;  /* 0x0000000000707805 */ /* 0x000fe4000001ff00 */
[----:B------:R-:W-:Y:S02]  /*0f30*/  PLOP3.LUT P1, PT, PT, PT, UP0, 0x80, 0x0 ;  /* 0x000000000000781c */ /* 0x000fe40003f2f008 */
[----:B------:R-:W-:Y:S02]  /*0f40*/  CS2R R110, SRZ ;  /* 0x00000000006e7805 */ /* 0x000fe4000001ff00 */
        /* <DEDUP_REMOVED lines=42> */
[----:B------:R-:W-:Y:S01]  /*11f0*/  CS2R R24, SRZ ;  /* 0x0000000000187805 */ /* 0x000fe2000001ff00 */
[----:B------:R-:W-:Y:S06]  /*1200*/  @!P1 BRA `(.L_x_10) ;  /* 0x0000009400649947 */ /* 0x000fec0003800000 */
[----:B------:R-:W-:Y:S01]  /*1210*/  SHF.R.S32.HI R0, RZ, 0x1f, R19 ;  /* 0x0000001fff007819 */ /* 0x000fe20000011413 */
[----:B------:R-:W0:Y:S01]  /*1220*/  S2UR UR7, SR_CgaCtaId ;  /* 0x00000000000779c3 */ /* 0x000e220000008800 */
[----:B------:R-:W-:Y:S02]  /*1230*/  UMOV UR6, 0x400 ;  /* 0x0000040000067882 */ /* 0x000fe40000000000 */
[----:B------:R-:W-:-:S04]  /*1240*/  LEA.HI R22, R0, R19, RZ, 0x7 ;  /* 0x0000001300167211 */ /* 0x000fc800078f38ff */
[----:B------:R-:W-:-:S06]  /*1250*/  SHF.R.S32.HI R0, RZ, 0x7, R22 ;  /* 0x00000007ff007819 */ /* 0x000fcc0000011416 */
[----:B------:R-:W1:Y:S01]  /*1260*/  SHFL.IDX PT, R0, R0, RZ, 0x1f ;  /* 0x00001fff00007589 */ /* 0x000e6200000e0000 */
[----:B0-----:R-:W-:-:S04]  /*1270*/  ULEA UR8, UR7, UR6, 0x18 ;  /* 0x0000000607087291 */ /* 0x001fc8000f8ec03f */
[----:B------:R-:W-:Y:S02]  /*1280*/  UIADD3 UR6, UR8, 0x14400, URZ ;  /* 0x0001440008067890 */ /* 0x000fe4000fffe03f */
[----:B------:R-:W-:Y:S02]  /*1290*/  MOV R16, UR8 ;  /* 0x0000000800107c02 */ /* 0x000fe40008000f00 */
[----:B------:R-:W-:Y:S01]  /*12a0*/  ULOP3.LUT UP0, URZ, UR6, 0x9f, URZ, 0xc0, !UPT ;  /* 0x0000009f063f7892 */ /* 0x000fe2000f80c03f */
[----:B-1----:R-:W-:-:S05]  /*12b0*/  R2UR UR4, R0 ;  /* 0x00000000000472ca */ /* 0x002fca00000e0000 */
[----:B------:R-:W-:-:S08]  /*12c0*/  PLOP3.LUT P0, PT, PT, PT, UP0, 0x80, 0x0 ;  /* 0x000000000000781c */ /* 0x000fd00003f0f008 */
[----:B------:R-:W-:-:S04]  /*12d0*/  ULEA.HI UR5, UR4, UR4, URZ, 0x1 ;  /* 0x0000000404057291 */ /* 0x000fc8000f8f083f */
[----:B------:R-:W-:-:S04]  /*12e0*/  ULOP3.LUT UR5, UR5, 0x1e, URZ, 0xc0, !UPT ;  /* 0x0000001e05057892 */ /* 0x000fc8000f8ec03f */
[----:B------:R-:W-:-:S04]  /*12f0*/  UIADD3 UR5, UR4, -UR5, URZ ;  /* 0x8000000504057290 */ /* 0x000fc8000fffe03f */
[----:B------:R-:W-:-:S04]  /*1300*/  ULEA UR5, UR5, UR6, 0xd ;  /* 0x0000000605057291 */ /* 0x000fc8000f8e683f */
[----:B------:R-:W-:-:S04]  /*1310*/  USHF.R.U32.HI UR5, URZ, 0x4, UR5 ;  /* 0x000000043f057899 */ /* 0x000fc80008011605 */
[----:B------:R-:W-:Y:S01]  /*1320*/  ULOP3.LUT UR36, UR5, 0x3fff, URZ, 0xc0, !UPT ;  /* 0x00003fff05247892 */ /* 0x000fe2000f8ec03f */
[----:B------:R-:W-:Y:S11]  /*1330*/  @!P0 BRA `(.L_x_11) ;  /* 0x0000000000408947 */ /* 0x000ff60003800000 */
[----:B------:R-:W-:Y:S01]  /*1340*/  MOV R0, 0x0 ;  /* 0x0000000000007802 */ /* 0x000fe20000000f00 */
[----:B------:R-:W-:Y:S01]  /*1350*/  ULDC.64 UR4, c[0x4][0xa8] ;  /* 0x01002a0000047ab9 */ /* 0x000fe20000000a00 */
[----:B------:R-:W-:Y:S01]  /*1360*/  ULDC.64 UR6, c[0x4][0x28] ;  /* 0x01000a0000067ab9 */ /* 0x000fe20000000a00 */
[----:B------:R-:W-:Y:S01]  /*1370*/  IMAD.U32 R4, RZ, RZ, UR4 ;  /* 0x00000004ff047e24 */ /* 0x000fe2000f8e00ff */
[----:B------:R0:W1:Y:S01]  /*1380*/  LDC.64 R2, c[0x4][R0] ;  /* 0x0100000000027b82 */ /* 0x0000620000000a00 */
[----:B------:R-:W-:Y:S01]  /*1390*/  IMAD.U32 R5, RZ, RZ, UR5 ;  /* 0x00000005ff057e24 */ /* 0x000fe2000f8e00ff */
[----:B------:R-:W-:Y:S01]  /*13a0*/  ULDC.64 UR4, c[0x4][0xb0] ;  /* 0x01002c0000047ab9 */ /* 0x000fe20000000a00 */
[----:B------:R-:W-:Y:S01]  /*13b0*/  IMAD.U32 R10, RZ, RZ, UR6 ;  /* 0x00000006ff0a7e24 */ /* 0x000fe2000f8e00ff */
[----:B------:R-:W-:Y:S01]  /*13c0*/  MOV R7, UR5 ;  /* 0x0000000500077c02 */ /* 0x000fe20008000f00 */
[----:B------:R-:W-:Y:S01]  /*13d0*/  IMAD.U32 R6, RZ, RZ, UR4 ;  /* 0x00000004ff067e24 */ /* 0x000fe2000f8e00ff */
[----:B------:R-:W-:Y:S01]  /*13e0*/  MOV R12, 0x1 ;  /* 0x00000001000c7802 */ /* 0x000fe20000000f00 */
[----:B------:R-:W-:-:S02]  /*13f0*/  IMAD.U32 R11, RZ, RZ, UR7 ;  /* 0x00000007ff0b7e24 */ /* 0x000fc4000f8e00ff */
[----:B------:R-:W-:Y:S02]  /*1400*/  IMAD.MOV.U32 R8, RZ, RZ, 0x70 ;  /* 0x00000070ff087424 */ /* 0x000fe400078e00ff */
[----:B0-----:R-:W-:-:S07]  /*1410*/  IMAD.MOV.U32 R13, RZ, RZ, RZ ;  /* 0x000000ffff0d7224 */ /* 0x001fce00078e00ff */
[----:B------:R-:W-:-:S07]  /*1420*/  LEPC R20, `(.L_x_11) ;  /* 0x000000001014794e */ /* 0x000fce0000000000 */
[----:B-1----:R-:W-:Y:S05]  /*1430*/  CALL.ABS.NOINC R2 ;  /* 0x0000000002007343 */ /* 0x002fea0003c00000 */
.L_x_11:
[----:B------:R-:W-:Y:S02]  /*1440*/  R2UR UR4, R16 ;  /* 0x00000000100472ca */ /* 0x000fe400000e0000 */
[----:B------:R-:W-:-:S11]  /*1450*/  SHF.L.U32 R0, RZ, 0x1f, RZ ;  /* 0x0000001fff007819 */ /* 0x000fd600000006ff */
[----:B------:R-:W0:Y:S02]  /*1460*/  SYNCS.PHASECHK.TRANS64.TRYWAIT P0, [UR4+0x38800], R0 ;  /* 0x03880000ff0075a7 */ /* 0x000e240008000144 */
[----:B0-----:R-:W-:Y:S05]  /*1470*/  @!P0 BRA `(.L_x_12) ;  /* 0x000000f400c08947 */ /* 0x001fea0003800000 */
.L_x_87:
[----:B------:R-:W2:Y:S02]  /*1480*/  LDL R2, [R1+0x4] ;  /* 0x0000040001027983 */ /* 0x000ea40000100800 */
[----:B--2---:R-:W-:-:S13]  /*1490*/  R2UR UR4, R2 ;  /* 0x00000000020472ca */ /* 0x004fda00000e0000 */
[----:B------:R-:W-:-:S06]  /*14a0*/  ULOP3.LUT UR4, UR4, 0x1, URZ, 0xfc, !UPT ;  /* 0x0000000104047892 */ /* 0x000fcc000f8efc3f */
[----:B------:R-:W-:-:S05]  /*14b0*/  IMAD.U32 R2, RZ, RZ, UR4 ;  /* 0x00000004ff027e24 */ /* 0x000fca000f8e00ff */
[----:B------:R-:W-:-:S13]  /*14c0*/  ISETP.NE.AND P0, PT, R2, 0x3, PT ;  /* 0x000000030200780c */ /* 0x000fda0003f05270 */
[----:B------:R-:W-:Y:S05]  /*14d0*/  @!P0 BRA `(.L_x_13) ;  /* 0x0000000000048947 */ /* 0x000fea0003800000 */
[----:B------:R-:W-:Y:S01]  /*14e0*/  BPT.TRAP 0x1 ;  /* 0x000000040000795c */ /* 0x000fe20000300000 */
.L_x_13:
[----:B------:R-:W-:-:S13]  /*14f0*/  R2UR UR4, R16 ;  /* 0x00000000100472ca */ /* 0x000fda00000e0000 */
[----:B------:R1:W2:Y:S01]  /*1500*/  SYNCS.PHASECHK.TRANS64.TRYWAIT P1, [UR4+0x38830], R0 ;  /* 0x03883000ff0075a7 */ /* 0x0002a20008020144 */
[----:B------:R-:W-:Y:S05]  /*1510*/  @!P0 BRA `(.L_x_14) ;  /* 0x0000000000048947 */ /* 0x000fea0003800000 */
[----:B------:R-:W-:Y:S01]  /*1520*/  BPT.TRAP 0x1 ;  /* 0x000000040000795c */ /* 0x000fe20000300000 */
.L_x_14:
[----:B------:R-:W-:Y:S01]  /*1530*/  IMAD.U32 R4, RZ, RZ, UR36 ;  /* 0x00000024ff047e24 */ /* 0x000fe2000f8e00ff */
[----:B------:R-:W-:Y:S01]  /*1540*/  MOV R8, RZ ;  /* 0x000000ff00087202 */ /* 0x000fe20000000f00 */
[----:B--2---:R-:W-:Y:S06]  /*1550*/  @P1 BRA `(.L_x_15) ;  /* 0x00000000000c1947 */ /* 0x004fec0003800000 */
[----:B------:R-:W-:-:S13]  /*1560*/  R2UR UR4, R16 ;  /* 0x00000000100472ca */ /* 0x000fda00000e0000 */
[----:B------:R-:W2:Y:S02]  /*1570*/  SYNCS.PHASECHK.TRANS64.TRYWAIT P1, [UR4+0x38830], R0 ;  /* 0x03883000ff0075a7 */ /* 0x000ea40008020144 */
[----:B--2---:R-:W-:Y:S05]  /*1580*/  @!P1 BRA `(.L_x_16) ;  /* 0x000000f400989947 */ /* 0x004fea0003800000 */
.L_x_15:
[----:B------:R-:W-:Y:S05]  /*1590*/  WARPSYNC.ALL ;  /* 0x0000000000007948 */ /* 0x000fea0003800000 */
[----:B------:R-:W-:Y:S01]  /*15a0*/  IMAD.MOV.U32 R151, RZ, RZ, RZ ;  /* 0x000000ffff977224 */ /* 0x000fe200078e00ff */
[----:B------:R-:W-:Y:S01]  /*15b0*/  LOP3.LUT R4, R4, 0x10000, RZ, 0xfc, !PT ;  /* 0x0001000004047812 */ /* 0x000fe200078efcff */
[----:B------:R-:W-:Y:S01]  /*15c0*/  IMAD.MOV.U32 R5, RZ, RZ, 0x40000040 ;  /* 0x40000040ff057424 */ /* 0x000fe200078e00ff */
[----:B------:R-:W-:Y:S01]  /*15d0*/  R2UR UR4, R16 ;  /* 0x00000000100472ca */ /* 0x000fe200000e0000 */
[----:B------:R-:W-:Y:S01]  /*15e0*/  WARPGROUP.ARRIVE ;  /* 0x00000000000079c5 */ /* 0x000fe20000000000 */
[C---:B------:R-:W-:Y:S01]  /*15f0*/  R2UR UR8, R4.reuse ;  /* 0x00000000040872ca */ /* 0x040fe200000e0000 */
[----:B------:R-:W-:Y:S01]  /*1600*/  UMOV UR11, 0x40000040 ;  /* 0x40000040000b7882 */ /* 0x000fe20000000000 */
        /* <DEDUP_REMOVED lines=9> */
[----:B------:R-:W-:Y:S01]  /*16a0*/  UIADD3 UR4, UR4, 0x24400, URZ ;  /* 0x0002440004047890 */ /* 0x000fe2000fffe03f */
[C---:B------:R-:W-:Y:S01]  /*16b0*/  R2UR UR20, R4.reuse ;  /* 0x00000000041472ca */ /* 0x040fe200000e0000 */
[----:B------:R-:W-:Y:S01]  /*16c0*/  UMOV UR29, 0x40000040 ;  /* 0x40000040001d7882 */ /* 0x000fe20000000000 */
[C---:B------:R-:W-:Y:S01]  /*16d0*/  R2UR UR21, R5.reuse ;  /* 0x00000000051572ca */ /* 0x040fe200000e0000 */
[----:B------:R-:W-:Y:S01]  /*16e0*/  USHF.R.U32.HI UR4, URZ, 0x4, UR4 ;  /* 0x000000043f047899 */ /* 0x000fe20008011604 */
[C---:B------:R-:W-:Y:S01]  /*16f0*/  R2UR UR16, R4.reuse ;  /* 0x00000000041072ca */ /* 0x040fe200000e0000 */
[----:B------:R-:W-:Y:S01]  /*1700*/  UMOV UR31, 0x40000040 ;  /* 0x40000040001f7882 */ /* 0x000fe20000000000 */
[----:B------:R-:W-:Y:S01]  /*1710*/  R2UR UR17, R5 ;  /* 0x00000000051172ca */ /* 0x000fe200000e0000 */
[----:B------:R-:W-:Y:S01]  /*1720*/  ULOP3.LUT UR4, UR4, 0x3fff, URZ, 0xc0, !UPT ;  /* 0x00003fff04047892 */ /* 0x000fe2000f8ec03f */
[----:B------:R-:W-:Y:S01]  /*1730*/  R2UR UR6, R4 ;  /* 0x00000000040672ca */ /* 0x000fe200000e0000 */
[----:B------:R-:W-:Y:S01]  /*1740*/  UMOV UR35, 0x40000040 ;  /* 0x4000004000237882 */ /* 0x000fe20000000000 */
[----:B------:R-:W-:Y:S01]  /*1750*/  MOV R13, UR29 ;  /* 0x0000001d000d7c02 */ /* 0x000fe20008000f00 */
[----:B------:R-:W-:Y:S01]  /*1760*/  ULOP3.LUT UR61, UR4, 0x10000, URZ, 0xfc, !UPT ;  /* 0x00010000043d7892 */ /* 0x000fe2000f8efc3f */
[----:B------:R-:W-:Y:S01]  /*1770*/  UMOV UR39, 0x40000040 ;  /* 0x4000004000277882 */ /* 0x000fe20000000000 */
[----:B------:R-:W-:-:S02]  /*1780*/  UMOV UR43, 0x40000040 ;  /* 0x40000040002b7882 */ /* 0x000fc40000000000 */
[----:B------:R-:W-:Y:S02]  /*1790*/  UIADD3 UR4, UR61, 0x80, URZ ;  /* 0x000000803d047890 */ /* 0x000fe4000fffe03f */
[----:B------:R-:W-:Y:S02]  /*17a0*/  UIADD3 UR26, UR61, 0x100, URZ ;  /* 0x000001003d1a7890 */ /* 0x000fe4000fffe03f */
[----:B------:R-:W-:Y:S01]  /*17b0*/  UMOV UR10, UR61 ;  /* 0x0000003d000a7c82 */ /* 0x000fe20008000000 */
[----:B------:R-:W-:Y:S01]  /*17c0*/  UIADD3 UR22, UR61, 0x180, URZ ;  /* 0x000001803d167890 */ /* 0x000fe2000fffe03f */
[----:B------:R-:W-:Y:S01]  /*17d0*/  HGMMA.64x16x16.F32.BF16 R56, gdesc[UR8], RZ, !UPT, gsb0 ;  /* 0x00200000083879f0 */ /* 0x000fe2000c0018ff */
[----:B------:R-:W-:Y:S01]  /*17e0*/  UMOV UR14, UR4 ;  /* 0x00000004000e7c82 */ /* 0x000fe20008000000 */
[----:B------:R-:W-:Y:S02]  /*17f0*/  UIADD3 UR18, UR61, 0x200, URZ ;  /* 0x000002003d127890 */ /* 0x000fe4000fffe03f */
[----:B------:R-:W-:-:S02]  /*1800*/  UIADD3 UR4, UR6, 0x2, URZ ;  /* 0x0000000206047890 */ /* 0x000fc4000fffe03f */
[----:B------:R-:W-:Y:S01]  /*1810*/  UIADD3 UR10, UR61, 0x102, URZ ;  /* 0x000001023d0a7890 */ /* 0x000fe2000fffe03f */
[----:B------:R-:W-:Y:S01]  /*1820*/  UMOV UR9, UR29 ;  /* 0x0000001d00097c82 */ /* 0x000fe20008000000 */
[----:B------:R-:W-:Y:S01]  /*1830*/  UMOV UR11, 0x40000040 ;  /* 0x40000040000b7882 */ /* 0x000fe20000000000 */
[----:B------:R-:W-:Y:S02]  /*1840*/  UIADD3 UR5, UR61, 0x202, URZ ;  /* 0x000002023d057890 */ /* 0x000fe4000fffe03f */
[----:B------:R-:W-:Y:S01]  /*1850*/  UMOV UR28, UR4 ;  /* 0x00000004001c7c82 */ /* 0x000fe20008000000 */
[----:B------:R-:W-:Y:S01]  /*1860*/  UIADD3 UR4, UR61, 0x182, URZ ;  /* 0x000001823d047890 */ /* 0x000fe2000fffe03f */
[----:B------:R-:W-:Y:S01]  /*1870*/  IMAD.U32 R12, RZ, RZ, UR28 ;  /* 0x0000001cff0c7e24 */ /* 0x000fe2000f8e00ff */
[----:B------:R-:W-:Y:S01]  /*1880*/  UMOV UR8, UR28 ;  /* 0x0000001c00087c82 */ /* 0x000fe20008000000 */
[----:B------:R-:W-:Y:S02]  /*1890*/  UIADD3 UR7, UR61, 0x184, URZ ;  /* 0x000001843d077890 */ /* 0x000fe4000fffe03f */
[----:B------:R-:W-:-:S02]  /*18a0*/  UIADD3 UR30, UR61, 0x384, URZ ;  /* 0x000003843d1e7890 */ /* 0x000fc4000fffe03f */
[----:B------:R-:W-:Y:S02]  /*18b0*/  UIADD3 UR34, UR61, 0x386, URZ ;  /* 0x000003863d227890 */ /* 0x000fe4000fffe03f */
[----:B------:R-:W-:Y:S02]  /*18c0*/  UIADD3 UR38, UR61, 0x600, URZ ;  /* 0x000006003d267890 */ /* 0x000fe4000fffe03f */
[----:B------:R-:W-:Y:S02]  /*18d0*/  UIADD3 UR42, UR61, 0x602, URZ ;  /* 0x000006023d2a7890 */ /* 0x000fe4000fffe03f */
[----:B------:R-:W-:Y:S01]  /*18e0*/  UIADD3 UR46, UR61, 0x604, URZ ;  /* 0x000006043d2e7890 */ /* 0x000fe2000fffe03f */
[----:B------:R-:W-:Y:S01]  /*18f0*/  UMOV UR47, 0x40000040 ;  /* 0x40000040002f7882 */ /* 0x000fe20000000000 */
[----:B------:R-:W-:Y:S01]  /*1900*/  UIADD3 UR50, UR61, 0x506, URZ ;  /* 0x000005063d327890 */ /* 0x000fe2000fffe03f */
[----:B------:R-:W-:Y:S01]  /*1910*/  UMOV UR51, 0x40000040 ;  /* 0x4000004000337882 */ /* 0x000fe20000000000 */
[----:B------:R-:W-:Y:S01]  /*1920*/  UIADD3 UR54, UR61, 0x780, URZ ;  /* 0x000007803d367890 */ /* 0x000fe2000fffe03f */
[----:B------:R-:W-:Y:S01]  /*1930*/  UMOV UR55, 0x40000040 ;  /* 0x4000004000377882 */ /* 0x000fe20000000000 */
[----:B------:R-:W-:Y:S01]  /*1940*/  UIADD3 UR58, UR61, 0x782, URZ ;  /* 0x000007823d3a7890 */ /* 0x000fe2000fffe03f */
[----:B------:R-:W-:Y:S01]  /*1950*/  UMOV UR59, 0x40000040 ;  /* 0x40000040003b7882 */ /* 0x000fe20000000000 */
[----:B------:R-:W-:-:S02]  /*1960*/  WARPGROUP.DEPBAR.LE gsb0, 0x0 ;  /* 0x00008000000079c5 */ /* 0x000fc40000010000 */
[----:B------:R-:W-:-:S06]  /*1970*/  WARPGROUP.ARRIVE ;  /* 0x00000000000079c5 */ /* 0x000fcc0000000000 */
[----:B------:R-:W-:Y:S01]  /*1980*/  HGMMA.64x16x16.F32.BF16 R48, gdesc[UR12], RZ, !UPT, gsb0 ;  /* 0x002000000c3079f0 */ /* 0x000fe2000c0018ff */
[----:B------:R-:W-:Y:S01]  /*1990*/  UIADD3 UR14, UR61, 0x2, URZ ;  /* 0x000000023d0e7890 */ /* 0x000fe2000fffe03f */
[----:B------:R-:W-:Y:S01]  /*19a0*/  UMOV UR12, UR28 ;  /* 0x0000001c000c7c82 */ /* 0x000fe20008000000 */
[----:B------:R-:W-:Y:S01]  /*19b0*/  UMOV UR13, UR29 ;  /* 0x0000001d000d7c82 */ /* 0x000fe20008000000 */
[----:B------:R-:W-:Y:S01]  /*19c0*/  UMOV UR15, 0x40000040 ;  /* 0x40000040000f7882 */ /* 0x000fe20000000000 */
[----:B------:R-:W-:Y:S02]  /*19d0*/  WARPGROUP.DEPBAR.LE gsb0, 0x0 ;  /* 0x00008000000079c5 */ /* 0x000fe40000010000 */
[----:B------:R-:W-:-:S06]  /*19e0*/  WARPGROUP.ARRIVE ;  /* 0x00000000000079c5 */ /* 0x000fcc0000000000 */
[----:B------:R-:W-:Y:S01]  /*19f0*/  HGMMA.64x16x16.F32.BF16 R40, gdesc[UR24], RZ, !UPT, gsb0 ;  /* 0x00200000182879f0 */ /* 0x000fe2000c0018ff */
[----:B------:R-:W-:Y:S01]  /*1a00*/  UIADD3 UR26, UR61, 0x382, URZ ;  /* 0x000003823d1a7890 */ /* 0x000fe2000fffe03f */
        /* <DEDUP_REMOVED lines=15> */
[----:B------:R-:W-:Y:S01]  /*1b00*/  HGMMA.64x16x16.F32.BF16 R56, gdesc[UR12], R56, gsb0 ;  /* 0x002000000c3879f0 */ /* 0x000fe20008001838 */
[----:B------:R-:W-:Y:S01]  /*1b10*/  UIADD3 UR14, UR61, 0x84, URZ ;  /* 0x000000843d0e7890 */ /* 0x000fe2000fffe03f */
        /* <DEDUP_REMOVED lines=9> */
[----:B------:R-:W-:Y:S01]  /*1bb0*/  UMOV UR8, UR28 ;  /* 0x0000001c00087c82 */ /* 0x000fe20008000000 */
[----:B------:R-:W-:Y:S01]  /*1bc0*/  UMOV UR9, UR29 ;  /* 0x0000001d00097c82 */ /* 0x000fe20008000000 */
[----:B------:R-:W-:Y:S01]  /*1bd0*/  UMOV UR10, UR4 ;  /* 0x00000004000a7c82 */ /* 0x000fe20008000000 */
[----:B------:R-:W-:Y:S01]  /*1be0*/  UMOV UR11, 0x40000040 ;  /* 0x40000040000b7882 */ /* 0x000fe20000000000 */
[----:B------:R-:W-:-:S07]  /*1bf0*/  UIADD3 UR4, UR6, 0x4, URZ ;  /* 0x0000000406047890 */ /* 0x000fce000fffe03f */
[----:B------:R-:W-:Y:S01]  /*1c00*/  UMOV UR16, UR4 ;  /* 0x0000000400107c82 */ /* 0x000fe20008000000 */
[----:B------:R-:W-:Y:S01]  /*1c10*/  UMOV UR12, UR4 ;  /* 0x00000004000c7c82 */ /* 0x000fe20008000000 */
[----:B------:R-:W-:Y:S02]  /*1c20*/  WARPGROUP.DEPBAR.LE gsb0, 0x0 ;  /* 0x00008000000079c5 */ /* 0x000fe40000010000 */
[----:B------:R-:W-:-:S06]  /*1c30*/  WARPGROUP.ARRIVE ;  /* 0x00000000000079c5 */ /* 0x000fcc0000000000 */
[----:B------:R-:W-:Y:S01]  /*1c40*/  HGMMA.64x16x16.F32.BF16 R32, gdesc[UR8], R32, gsb0 ;  /* 0x00200000082079f0 */ /* 0x000fe20008001820 */
[----:B------:R-:W-:Y:S01]  /*1c50*/  UMOV UR8, UR28 ;  /* 0x0000001c00087c82 */ /* 0x000fe20008000000 */
[----:B------:R-:W-:Y:S01]  /*1c60*/  UMOV UR9, UR29 ;  /* 0x0000001d00097c82 */ /* 0x000fe20008000000 */
[----:B------:R-:W-:Y:S01]  /*1c70*/  UMOV UR10, UR5 ;  /* 0x00000005000a7c82 */ /* 0x000fe20008000000 */
[----:B------:R-:W-:Y:S01]  /*1c80*/  UMOV UR11, 0x40000040 ;  /* 0x40000040000b7882 */ /* 0x000fe20000000000 */
[----:B------:R-:W-:Y:S02]  /*1c90*/  UMOV UR5, 0x40000040 ;  /* 0x4000004000057882 */ /* 0x000fe40000000000 */
[----:B------:R-:W-:Y:S01]  /*1ca0*/  UMOV UR17, UR5 ;  /* 0x0000000500117c82 */ /* 0x000fe20008000000 */
[----:B------:R-:W-:Y:S01]  /*1cb0*/  UMOV UR13, UR5 ;  /* 0x00000005000d7c82 */ /* 0x000fe20008000000 */
[----:B------:R-:W-:Y:S02]  /*1cc0*/  WARPGROUP.DEPBAR.LE gsb0, 0x0 ;  /* 0x00008000000079c5 */ /* 0x000fe40000010000 */
[----:B------:R-:W-:-:S06]  /*1cd0*/  WARPGROUP.ARRIVE ;  /* 0x00000000000079c5 */ /* 0x000fcc0000000000 */
[----:B------:R-:W-:Y:S01]  /*1ce0*/  HGMMA.64x16x16.F32.BF16 R24, gdesc[UR8], R24, gsb0 ;  /* 0x00200000081879f0 */ /* 0x000fe20008001818 */
        /* <DEDUP_REMOVED lines=12> */
[----:B------:R-:W-:Y:S02]  /*1db0*/  UIADD3 UR12, UR61, 0x204, URZ ;  /* 0x000002043d0c7890 */ /* 0x000fe4000fffe03f */
        /* <DEDUP_REMOVED lines=9> */
[----:B------:R-:W-:Y:S01]  /*1e50*/  UIADD3 UR7, UR61, 0x206, URZ ;  /* 0x000002063d077890 */ /* 0x000fe2000fffe03f */
[----:B------:R-:W-:Y:S02]  /*1e60*/  WARPGROUP.DEPBAR.LE gsb0, 0x0 ;  /* 0x00008000000079c5 */ /* 0x000fe40000010000 */
[----:B------:R-:W-:-:S06]  /*1e70*/  WARPGROUP.ARRIVE ;  /* 0x00000000000079c5 */ /* 0x000fcc0000000000 */
[----:B------:R-:W-:Y:S01]  /*1e80*/  HGMMA.64x16x16.F32.BF16 R32, gdesc[UR8], R32, gsb0 ;  /* 0x00200000082079f0 */ /* 0x000fe20008001820 */
[----:B------:R-:W-:Y:S01]  /*1e90*/  UMOV UR8, UR4 ;  /* 0x0000000400087c82 */ /* 0x000fe20008000000 */
[----:B------:R-:W-:Y:S01]  /*1ea0*/  UMOV UR9, UR5 ;  /* 0x0000000500097c82 */ /* 0x000fe20008000000 */
[----:B------:R-:W-:Y:S01]  /*1eb0*/  UMOV UR10, UR12 ;  /* 0x0000000c000a7c82 */ /* 0x000fe20008000000 */
[----:B------:R-:W-:Y:S01]  /*1ec0*/  UMOV UR11, 0x40000040 ;  /* 0x40000040000b7882 */ /* 0x000fe20000000000 */
[----:B------:R-:W-:Y:S02]  /*1ed0*/  WARPGROUP.DEPBAR.LE gsb0, 0x0 ;  /* 0x00008000000079c5 */ /* 0x000fe40000010000 */
[----:B------:R-:W-:-:S06]  /*1ee0*/  WARPGROUP.ARRIVE ;  /* 0x00000000000079c5 */ /* 0x000fcc0000000000 */
[----:B------:R-:W-:Y:S01]  /*1ef0*/  HGMMA.64x16x16.F32.BF16 R24, gdesc[UR8], R24, gsb0 ;  /* 0x00200000081879f0 */ /* 0x000fe20008001818 */
[----:B------:R-:W-:Y:S02]  /*1f00*/  UIADD3 UR8, UR6, 0x6, URZ ;  /* 0x0000000606087890 */ /* 0x000fe4000fffe03f */
[----:B------:R-:W-:Y:S01]  /*1f10*/  UIADD3 UR10, UR61, 0x6, URZ ;  /* 0x000000063d0a7890 */ /* 0x000fe2000fffe03f */
[----:B------:R-:W-:Y:S01]  /*1f20*/  UMOV UR9, 0x40000040 ;  /* 0x4000004000097882 */ /* 0x000fe20000000000 */
[----:B------:R-:W-:Y:S01]  /*1f30*/  UMOV UR11, 0x40000040 ;  /* 0x40000040000b7882 */ /* 0x000fe20000000000 */
[----:B------:R-:W-:Y:S02]  /*1f40*/  UMOV UR13, UR9 ;  /* 0x00000009000d7c82 */ /* 0x000fe40008000000 */
[----:B------:R-:W-:Y:S01]  /*1f50*/  UMOV UR12, UR8 ;  /* 0x00000008000c7c82 */ /* 0x000fe20008000000 */
[----:B------:R-:W-:Y:S01]  /*1f60*/  UMOV UR16, UR8 ;  /* 0x0000000800107c82 */ /* 0x000fe20008000000 */
[----:B------:R-:W-:Y:S01]  /*1f70*/  UMOV UR17, UR9 ;  /* 0x0000000900117c82 */ /* 0x000fe20008000000 */
[----:B------:R-:W-:-:S02]  /*1f80*/  WARPGROUP.DEPBAR.LE gsb0, 0x0 ;  /* 0x00008000000079c5 */ /* 0x000fc40000010000 */
        /* <DEDUP_REMOVED lines=23> */
[----:B------:R-:W-:Y:S01]  /*2100*/  UMOV UR10, UR7 ;  /* 0x00000007000a7c82 */ /* 0x000fe20008000000 */
[----:B------:R-:W-:Y:S01]  /*2110*/  UMOV UR11, 0x40000040 ;  /* 0x40000040000b7882 */ /* 0x000fe20000000000 */
[----:B------:R-:W-:Y:S01]  /*2120*/  UIADD3 UR7, UR61, 0x480, URZ ;  /* 0x000004803d077890 */ /* 0x000fe2000fffe03f */
[----:B------:R-:W-:Y:S02]  /*2130*/  WARPGROUP.DEPBAR.LE gsb0, 0x0 ;  /* 0x00008000000079c5 */ /* 0x000fe40000010000 */
[----:B------:R-:W-:-:S06]  /*2140*/  WARPGROUP.ARRIVE ;  /* 0x00000000000079c5 */ /* 0x000fcc0000000000 */
[----:B------:R-:W-:Y:S01]  /*2150*/  HGMMA.64x16x16.F32.BF16 R24, gdesc[UR8], R24, gsb0 ;  /* 0x00200000081879f0 */ /* 0x000fe20008001818 */
[----:B------:R-:W-:Y:S02]  /*2160*/  UIADD3 UR10, UR61, 0x706, URZ ;  /* 0x000007063d0a7890 */ /* 0x000fe4000fffe03f */
        /* <DEDUP_REMOVED lines=14> */
[----:B0-----:R-:W-:Y:S02]  /*2250*/  MOV R3, UR17 ;  /* 0x0000001100037c02 */ /* 0x001fe40008000f00 */
[----:B------:R-:W-:Y:S01]  /*2260*/  MOV R6, UR16 ;  /* 0x0000001000067c02 */ /* 0x000fe20008000f00 */
[----:B------:R-:W-:-:S02]  /*2270*/  WARPGROUP.DEPBAR.LE gsb0, 0x0 ;  /* 0x00008000000079c5 */ /* 0x000fc40000010000 */
        /* <DEDUP_REMOVED lines=15> */
[----:B------:R-:W-:Y:S02]  /*2370*/  UMOV UR15, 0x40000040 ;  /* 0x40000040000f7882 */ /* 0x000fe40000000000 */
[----:B------:R-:W-:Y:S01]  /*2380*/  IMAD.U32 R11, RZ, RZ, UR15 ;  /* 0x0000000fff0b7e24 */ /* 0x000fe2000f8e00ff */
        /* <DEDUP_REMOVED lines=14> */
[----:B-1----:R-:W-:Y:S02]  /*2470*/  MOV R0, UR21 ;  /* 0x0000001500007c02 */ /* 0x002fe40008000f00 */
        /* <DEDUP_REMOVED lines=79> */
[----:B------:R-:W-:Y:S03]  /*2970*/  HGMMA.64x16x16.F32.BF16 R24, gdesc[UR24], R24, gsb0 ;  /* 0x00200000181879f0 */ /* 0x000fe60008001818 */
        /* <DEDUP_REMOVED lines=70> */
[----:B------:R-:W-:Y:S01]  /*2de0*/  UIADD3 UR42, UR61, 0x586, URZ ;  /* 0x000005863d2a7890 */ /* 0x000fe2000fffe03f */
[----:B------:R-:W-:Y:S01]  /*2df0*/  UMOV UR49, UR41 ;  /* 0x0000002900317c82 */ /* 0x000fe20008000000 */
[----:B------:R-:W-:-:S03]  /*2e00*/  UMOV UR43, 0x40000040 ;  /* 0x40000040002b7882 */ /* 0x000fc60000000000 */
        /* <DEDUP_REMOVED lines=31> */
[----:B------:R-:W-:Y:S01]  /*3000*/  UIADD3 UR44, UR6, 0xc00, URZ ;  /* 0x00000c00062c7890 */ /* 0x000fe2000fffe03f */
[----:B------:R-:W-:Y:S01]  /*3010*/  UMOV UR45, 0x40000040 ;  /* 0x40000040002d7882 */ /* 0x000fe20000000000 */
[----:B------:R-:W-:Y:S01]  /*3020*/  UIADD3 UR46, UR61, 0x880, URZ ;  /* 0x000008803d2e7890 */ /* 0x000fe2000fffe03f */
[----:B------:R-:W-:Y:S01]  /*3030*/  UMOV UR53, UR45 ;  /* 0x0000002d00357c82 */ /* 0x000fe20008000000 */
[----:B------:R-:W-:-:S03]  /*3040*/  UMOV UR49, UR45 ;  /* 0x0000002d00317c82 */ /* 0x000fc60008000000 */
        /* <DEDUP_REMOVED lines=59> */
[----:B------:R-:W-:-:S07]  /*3400*/  UIADD3 UR6, UR6, 0xc06, URZ ;  /* 0x00000c0606067890 */ /* 0x000fce000fffe03f */
[----:B------:R-:W-:Y:S01]  /*3410*/  UMOV UR14, UR6 ;  /* 0x00000006000e7c82 */ /* 0x000fe20008000000 */
[----:B------:R-:W-:Y:S01]  /*3420*/  UIADD3 UR6, UR61, 0x786, URZ ;  /* 0x000007863d067890 */ /* 0x000fe2000fffe03f */
[----:B------:R-:W-:Y:S01]  /*3430*/  IMAD.U32 R10, RZ, RZ, UR14 ;  /* 0x0000000eff0a7e24 */ /* 0x000fe2000f8e00ff */
[----:B------:R-:W-:-:S05]  /*3440*/  UMOV UR20, UR14 ;  /* 0x0000000e00147c82 */ /* 0x000fca0008000000 */
[----:B------:R-:W-:Y:S01]  /*3450*/  UMOV UR22, UR6 ;  /* 0x0000000600167c82 */ /* 0x000fe20008000000 */
[----:B------:R-:W-:Y:S01]  /*3460*/  UIADD3 UR6, UR61, 0x906, URZ ;  /* 0x000009063d067890 */ /* 0x000fe2000fffe03f */
[----:B------:R-:W-:Y:S02]  /*3470*/  WARPGROUP.DEPBAR.LE gsb0, 0x0 ;  /* 0x00008000000079c5 */ /* 0x000fe40000010000 */
[----:B------:R-:W-:-:S06]  /*3480*/  WARPGROUP.ARRIVE ;  /* 0x00000000000079c5 */ /* 0x000fcc0000000000 */
[----:B------:R-:W-:Y:S01]  /*3490*/  HGMMA.64x16x16.F32.BF16 R40, gdesc[UR48], R40, gsb0 ;  /* 0x00200000302879f0 */ /* 0x000fe20008001828 */
[----:B------:R-:W-:Y:S01]  /*34a0*/  UMOV UR50, UR7 ;  /* 0x0000000700327c82 */ /* 0x000fe20008000000 */
[----:B------:R-:W-:Y:S01]  /*34b0*/  UMOV UR51, 0x40000040 ;  /* 0x4000004000337882 */ /* 0x000fe20000000000 */
[----:B------:R-:W-:-:S07]  /*34c0*/  UIADD3 UR7, UR61, 0x784, URZ ;  /* 0x000007843d077890 */ /* 0x000fce000fffe03f */
[----:B------:R-:W-:Y:S01]  /*34d0*/  UMOV UR18, UR7 ;  /* 0x0000000700127c82 */ /* 0x000fe20008000000 */
        /* <DEDUP_REMOVED lines=13> */
[----:B------:R-:W-:Y:S01]  /*35b0*/  UMOV UR16, UR14 ;  /* 0x0000000e00107c82 */ /* 0x000fe20008000000 */
[----:B------:R-:W-:Y:S01]  /*35c0*/  UMOV UR17, UR15 ;  /* 0x0000000f00117c82 */ /* 0x000fe20008000000 */
[----:B------:R-:W-:Y:S01]  /*35d0*/  UMOV UR19, 0x40000040 ;  /* 0x4000004000137882 */ /* 0x000fe20000000000 */
        /* <DEDUP_REMOVED lines=22> */
[----:B------:R-:W-:Y:S03]  /*3740*/  HGMMA.64x16x16.F32.BF16 R24, gdesc[UR52], R24, gsb0 ;  /* 0x00200000341879f0 */ /* 0x000fe60008001818 */
[----:B------:R-:W-:Y:S02]  /*3750*/  WARPGROUP.DEPBAR.LE gsb0, 0x0 ;  /* 0x00008000000079c5 */ /* 0x000fe40000010000 */
[----:B------:R-:W-:-:S06]  /*3760*/  WARPGROUP.ARRIVE ;  /* 0x00000000000079c5 */ /* 0x000fcc0000000000 */
[----:B------:R-:W-:Y:S01]  /*3770*/  HGMMA.64x16x16.F32.BF16 R56, gdesc[UR20], R56, gsb0 ;  /* 0x00200000143879f0 */ /* 0x000fe20008001838 */
[----:B------:R-:W-:Y:S02]  /*3780*/  R2UR UR21, R0 ;  /* 0x00000000001572ca */ /* 0x000fe400000e0000 */
[----:B------:R-:W-:Y:S01]  /*3790*/  R2UR UR20, R2 ;  /* 0x00000000021472ca */ /* 0x000fe200000e0000 */
        /* <DEDUP_REMOVED lines=21> */
[----:B------:R-:W-:Y:S03]  /*38f0*/  HGMMA.64x16x16.F32.BF16 R24, gdesc[UR56], R24, gsb0 ;  /* 0x00200000381879f0 */ /* 0x000fe60008001818 */
[----:B------:R-:W-:Y:S02]  /*3900*/  WARPGROUP.DEPBAR.LE gsb0, 0x0 ;  /* 0x00008000000079c5 */ /* 0x000fe40000010000 */
[----:B------:R-:W-:Y:S05]  /*3910*/  @!P0 BRA `(.L_x_17) ;  /* 0x0000000000048947 */ /* 0x000fea0003800000 */
[----:B------:R-:W-:Y:S01]  /*3920*/  BPT.TRAP 0x1 ;  /* 0x000000040000795c */ /* 0x000fe20000300000 */
.L_x_17:
[----:B------:R-:W-:Y:S01]  /*3930*/  LOP3.LUT R22, R22, 0xffffff80, RZ, 0xc0, !PT ;  /* 0xffffff8016167812 */ /* 0x000fe200078ec0ff */
[----:B------:R-:W0:Y:S01]  /*3940*/  S2UR UR11, SR_CgaCtaId ;  /* 0x00000000000b79c3 */ /* 0x000e220000008800 */
[----:B------:R-:W-:Y:S01]  /*3950*/  R2UR UR6, R23 ;  /* 0x00000000170672ca */ /* 0x000fe200000e0000 */
[--C-:B------:R-:W-:Y:S01]  /*3960*/  IMAD.MOV.U32 R150, RZ, RZ, R151.reuse ;  /* 0x000000ffff967224 */ /* 0x100fe200078e0097 */
[----:B------:R-:W-:Y:S01]  /*3970*/  MOV R0, 0xfffffffe ;  /* 0xfffffffe00007802 */ /* 0x000fe20000000f00 */
[----:B------:R-:W-:Y:S01]  /*3980*/  IMAD.IADD R22, R19, 0x1, -R22 ;  /* 0x0000000113167824 */ /* 0x000fe200078e0a16 */
[----:B------:R-:W-:Y:S01]  /*3990*/  P2R R14, PR, RZ, 0x1 ;  /* 0x00000001ff0e7803 */ /* 0x000fe20000000000 */
[--C-:B------:R-:W-:Y:S01]  /*39a0*/  IMAD.MOV.U32 R149, RZ, RZ, R151.reuse ;  /* 0x000000ffff957224 */ /* 0x100fe200078e0097 */
[----:B------:R-:W-:Y:S01]  /*39b0*/  R2UR UR10, R17 ;  /* 0x00000000110a72ca */ /* 0x000fe200000e0000 */
[--C-:B------:R-:W-:Y:S01]  /*39c0*/  IMAD.MOV.U32 R147, RZ, RZ, R151.reuse ;  /* 0x000000ffff937224 */ /* 0x100fe200078e0097 */
[----:B------:R-:W-:Y:S01]  /*39d0*/  SHF.R.S32.HI R3, RZ, 0x1f, R22 ;  /* 0x0000001fff037819 */ /* 0x000fe20000011416 */
[--C-:B------:R-:W-:Y:S01]  /*39e0*/  IMAD.MOV.U32 R146, RZ, RZ, R151.reuse ;  /* 0x000000ffff927224 */ /* 0x100fe200078e0097 */
[----:B------:R-:W-:Y:S01]  /*39f0*/  R2UR UR7, R16 ;  /* 0x00000000100772ca */ /* 0x000fe200000e0000 */
[--C-:B------:R-:W-:Y:S01]  /*3a00*/  IMAD.MOV.U32 R145, RZ, RZ, R151.reuse ;  /* 0x000000ffff917224 */ /* 0x100fe200078e0097 */
[----:B------:R-:W-:Y:S01]  /*3a10*/  LEA.HI R3, R3, R22, RZ, 0x2 ;  /* 0x0000001603037211 */ /* 0x000fe200078f10ff */
[--C-:B------:R-:W-:Y:S01]  /*3a20*/  IMAD.MOV.U32 R143, RZ, RZ, R151.reuse ;  /* 0x000000ffff8f7224 */ /* 0x100fe200078e0097 */
[-C--:B------:R-:W-:Y:S01]  /*3a30*/  MOV R148, R151.reuse ;  /* 0x0000009700947202 */ /* 0x080fe20000000f00 */
[--C-:B------:R-:W-:Y:S01]  /*3a40*/  IMAD.MOV.U32 R142, RZ, RZ, R151.reuse ;  /* 0x000000ffff8e7224 */ /* 0x100fe200078e0097 */
[----:B------:R-:W-:Y:S01]  /*3a50*/  LOP3.LUT R3, R3, 0x7ffffffc, RZ, 0xc0, !PT ;  /* 0x7ffffffc03037812 */ /* 0x000fe200078ec0ff */
[--C-:B------:R-:W-:Y:S01]  /*3a60*/  IMAD.MOV.U32 R141, RZ, RZ, R151.reuse ;  /* 0x000000ffff8d7224 */ /* 0x100fe200078e0097 */
[-C--:B------:R-:W-:Y:S01]  /*3a70*/  MOV R144, R151.reuse ;  /* 0x0000009700907202 */ /* 0x080fe20000000f00 */
[----:B------:R-:W-:Y:S01]  /*3a80*/  IMAD.MOV.U32 R139, RZ, RZ, R151 ;  /* 0x000000ffff8b7224 */ /* 0x000fe200078e0097 */
[-C--:B------:R-:W-:Y:S01]  /*3a90*/  MOV R140, R151.reuse ;  /* 0x00000097008c7202 */ /* 0x080fe20000000f00 */
[----:B------:R-:W-:Y:S01]  /*3aa0*/  IMAD.IADD R3, R22, 0x1, -R3 ;  /* 0x0000000116037824 */ /* 0x000fe200078e0a03 */
[-C--:B------:R-:W-:Y:S01]  /*3ab0*/  MOV R136, R151.reuse ;  /* 0x0000009700887202 */ /* 0x080fe20000000f00 */
[----:B------:R-:W-:Y:S01]  /*3ac0*/  UIADD3 UR7, UR7, 0x38840, URZ ;  /* 0x0003884007077890 */ /* 0x000fe2000fffe03f */
[--C-:B------:R-:W-:Y:S01]  /*3ad0*/  IMAD.MOV.U32 R138, RZ, RZ, R151.reuse ;  /* 0x000000ffff8a7224 */ /* 0x100fe200078e0097 */
[-C--:B------:R-:W-:Y:S01]  /*3ae0*/  MOV R132, R151.reuse ;  /* 0x0000009700847202 */ /* 0x080fe20000000f00 */
[----:B------:R-:W-:Y:S01]  /*3af0*/  IMAD R3, R3, R0, 0x50 ;  /* 0x0000005003037424 */ /* 0x000fe200078e0200 */
[----:B0-----:R-:W-:Y:S01]  /*3b00*/  UPRMT UR7, UR11, 0x654, UR7 ;  /* 0x000006540b077896 */ /* 0x001fe20008000007 */
[----:B------:R-:W-:Y:S01]  /*3b10*/  IMAD.U32 R0, RZ, RZ, UR60 ;  /* 0x0000003cff007e24 */ /* 0x000fe2000f8e00ff */
[----:B------:R-:W-:Y:S01]  /*3b20*/  UIADD3 UR60, UR60, -0x2, URZ ;  /* 0xfffffffe3c3c7890 */ /* 0x000fe2000fffe03f */
[----:B------:R-:W-:Y:S01]  /*3b30*/  VIADD R3, R3, UR6 ;  /* 0x0000000603037c36 */ /* 0x000fe20008000000 */
[----:B------:R-:W-:Y:S01]  /*3b40*/  ULDC UR6, c[0x0][0x988] ;  /* 0x0002620000067ab9 */ /* 0x000fe20000000800 */
[----:B------:R-:W-:Y:S01]  /*3b50*/  IMAD.MOV.U32 R137, RZ, RZ, R151 ;  /* 0x000000ffff897224 */ /* 0x000fe200078e0097 */
[----:B------:R-:W-:Y:S01]  /*3b60*/  UISETP.GE.AND UP0, UPT, UR60, UR10, UPT ;  /* 0x0000000a3c00728c */ /* 0x000fe2000bf06270 */
[----:B------:R-:W-:Y:S01]  /*3b70*/  IMAD R3, R0, -0x50, R3 ;  /* 0xffffffb000037824 */ /* 0x000fe200078e0203 */
[----:B------:R-:W-:Y:S01]  /*3b80*/  MOV R128, R151 ;  /* 0x0000009700807202 */ /* 0x000fe20000000f00 */
[----:B------:R-:W-:Y:S01]  /*3b90*/  SYNCS.ARRIVE.TRANS64.RED.A1T0 RZ, [UR7], RZ ;  /* 0x000000ffffff79a7 */ /* 0x000fe20008100407 */
[----:B------:R-:W-:Y:S01]  /*3ba0*/  UMOV UR7, URZ ;  /* 0x0000003f00077c82 */ /* 0x000fe20008000000 */
[--C-:B------:R-:W-:Y:S01]  /*3bb0*/  IMAD.MOV.U32 R135, RZ, RZ, R151.reuse ;  /* 0x000000ffff877224 */ /* 0x100fe200078e0097 */
[C---:B------:R-:W-:Y:S01]  /*3bc0*/  ISETP.GT.AND P2, PT, R3.reuse, RZ, PT ;  /* 0x000000ff0300720c */ /* 0x040fe20003f44270 */
[--C-:B------:R-:W-:Y:S01]  /*3bd0*/  IMAD.MOV.U32 R134, RZ, RZ, R151.reuse ;  /* 0x000000ffff867224 */ /* 0x100fe200078e0097 */
[C---:B------:R-:W-:Y:S01]  /*3be0*/  ISETP.GT.AND P1, PT, R3.reuse, 0x1, PT ;  /* 0x000000010300780c */ /* 0x040fe20003f24270 */
[--C-:B------:R-:W-:Y:S01]  /*3bf0*/  IMAD.MOV.U32 R133, RZ, RZ, R151.reuse ;  /* 0x000000ffff857224 */ /* 0x100fe200078e0097 */
[----:B------:R-:W-:Y:S01]  /*3c00*/  ISETP.GT.AND P6, PT, R3, 0x8, PT ;  /* 0x000000080300780c */ /* 0x000fe20003fc4270 */
[--C-:B------:R-:W-:Y:S01]  /*3c10*/  IMAD.MOV.U32 R131, RZ, RZ, R151.reuse ;  /* 0x000000ffff837224 */ /* 0x100fe200078e0097 */
[----:B------:R-:W-:Y:S01]  /*3c20*/  FSEL R58, R58, -INF , P2 ;  /* 0xff8000003a3a7808 */ /* 0x000fe20001000000 */
[--C-:B------:R-:W-:Y:S01]  /*3c30*/  IMAD.MOV.U32 R130, RZ, RZ, R151.reuse ;  /* 0x000000ffff827224 */ /* 0x100fe200078e0097 */
[----:B------:R-:W-:Y:S01]  /*3c40*/  FSEL R59, R59, -INF , P1 ;  /* 0xff8000003b3b7808 */ /* 0x000fe20000800000 */
[--C-:B------:R-:W-:Y:S01]  /*3c50*/  IMAD.MOV.U32 R129, RZ, RZ, R151.reuse ;  /* 0x000000ffff817224 */ /* 0x100fe200078e0097 */
[C---:B------:R-:W-:Y:S01]  /*3c60*/  ISETP.GT.AND P5, PT, R3.reuse, 0x9, PT ;  /* 0x000000090300780c */ /* 0x040fe20003fa4270 */
[--C-:B------:R-:W-:Y:S01]  /*3c70*/  IMAD.MOV.U32 R127, RZ, RZ, R151.reuse ;  /* 0x000000ffff7f7224 */ /* 0x100fe200078e0097 */
[----:B------:R-:W-:Y:S01]  /*3c80*/  FSEL R62, R62, -INF , P6 ;  /* 0xff8000003e3e7808 */ /* 0x000fe20003000000 */
[--C-:B------:R-:W-:Y:S01]  /*3c90*/  IMAD.MOV.U32 R126, RZ, RZ, R151.reuse ;  /* 0x000000ffff7e7224 */ /* 0x100fe200078e0097 */
[----:B------:R-:W-:Y:S01]  /*3ca0*/  FMNMX.FTZ R7, R58, R59, !PT ;  /* 0x0000003b3a077209 */ /* 0x000fe20007810000 */
[--C-:B------:R-:W-:Y:S01]  /*3cb0*/  IMAD.MOV.U32 R125, RZ, RZ, R151.reuse ;  /* 0x000000ffff7d7224 */ /* 0x100fe200078e0097 */
[----:B------:R-:W-:Y:S01]  /*3cc0*/  ISETP.GT.AND P4, PT, R3, 0x10, PT ;  /* 0x000000100300780c */ /* 0x000fe20003f84270 */
        /* <DEDUP_REMOVED lines=11> */
[----:B------:R-:W-:Y:S01]  /*3d80*/  FSEL R56, R56, -INF , P2 ;  /* 0xff80000038387808 */ /* 0x000fe20001000000 */
        /* <DEDUP_REMOVED lines=76> */
[----:B------:R-:W-:Y:S01]  /*4250*/  IMAD.MOV.U32 R65, RZ, RZ, R151 ;  /* 0x000000ffff417224 */ /* 0x000fe200078e0097 */
[----:B------:R-:W-:-:S02]  /*4260*/  FMNMX.FTZ R7, R35, R0, !PT ;  /* 0x0000000023077209 */ /* 0x000fc40007810000 */
[----:B------:R-:W-:Y:S02]  /*4270*/  FSEL R44, R44, -INF , P4 ;  /* 0xff8000002c2c7808 */ /* 0x000fe40002000000 */
[----:B------:R-:W-:Y:S02]  /*4280*/  ISETP.GT.AND P4, PT, R3, 0x40, PT ;  /* 0x000000400300780c */ /* 0x000fe40003f84270 */
[----:B------:R-:W-:Y:S02]  /*4290*/  FSEL R39, R39, -INF , P5 ;  /* 0xff80000027277808 */ /* 0x000fe40002800000 */
[----:B------:R-:W-:Y:S02]  /*42a0*/  FMNMX.FTZ R0, R38, R7, !PT ;  /* 0x0000000726007209 */ /* 0x000fe40007810000 */
[----:B------:R-:W-:Y:S02]  /*42b0*/  FSEL R45, R45, -INF , P3 ;  /* 0xff8000002d2d7808 */ /* 0x000fe40001800000 */
[----:B------:R-:W-:-:S02]  /*42c0*/  ISETP.GT.AND P3, PT, R3, 0x41, PT ;  /* 0x000000410300780c */ /* 0x000fc40003f64270 */
[----:B------:R-:W-:Y:S02]  /*42d0*/  FSEL R26, R26, -INF , P4 ;  /* 0xff8000001a1a7808 */ /* 0x000fe40002000000 */
[----:B------:R-:W-:Y:S02]  /*42e0*/  FMNMX.FTZ R7, R39, R0, !PT ;  /* 0x0000000027077209 */ /* 0x000fe40007810000 */
[----:B------:R-:W-:Y:S02]  /*42f0*/  FSEL R32, R32, -INF , P2 ;  /* 0xff80000020207808 */ /* 0x000fe40001000000 */
[----:B------:R-:W-:Y:S02]  /*4300*/  ISETP.GT.AND P2, PT, R3, 0x48, PT ;  /* 0x000000480300780c */ /* 0x000fe40003f44270 */
[----:B------:R-:W-:Y:S02]  /*4310*/  FSEL R27, R27, -INF , P3 ;  /* 0xff8000001b1b7808 */ /* 0x000fe40001800000 */
[----:B------:R-:W-:-:S02]  /*4320*/  FMNMX.FTZ R0, R26, R7, !PT ;  /* 0x000000071a007209 */ /* 0x000fc40007810000 */
[----:B------:R-:W-:Y:S02]  /*4330*/  FSEL R33, R33, -INF , P1 ;  /* 0xff80000021217808 */ /* 0x000fe40000800000 */
[----:B------:R-:W-:Y:S02]  /*4340*/  ISETP.GT.AND P1, PT, R3, 0x49, PT ;  /* 0x000000490300780c */ /* 0x000fe40003f24270 */
[----:B------:R-:W-:Y:S02]  /*4350*/  FSEL R30, R30, -INF , P2 ;  /* 0xff8000001e1e7808 */ /* 0x000fe40001000000 */
[----:B------:R-:W-:Y:S02]  /*4360*/  FMNMX.FTZ R3, R27, R0, !PT ;  /* 0x000000001b037209 */ /* 0x000fe40007810000 */
[----:B------:R-:W-:Y:S02]  /*4370*/  FSEL R31, R31, -INF , P1 ;  /* 0xff8000001f1f7808 */ /* 0x000fe40000800000 */
[----:B------:R-:W-:-:S02]  /*4380*/  FMNMX.FTZ R0, R30, R3, !PT ;  /* 0x000000031e007209 */ /* 0x000fc40007810000 */
[----:B------:R-:W-:Y:S02]  /*4390*/  FSEL R36, R36, -INF , P6 ;  /* 0xff80000024247808 */ /* 0x000fe40003000000 */
[----:B------:R-:W-:Y:S02]  /*43a0*/  FMNMX.FTZ R2, R31, R0, !PT ;  /* 0x000000001f027209 */ /* 0x000fe40007810000 */
[----:B------:R-:W-:Y:S02]  /*43b0*/  FSEL R37, R37, -INF , P5 ;  /* 0xff80000025257808 */ /* 0x000fe40002800000 */
[----:B------:R-:W-:Y:S01]  /*43c0*/  FSEL R24, R24, -INF , P4 ;  /* 0xff80000018187808 */ /* 0x000fe20002000000 */
[----:B------:R-:W0:Y:S01]  /*43d0*/  SHFL.BFLY PT, R3, R2, 0x2, 0x1f ;  /* 0x0c401f0002037f89 */ /* 0x000e2200000e0000 */
[----:B------:R-:W-:Y:S02]  /*43e0*/  FSEL R25, R25, -INF , P3 ;  /* 0xff80000019197808 */ /* 0x000fe40001800000 */
[----:B------:R-:W-:-:S02]  /*43f0*/  FSEL R28, R28, -INF , P2 ;  /* 0xff8000001c1c7808 */ /* 0x000fc40001000000 */
[----:B------:R-:W-:Y:S02]  /*4400*/  FSEL R29, R29, -INF , P1 ;  /* 0xff8000001d1d7808 */ /* 0x000fe40000800000 */
[-C--:B------:R-:W-:Y:S02]  /*4410*/  MOV R124, R151.reuse ;  /* 0x00000097007c7202 */ /* 0x080fe40000000f00 */
[-C--:B------:R-:W-:Y:S02]  /*4420*/  MOV R120, R151.reuse ;  /* 0x0000009700787202 */ /* 0x080fe40000000f00 */
[-C--:B------:R-:W-:Y:S02]  /*4430*/  MOV R116, R151.reuse ;  /* 0x0000009700747202 */ /* 0x080fe40000000f00 */
[-C--:B------:R-:W-:Y:S02]  /*4440*/  MOV R112, R151.reuse ;  /* 0x0000009700707202 */ /* 0x080fe40000000f00 */
[----:B------:R-:W-:-:S02]  /*4450*/  MOV R108, R151 ;  /* 0x00000097006c7202 */ /* 0x000fc40000000f00 */
[-C--:B------:R-:W-:Y:S02]  /*4460*/  MOV R104, R151.reuse ;  /* 0x0000009700687202 */ /* 0x080fe40000000f00 */
[-C--:B------:R-:W-:Y:S02]  /*4470*/  MOV R100, R151.reuse ;  /* 0x0000009700647202 */ /* 0x080fe40000000f00 */
[-C--:B------:R-:W-:Y:S02]  /*4480*/  MOV R96, R151.reuse ;  /* 0x0000009700607202 */ /* 0x080fe40000000f00 */
[----:B------:R-:W-:Y:S02]  /*4490*/  MOV R92, R151 ;  /* 0x00000097005c7202 */ /* 0x000fe40000000f00 */
[----:B0-----:R-:W-:Y:S02]  /*44a0*/  FMNMX.FTZ R7, R2, R3, !PT ;  /* 0x0000000302077209 */ /* 0x001fe40007810000 */
[----:B------:R-:W-:-:S02]  /*44b0*/  FMNMX.FTZ R3, R56, R57, !PT ;  /* 0x0000003938037209 */ /* 0x000fc40007810000 */
[-C--:B------:R-:W-:Y:S01]  /*44c0*/  MOV R88, R151.reuse ;  /* 0x0000009700587202 */ /* 0x080fe20000000f00 */
[----:B------:R-:W0:Y:S01]  /*44d0*/  SHFL.BFLY PT, R6, R7, 0x1, 0x1f ;  /* 0x0c201f0007067f89 */ /* 0x000e2200000e0000 */
[-C--:B------:R-:W-:Y:S02]  /*44e0*/  MOV R84, R151.reuse ;  /* 0x0000009700547202 */ /* 0x080fe40000000f00 */
[-C--:B------:R-:W-:Y:S02]  /*44f0*/  MOV R80, R151.reuse ;  /* 0x0000009700507202 */ /* 0x080fe40000000f00 */
[-C--:B------:R-:W-:Y:S02]  /*4500*/  MOV R76, R151.reuse ;  /* 0x00000097004c7202 */ /* 0x080fe40000000f00 */
[-C--:B------:R-:W-:Y:S02]  /*4510*/  MOV R72, R151.reuse ;  /* 0x0000009700487202 */ /* 0x080fe40000000f00 */
[----:B------:R-:W-:-:S02]  /*4520*/  MOV R68, R151 ;  /* 0x0000009700447202 */ /* 0x000fc40000000f00 */
[----:B------:R-:W-:Y:S02]  /*4530*/  MOV R64, R151 ;  /* 0x0000009700407202 */ /* 0x000fe40000000f00 */
[----:B0-----:R-:W-:-:S04]  /*4540*/  FMNMX.FTZ R6, R7, R6, !PT ;  /* 0x0000000607067209 */ /* 0x001fc80007810000 */
[C---:B------:R-:W-:Y:S01]  /*4550*/  FSETP.NEU.FTZ.AND P0, PT, R6.reuse, -INF , PT ;  /* 0xff8000000600780b */ /* 0x040fe20003f1d000 */
[----:B------:R-:W-:-:S05]  /*4560*/  FMUL.FTZ R0, R6, UR6 ;  /* 0x0000000606007c20 */ /* 0x000fca0008410000 */
[----:B------:R-:W-:Y:S02]  /*4570*/  FSEL R9, R0, RZ, P0 ;  /* 0x000000ff00097208 */ /* 0x000fe40000000000 */
[----:B------:R-:W-:Y:S02]  /*4580*/  FMNMX.FTZ R0, R60, R3, !PT ;  /* 0x000000033c007209 */ /* 0x000fe40007810000 */
[----:B------:R-:W-:Y:S01]  /*4590*/  ISETP.NE.AND P0, PT, R14, RZ, PT ;  /* 0x000000ff0e00720c */ /* 0x000fe20003f05270 */
[--C-:B------:R-:W-:Y:S01]  /*45a0*/  FFMA.FTZ R58, R58, UR6, -R9.reuse ;  /* 0x000000063a3a7c23 */ /* 0x100fe20008010809 */
[----:B------:R-:W-:Y:S01]  /*45b0*/  FMNMX.FTZ R3, R61, R0, !PT ;  /* 0x000000003d037209 */ /* 0x000fe20007810000 */
[--C-:B------:R-:W-:Y:S01]  /*45c0*/  FFMA.FTZ R59, R59, UR6, -R9.reuse ;  /* 0x000000063b3b7c23 */ /* 0x100fe20008010809 */
[--C-:B------:R-:W-:Y:S01]  /*45d0*/  FFMA.FTZ R62, R62, UR6, -R9.reuse ;  /* 0x000000063e3e7c23 */ /* 0x100fe20008010809 */
[--C-:B------:R-:W-:Y:S01]  /*45e0*/  FFMA.FTZ R63, R63, UR6, -R9.reuse ;  /* 0x000000063f3f7c23 */ /* 0x100fe20008010809 */
[----:B------:R-:W-:Y:S01]  /*45f0*/  FMNMX.FTZ R0, R48, R3, !PT ;  /* 0x0000000330007209 */ /* 0x000fe20007810000 */
[----:B------:R-:W-:Y:S01]  /*4600*/  MUFU.EX2 R58, R58 ;  /* 0x0000003a003a7308 */ /* 0x000fe20000000800 */
[--C-:B------:R-:W-:Y:S01]  /*4610*/  FFMA.FTZ R50, R50, UR6, -R9.reuse ;  /* 0x0000000632327c23 */ /* 0x100fe20008010809 */
[--C-:B------:R-:W-:Y:S01]  /*4620*/  FFMA.FTZ R51, R51, UR6, -R9.reuse ;  /* 0x0000000633337c23 */ /* 0x100fe20008010809 */
[----:B------:R-:W-:Y:S01]  /*4630*/  FMNMX.FTZ R3, R49, R0, !PT ;  /* 0x0000000031037209 */ /* 0x000fe20007810000 */
[--C-:B------:R-:W-:Y:S01]  /*4640*/  FFMA.FTZ R54, R54, UR6, -R9.reuse ;  /* 0x0000000636367c23 */ /* 0x100fe20008010809 */
[--C-:B------:R-:W-:Y:S01]  /*4650*/  FFMA.FTZ R55, R55, UR6, -R9.reuse ;  /* 0x0000000637377c23 */ /* 0x100fe20008010809 */
[--C-:B------:R-:W-:Y:S01]  /*4660*/  FFMA.FTZ R42, R42, UR6, -R9.reuse ;  /* 0x000000062a2a7c23 */ /* 0x100fe20008010809 */
[----:B------:R-:W-:Y:S01]  /*4670*/  FMNMX.FTZ R0, R52, R3, !PT ;  /* 0x0000000334007209 */ /* 0x000fe20007810000 */
[----:B------:R-:W0:Y:S01]  /*4680*/  MUFU.EX2 R59, R59 ;  /* 0x0000003b003b7308 */ /* 0x000e220000000800 */
[--C-:B------:R-:W-:Y:S01]  /*4690*/  FFMA.FTZ R43, R43, UR6, -R9.reuse ;  /* 0x000000062b2b7c23 */ /* 0x100fe20008010809 */
        /* <DEDUP_REMOVED lines=12> */
[----:B------:R-:W-:Y:S01]  /*4760*/  FFMA.FTZ R30, R30, UR6, -R9 ;  /* 0x000000061e1e7c23 */ /* 0x000fe20008010809 */
[----:B------:R-:W-:Y:S01]  /*4770*/  FMNMX.FTZ R0, R44, R3, !PT ;  /* 0x000000032c007209 */ /* 0x000fe20007810000 */
[----:B------:R-:W1:Y:S01]  /*4780*/  MUFU.EX2 R63, R63 ;  /* 0x0000003f003f7308 */ /* 0x000e620000000800 */
[----:B0-----:R-:W-:Y:S01]  /*4790*/  FADD.FTZ R7, R58, R59 ;  /* 0x0000003b3a077221 */ /* 0x001fe20000010000 */
[----:B------:R-:W-:Y:S01]  /*47a0*/  FFMA.FTZ R9, R31, UR6, -R9 ;  /* 0x000000061f097c23 */ /* 0x000fe20008010809 */
[----:B------:R-:W-:Y:S01]  /*47b0*/  FMNMX.FTZ R3, R45, R0, !PT ;  /* 0x000000002d037209 */ /* 0x000fe20007810000 */
[--C-:B------:R-:W-:Y:S01]  /*47c0*/  IMAD.MOV.U32 R31, RZ, RZ, R151.reuse ;  /* 0x000000ffff1f7224 */ /* 0x100fe200078e0097 */
[----:B------:R-:W-:Y:S01]  /*47d0*/  F2FP.BF16.F32.PACK_AB R209, R59, R58 ;  /* 0x0000003a3bd1723e */ /* 0x000fe200000010ff */
[--C-:B------:R-:W-:Y:S01]  /*47e0*/  IMAD.MOV.U32 R59, RZ, RZ, R151.reuse ;  /* 0x000000ffff3b7224 */ /* 0x100fe200078e0097 */
[----:B------:R-:W-:Y:S01]  /*47f0*/  FMNMX.FTZ R0, R32, R3, !PT ;  /* 0x0000000320007209 */ /* 0x000fe20007810000 */
[----:B------:R-:W-:Y:S01]  /*4800*/  MUFU.EX2 R50, R50 ;  /* 0x0000003200327308 */ /* 0x000fe20000000800 */
[----:B------:R-:W-:-:S02]  /*4810*/  IMAD.MOV.U32 R58, RZ, RZ, R151 ;  /* 0x000000ffff3a7224 */ /* 0x000fc400078e0097 */
[----:B------:R-:W-:-:S04]  /*4820*/  FMNMX.FTZ R3, R33, R0, !PT ;  /* 0x0000000021037209 */ /* 0x000fc80007810000 */
[----:B------:R-:W-:Y:S01]  /*4830*/  FMNMX.FTZ R0, R36, R3, !PT ;  /* 0x0000000324007209 */ /* 0x000fe20007810000 */
[----:B------:R-:W0:Y:S01]  /*4840*/  MUFU.EX2 R51, R51 ;  /* 0x0000003300337308 */ /* 0x000e220000000800 */
[----:B-1----:R-:W-:Y:S02]  /*4850*/  F2FP.BF16.F32.PACK_AB R211, R63, R62 ;  /* 0x0000003e3fd3723e */ /* 0x002fe400000010ff */
[----:B------:R-:W-:-:S04]  /*4860*/  FMNMX.FTZ R3, R37, R0, !PT ;  /* 0x0000000025037209 */ /* 0x000fc80007810000 */
[----:B------:R-:W-:Y:S01]  /*4870*/  FMNMX.FTZ R0, R24, R3, !PT ;  /* 0x0000000318007209 */ /* 0x000fe20007810000 */
[----:B------:R-:W-:Y:S03]  /*4880*/  MUFU.EX2 R54, R54 ;  /* 0x0000003600367308 */ /* 0x000fe60000000800 */
[----:B------:R-:W-:-:S04]  /*4890*/  FMNMX.FTZ R3, R25, R0, !PT ;  /* 0x0000000019037209 */ /* 0x000fc80007810000 */
[----:B------:R-:W-:Y:S01]  /*48a0*/  FMNMX.FTZ R0, R28, R3, !PT ;  /* 0x000000031c007209 */ /* 0x000fe20007810000 */
[----:B------:R-:W1:Y:S01]  /*48b0*/  MUFU.EX2 R55, R55 ;  /* 0x0000003700377308 */ /* 0x000e620000000800 */
[----:B0-----:R-:W-:Y:S02]  /*48c0*/  F2FP.BF16.F32.PACK_AB R205, R51, R50 ;  /* 0x0000003233cd723e */ /* 0x001fe400000010ff */
[----:B------:R-:W-:-:S05]  /*48d0*/  FMNMX.FTZ R0, R29, R0, !PT ;  /* 0x000000001d007209 */ /* 0x000fca0007810000 */
[----:B------:R-:W0:Y:S01]  /*48e0*/  SHFL.BFLY PT, R3, R0, 0x2, 0x1f ;  /* 0x0c401f0000037f89 */ /* 0x000e2200000e0000 */
[----:B------:R-:W-:Y:S08]  /*48f0*/  MUFU.EX2 R195, R9 ;  /* 0x0000000900c37308 */ /* 0x000ff00000000800 */
[----:B------:R-:W-:Y:S01]  /*4900*/  MUFU.EX2 R42, R42 ;  /* 0x0000002a002a7308 */ /* 0x000fe20000000800 */
[----:B-1----:R-:W-:-:S07]  /*4910*/  F2FP.BF16.F32.PACK_AB R207, R55, R54 ;  /* 0x0000003637cf723e */ /* 0x002fce00000010ff */
[----:B------:R-:W1:Y:S01]  /*4920*/  MUFU.EX2 R43, R43 ;  /* 0x0000002b002b7308 */ /* 0x000e620000000800 */
[----:B0-----:R-:W-:-:S07]  /*4930*/  FMNMX.FTZ R2, R0, R3, !PT ;  /* 0x0000000300027209 */ /* 0x001fce0007810000 */
[----:B------:R-:W-:Y:S01]  /*4940*/  MUFU.EX2 R46, R46 ;  /* 0x0000002e002e7308 */ /* 0x000fe20000000800 */
[----:B------:R-:W0:Y:S07]  /*4950*/  SHFL.BFLY PT, R3, R2, 0x1, 0x1f ;  /* 0x0c201f0002037f89 */ /* 0x000e2e00000e0000 */
[----:B------:R-:W2:Y:S01]  /*4960*/  MUFU.EX2 R47, R47 ;  /* 0x0000002f002f7308 */ /* 0x000ea20000000800 */
[----:B-1----:R-:W-:-:S07]  /*4970*/  F2FP.BF16.F32.PACK_AB R201, R43, R42 ;  /* 0x0000002a2bc9723e */ /* 0x002fce00000010ff */
[----:B------:R-:W-:Y:S08]  /*4980*/  MUFU.EX2 R34, R34 ;  /* 0x0000002200227308 */ /* 0x000ff00000000800 */
[----:B------:R-:W1:Y:S01]  /*4990*/  MUFU.EX2 R35, R35 ;  /* 0x0000002300237308 */ /* 0x000e620000000800 */
[----:B--2---:R-:W-:Y:S02]  /*49a0*/  F2FP.BF16.F32.PACK_AB R203, R47, R46 ;  /* 0x0000002e2fcb723e */ /* 0x004fe400000010ff */
[----:B0-----:R-:W-:Y:S01]  /*49b0*/  FMNMX.FTZ R3, R2, R3, !PT ;  /* 0x0000000302037209 */ /* 0x001fe20007810000 */
[----:B------:R-:W-:Y:S01]  /*49c0*/  FADD.FTZ R2, R62, R7 ;  /* 0x000000073e027221 */ /* 0x000fe20000010000 */
[----:B------:R-:W-:-:S02]  /*49d0*/  IMAD.MOV.U32 R62, RZ, RZ, R151 ;  /* 0x000000ffff3e7224 */ /* 0x000fc400078e0097 */
[C---:B------:R-:W-:Y:S01]  /*49e0*/  FSETP.NEU.FTZ.AND P1, PT, R3.reuse, -INF , PT ;  /* 0xff8000000300780b */ /* 0x040fe20003f3d000 */
[----:B------:R-:W-:Y:S01]  /*49f0*/  FMUL.FTZ R0, R3, UR6 ;  /* 0x0000000603007c20 */ /* 0x000fe20008410000 */
[----:B------:R-:W-:Y:S01]  /*4a00*/  FADD.FTZ R7, R63, R2 ;  /* 0x000000023f077221 */ /* 0x000fe20000010000 */
[----:B------:R-:W-:Y:S01]  /*4a10*/  MUFU.EX2 R38, R38 ;  /* 0x0000002600267308 */ /* 0x000fe20000000800 */
[----:B------:R-:W-:Y:S02]  /*4a20*/  IMAD.MOV.U32 R63, RZ, RZ, R151 ;  /* 0x000000ffff3f7224 */ /* 0x000fe400078e0097 */
[----:B------:R-:W-:Y:S01]  /*4a30*/  FSEL R0, R0, RZ, P1 ;  /* 0x000000ff00007208 */ /* 0x000fe20000800000 */
[----:B------:R-:W-:Y:S01]  /*4a40*/  FADD.FTZ R2, R50, R7 ;  /* 0x0000000732027221 */ /* 0x000fe20000010000 */
[----:B------:R-:W-:Y:S01]  /*4a50*/  PLOP3.LUT P1, PT, PT, PT, UP0, 0x80, 0x0 ;  /* 0x000000000000781c */ /* 0x000fe20003f2f008 */
[----:B------:R-:W-:Y:S01]  /*4a60*/  IMAD.MOV.U32 R50, RZ, RZ, R151 ;  /* 0x000000ffff327224 */ /* 0x000fe200078e0097 */
[----:B-1----:R-:W-:Y:S01]  /*4a70*/  F2FP.BF16.F32.PACK_AB R197, R35, R34 ;  /* 0x0000002223c5723e */ /* 0x002fe200000010ff */
[--C-:B------:R-:W-:Y:S01]  /*4a80*/  FFMA.FTZ R56, R56, UR6, -R0.reuse ;  /* 0x0000000638387c23 */ /* 0x100fe20008010800 */
[--C-:B------:R-:W-:Y:S01]  /*4a90*/  FFMA.FTZ R57, R57, UR6, -R0.reuse ;  /* 0x0000000639397c23 */ /* 0x100fe20008010800 */
[--C-:B------:R-:W-:Y:S01]  /*4aa0*/  FFMA.FTZ R60, R60, UR6, -R0.reuse ;  /* 0x000000063c3c7c23 */ /* 0x100fe20008010800 */
[--C-:B------:R-:W-:Y:S01]  /*4ab0*/  FFMA.FTZ R61, R61, UR6, -R0.reuse ;  /* 0x000000063d3d7c23 */ /* 0x100fe20008010800 */
[--C-:B------:R-:W-:Y:S01]  /*4ac0*/  FFMA.FTZ R48, R48, UR6, -R0.reuse ;  /* 0x0000000630307c23 */ /* 0x100fe20008010800 */
[--C-:B------:R-:W-:Y:S01]  /*4ad0*/  FFMA.FTZ R49, R49, UR6, -R0.reuse ;  /* 0x0000000631317c23 */ /* 0x100fe20008010800 */
[----:B------:R-:W-:Y:S01]  /*4ae0*/  MUFU.EX2 R56, R56 ;  /* 0x0000003800387308 */ /* 0x000fe20000000800 */
[--C-:B------:R-:W-:Y:S01]  /*4af0*/  FFMA.FTZ R52, R52, UR6, -R0.reuse ;  /* 0x0000000634347c23 */ /* 0x100fe20008010800 */
[----:B------:R-:W-:Y:S01]  /*4b00*/  FFMA.FTZ R53, R53, UR6, -R0 ;  /* 0x0000000635357c23 */ /* 0x000fe20008010800 */
[----:B------:R-:W-:Y:S01]  /*4b10*/  FADD.FTZ R9, R51, R2 ;  /* 0x0000000233097221 */ /* 0x000fe20000010000 */
[--C-:B------:R-:W-:Y:S01]  /*4b20*/  FFMA.FTZ R40, R40, UR6, -R0.reuse ;  /* 0x0000000628287c23 */ /* 0x100fe20008010800 */
[--C-:B------:R-:W-:Y:S01]  /*4b30*/  FFMA.FTZ R41, R41, UR6, -R0.reuse ;  /* 0x0000000629297c23 */ /* 0x100fe20008010800 */
[--C-:B------:R-:W-:Y:S01]  /*4b40*/  FFMA.FTZ R44, R44, UR6, -R0.reuse ;  /* 0x000000062c2c7c23 */ /* 0x100fe20008010800 */
[----:B------:R-:W-:Y:S01]  /*4b50*/  FADD.FTZ R14, R54, R9 ;  /* 0x00000009360e7221 */ /* 0x000fe20000010000 */
[----:B------:R-:W0:Y:S01]  /*4b60*/  MUFU.EX2 R57, R57 ;  /* 0x0000003900397308 */ /* 0x000e220000000800 */
[--C-:B------:R-:W-:Y:S01]  /*4b70*/  FFMA.FTZ R45, R45, UR6, -R0.reuse ;  /* 0x000000062d2d7c23 */ /* 0x100fe20008010800 */
[----:B------:R-:W-:Y:S01]  /*4b80*/  FFMA.FTZ R32, R32, UR6, -R0 ;  /* 0x0000000620207c23 */ /* 0x000fe20008010800 */
[----:B------:R-:W-:Y:S01]  /*4b90*/  FADD.FTZ R9, R55, R14 ;  /* 0x0000000e37097221 */ /* 0x000fe20000010000 */
[--C-:B------:R-:W-:Y:S01]  /*4ba0*/  FFMA.FTZ R33, R33, UR6, -R0.reuse ;  /* 0x0000000621217c23 */ /* 0x100fe20008010800 */
[--C-:B------:R-:W-:Y:S01]  /*4bb0*/  FFMA.FTZ R36, R36, UR6, -R0.reuse ;  /* 0x0000000624247c23 */ /* 0x100fe20008010800 */
[--C-:B------:R-:W-:Y:S01]  /*4bc0*/  FFMA.FTZ R37, R37, UR6, -R0.reuse ;  /* 0x0000000625257c23 */ /* 0x100fe20008010800 */
[----:B------:R-:W-:Y:S01]  /*4bd0*/  FADD.FTZ R14, R42, R9 ;  /* 0x000000092a0e7221 */ /* 0x000fe20000010000 */
[----:B------:R-:W1:Y:S01]  /*4be0*/  MUFU.EX2 R60, R60 ;  /* 0x0000003c003c7308 */ /* 0x000e620000000800 */
[--C-:B------:R-:W-:Y:S01]  /*4bf0*/  FFMA.FTZ R24, R24, UR6, -R0.reuse ;  /* 0x0000000618187c23 */ /* 0x100fe20008010800 */
[----:B------:R-:W-:Y:S01]  /*4c00*/  FFMA.FTZ R25, R25, UR6, -R0 ;  /* 0x0000000619197c23 */ /* 0x000fe20008010800 */
[----:B------:R-:W-:Y:S01]  /*4c10*/  FADD.FTZ R9, R43, R14 ;  /* 0x0000000e2b097221 */ /* 0x000fe20000010000 */
[--C-:B------:R-:W-:Y:S01]  /*4c20*/  FFMA.FTZ R28, R28, UR6, -R0.reuse ;  /* 0x000000061c1c7c23 */ /* 0x100fe20008010800 */
[----:B------:R-:W-:Y:S01]  /*4c30*/  FFMA.FTZ R0, R29, UR6, -R0 ;  /* 0x000000061d007c23 */ /* 0x000fe20008010800 */
[----:B------:R-:W-:-:S02]  /*4c40*/  IMAD.MOV.U32 R55, RZ, RZ, R151 ;  /* 0x000000ffff377224 */ /* 0x000fc400078e0097 */
[----:B------:R-:W-:Y:S01]  /*4c50*/  FADD.FTZ R14, R46, R9 ;  /* 0x000000092e0e7221 */ /* 0x000fe20000010000 */
[----:B------:R-:W2:Y:S01]  /*4c60*/  MUFU.EX2 R61, R61 ;  /* 0x0000003d003d7308 */ /* 0x000ea20000000800 */
[----:B0-----:R-:W-:Y:S01]  /*4c70*/  FADD.FTZ R7, R56, R57 ;  /* 0x0000003938077221 */ /* 0x001fe20000010000 */
[----:B------:R-:W-:Y:S01]  /*4c80*/  F2FP.BF16.F32.PACK_AB R208, R57, R56 ;  /* 0x0000003839d0723e */ /* 0x000fe200000010ff */
[----:B------:R-:W-:Y:S01]  /*4c90*/  FADD.FTZ R9, R47, R14 ;  /* 0x0000000e2f097221 */ /* 0x000fe20000010000 */
[--C-:B------:R-:W-:Y:S01]  /*4ca0*/  IMAD.MOV.U32 R57, RZ, RZ, R151.reuse ;  /* 0x000000ffff397224 */ /* 0x100fe200078e0097 */
[----:B------:R-:W-:Y:S01]  /*4cb0*/  MOV R56, R151 ;  /* 0x0000009700387202 */ /* 0x000fe20000000f00 */
[----:B------:R-:W-:Y:S02]  /*4cc0*/  IMAD.MOV.U32 R54, RZ, RZ, R151 ;  /* 0x000000ffff367224 */ /* 0x000fe400078e0097 */
[----:B------:R-:W-:Y:S01]  /*4cd0*/  FADD.FTZ R14, R34, R9 ;  /* 0x00000009220e7221 */ /* 0x000fe20000010000 */
[----:B------:R-:W0:Y:S01]  /*4ce0*/  MUFU.EX2 R48, R48 ;  /* 0x0000003000307308 */ /* 0x000e220000000800 */
[----:B-1----:R-:W-:Y:S01]  /*4cf0*/  FADD.FTZ R2, R60, R7 ;  /* 0x000000073c027221 */ /* 0x002fe20000010000 */
[----:B------:R-:W-:-:S02]  /*4d00*/  IMAD.MOV.U32 R51, RZ, RZ, R151 ;  /* 0x000000ffff337224 */ /* 0x000fc400078e0097 */
[----:B------:R-:W-:Y:S01]  /*4d10*/  FADD.FTZ R9, R35, R14 ;  /* 0x0000000e23097221 */ /* 0x000fe20000010000 */
[--C-:B------:R-:W-:Y:S02]  /*4d20*/  IMAD.MOV.U32 R47, RZ, RZ, R151.reuse ;  /* 0x000000ffff2f7224 */ /* 0x100fe400078e0097 */
[----:B------:R-:W-:Y:S02]  /*4d30*/  IMAD.MOV.U32 R46, RZ, RZ, R151 ;  /* 0x000000ffff2e7224 */ /* 0x000fe400078e0097 */
[----:B------:R-:W-:Y:S01]  /*4d40*/  FADD.FTZ R14, R38, R9 ;  /* 0x00000009260e7221 */ /* 0x000fe20000010000 */
[----:B------:R-:W1:Y:S01]  /*4d50*/  MUFU.EX2 R49, R49 ;  /* 0x0000003100317308 */ /* 0x000e620000000800 */
[C---:B--2---:R-:W-:Y:S01]  /*4d60*/  FADD.FTZ R7, R61.reuse, R2 ;  /* 0x000000023d077221 */ /* 0x044fe20000010000 */
[----:B------:R-:W-:Y:S01]  /*4d70*/  F2FP.BF16.F32.PACK_AB R210, R61, R60 ;  /* 0x0000003c3dd2723e */ /* 0x000fe200000010ff */
[--C-:B------:R-:W-:Y:S01]  /*4d80*/  IMAD.MOV.U32 R61, RZ, RZ, R151.reuse ;  /* 0x000000ffff3d7224 */ /* 0x100fe200078e0097 */
[----:B------:R-:W-:Y:S01]  /*4d90*/  MOV R60, R151 ;  /* 0x00000097003c7202 */ /* 0x000fe20000000f00 */
[----:B------:R-:W-:-:S02]  /*4da0*/  IMAD.MOV.U32 R43, RZ, RZ, R151 ;  /* 0x000000ffff2b7224 */ /* 0x000fc400078e0097 */
[----:B------:R-:W-:Y:S01]  /*4db0*/  IMAD.MOV.U32 R42, RZ, RZ, R151 ;  /* 0x000000ffff2a7224 */ /* 0x000fe200078e0097 */
[----:B------:R-:W2:Y:S01]  /*4dc0*/  MUFU.EX2 R52, R52 ;  /* 0x0000003400347308 */ /* 0x000ea20000000800 */
[----:B0-----:R-:W-:Y:S01]  /*4dd0*/  FADD.FTZ R2, R48, R7 ;  /* 0x0000000730027221 */ /* 0x001fe20000010000 */
[--C-:B------:R-:W-:Y:S02]  /*4de0*/  IMAD.MOV.U32 R35, RZ, RZ, R151.reuse ;  /* 0x000000ffff237224 */ /* 0x100fe400078e0097 */
[--C-:B------:R-:W-:Y:S02]  /*4df0*/  IMAD.MOV.U32 R34, RZ, RZ, R151.reuse ;  /* 0x000000ffff227224 */ /* 0x100fe400078e0097 */
[--C-:B------:R-:W-:Y:S02]  /*4e00*/  IMAD.MOV.U32 R29, RZ, RZ, R151.reuse ;  /* 0x000000ffff1d7224 */ /* 0x100fe400078e0097 */
[----:B------:R-:W0:Y:S01]  /*4e10*/  MUFU.EX2 R53, R53 ;  /* 0x0000003500357308 */ /* 0x000e220000000800 */
[C---:B-1----:R-:W-:Y:S01]  /*4e20*/  FADD.FTZ R7, R49.reuse, R2 ;  /* 0x0000000231077221 */ /* 0x042fe20000010000 */
[----:B------:R-:W-:Y:S01]  /*4e30*/  F2FP.BF16.F32.PACK_AB R204, R49, R48 ;  /* 0x0000003031cc723e */ /* 0x000fe200000010ff */
[----:B------:R-:W-:Y:S01]  /*4e40*/  IMAD.MOV.U32 R49, RZ, RZ, R151 ;  /* 0x000000ffff317224 */ /* 0x000fe200078e0097 */
[----:B------:R-:W-:-:S04]  /*4e50*/  MOV R48, R151 ;  /* 0x0000009700307202 */ /* 0x000fc80000000f00 */
[----:B------:R-:W1:Y:S01]  /*4e60*/  MUFU.EX2 R40, R40 ;  /* 0x0000002800287308 */ /* 0x000e620000000800 */
[----:B--2---:R-:W-:-:S07]  /*4e70*/  FADD.FTZ R2, R52, R7 ;  /* 0x0000000734027221 */ /* 0x004fce0000010000 */
[----:B------:R-:W2:Y:S01]  /*4e80*/  MUFU.EX2 R41, R41 ;  /* 0x0000002900297308 */ /* 0x000ea20000000800 */
[C---:B0-----:R-:W-:Y:S01]  /*4e90*/  FADD.FTZ R7, R53.reuse, R2 ;  /* 0x0000000235077221 */ /* 0x041fe20000010000 */
[----:B------:R-:W-:Y:S01]  /*4ea0*/  F2FP.BF16.F32.PACK_AB R206, R53, R52 ;  /* 0x0000003435ce723e */ /* 0x000fe200000010ff */
[----:B------:R-:W-:Y:S01]  /*4eb0*/  IMAD.MOV.U32 R53, RZ, RZ, R151 ;  /* 0x000000ffff357224 */ /* 0x000fe200078e0097 */
[----:B------:R-:W-:-:S04]  /*4ec0*/  MOV R52, R151 ;  /* 0x0000009700347202 */ /* 0x000fc80000000f00 */
[----:B------:R-:W0:Y:S01]  /*4ed0*/  MUFU.EX2 R44, R44 ;  /* 0x0000002c002c7308 */ /* 0x000e220000000800 */
[----:B-1----:R-:W-:-:S07]  /*4ee0*/  FADD.FTZ R2, R40, R7 ;  /* 0x0000000728027221 */ /* 0x002fce0000010000 */
[----:B------:R-:W1:Y:S01]  /*4ef0*/  MUFU.EX2 R45, R45 ;  /* 0x0000002d002d7308 */ /* 0x000e620000000800 */
[C---:B--2---:R-:W-:Y:S01]  /*4f00*/  FADD.FTZ R7, R41.reuse, R2 ;  /* 0x0000000229077221 */ /* 0x044fe20000010000 */
[----:B------:R-:W-:Y:S01]  /*4f10*/  F2FP.BF16.F32.PACK_AB R200, R41, R40 ;  /* 0x0000002829c8723e */ /* 0x000fe200000010ff */
[----:B------:R-:W-:Y:S01]  /*4f20*/  IMAD.MOV.U32 R41, RZ, RZ, R151 ;  /* 0x000000ffff297224 */ /* 0x000fe200078e0097 */
[----:B------:R-:W-:-:S04]  /*4f30*/  MOV R40, R151 ;  /* 0x0000009700287202 */ /* 0x000fc80000000f00 */
[----:B------:R-:W2:Y:S01]  /*4f40*/  MUFU.EX2 R32, R32 ;  /* 0x0000002000207308 */ /* 0x000ea20000000800 */
[----:B0-----:R-:W-:-:S07]  /*4f50*/  FADD.FTZ R2, R44, R7 ;  /* 0x000000072c027221 */ /* 0x001fce0000010000 */
        /* <DEDUP_REMOVED lines=13> */
[C---:B-1----:R-:W-:Y:S01]  /*5030*/  FADD.FTZ R9, R39.reuse, R14 ;  /* 0x0000000e27097221 */ /* 0x042fe20000010000 */
[----:B------:R-:W-:Y:S01]  /*5040*/  F2FP.BF16.F32.PACK_AB R199, R39, R38 ;  /* 0x0000002627c7723e */ /* 0x000fe200000010ff */
[--C-:B------:R-:W-:Y:S02]  /*5050*/  IMAD.MOV.U32 R39, RZ, RZ, R151.reuse ;  /* 0x000000ffff277224 */ /* 0x100fe400078e0097 */
[----:B------:R-:W-:-:S03]  /*5060*/  IMAD.MOV.U32 R38, RZ, RZ, R151 ;  /* 0x000000ffff267224 */ /* 0x000fc600078e0097 */
[----:B------:R-:W1:Y:S01]  /*5070*/  MUFU.EX2 R37, R37 ;  /* 0x0000002500257308 */ /* 0x000e620000000800 */
[----:B--2---:R-:W-:-:S07]  /*5080*/  FADD.FTZ R2, R36, R7 ;  /* 0x0000000724027221 */ /* 0x004fce0000010000 */
        /* <DEDUP_REMOVED lines=8> */
[C---:B--2---:R-:W-:Y:S01]  /*5110*/  FADD.FTZ R9, R27.reuse, R14 ;  /* 0x0000000e1b097221 */ /* 0x044fe20000010000 */
[----:B------:R-:W-:Y:S01]  /*5120*/  F2FP.BF16.F32.PACK_AB R193, R27, R26 ;  /* 0x0000001a1bc1723e */ /* 0x000fe200000010ff */
[--C-:B------:R-:W-:Y:S02]  /*5130*/  IMAD.MOV.U32 R27, RZ, RZ, R151.reuse ;  /* 0x000000ffff1b7224 */ /* 0x100fe400078e0097 */
[----:B------:R-:W-:-:S03]  /*5140*/  IMAD.MOV.U32 R26, RZ, RZ, R151 ;  /* 0x000000ffff1a7224 */ /* 0x000fc600078e0097 */
[----:B------:R-:W2:Y:S01]  /*5150*/  MUFU.EX2 R25, R25 ;  /* 0x0000001900197308 */ /* 0x000ea20000000800 */
[----:B0-----:R-:W-:-:S07]  /*5160*/  FADD.FTZ R2, R24, R15 ;  /* 0x0000000f18027221 */ /* 0x001fce0000010000 */
[----:B------:R-:W0:Y:S01]  /*5170*/  MUFU.EX2 R28, R28 ;  /* 0x0000001c001c7308 */ /* 0x000e220000000800 */
[----:B-1----:R-:W-:-:S04]  /*5180*/  FADD.FTZ R14, R30, R9 ;  /* 0x000000091e0e7221 */ /* 0x002fc80000010000 */
[C---:B------:R-:W-:Y:S01]  /*5190*/  FADD.FTZ R9, R195.reuse, R14 ;  /* 0x0000000ec3097221 */ /* 0x040fe20000010000 */
[----:B------:R-:W-:Y:S01]  /*51a0*/  F2FP.BF16.F32.PACK_AB R195, R195, R30 ;  /* 0x0000001ec3c3723e */ /* 0x000fe200000010ff */
[--C-:B------:R-:W-:Y:S01]  /*51b0*/  IMAD.MOV.U32 R30, RZ, RZ, R151.reuse ;  /* 0x000000ffff1e7224 */ /* 0x100fe200078e0097 */
[----:B------:R1:W3:Y:S01]  /*51c0*/  MUFU.EX2 R7, R0 ;  /* 0x0000000000077308 */ /* 0x0002e20000000800 */
[C---:B--2---:R-:W-:Y:S01]  /*51d0*/  FADD.FTZ R15, R25.reuse, R2 ;  /* 0x00000002190f7221 */ /* 0x044fe20000010000 */
[----:B------:R-:W-:Y:S01]  /*51e0*/  F2FP.BF16.F32.PACK_AB R192, R25, R24 ;  /* 0x0000001819c0723e */ /* 0x000fe200000010ff */
[----:B------:R-:W-:Y:S01]  /*51f0*/  IMAD.MOV.U32 R25, RZ, RZ, R151 ;  /* 0x000000ffff197224 */ /* 0x000fe200078e0097 */
[----:B------:R-:W-:Y:S02]  /*5200*/  MOV R2, 0x3f800000 ;  /* 0x3f80000000027802 */ /* 0x000fe40000000f00 */
[----:B------:R-:W-:Y:S01]  /*5210*/  MOV R24, R151 ;  /* 0x0000009700187202 */ /* 0x000fe20000000f00 */
[----:B0-----:R-:W-:Y:S01]  /*5220*/  FADD.FTZ R14, R28, R15 ;  /* 0x0000000f1c0e7221 */ /* 0x001fe20000010000 */
[----:B-1----:R-:W-:-:S03]  /*5230*/  IMAD.MOV.U32 R0, RZ, RZ, 0x3f800000 ;  /* 0x3f800000ff007424 */ /* 0x002fc600078e00ff */
[C---:B---3--:R-:W-:Y:S01]  /*5240*/  FADD.FTZ R14, R7.reuse, R14 ;  /* 0x0000000e070e7221 */ /* 0x048fe20000010000 */
[----:B------:R-:W-:Y:S01]  /*5250*/  F2FP.BF16.F32.PACK_AB R194, R7, R28 ;  /* 0x0000001c07c2723e */ /* 0x000fe200000010ff */
[----:B------:R-:W-:Y:S01]  /*5260*/  IMAD.U32 R7, RZ, RZ, UR7 ;  /* 0x00000007ff077e24 */ /* 0x000fe2000f8e00ff */
[----:B------:R-:W-:Y:S01]  /*5270*/  MOV R28, R151 ;  /* 0x00000097001c7202 */ /* 0x000fe20000000f00 */
[----:B------:R-:W-:Y:S06]  /*5280*/  @!P1 BRA `(.L_x_18) ;  /* 0x0000003c00e89947 */ /* 0x000fec0003800000 */
[----:B------:R-:W-:Y:S01]  /*5290*/  UMOV UR6, URZ ;  /* 0x0000003f00067c82 */ /* 0x000fe20008000000 */
[----:B------:R-:W-:Y:S01]  /*52a0*/  IMAD.U32 R20, RZ, RZ, UR60 ;  /* 0x0000003cff147e24 */ /* 0x000fe2000f8e00ff */
[----:B------:R-:W-:Y:S01]  /*52b0*/  MOV R15, R3 ;  /* 0x00000003000f7202 */ /* 0x000fe20000000f00 */
[----:B------:R-:W-:Y:S01]  /*52c0*/  IMAD.MOV.U32 R19, RZ, RZ, R6 ;  /* 0x000000ffff137224 */ /* 0x000fe200078e0006 */
[----:B------:R-:W-:Y:S01]  /*52d0*/  CS2R R150, SRZ ;  /* 0x0000000000967805 */ /* 0x000fe2000001ff00 */
[----:B------:R-:W-:Y:S01]  /*52e0*/  IMAD.U32 R214, RZ, RZ, UR6 ;  /* 0x00000006ffd67e24 */ /* 0x000fe2000f8e00ff */
[----:B------:R-:W-:Y:S01]  /*52f0*/  CS2R R146, SRZ ;  /* 0x0000000000927805 */ /* 0x000fe2000001ff00 */
[----:B------:R-:W-:Y:S01]  /*5300*/  IMAD.MOV.U32 R2, RZ, RZ, 0x3f800000 ;  /* 0x3f800000ff027424 */ /* 0x000fe200078e00ff */
        /* <DEDUP_REMOVED lines=61> */
[----:B------:R-:W-:Y:S01]  /*56e0*/  CS2R R24, SRZ ;  /* 0x0000000000187805 */ /* 0x000fe2000001ff00 */
[----:B------:R-:W-:-:S07]  /*56f0*/  IMAD.U32 R21, RZ, RZ, UR6 ;  /* 0x00000006ff157e24 */ /* 0x000fce000f8e00ff */
.L_x_29:
[----:B------:R-:W-:Y:S02]  /*5700*/  R2UR UR6, R21 ;  /* 0x00000000150672ca */ /* 0x000fe400000e0000 */
[----:B------:R-:W-:-:S11]  /*5710*/  R2UR UR7, R214 ;  /* 0x00000000d60772ca */ /* 0x000fd600000e0000 */
[----:B------:R-:W-:-:S04]  /*5720*/  UISETP.NE.AND UP0, UPT, UR6, 0x1, UPT ;  /* 0x000000010600788c */ /* 0x000fc8000bf05270 */
[----:B------:R-:W-:-:S04]  /*5730*/  USEL UR6, URZ, 0x1, UP0 ;  /* 0x000000013f067887 */ /* 0x000fc80008000000 */
[----:B------:R-:W-:-:S06]  /*5740*/  ULOP3.LUT UR6, UR7, UR6, URZ, 0x3c, !UPT ;  /* 0x0000000607067292 */ /* 0x000fcc000f8e3c3f */
[----:B------:R-:W-:Y:S01]  /*5750*/  MOV R7, UR6 ;  /* 0x0000000600077c02 */ /* 0x000fe20008000f00 */
[----:B------:R-:W-:Y:S06]  /*5760*/  @!P0 BRA `(.L_x_19) ;  /* 0x0000000000048947 */ /* 0x000fec0003800000 */
[----:B------:R-:W-:Y:S01]  /*5770*/  BPT.TRAP 0x1 ;  /* 0x000000040000795c */ /* 0x000fe20000300000 */
.L_x_19:
[----:B------:R-:W-:Y:S02]  /*5780*/  R2UR UR6, R21 ;  /* 0x00000000150672ca */ /* 0x000fe400000e0000 */
[----:B------:R-:W-:Y:S02]  /*5790*/  R2UR UR7, R16 ;  /* 0x00000000100772ca */ /* 0x000fe400000e0000 */
[----:B------:R-:W-:-:S09]  /*57a0*/  R2UR UR10, R7 ;  /* 0x00000000070a72ca */ /* 0x000fd200000e0000 */
[----:B------:R-:W-:-:S04]  /*57b0*/  UIADD3 UR6, UR6, 0x1, URZ ;  /* 0x0000000106067890 */ /* 0x000fc8000fffe03f */
[----:B------:R-:W-:Y:S01]  /*57c0*/  UISETP.NE.AND UP0, UPT, UR6, 0x2, UPT ;  /* 0x000000020600788c */ /* 0x000fe2000bf05270 */
[----:B------:R-:W-:-:S03]  /*57d0*/  IMAD.U32 R3, RZ, RZ, UR10 ;  /* 0x0000000aff037e24 */ /* 0x000fc6000f8e00ff */
[----:B------:R-:W-:Y:S02]  /*57e0*/  USEL UR6, UR6, URZ, UP0 ;  /* 0x0000003f06067287 */ /* 0x000fe40008000000 */
[----:B------:R-:W-:Y:S02]  /*57f0*/  SHF.L.U32 R3, R3, 0x1f, RZ ;  /* 0x0000001f03037819 */ /* 0x000fe400000006ff */
[----:B------:R-:W-:Y:S02]  /*5800*/  ULEA UR7, UR6, UR7, 0x3 ;  /* 0x0000000706077291 */ /* 0x000fe4000f8e183f */
[----:B------:R-:W-:-:S04]  /*5810*/  IMAD.U32 R8, RZ, RZ, UR6 ;  /* 0x00000006ff087e24 */ /* 0x000fc8000f8e00ff */
[----:B------:R-:W-:-:S03]  /*5820*/  IMAD.U32 R22, RZ, RZ, UR7 ;  /* 0x00000007ff167e24 */ /* 0x000fc6000f8e00ff */
[----:B------:R0:W1:Y:S01]  /*5830*/  SYNCS.PHASECHK.TRANS64.TRYWAIT P1, [UR7+0x38830], R3 ;  /* 0x03883003ff0075a7 */ /* 0x0000620008020147 */
[----:B------:R-:W-:Y:S05]  /*5840*/  @!P0 BRA `(.L_x_20) ;  /* 0x0000000000048947 */ /* 0x000fea0003800000 */
[----:B------:R-:W-:Y:S01]  /*5850*/  BPT.TRAP 0x1 ;  /* 0x000000040000795c */ /* 0x000fe20000300000 */
.L_x_20:
[----:B-1----:R-:W-:Y:S05]  /*5860*/  @P1 BRA `(.L_x_21) ;  /* 0x00000000000c1947 */ /* 0x002fea0003800000 */
[----:B------:R-:W-:-:S13]  /*5870*/  R2UR UR6, R22 ;  /* 0x00000000160672ca */ /* 0x000fda00000e0000 */
[----:B------:R-:W1:Y:S02]  /*5880*/  SYNCS.PHASECHK.TRANS64.TRYWAIT P1, [UR6+0x38830], R3 ;  /* 0x03883003ff0075a7 */ /* 0x000e640008020146 */
[----:B-1----:R-:W-:Y:S05]  /*5890*/  @!P1 BRA `(.L_x_22) ;  /* 0x000000b000f09947 */ /* 0x002fea0003800000 */
.L_x_21:
[----:B------:R-:W-:Y:S01]  /*58a0*/  R2UR UR60, R8 ;  /* 0x00000000083c72ca */ /* 0x000fe200000e0000 */
[----:B------:R-:W-:Y:S01]  /*58b0*/  WARPGROUP.ARRIVE ;  /* 0x00000000000079c5 */ /* 0x000fe20000000000 */
[C---:B------:R-:W-:Y:S01]  /*58c0*/  R2UR UR56, R4.reuse ;  /* 0x00000000043872ca */ /* 0x040fe200000e0000 */
[----:B------:R-:W-:Y:S01]  /*58d0*/  UMOV UR59, 0x40000040 ;  /* 0x40000040003b7882 */ /* 0x000fe20000000000 */
[C---:B------:R-:W-:Y:S01]  /*58e0*/  R2UR UR57, R5.reuse ;  /* 0x00000000053972ca */ /* 0x040fe200000e0000 */
[----:B------:R-:W-:Y:S01]  /*58f0*/  UMOV UR43, 0x40000040 ;  /* 0x40000040002b7882 */ /* 0x000fe20000000000 */
[----:B01----:R-:W-:Y:S01]  /*5900*/  MOV R3, UR41 ;  /* 0x0000002900037c02 */ /* 0x003fe20008000f00 */
[----:B------:R-:W-:Y:S01]  /*5910*/  UMOV UR47, 0x40000040 ;  /* 0x40000040002f7882 */ /* 0x000fe20000000000 */
[----:B------:R-:W-:Y:S01]  /*5920*/  MOV R6, UR40 ;  /* 0x0000002800067c02 */ /* 0x000fe20008000f00 */
[----:B------:R-:W-:Y:S01]  /*5930*/  UMOV UR51, 0x40000040 ;  /* 0x4000004000337882 */ /* 0x000fe20000000000 */
[C---:B------:R-:W-:Y:S01]  /*5940*/  R2UR UR40, R4.reuse ;  /* 0x00000000042872ca */ /* 0x040fe200000e0000 */
[----:B------:R-:W-:Y:S01]  /*5950*/  UMOV UR55, 0x40000040 ;  /* 0x4000004000377882 */ /* 0x000fe20000000000 */
[C---:B------:R-:W-:Y:S01]  /*5960*/  R2UR UR41, R5.reuse ;  /* 0x00000000052972ca */ /* 0x040fe200000e0000 */
[----:B------:R-:W-:Y:S01]  /*5970*/  UIMAD UR60, UR60, 0xa00, UR61 ;  /* 0x00000a003c3c78a4 */ /* 0x000fe2000f8e023d */
[----:B------:R-:W-:Y:S01]  /*5980*/  MOV R23, UR45 ;  /* 0x0000002d00177c02 */ /* 0x000fe20008000f00 */
[----:B------:R-:W-:Y:S01]  /*5990*/  UMOV UR15, 0x40000040 ;  /* 0x40000040000f7882 */ /* 0x000fe20000000000 */
[----:B------:R-:W-:Y:S01]  /*59a0*/  MOV R152, UR44 ;  /* 0x0000002c00987c02 */ /* 0x000fe20008000f00 */
[----:B------:R-:W-:Y:S01]  /*59b0*/  UIADD3 UR6, UR60, 0x80, URZ ;  /* 0x000000803c067890 */ /* 0x000fe2000fffe03f */
[C---:B------:R-:W-:Y:S01]  /*59c0*/  R2UR UR44, R4.reuse ;  /* 0x00000000042c72ca */ /* 0x040fe200000e0000 */
[----:B------:R-:W-:Y:S01]  /*59d0*/  UIADD3 UR7, UR60, 0x100, URZ ;  /* 0x000001003c077890 */ /* 0x000fe2000fffe03f */
[C---:B------:R-:W-:Y:S01]  /*59e0*/  R2UR UR45, R5.reuse ;  /* 0x00000000052d72ca */ /* 0x040fe200000e0000 */
[----:B------:R-:W-:Y:S01]  /*59f0*/  UMOV UR58, UR60 ;  /* 0x0000003c003a7c82 */ /* 0x000fe20008000000 */
[----:B------:R-:W-:Y:S01]  /*5a00*/  MOV R153, UR49 ;  /* 0x0000003100997c02 */ /* 0x000fe20008000f00 */
[----:B------:R-:W-:Y:S01]  /*5a10*/  HGMMA.64x16x16.F32.BF16 R184, gdesc[UR56], RZ, !UPT, gsb0 ;  /* 0x0020000038b879f0 */ /* 0x000fe2000c0018ff */
[----:B------:R-:W-:Y:S01]  /*5a20*/  UMOV UR42, UR6 ;  /* 0x00000006002a7c82 */ /* 0x000fe20008000000 */
[----:B------:R-:W-:Y:S01]  /*5a30*/  MOV R154, UR48 ;  /* 0x00000030009a7c02 */ /* 0x000fe20008000f00 */
[----:B------:R-:W-:Y:S01]  /*5a40*/  UMOV UR46, UR7 ;  /* 0x00000007002e7c82 */ /* 0x000fe20008000000 */
[C---:B------:R-:W-:Y:S01]  /*5a50*/  R2UR UR48, R4.reuse ;  /* 0x00000000043072ca */ /* 0x040fe200000e0000 */
[----:B------:R-:W-:Y:S01]  /*5a60*/  UIADD3 UR6, UR60, 0x180, URZ ;  /* 0x000001803c067890 */ /* 0x000fe2000fffe03f */
[C---:B------:R-:W-:Y:S01]  /*5a70*/  R2UR UR49, R5.reuse ;  /* 0x00000000053172ca */ /* 0x040fe200000e0000 */
[----:B------:R-:W-:Y:S01]  /*5a80*/  UIADD3 UR58, UR60, 0x200, URZ ;  /* 0x000002003c3a7890 */ /* 0x000fe2000fffe03f */
[----:B------:R-:W-:Y:S01]  /*5a90*/  R2UR UR56, R4 ;  /* 0x00000000043872ca */ /* 0x000fe200000e0000 */
[----:B------:R-:W-:Y:S01]  /*5aa0*/  UMOV UR59, 0x40000040 ;  /* 0x40000040003b7882 */ /* 0x000fe20000000000 */
[----:B------:R-:W-:Y:S01]  /*5ab0*/  R2UR UR57, R5 ;  /* 0x00000000053972ca */ /* 0x000fe200000e0000 */
[----:B------:R-:W-:Y:S01]  /*5ac0*/  UIADD3 UR7, UR60, 0x182, URZ ;  /* 0x000001823c077890 */ /* 0x000fe2000fffe03f */
[----:B------:R-:W-:Y:S01]  /*5ad0*/  MOV R212, UR53 ;  /* 0x0000003500d47c02 */ /* 0x000fe20008000f00 */
[----:B------:R-:W-:Y:S01]  /*5ae0*/  UMOV UR50, UR6 ;  /* 0x0000000600327c82 */ /* 0x000fe20008000000 */
[----:B------:R-:W-:Y:S01]  /*5af0*/  MOV R213, UR52 ;  /* 0x0000003400d57c02 */ /* 0x000fe20008000f00 */
[----:B------:R-:W-:Y:S01]  /*5b00*/  UIADD3 UR6, UR60, 0x2, URZ ;  /* 0x000000023c067890 */ /* 0x000fe2000fffe03f */
[----:B------:R-:W-:Y:S01]  /*5b10*/  R2UR UR52, R12 ;  /* 0x000000000c3472ca */ /* 0x000fe200000e0000 */
[----:B------:R-:W-:Y:S01]  /*5b20*/  UIADD3 UR14, UR60, 0x280, URZ ;  /* 0x000002803c0e7890 */ /* 0x000fe2000fffe03f */
[----:B------:R-:W-:Y:S01]  /*5b30*/  R2UR UR53, R13 ;  /* 0x000000000d3572ca */ /* 0x000fe200000e0000 */
[----:B------:R-:W-:Y:S01]  /*5b40*/  UIADD3 UR18, UR60, 0x282, URZ ;  /* 0x000002823c127890 */ /* 0x000fe2000fffe03f */
[-C--:B------:R-:W-:Y:S01]  /*5b50*/  FMUL.FTZ R24, R24, R0.reuse ;  /* 0x0000000018187220 */ /* 0x080fe20000410000 */
[----:B------:R-:W-:Y:S01]  /*5b60*/  UMOV UR19, 0x40000040 ;  /* 0x4000004000137882 */ /* 0x000fe20000000000 */
[----:B------:R-:W-:Y:S01]  /*5b70*/  UMOV UR54, UR6 ;  /* 0x0000000600367c82 */ /* 0x000fe20008000000 */
[----:B------:R-:W-:Y:S01]  /*5b80*/  UIADD3 UR6, UR60, 0x102, URZ ;  /* 0x000001023c067890 */ /* 0x000fe2000fffe03f */
[-C--:B------:R-:W-:Y:S01]  /*5b90*/  FMUL.FTZ R25, R25, R0.reuse ;  /* 0x0000000019197220 */ /* 0x080fe20000410000 */
[----:B------:R-:W-:Y:S01]  /*5ba0*/  UIADD3 UR22, UR60, 0x284, URZ ;  /* 0x000002843c167890 */ /* 0x000fe2000fffe03f */
[-C--:B------:R-:W-:Y:S01]  /*5bb0*/  FMUL.FTZ R28, R28, R0.reuse ;  /* 0x000000001c1c7220 */ /* 0x080fe20000410000 */
[----:B------:R-:W-:Y:S01]  /*5bc0*/  UMOV UR23, 0x40000040 ;  /* 0x4000004000177882 */ /* 0x000fe20000000000 */
[----:B------:R-:W-:Y:S01]  /*5bd0*/  UIADD3 UR26, UR60, 0x286, URZ ;  /* 0x000002863c1a7890 */ /* 0x000fe2000fffe03f */
[-C--:B------:R-:W-:Y:S01]  /*5be0*/  FMUL.FTZ R29, R29, R0.reuse ;  /* 0x000000001d1d7220 */ /* 0x080fe20000410000 */
[----:B------:R-:W-:Y:S01]  /*5bf0*/  UMOV UR10, UR52 ;  /* 0x00000034000a7c82 */ /* 0x000fe20008000000 */
[----:B------:R-:W-:Y:S01]  /*5c00*/  UMOV UR11, UR53 ;  /* 0x00000035000b7c82 */ /* 0x000fe20008000000 */
[----:B------:R-:W-:Y:S01]  /*5c10*/  UMOV UR27, 0x40000040 ;  /* 0x40000040001b7882 */ /* 0x000fe20000000000 */
[----:B------:R-:W-:Y:S01]  /*5c20*/  UIADD3 UR30, UR60, 0x500, URZ ;  /* 0x000005003c1e7890 */ /* 0x000fe2000fffe03f */
[-C--:B------:R-:W-:Y:S01]  /*5c30*/  FMUL.FTZ R32, R32, R0.reuse ;  /* 0x0000000020207220 */ /* 0x080fe20000410000 */
[----:B------:R-:W-:Y:S01]  /*5c40*/  UMOV UR31, 0x40000040 ;  /* 0x40000040001f7882 */ /* 0x000fe20000000000 */
[----:B------:R-:W-:Y:S01]  /*5c50*/  UIADD3 UR34, UR60, 0x502, URZ ;  /* 0x000005023c227890 */ /* 0x000fe2000fffe03f */
[-C--:B------:R-:W-:Y:S01]  /*5c60*/  FMUL.FTZ R33, R33, R0.reuse ;  /* 0x0000000021217220 */ /* 0x080fe20000410000 */
[----:B------:R-:W-:Y:S01]  /*5c70*/  UMOV UR35, 0x40000040 ;  /* 0x4000004000237882 */ /* 0x000fe20000000000 */
[----:B------:R-:W-:Y:S01]  /*5c80*/  UIADD3 UR38, UR60, 0x504, URZ ;  /* 0x000005043c267890 */ /* 0x000fe2000fffe03f */
[-C--:B------:R-:W-:Y:S01]  /*5c90*/  FMUL.FTZ R36, R36, R0.reuse ;  /* 0x0000000024247220 */ /* 0x080fe20000410000 */
[----:B------:R-:W-:Y:S01]  /*5ca0*/  UMOV UR39, 0x40000040 ;  /* 0x4000004000277882 */ /* 0x000fe20000000000 */
[-C--:B------:R-:W-:Y:S01]  /*5cb0*/  FMUL.FTZ R37, R37, R0.reuse ;  /* 0x0000000025257220 */ /* 0x080fe20000410000 */
        /* <DEDUP_REMOVED lines=8> */
[----:B------:R-:W-:Y:S01]  /*5d40*/  FMUL.FTZ R56, R56, R0 ;  /* 0x0000000038387220 */ /* 0x000fe20000410000 */
[----:B------:R-:W-:-:S02]  /*5d50*/  WARPGROUP.DEPBAR.LE gsb0, 0x0 ;  /* 0x00008000000079c5 */ /* 0x000fc40000010000 */
[----:B------:R-:W-:Y:S01]  /*5d60*/  WARPGROUP.ARRIVE ;  /* 0x00000000000079c5 */ /* 0x000fe20000000000 */
[-C--:B------:R-:W-:Y:S01]  /*5d70*/  FMUL.FTZ R57, R57, R0.reuse ;  /* 0x0000000039397220 */ /* 0x080fe20000410000 */
[-C--:B------:R-:W-:Y:S01]  /*5d80*/  FMUL.FTZ R60, R60, R0.reuse ;  /* 0x000000003c3c7220 */ /* 0x080fe20000410000 */
[-C--:B------:R-:W-:Y:S01]  /*5d90*/  FMUL.FTZ R61, R61, R0.reuse ;  /* 0x000000003d3d7220 */ /* 0x080fe20000410000 */
[-C--:B------:R-:W-:Y:S01]  /*5da0*/  FMUL.FTZ R64, R64, R0.reuse ;  /* 0x0000000040407220 */ /* 0x080fe20000410000 */
[-C--:B------:R-:W-:Y:S01]  /*5db0*/  FMUL.FTZ R65, R65, R0.reuse ;  /* 0x0000000041417220 */ /* 0x080fe20000410000 */
[----:B------:R-:W-:Y:S01]  /*5dc0*/  HGMMA.64x16x16.F32.BF16 R176, gdesc[UR40], RZ, !UPT, gsb0 ;  /* 0x0020000028b079f0 */ /* 0x000fe2000c0018ff */
[----:B------:R-:W-:Y:S01]  /*5dd0*/  R2UR UR41, R3 ;  /* 0x00000000032972ca */ /* 0x000fe200000e0000 */
[----:B------:R-:W-:Y:S01]  /*5de0*/  UIADD3 UR42, UR60, 0x506, URZ ;  /* 0x000005063c2a7890 */ /* 0x000fe2000fffe03f */
[----:B------:R-:W-:Y:S01]  /*5df0*/  R2UR UR40, R6 ;  /* 0x00000000062872ca */ /* 0x000fe200000e0000 */
[----:B------:R-:W-:Y:S01]  /*5e00*/  UMOV UR43, 0x40000040 ;  /* 0x40000040002b7882 */ /* 0x000fe20000000000 */
[----:B------:R-:W-:Y:S01]  /*5e10*/  MOV R3, UR9 ;  /* 0x0000000900037c02 */ /* 0x000fe20008000f00 */
[-C--:B------:R-:W-:Y:S01]  /*5e20*/  FMUL.FTZ R68, R68, R0.reuse ;  /* 0x0000000044447220 */ /* 0x080fe20000410000 */
[----:B------:R-:W-:Y:S01]  /*5e30*/  MOV R6, UR8 ;  /* 0x0000000800067c02 */ /* 0x000fe20008000f00 */
        /* <DEDUP_REMOVED lines=118> */
[----:B------:R-:W-:Y:S01]  /*65a0*/  FMUL.FTZ R151, R151, R2 ;  /* 0x0000000297977220 */ /* 0x000fe20000410000 */
        /* <DEDUP_REMOVED lines=10> */
[----:B------:R-:W-:Y:S01]  /*6650*/  R2UR UR53, R212 ;  /* 0x00000000d43572ca */ /* 0x000fe200000e0000 */
[----:B------:R-:W-:Y:S01]  /*6660*/  UIADD3 UR54, UR60, 0x784, URZ ;  /* 0x000007843c367890 */ /* 0x000fe2000fffe03f */
[----:B------:R-:W-:Y:S01]  /*6670*/  R2UR UR52, R213 ;  /* 0x00000000d53472ca */ /* 0x000fe200000e0000 */
        /* <DEDUP_REMOVED lines=24> */
[----:B------:R-:W-:Y:S02]  /*6800*/  UIADD3 UR6, UR60, 0x4, URZ ;  /* 0x000000043c067890 */ /* 0x000fe4000fffe03f */
[----:B------:R-:W-:Y:S02]  /*6810*/  UIADD3 UR10, UR60, 0x84, URZ ;  /* 0x000000843c0a7890 */ /* 0x000fe4000fffe03f */
[----:B------:R-:W-:Y:S01]  /*6820*/  UIADD3 UR11, UR60, 0x104, URZ ;  /* 0x000001043c0b7890 */ /* 0x000fe2000fffe03f */
        /* <DEDUP_REMOVED lines=28> */
[----:B------:R-:W-:Y:S01]  /*69f0*/  UMOV UR11, 0x40000040 ;  /* 0x40000040000b7882 */ /* 0x000fe20000000000 */
[----:B------:R-:W-:Y:S02]  /*6a00*/  WARPGROUP.DEPBAR.LE gsb0, 0x0 ;  /* 0x00008000000079c5 */ /* 0x000fe40000010000 */
[----:B------:R-:W-:-:S06]  /*6a10*/  WARPGROUP.ARRIVE ;  /* 0x00000000000079c5 */ /* 0x000fcc0000000000 */
[----:B------:R-:W-:Y:S01]  /*6a20*/  HGMMA.64x16x16.F32.BF16 R152, gdesc[UR4], R152, gsb0 ;  /* 0x00200000049879f0 */ /* 0x000fe20008001898 */
[----:B------:R-:W-:Y:S02]  /*6a30*/  UIADD3 UR6, UR60, 0x86, URZ ;  /* 0x000000863c067890 */ /* 0x000fe4000fffe03f */
        /* <DEDUP_REMOVED lines=28> */
[----:B------:R-:W-:Y:S01]  /*6c00*/  R2UR UR8, R10 ;  /* 0x000000000a0872ca */ /* 0x000fe200000e0000 */
[----:B------:R-:W-:Y:S01]  /*6c10*/  UMOV UR11, 0x40000040 ;  /* 0x40000040000b7882 */ /* 0x000fe20000000000 */
[----:B------:R-:W-:Y:S01]  /*6c20*/  R2UR UR9, R11 ;  /* 0x000000000b0972ca */ /* 0x000fe200000e0000 */
        /* <DEDUP_REMOVED lines=295> */
[----:B------:R-:W-:Y:S02]  /*7ea0*/  UIADD3 UR7, UR60, 0x906, URZ ;  /* 0x000009063c077890 */ /* 0x000fe4000fffe03f */
        /* <DEDUP_REMOVED lines=9> */
[----:B------:R-:W-:Y:S01]  /*7f40*/  UMOV UR56, UR10 ;  /* 0x0000000a00387c82 */ /* 0x000fe20008000000 */
[----:B------:R-:W-:Y:S01]  /*7f50*/  UMOV UR57, UR11 ;  /* 0x0000000b00397c82 */ /* 0x000fe20008000000 */
        /* <DEDUP_REMOVED lines=29> */
.L_x_23:
[----:B------:R-:W-:Y:S02]  /*8130*/  R2UR UR10, R16 ;  /* 0x00000000100a72ca */ /* 0x000fe400000e0000 */
[----:B------:R-:W-:Y:S02]  /*8140*/  R2UR UR7, R21 ;  /* 0x00000000150772ca */ /* 0x000fe400000e0000 */
[----:B------:R-:W-:-:S11]  /*8150*/  R2UR UR6, R214 ;  /* 0x00000000d60672ca */ /* 0x000fd600000e0000 */
[----:B------:R-:W-:Y:S02]  /*8160*/  ULEA UR7, UR7, UR10, 0x3 ;  /* 0x0000000a07077291 */ /* 0x000fe4000f8e183f */
[----:B------:R-:W-:-:S04]  /*8170*/  MOV R0, UR6 ;  /* 0x0000000600007c02 */ /* 0x000fc80008000f00 */
[----:B------:R-:W-:-:S04]  /*8180*/  SHF.L.U32 R0, R0, 0x1f, RZ ;  /* 0x0000001f00007819 */ /* 0x000fc800000006ff */
[----:B------:R0:W1:Y:S01]  /*8190*/  SYNCS.PHASECHK.TRANS64.TRYWAIT P1, [UR7+0x38850], R0 ;  /* 0x03885000ff0075a7 */ /* 0x0000620008020147 */
[----:B------:R-:W-:Y:S05]  /*81a0*/  @!P0 BRA `(.L_x_24) ;  /* 0x0000000000048947 */ /* 0x000fea0003800000 */
[----:B------:R-:W-:Y:S01]  /*81b0*/  BPT.TRAP 0x1 ;  /* 0x000000040000795c */ /* 0x000fe20000300000 */
.L_x_24:
[----:B-1----:R-:W-:Y:S05]  /*81c0*/  @P1 BRA `(.L_x_25) ;  /* 0x0000000000081947 */ /* 0x002fea0003800000 */
[----:B------:R-:W1:Y:S02]  /*81d0*/  SYNCS.PHASECHK.TRANS64.TRYWAIT P1, [UR7+0x38850], R0 ;  /* 0x03885000ff0075a7 */ /* 0x000e640008020147 */
[----:B-1----:R-:W-:Y:S05]  /*81e0*/  @!P1 BRA `(.L_x_26) ;  /* 0x0000008800b89947 */ /* 0x002fea0003800000 */
.L_x_25:
[----:B------:R-:W-:Y:S01]  /*81f0*/  R2UR UR6, R16 ;  /* 0x00000000100672ca */ /* 0x000fe200000e0000 */
[----:B------:R-:W-:Y:S01]  /*8200*/  WARPGROUP.ARRIVE ;  /* 0x00000000000079c5 */ /* 0x000fe20000000000 */
[----:B------:R-:W-:Y:S01]  /*8210*/  R2UR UR10, R21 ;  /* 0x00000000150a72ca */ /* 0x000fe200000e0000 */
[----:B------:R-:W-:-:S10]  /*8220*/  UMOV UR11, 0x40000040 ;  /* 0x40000040000b7882 */ /* 0x000fd40000000000 */
[----:B------:R-:W-:-:S04]  /*8230*/  UIADD3 UR6, UR6, 0x400, URZ ;  /* 0x0000040006067890 */ /* 0x000fc8000fffe03f */
[----:B------:R-:W-:-:S04]  /*8240*/  USHF.R.U32.HI UR6, URZ, 0x4, UR6 ;  /* 0x000000043f067899 */ /* 0x000fc80008011606 */
[----:B------:R-:W-:-:S04]  /*8250*/  ULOP3.LUT UR6, UR6, 0x3fff, URZ, 0xc0, !UPT ;  /* 0x00003fff06067892 */ /* 0x000fc8000f8ec03f */
[----:B------:R-:W-:-:S04]  /*8260*/  ULOP3.LUT UR6, UR6, 0x2800000, URZ, 0xfc, !UPT ;  /* 0x0280000006067892 */ /* 0x000fc8000f8efc3f */
[----:B------:R-:W-:-:S07]  /*8270*/  UIMAD UR6, UR10, 0xa00, UR6 ;  /* 0x00000a000a0678a4 */ /* 0x000fce000f8e0206 */
[----:B------:R-:W-:Y:S02]  /*8280*/  UMOV UR10, UR6 ;  /* 0x00000006000a7c82 */ /* 0x000fe40008000000 */
[----:B------:R-:W-:Y:S01]  /*8290*/  HGMMA.64x256x16.F32.BF16 R24, R208, gdesc[UR8].tnspB, R24, gsb0 ;  /* 0x43e00008d0187df0 */ /* 0x000fe20008001818 */
[----:B------:R-:W-:Y:S01]  /*82a0*/  UIADD3 UR10, UR6, 0x80, URZ ;  /* 0x00000080060a7890 */ /* 0x000fe2000fffe03f */
[----:B------:R-:W-:Y:S01]  /*82b0*/  UMOV UR11, 0x40000040 ;  /* 0x40000040000b7882 */ /* 0x000fe20000000000 */
[----:B------:R-:W-:Y:S02]  /*82c0*/  WARPGROUP.DEPBAR.LE gsb0, 0x0 ;  /* 0x00008000000079c5 */ /* 0x000fe40000010000 */
[----:B------:R-:W-:-:S15]  /*82d0*/  WARPGROUP.ARRIVE ;  /* 0x00000000000079c5 */ /* 0x000fde0000000000 */
[----:B------:R-:W-:-:S08]  /*82e0*/  NOP ;  /* 0x0000000000007918 */ /* 0x000fd00000000000 */
        /* <DEDUP_REMOVED lines=9> */
[----:B------:R-:W-:Y:S01]  /*8380*/  UIADD3 UR6, UR6, 0x200, URZ ;  /* 0x0000020006067890 */ /* 0x000fe2000fffe03f */
[----:B------:R-:W-:Y:S02]  /*8390*/  WARPGROUP.DEPBAR.LE gsb0, 0x0 ;  /* 0x00008000000079c5 */ /* 0x000fe40000010000 */
[----:B------:R-:W-:-:S15]  /*83a0*/  WARPGROUP.ARRIVE ;  /* 0x00000000000079c5 */ /* 0x000fde0000000000 */
[----:B------:R-:W-:-:S07]  /*83b0*/  NOP ;  /* 0x0000000000007918 */ /* 0x000fce0000000000 */
[----:B------:R-:W-:Y:S01]  /*83c0*/  HGMMA.64x256x16.F32.BF16 R24, R196, gdesc[UR8].tnspB, R24, gsb0 ;  /* 0x43e00008c4187df0 */ /* 0x000fe20008001818 */
[----:B------:R-:W-:Y:S01]  /*83d0*/  UMOV UR10, UR6 ;  /* 0x00000006000a7c82 */ /* 0x000fe20008000000 */
[----:B------:R-:W-:Y:S01]  /*83e0*/  UMOV UR11, 0x40000040 ;  /* 0x40000040000b7882 */ /* 0x000fe20000000000 */
[----:B------:R-:W-:Y:S02]  /*83f0*/  WARPGROUP.DEPBAR.LE gsb0, 0x0 ;  /* 0x00008000000079c5 */ /* 0x000fe40000010000 */
[----:B------:R-:W-:-:S15]  /*8400*/  WARPGROUP.ARRIVE ;  /* 0x00000000000079c5 */ /* 0x000fde0000000000 */
[----:B------:R-:W-:-:S08]  /*8410*/  NOP ;  /* 0x0000000000007918 */ /* 0x000fd00000000000 */
[----:B------:R-:W-:Y:S03]  /*8420*/  HGMMA.64x256x16.F32.BF16 R24, R192, gdesc[UR8].tnspB, R24, gsb0 ;  /* 0x43e00008c0187df0 */ /* 0x000fe60008001818 */
[----:B------:R-:W-:Y:S02]  /*8430*/  WARPGROUP.DEPBAR.LE gsb0, 0x0 ;  /* 0x00008000000079c5 */ /* 0x000fe40000010000 */
[----:B------:R-:W-:Y:S05]  /*8440*/  @!P0 BRA `(.L_x_27) ;  /* 0x0000000000048947 */ /* 0x000fea0003800000 */
[----:B------:R-:W-:Y:S01]  /*8450*/  BPT.TRAP 0x1 ;  /* 0x000000040000795c */ /* 0x000fe20000300000 */
.L_x_27:
[----:B01----:R-:W-:Y:S01]  /*8460*/  FMNMX.FTZ R0, R184, R15, !PT ;  /* 0x0000000fb8007209 */ /* 0x003fe20007810000 */
[----:B------:R-:W-:Y:S01]  /*8470*/  ULDC UR6, c[0x0][0x988] ;  /* 0x0002620000067ab9 */ /* 0x000fe20000000800 */
[----:B------:R-:W-:Y:S01]  /*8480*/  FMNMX.FTZ R2, R186, R19, !PT ;  /* 0x00000013ba027209 */ /* 0x000fe20007810000 */
[----:B------:R-:W0:Y:S01]  /*8490*/  S2UR UR11, SR_CgaCtaId ;  /* 0x00000000000b79c3 */ /* 0x000e220000008800 */
[----:B------:R-:W-:Y:S02]  /*84a0*/  FMNMX.FTZ R3, R185, R0, !PT ;  /* 0x00000000b9037209 */ /* 0x000fe40007810000 */
[----:B------:R-:W-:Y:S02]  /*84b0*/  FMNMX.FTZ R21, R187, R2, !PT ;  /* 0x00000002bb157209 */ /* 0x000fe40007810000 */
[----:B------:R-:W-:Y:S02]  /*84c0*/  FMNMX.FTZ R0, R188, R3, !PT ;  /* 0x00000003bc007209 */ /* 0x000fe40007810000 */
[----:B------:R-:W-:-:S02]  /*84d0*/  FMNMX.FTZ R2, R190, R21, !PT ;  /* 0x00000015be027209 */ /* 0x000fc40007810000 */
[----:B------:R-:W-:Y:S02]  /*84e0*/  FMNMX.FTZ R3, R189, R0, !PT ;  /* 0x00000000bd037209 */ /* 0x000fe40007810000 */
[----:B------:R-:W-:Y:S02]  /*84f0*/  FMNMX.FTZ R21, R191, R2, !PT ;  /* 0x00000002bf157209 */ /* 0x000fe40007810000 */
        /* <DEDUP_REMOVED lines=32> */
[----:B------:R-:W-:Y:S01]  /*8700*/  R2UR UR10, R22 ;  /* 0x00000000160a72ca */ /* 0x000fe200000e0000 */
[----:B------:R-:W1:Y:S04]  /*8710*/  SHFL.BFLY PT, R3, R0, 0x2, 0x1f ;  /* 0x0c401f0000037f89 */ /* 0x000e6800000e0000 */
[----:B------:R-:W2:Y:S08]  /*8720*/  SHFL.BFLY PT, R23, R2, 0x2, 0x1f ;  /* 0x0c401f0002177f89 */ /* 0x000eb000000e0000 */
[----:B------:R-:W-:-:S04]  /*8730*/  UIADD3 UR10, UR10, 0x38840, URZ ;  /* 0x000388400a0a7890 */ /* 0x000fc8000fffe03f */
[----:B0-----:R-:W-:Y:S01]  /*8740*/  UPRMT UR10, UR11, 0x654, UR10 ;  /* 0x000006540b0a7896 */ /* 0x001fe2000800000a */
[----:B-1----:R-:W-:-:S08]  /*8750*/  FMNMX.FTZ R21, R0, R3, !PT ;  /* 0x0000000300157209 */ /* 0x002fd00007810000 */
[----:B------:R-:W-:Y:S01]  /*8760*/  SYNCS.ARRIVE.TRANS64.RED.A1T0 RZ, [UR10], RZ ;  /* 0x000000ffffff79a7 */ /* 0x000fe2000810040a */
[----:B--2---:R-:W-:Y:S01]  /*8770*/  FMNMX.FTZ R23, R2, R23, !PT ;  /* 0x0000001702177209 */ /* 0x004fe20007810000 */
[----:B------:R-:W0:Y:S04]  /*8780*/  SHFL.BFLY PT, R6, R21, 0x1, 0x1f ;  /* 0x0c201f0015067f89 */ /* 0x000e2800000e0000 */
[----:B------:R-:W1:Y:S01]  /*8790*/  SHFL.BFLY PT, R192, R23, 0x1, 0x1f ;  /* 0x0c201f0017c07f89 */ /* 0x000e6200000e0000 */
[----:B0-----:R-:W-:Y:S02]  /*87a0*/  FMNMX.FTZ R3, R21, R6, !PT ;  /* 0x0000000615037209 */ /* 0x001fe40007810000 */
[----:B-1----:R-:W-:-:S03]  /*87b0*/  FMNMX.FTZ R6, R23, R192, !PT ;  /* 0x000000c017067209 */ /* 0x002fc60007810000 */
[C---:B------:R-:W-:Y:S01]  /*87c0*/  FADD.FTZ R15, -R3.reuse, R15 ;  /* 0x0000000f030f7221 */ /* 0x040fe20000010100 */
[----:B------:R-:W-:-:S03]  /*87d0*/  FMUL.FTZ R193, R3, UR6 ;  /* 0x0000000603c17c20 */ /* 0x000fc60008410000 */
[----:B------:R-:W-:Y:S01]  /*87e0*/  FMUL.FTZ R22, R15, UR6 ;  /* 0x000000060f167c20 */ /* 0x000fe20008410000 */
[----:B------:R-:W-:Y:S01]  /*87f0*/  FADD.FTZ R15, -R6, R19 ;  /* 0x00000013060f7221 */ /* 0x000fe20000010100 */
[--C-:B------:R-:W-:Y:S01]  /*8800*/  FFMA.FTZ R208, R185, UR6, -R193.reuse ;  /* 0x00000006b9d07c23 */ /* 0x100fe200080108c1 */
[--C-:B------:R-:W-:Y:S01]  /*8810*/  FFMA.FTZ R192, R152, UR6, -R193.reuse ;  /* 0x0000000698c07c23 */ /* 0x100fe200080108c1 */
[----:B------:R0:W-:Y:S01]  /*8820*/  MUFU.EX2 R0, R22 ;  /* 0x0000001600007308 */ /* 0x0001e20000000800 */
[----:B------:R-:W-:Y:S01]  /*8830*/  FMUL.FTZ R2, R15, UR6 ;  /* 0x000000060f027c20 */ /* 0x000fe20008410000 */
[--C-:B------:R-:W-:Y:S01]  /*8840*/  FFMA.FTZ R15, R184, UR6, -R193.reuse ;  /* 0x00000006b80f7c23 */ /* 0x100fe200080108c1 */
[--C-:B------:R-:W-:Y:S01]  /*8850*/  FFMA.FTZ R210, R188, UR6, -R193.reuse ;  /* 0x00000006bcd27c23 */ /* 0x100fe200080108c1 */
[--C-:B------:R-:W-:Y:S01]  /*8860*/  FFMA.FTZ R19, R189, UR6, -R193.reuse ;  /* 0x00000006bd137c23 */ /* 0x100fe200080108c1 */
[--C-:B------:R-:W-:Y:S01]  /*8870*/  FFMA.FTZ R194, R156, UR6, -R193.reuse ;  /* 0x000000069cc27c23 */ /* 0x100fe200080108c1 */
[--C-:B------:R-:W-:Y:S01]  /*8880*/  FFMA.FTZ R204, R176, UR6, -R193.reuse ;  /* 0x00000006b0cc7c23 */ /* 0x100fe200080108c1 */
[--C-:B------:R-:W-:Y:S01]  /*8890*/  FFMA.FTZ R21, R177, UR6, -R193.reuse ;  /* 0x00000006b1157c23 */ /* 0x100fe200080108c1 */
[----:B------:R-:W1:Y:S01]  /*88a0*/  MUFU.EX2 R15, R15 ;  /* 0x0000000f000f7308 */ /* 0x000e620000000800 */
[----:B0-----:R-:W-:Y:S01]  /*88b0*/  FMUL.FTZ R22, R6, UR6 ;  /* 0x0000000606167c20 */ /* 0x001fe20008410000 */
        /* <DEDUP_REMOVED lines=8> */
[--C-:B------:R-:W-:Y:S01]  /*8940*/  FFMA.FTZ R205, R178, UR6, -R22.reuse ;  /* 0x00000006b2cd7c23 */ /* 0x100fe20008010816 */
[--C-:B------:R-:W-:Y:S01]  /*8950*/  FFMA.FTZ R160, R179, UR6, -R22.reuse ;  /* 0x00000006b3a07c23 */ /* 0x100fe20008010816 */
[--C-:B------:R-:W-:Y:S01]  /*8960*/  FFMA.FTZ R168, R171, UR6, -R22.reuse ;  /* 0x00000006aba87c23 */ /* 0x100fe20008010816 */
[--C-:B------:R-:W-:Y:S01]  /*8970*/  FFMA.FTZ R207, R182, UR6, -R22.reuse ;  /* 0x00000006b6cf7c23 */ /* 0x100fe20008010816 */
[--C-:B------:R-:W-:Y:S01]  /*8980*/  FFMA.FTZ R23, R181, UR6, -R193.reuse ;  /* 0x00000006b5177c23 */ /* 0x100fe200080108c1 */
[----:B------:R-:W-:Y:S01]  /*8990*/  FFMA.FTZ R198, R164, UR6, -R193 ;  /* 0x00000006a4c67c23 */ /* 0x000fe200080108c1 */
[----:B------:R-:W0:Y:S01]  /*89a0*/  MUFU.EX2 R209, R209 ;  /* 0x000000d100d17308 */ /* 0x000e220000000800 */
[----:B-1----:R-:W-:Y:S01]  /*89b0*/  FFMA.FTZ R171, R0, R14, R15 ;  /* 0x0000000e00ab7223 */ /* 0x002fe2000001000f */
[--C-:B------:R-:W-:Y:S01]  /*89c0*/  FFMA.FTZ R164, R183, UR6, -R22.reuse ;  /* 0x00000006b7a47c23 */ /* 0x100fe20008010816 */
[--C-:B------:R-:W-:Y:S01]  /*89d0*/  FFMA.FTZ R202, R172, UR6, -R193.reuse ;  /* 0x00000006acca7c23 */ /* 0x100fe200080108c1 */
[--C-:B------:R-:W-:Y:S01]  /*89e0*/  FFMA.FTZ R201, R170, UR6, -R22.reuse ;  /* 0x00000006aac97c23 */ /* 0x100fe20008010816 */
[--C-:B------:R-:W-:Y:S01]  /*89f0*/  FFMA.FTZ R197, R162, UR6, -R22.reuse ;  /* 0x00000006a2c57c23 */ /* 0x100fe20008010816 */
[--C-:B------:R-:W-:Y:S01]  /*8a00*/  FFMA.FTZ R162, R163, UR6, -R22.reuse ;  /* 0x00000006a3a27c23 */ /* 0x100fe20008010816 */
[--C-:B------:R-:W-:Y:S01]  /*8a10*/  FFMA.FTZ R169, R169, UR6, -R193.reuse ;  /* 0x00000006a9a97c23 */ /* 0x100fe200080108c1 */
[----:B------:R-:W1:Y:S01]  /*8a20*/  MUFU.EX2 R208, R208 ;  /* 0x000000d000d07308 */ /* 0x000e620000000800 */
[--C-:B------:R-:W-:Y:S01]  /*8a30*/  FFMA.FTZ R199, R166, UR6, -R22.reuse ;  /* 0x00000006a6c77c23 */ /* 0x100fe20008010816 */
[--C-:B------:R-:W-:Y:S01]  /*8a40*/  FFMA.FTZ R203, R174, UR6, -R22.reuse ;  /* 0x00000006aecb7c23 */ /* 0x100fe20008010816 */
[--C-:B------:R-:W-:Y:S01]  /*8a50*/  FFMA.FTZ R173, R173, UR6, -R193.reuse ;  /* 0x00000006adad7c23 */ /* 0x100fe200080108c1 */
[--C-:B------:R-:W-:Y:S01]  /*8a60*/  FFMA.FTZ R170, R175, UR6, -R22.reuse ;  /* 0x00000006afaa7c23 */ /* 0x100fe20008010816 */
[--C-:B------:R-:W-:Y:S01]  /*8a70*/  FFMA.FTZ R161, R161, UR6, -R193.reuse ;  /* 0x00000006a1a17c23 */ /* 0x100fe200080108c1 */
[--C-:B------:R-:W-:Y:S01]  /*8a80*/  FFMA.FTZ R165, R165, UR6, -R193.reuse ;  /* 0x00000006a5a57c23 */ /* 0x100fe200080108c1 */
[----:B------:R-:W-:Y:S01]  /*8a90*/  FFMA.FTZ R153, R153, UR6, -R193 ;  /* 0x0000000699997c23 */ /* 0x000fe200080108c1 */
[----:B------:R-:W2:Y:S01]  /*8aa0*/  MUFU.EX2 R152, R152 ;  /* 0x0000009800987308 */ /* 0x000ea20000000800 */
[----:B0-----:R-:W-:Y:S01]  /*8ab0*/  FFMA.FTZ R9, R2, R9, R209 ;  /* 0x0000000902097223 */ /* 0x001fe200000100d1 */
[----:B------:R-:W-:Y:S01]  /*8ac0*/  FFMA.FTZ R157, R157, UR6, -R193 ;  /* 0x000000069d9d7c23 */ /* 0x000fe200080108c1 */
[--C-:B------:R-:W-:Y:S01]  /*8ad0*/  FFMA.FTZ R193, R154, UR6, -R22.reuse ;  /* 0x000000069ac17c23 */ /* 0x100fe20008010816 */
[--C-:B------:R-:W-:Y:S01]  /*8ae0*/  FFMA.FTZ R155, R155, UR6, -R22.reuse ;  /* 0x000000069b9b7c23 */ /* 0x100fe20008010816 */
[----:B------:R-:W-:-:S03]  /*8af0*/  FFMA.FTZ R158, R158, UR6, -R22 ;  /* 0x000000069e9e7c23 */ /* 0x000fc60008010816 */
[----:B------:R-:W0:Y:S01]  /*8b00*/  MUFU.EX2 R210, R210 ;  /* 0x000000d200d27308 */ /* 0x000e220000000800 */
[----:B-1----:R-:W-:-:S07]  /*8b10*/  FADD.FTZ R171, R208, R171 ;  /* 0x000000abd0ab7221 */ /* 0x002fce0000010000 */
[----:B------:R-:W1:Y:S01]  /*8b20*/  MUFU.EX2 R211, R211 ;  /* 0x000000d300d37308 */ /* 0x000e620000000800 */
[----:B--2---:R-:W-:-:S07]  /*8b30*/  FADD.FTZ R14, R152, R9 ;  /* 0x00000009980e7221 */ /* 0x004fce0000010000 */
[----:B------:R-:W2:Y:S01]  /*8b40*/  MUFU.EX2 R19, R19 ;  /* 0x0000001300137308 */ /* 0x000ea20000000800 */
[----:B0-----:R-:W-:-:S07]  /*8b50*/  FADD.FTZ R172, R210, R171 ;  /* 0x000000abd2ac7221 */ /* 0x001fce0000010000 */
        /* <DEDUP_REMOVED lines=11> */
[----:B0-----:R-:W-:Y:S01]  /*8c10*/  FADD.FTZ R163, R21, R166 ;  /* 0x000000a615a37221 */ /* 0x001fe20000010000 */
[--C-:B------:R-:W-:Y:S01]  /*8c20*/  FFMA.FTZ R166, R167, UR6, -R22.reuse ;  /* 0x00000006a7a67c23 */ /* 0x100fe20008010816 */
[----:B------:R-:W-:-:S05]  /*8c30*/  FFMA.FTZ R22, R159, UR6, -R22 ;  /* 0x000000069f167c23 */ /* 0x000fca0008010816 */
        /* <DEDUP_REMOVED lines=34> */
[----:B------:R-:W-:Y:S01]  /*8e60*/  MUFU.EX2 R165, R165 ;  /* 0x000000a500a57308 */ /* 0x000fe20000000800 */
[----:B0-----:R-:W-:-:S07]  /*8e70*/  FADD.FTZ R154, R198, R163 ;  /* 0x000000a3c69a7221 */ /* 0x001fce0000010000 */
[----:B------:R-:W0:Y:S01]  /*8e80*/  MUFU.EX2 R166, R166 ;  /* 0x000000a600a67308 */ /* 0x000e220000000800 */
[----:B-1----:R-:W-:-:S07]  /*8e90*/  FADD.FTZ R9, R199, R14 ;  /* 0x0000000ec7097221 */ /* 0x002fce0000010000 */
[----:B------:R-:W-:Y:S08]  /*8ea0*/  MUFU.EX2 R192, R192 ;  /* 0x000000c000c07308 */ /* 0x000ff00000000800 */
[----:B------:R-:W1:Y:S01]  /*8eb0*/  MUFU.EX2 R193, R193 ;  /* 0x000000c100c17308 */ /* 0x000e620000000800 */
[----:B0-----:R-:W-:-:S07]  /*8ec0*/  FADD.FTZ R14, R166, R9 ;  /* 0x00000009a60e7221 */ /* 0x001fce0000010000 */
[----:B------:R-:W0:Y:S08]  /*8ed0*/  MUFU.EX2 R153, R153 ;  /* 0x0000009900997308 */ /* 0x000e300000000800 */
[----:B------:R2:W3:Y:S01]  /*8ee0*/  MUFU.EX2 R167, R155 ;  /* 0x0000009b00a77308 */ /* 0x0004e20000000800 */
[----:B-1----:R-:W-:-:S07]  /*8ef0*/  FADD.FTZ R14, R193, R14 ;  /* 0x0000000ec10e7221 */ /* 0x002fce0000010000 */
[----:B------:R-:W1:Y:S01]  /*8f00*/  MUFU.EX2 R194, R194 ;  /* 0x000000c200c27308 */ /* 0x000e620000000800 */
[----:B--2---:R-:W-:-:S04]  /*8f10*/  FADD.FTZ R155, R165, R154 ;  /* 0x0000009aa59b7221 */ /* 0x004fc80000010000 */
[----:B------:R-:W-:-:S03]  /*8f20*/  FADD.FTZ R154, R192, R155 ;  /* 0x0000009bc09a7221 */ /* 0x000fc60000010000 */
[----:B------:R-:W2:Y:S01]  /*8f30*/  MUFU.EX2 R195, R158 ;  /* 0x0000009e00c37308 */ /* 0x000ea20000000800 */
[----:B0-----:R-:W-:Y:S01]  /*8f40*/  FADD.FTZ R9, R153, R154 ;  /* 0x0000009a99097221 */ /* 0x001fe20000010000 */
[----:B---3--:R-:W-:-:S06]  /*8f50*/  FADD.FTZ R14, R167, R14 ;  /* 0x0000000ea70e7221 */ /* 0x008fcc0000010000 */
[----:B------:R-:W0:Y:S01]  /*8f60*/  MUFU.EX2 R157, R157 ;  /* 0x0000009d009d7308 */ /* 0x000e220000000800 */
[----:B-1----:R-:W-:-:S07]  /*8f70*/  FADD.FTZ R154, R194, R9 ;  /* 0x00000009c29a7221 */ /* 0x002fce0000010000 */
[----:B------:R-:W1:Y:S01]  /*8f80*/  MUFU.EX2 R22, R22 ;  /* 0x0000001600167308 */ /* 0x000e620000000800 */
[----:B--2---:R-:W-:Y:S01]  /*8f90*/  FADD.FTZ R9, R195, R14 ;  /* 0x0000000ec3097221 */ /* 0x004fe20000010000 */
[----:B0-----:R-:W-:-:S03]  /*8fa0*/  FADD.FTZ R14, R157, R154 ;  /* 0x0000009a9d0e7221 */ /* 0x001fc60000010000 */
[----:B-1----:R-:W-:Y:S01]  /*8fb0*/  FADD.FTZ R9, R22, R9 ;  /* 0x0000000916097221 */ /* 0x002fe20000010000 */
[----:B------:R-:W-:Y:S06]  /*8fc0*/  @!P0 BRA `(.L_x_28) ;  /* 0x0000000000048947 */ /* 0x000fec0003800000 */
[----:B------:R-:W-:Y:S01]  /*8fd0*/  BPT.TRAP 0x1 ;  /* 0x000000040000795c */ /* 0x000fe20000300000 */
.L_x_28:
[----:B------:R-:W0:Y:S01]  /*8fe0*/  S2UR UR14, SR_CgaCtaId ;  /* 0x00000000000e79c3 */ /* 0x000e220000008800 */
[----:B------:R-:W-:Y:S01]  /*8ff0*/  UIADD3 UR7, UR7, 0x38860, URZ ;  /* 0x0003886007077890 */ /* 0x000fe2000fffe03f */
[----:B------:R-:W-:Y:S02]  /*9000*/  R2UR UR11, R17 ;  /* 0x00000000110b72ca */ /* 0x000fe400000e0000 */
[----:B------:R-:W-:Y:S02]  /*9010*/  R2UR UR10, R20 ;  /* 0x00000000140a72ca */ /* 0x000fe400000e0000 */
[----:B------:R-:W-:Y:S02]  /*9020*/  F2FP.BF16.F32.PACK_AB R204, R21, R204 ;  /* 0x000000cc15cc723e */ /* 0x000fe400000010ff */
[----:B------:R-:W-:Y:S01]  /*9030*/  F2FP.BF16.F32.PACK_AB R208, R208, R15 ;  /* 0x0000000fd0d0723e */ /* 0x000fe200000010ff */
[----:B------:R-:W-:Y:S01]  /*9040*/  IMAD.MOV.U32 R15, RZ, RZ, R3 ;  /* 0x000000ffff0f7224 */ /* 0x000fe200078e0003 */
[----:B------:R-:W-:Y:S01]  /*9050*/  F2FP.BF16.F32.PACK_AB R210, R19, R210 ;  /* 0x000000d213d2723e */ /* 0x000fe200000010ff */
[----:B------:R-:W-:Y:S01]  /*9060*/  IMAD.MOV.U32 R19, RZ, RZ, R6 ;  /* 0x000000ffff137224 */ /* 0x000fe200078e0006 */
[----:B------:R-:W-:-:S02]  /*9070*/  F2FP.BF16.F32.PACK_AB R209, R152, R209 ;  /* 0x000000d198d1723e */ /* 0x000fc400000010ff */
[----:B------:R-:W-:Y:S02]  /*9080*/  F2FP.BF16.F32.PACK_AB R211, R156, R211 ;  /* 0x000000d39cd3723e */ /* 0x000fe400000010ff */
[----:B------:R-:W-:Y:S01]  /*9090*/  F2FP.BF16.F32.PACK_AB R205, R160, R205 ;  /* 0x000000cda0cd723e */ /* 0x000fe200000010ff */
[----:B------:R-:W-:Y:S01]  /*90a0*/  UISETP.GT.AND UP0, UPT, UR10, UR11, UPT ;  /* 0x0000000b0a00728c */ /* 0x000fe2000bf04270 */
[----:B------:R-:W-:Y:S02]  /*90b0*/  F2FP.BF16.F32.PACK_AB R206, R23, R206 ;  /* 0x000000ce17ce723e */ /* 0x000fe400000010ff */
[----:B------:R-:W-:Y:S02]  /*90c0*/  F2FP.BF16.F32.PACK_AB R207, R164, R207 ;  /* 0x000000cfa4cf723e */ /* 0x000fe400000010ff */
[----:B------:R-:W-:Y:S01]  /*90d0*/  F2FP.BF16.F32.PACK_AB R200, R169, R200 ;  /* 0x000000c8a9c8723e */ /* 0x000fe200000010ff */
[----:B0-----:R-:W-:Y:S01]  /*90e0*/  UPRMT UR7, UR14, 0x654, UR7 ;  /* 0x000006540e077896 */ /* 0x001fe20008000007 */
[----:B------:R-:W-:-:S02]  /*90f0*/  PLOP3.LUT P1, PT, PT, PT, UP0, 0x80, 0x0 ;  /* 0x000000000000781c */ /* 0x000fc40003f2f008 */
[----:B------:R-:W-:Y:S02]  /*9100*/  F2FP.BF16.F32.PACK_AB R201, R168, R201 ;  /* 0x000000c9a8c9723e */ /* 0x000fe400000010ff */
[----:B------:R-:W-:Y:S02]  /*9110*/  F2FP.BF16.F32.PACK_AB R202, R173, R202 ;  /* 0x000000caadca723e */ /* 0x000fe400000010ff */
[----:B------:R-:W-:Y:S02]  /*9120*/  F2FP.BF16.F32.PACK_AB R203, R170, R203 ;  /* 0x000000cbaacb723e */ /* 0x000fe400000010ff */
[----:B------:R-:W-:Y:S01]  /*9130*/  SYNCS.ARRIVE.TRANS64.RED.A1T0 RZ, [UR7], RZ ;  /* 0x000000ffffff79a7 */ /* 0x000fe20008100407 */
[----:B------:R-:W-:Y:S02]  /*9140*/  R2UR UR7, R8 ;  /* 0x00000000080772ca */ /* 0x000fe400000e0000 */
[----:B------:R-:W-:Y:S02]  /*9150*/  F2FP.BF16.F32.PACK_AB R196, R161, R196 ;  /* 0x000000c4a1c4723e */ /* 0x000fe400000010ff */
[----:B------:R-:W-:-:S02]  /*9160*/  F2FP.BF16.F32.PACK_AB R197, R162, R197 ;  /* 0x000000c5a2c5723e */ /* 0x000fc400000010ff */
[----:B------:R-:W-:Y:S02]  /*9170*/  F2FP.BF16.F32.PACK_AB R198, R165, R198 ;  /* 0x000000c6a5c6723e */ /* 0x000fe400000010ff */
[----:B------:R-:W-:Y:S02]  /*9180*/  F2FP.BF16.F32.PACK_AB R199, R166, R199 ;  /* 0x000000c7a6c7723e */ /* 0x000fe400000010ff */
[----:B------:R-:W-:Y:S02]  /*9190*/  F2FP.BF16.F32.PACK_AB R192, R153, R192 ;  /* 0x000000c099c0723e */ /* 0x000fe400000010ff */
[----:B------:R-:W-:Y:S01]  /*91a0*/  F2FP.BF16.F32.PACK_AB R193, R167, R193 ;  /* 0x000000c1a7c1723e */ /* 0x000fe200000010ff */
[----:B------:R-:W-:Y:S01]  /*91b0*/  IMAD.U32 R21, RZ, RZ, UR7 ;  /* 0x00000007ff157e24 */ /* 0x000fe2000f8e00ff */
[----:B------:R-:W-:Y:S01]  /*91c0*/  UIADD3 UR7, UR10, -0x1, URZ ;  /* 0xffffffff0a077890 */ /* 0x000fe2000fffe03f */
[----:B------:R-:W-:Y:S02]  /*91d0*/  R2UR UR10, R7 ;  /* 0x00000000070a72ca */ /* 0x000fe400000e0000 */
[----:B------:R-:W-:-:S02]  /*91e0*/  F2FP.BF16.F32.PACK_AB R194, R157, R194 ;  /* 0x000000c29dc2723e */ /* 0x000fc400000010ff */
[----:B------:R-:W-:Y:S02]  /*91f0*/  F2FP.BF16.F32.PACK_AB R195, R22, R195 ;  /* 0x000000c316c3723e */ /* 0x000fe400000010ff */
[----:B------:R-:W-:-:S07]  /*9200*/  MOV R20, UR7 ;  /* 0x0000000700147c02 */ /* 0x000fce0008000f00 */
[----:B------:R-:W-:Y:S01]  /*9210*/  IMAD.U32 R214, RZ, RZ, UR10 ;  /* 0x0000000affd67e24 */ /* 0x000fe2000f8e00ff */
[----:B------:R-:W-:Y:S06]  /*9220*/  @P1 BRA `(.L_x_29) ;  /* 0xffffffc400341947 */ /* 0x000fec000383ffff */
.L_x_18:
[----:B------:R-:W-:Y:S06]  /*9230*/  BAR.ARV 0x8, 0x180 ;  /* 0x0206000000007b1d */ /* 0x000fec0000002000 */
        /* <DEDUP_REMOVED lines=128> */
[----:B------:R-:W-:Y:S06]  /*9a40*/  @!P0 BRA `(.L_x_30) ;  /* 0x0000000000048947 */ /* 0x000fec0003800000 */
[----:B------:R-:W-:Y:S01]  /*9a50*/  BPT.TRAP 0x1 ;  /* 0x000000040000795c */ /* 0x000fe20000300000 */
.L_x_30:
[----:B------:R-:W-:Y:S02]  /*9a60*/  R2UR UR7, R16 ;  /* 0x00000000100772ca */ /* 0x000fe400000e0000 */
[----:B------:R-:W-:Y:S02]  /*9a70*/  R2UR UR4, R7 ;  /* 0x00000000070472ca */ /* 0x000fe400000e0000 */
[----:B------:R-:W-:-:S11]  /*9a80*/  R2UR UR5, R8 ;  /* 0x00000000080572ca */ /* 0x000fd600000e0000 */
[----:B------:R-:W-:Y:S02]  /*9a90*/  IMAD.U32 R0, RZ, RZ, UR4 ;  /* 0x00000004ff007e24 */ /* 0x000fe4000f8e00ff */
[----:B------:R-:W-:-:S03]  /*9aa0*/  ULEA UR5, UR5, UR7, 0x3 ;  /* 0x0000000705057291 */ /* 0x000fc6000f8e183f */
[----:B------:R-:W-:-:S06]  /*9ab0*/  SHF.L.U32 R0, R0, 0x1f, RZ ;  /* 0x0000001f00007819 */ /* 0x000fcc00000006ff */
[----:B------:R0:W1:Y:S01]  /*9ac0*/  SYNCS.PHASECHK.TRANS64.TRYWAIT P1, [UR5+0x38850], R0 ;  /* 0x03885000ff0075a7 */ /* 0x0000620008020145 */
[----:B------:R-:W-:Y:S05]  /*9ad0*/  @!P0 BRA `(.L_x_31) ;  /* 0x0000000000048947 */ /* 0x000fea0003800000 */
[----:B------:R-:W-:Y:S01]  /*9ae0*/  BPT.TRAP 0x1 ;  /* 0x000000040000795c */ /* 0x000fe20000300000 */
.L_x_31:
[----:B-1----:R-:W-:Y:S05]  /*9af0*/  @P1 BRA `(.L_x_32) ;  /* 0x0000000000081947 */ /* 0x002fea0003800000 */
[----:B------:R-:W1:Y:S02]  /*9b00*/  SYNCS.PHASECHK.TRANS64.TRYWAIT P1, [UR5+0x38850], R0 ;  /* 0x03885000ff0075a7 */ /* 0x000e640008020145 */
[----:B-1----:R-:W-:Y:S05]  /*9b10*/  @!P1 BRA `(.L_x_33) ;  /* 0x0000007000849947 */ /* 0x002fea0003800000 */
.L_x_32:
[----:B------:R-:W-:Y:S01]  /*9b20*/  R2UR UR4, R16 ;  /* 0x00000000100472ca */ /* 0x000fe200000e0000 */
[----:B------:R-:W-:Y:S01]  /*9b30*/  WARPGROUP.ARRIVE ;  /* 0x00000000000079c5 */ /* 0x000fe20000000000 */
[----:B------:R-:W-:Y:S01]  /*9b40*/  R2UR UR7, R8 ;  /* 0x00000000080772ca */ /* 0x000fe200000e0000 */
[----:B------:R-:W-:Y:S01]  /*9b50*/  UMOV UR11, 0x40000040 ;  /* 0x40000040000b7882 */ /* 0x000fe20000000000 */
[----:B-1----:R-:W1:Y:S01]  /*9b60*/  SHFL.BFLY PT, R5, R14, 0x2, 0x1f ;  /* 0x0c401f000e057f89 */ /* 0x002e6200000e0000 */
[----:B------:R-:W-:Y:S01]  /*9b70*/  MOV R4, RZ ;  /* 0x000000ff00047202 */ /* 0x000fe20000000f00 */
[----:B------:R-:W-:Y:S02]  /*9b80*/  IMAD.U32 R8, RZ, RZ, UR6 ;  /* 0x00000006ff087e24 */ /* 0x000fe4000f8e00ff */
[----:B0-----:R-:W0:Y:S05]  /*9b90*/  SHFL.BFLY PT, R0, R9, 0x2, 0x1f ;  /* 0x0c401f0009007f89 */ /* 0x001e2a00000e0000 */
[----:B------:R-:W-:-:S04]  /*9ba0*/  UIADD3 UR4, UR4, 0x400, URZ ;  /* 0x0000040004047890 */ /* 0x000fc8000fffe03f */
[----:B------:R-:W-:-:S04]  /*9bb0*/  USHF.R.U32.HI UR4, URZ, 0x4, UR4 ;  /* 0x000000043f047899 */ /* 0x000fc80008011604 */
[----:B------:R-:W-:-:S04]  /*9bc0*/  ULOP3.LUT UR4, UR4, 0x3fff, URZ, 0xc0, !UPT ;  /* 0x00003fff04047892 */ /* 0x000fc8000f8ec03f */
[----:B------:R-:W-:Y:S01]  /*9bd0*/  ULOP3.LUT UR4, UR4, 0x2800000, URZ, 0xfc, !UPT ;  /* 0x0280000004047892 */ /* 0x000fe2000f8efc3f */
[----:B-1----:R-:W-:-:S03]  /*9be0*/  FADD.FTZ R5, R5, R14 ;  /* 0x0000000e05057221 */ /* 0x002fc60000010000 */
[----:B------:R-:W-:Y:S01]  /*9bf0*/  UIMAD UR4, UR7, 0xa00, UR4 ;  /* 0x00000a00070478a4 */ /* 0x000fe2000f8e0204 */
[----:B------:R-:W-:Y:S02]  /*9c00*/  IMAD.U32 R14, RZ, RZ, UR6 ;  /* 0x00000006ff0e7e24 */ /* 0x000fe4000f8e00ff */
[----:B0-----:R-:W-:Y:S01]  /*9c10*/  FADD.FTZ R2, R0, R9 ;  /* 0x0000000900027221 */ /* 0x001fe20000010000 */
[----:B------:R-:W-:Y:S01]  /*9c20*/  UIADD3 UR8, UR4, 0x80, URZ ;  /* 0x0000008004087890 */ /* 0x000fe2000fffe03f */
[----:B------:R-:W0:Y:S02]  /*9c30*/  SHFL.BFLY PT, R0, R5, 0x1, 0x1f ;  /* 0x0c201f0005007f89 */ /* 0x000e2400000e0000 */
[----:B------:R-:W-:-:S06]  /*9c40*/  UMOV UR10, UR4 ;  /* 0x00000004000a7c82 */ /* 0x000fcc0008000000 */
[----:B------:R-:W-:Y:S01]  /*9c50*/  HGMMA.64x256x16.F32.BF16 R24, R208, gdesc[UR8].tnspB, R24, gsb0 ;  /* 0x43e00008d0187df0 */ /* 0x000fe20008001818 */
[----:B------:R-:W-:Y:S01]  /*9c60*/  UMOV UR11, 0x40000040 ;  /* 0x40000040000b7882 */ /* 0x000fe20000000000 */
[----:B------:R-:W-:Y:S01]  /*9c70*/  UMOV UR10, UR8 ;  /* 0x00000008000a7c82 */ /* 0x000fe20008000000 */
[----:B------:R-:W-:Y:S01]  /*9c80*/  UIADD3 UR8, UR4, 0x100, URZ ;  /* 0x0000010004087890 */ /* 0x000fe2000fffe03f */
[----:B------:R-:W1:Y:S01]  /*9c90*/  SHFL.BFLY PT, R7, R2, 0x1, 0x1f ;  /* 0x0c201f0002077f89 */ /* 0x000e6200000e0000 */
[----:B0-----:R-:W-:Y:S01]  /*9ca0*/  FADD.FTZ R12, R5, R0 ;  /* 0x00000000050c7221 */ /* 0x001fe20000010000 */
[----:B------:R-:W-:-:S04]  /*9cb0*/  IMAD.MOV.U32 R0, RZ, RZ, -0x800000 ;  /* 0xff800000ff007424 */ /* 0x000fc800078e00ff */
[----:B------:R-:W-:Y:S01]  /*9cc0*/  FSETP.NE.FTZ.AND P1, PT, R12, RZ, PT ;  /* 0x000000ff0c00720b */ /* 0x000fe20003f35000 */
[----:B-1----:R-:W-:Y:S01]  /*9cd0*/  FADD.FTZ R13, R2, R7 ;  /* 0x00000007020d7221 */ /* 0x002fe20000010000 */
[----:B------:R-:W-:Y:S01]  /*9ce0*/  IMAD.MOV.U32 R7, RZ, RZ, RZ ;  /* 0x000000ffff077224 */ /* 0x000fe200078e00ff */
[----:B------:R-:W-:-:S03]  /*9cf0*/  MOV R2, 0xff800000 ;  /* 0xff80000000027802 */ /* 0x000fc60000000f00 */
[----:B------:R-:W-:-:S07]  /*9d00*/  FSETP.NE.FTZ.AND P2, PT, R13, RZ, PT ;  /* 0x000000ff0d00720b */ /* 0x000fce0003f55000 */
[----:B------:R-:W0:Y:S01]  /*9d10*/  @P1 MUFU.LG2 R10, R12 ;  /* 0x0000000c000a1308 */ /* 0x000e220000000c00 */
[----:B------:R-:W-:-:S07]  /*9d20*/  @P1 FMUL.FTZ R8, R8, 0.69314718246459960938 ;  /* 0x3f31721808081820 */ /* 0x000fce0000410000 */
[----:B------:R-:W1:Y:S01]  /*9d30*/  @P2 MUFU.LG2 R11, R13 ;  /* 0x0000000d000b2308 */ /* 0x000e620000000c00 */
[----:B------:R-:W-:-:S07]  /*9d40*/  @P2 FMUL.FTZ R14, R14, 0.69314718246459960938 ;  /* 0x3f3172180e0e2820 */ /* 0x000fce0000410000 */
[----:B------:R2:W3:Y:S01]  /*9d50*/  @P1 MUFU.RCP R7, R12 ;  /* 0x0000000c00071308 */ /* 0x0004e20000001000 */
[----:B0-----:R-:W-:-:S04]  /*9d60*/  @P1 FMUL.FTZ R5, R10, 0.69314718246459960938 ;  /* 0x3f3172180a051820 */ /* 0x001fc80000410000 */
[----:B------:R-:W-:-:S03]  /*9d70*/  @P1 FFMA.FTZ R0, R8, R3, R5 ;  /* 0x0000000308001223 */ /* 0x000fc60000010005 */
[----:B------:R2:W0:Y:S01]  /*9d80*/  @P2 MUFU.RCP R4, R13 ;  /* 0x0000000d00042308 */ /* 0x0004220000001000 */
[----:B-1----:R-:W-:-:S04]  /*9d90*/  @P2 FMUL.FTZ R11, R11, 0.69314718246459960938 ;  /* 0x3f3172180b0b2820 */ /* 0x002fc80000410000 */
[----:B------:R-:W-:Y:S01]  /*9da0*/  @P2 FFMA.FTZ R2, R14, R6, R11 ;  /* 0x000000060e022223 */ /* 0x000fe2000001000b */
[----:B------:R-:W-:Y:S02]  /*9db0*/  WARPGROUP.DEPBAR.LE gsb0, 0x0 ;  /* 0x00008000000079c5 */ /* 0x000fe40000010000 */
[----:B------:R-:W-:-:S06]  /*9dc0*/  WARPGROUP.ARRIVE ;  /* 0x00000000000079c5 */ /* 0x000fcc0000000000 */
[----:B------:R-:W-:Y:S01]  /*9dd0*/  HGMMA.64x256x16.F32.BF16 R24, R204, gdesc[UR8].tnspB, R24, gsb0 ;  /* 0x43e00008cc187df0 */ /* 0x000fe20008001818 */
[----:B------:R-:W-:Y:S01]  /*9de0*/  UMOV UR10, UR8 ;  /* 0x00000008000a7c82 */ /* 0x000fe20008000000 */
[----:B------:R-:W-:Y:S01]  /*9df0*/  UMOV UR11, 0x40000040 ;  /* 0x40000040000b7882 */ /* 0x000fe20000000000 */
[----:B------:R-:W-:Y:S02]  /*9e00*/  UIADD3 UR8, UR4, 0x180, URZ ;  /* 0x0000018004087890 */ /* 0x000fe4000fffe03f */
[----:B------:R-:W-:Y:S01]  /*9e10*/  UIADD3 UR4, UR4, 0x200, URZ ;  /* 0x0000020004047890 */ /* 0x000fe2000fffe03f */
[----:B------:R-:W-:Y:S02]  /*9e20*/  WARPGROUP.DEPBAR.LE gsb0, 0x0 ;  /* 0x00008000000079c5 */ /* 0x000fe40000010000 */
[----:B------:R-:W-:-:S15]  /*9e30*/  WARPGROUP.ARRIVE ;  /* 0x00000000000079c5 */ /* 0x000fde0000000000 */
[----:B------:R-:W-:-:S05]  /*9e40*/  NOP ;  /* 0x0000000000007918 */ /* 0x000fca0000000000 */
[----:B------:R-:W-:Y:S01]  /*9e50*/  HGMMA.64x256x16.F32.BF16 R24, R200, gdesc[UR8].tnspB, R24, gsb0 ;  /* 0x43e00008c8187df0 */ /* 0x000fe20008001818 */
[----:B------:R-:W-:Y:S01]  /*9e60*/  UMOV UR10, UR8 ;  /* 0x00000008000a7c82 */ /* 0x000fe20008000000 */
[----:B------:R-:W-:Y:S01]  /*9e70*/  UMOV UR11, 0x40000040 ;  /* 0x40000040000b7882 */ /* 0x000fe20000000000 */
[----:B------:R-:W-:Y:S02]  /*9e80*/  WARPGROUP.DEPBAR.LE gsb0, 0x0 ;  /* 0x00008000000079c5 */ /* 0x000fe40000010000 */
[----:B------:R-:W-:-:S15]  /*9e90*/  WARPGROUP.ARRIVE ;  /* 0x00000000000079c5 */ /* 0x000fde0000000000 */
[----:B------:R-:W-:-:S08]  /*9ea0*/  NOP ;  /* 0x0000000000007918 */ /* 0x000fd00000000000 */
        /* <DEDUP_REMOVED lines=8> */
[----:B0-23--:R-:W-:Y:S05]  /*9f30*/  @!P0 BRA `(.L_x_34) ;  /* 0x0000000000048947 */ /* 0x00dfea0003800000 */
[----:B------:R-:W-:Y:S01]  /*9f40*/  BPT.TRAP 0x1 ;  /* 0x000000040000795c */ /* 0x000fe20000300000 */
.L_x_34:
[----:B------:R-:W0:Y:S01]  /*9f50*/  S2UR UR6, SR_CgaCtaId ;  /* 0x00000000000679c3 */ /* 0x000e220000008800 */
[----:B------:R-:W-:Y:S01]  /*9f60*/  UIADD3 UR4, UR5, 0x38860, URZ ;  /* 0x0003886005047890 */ /* 0x000fe2000fffe03f */
        /* <DEDUP_REMOVED lines=22> */
[----:B0-----:R-:W-:Y:S01]  /*a0d0*/  UPRMT UR4, UR6, 0x654, UR4 ;  /* 0x0000065406047896 */ /* 0x001fe20008000004 */
        /* <DEDUP_REMOVED lines=8> */
[----:B------:R-:W-:Y:S01]  /*a160*/  SYNCS.ARRIVE.TRANS64.RED.A1T0 RZ, [UR4], RZ ;  /* 0x000000ffffff79a7 */ /* 0x000fe20008100404 */
        /* <DEDUP_REMOVED lines=34> */
[----:B------:R-:W-:Y:S01]  /*a390*/  PLOP3.LUT P0, PT, PT, PT, PT, 0x8, 0x0 ;  /* 0x000000000000781c */ /* 0x000fe20003f0e170 */
        /* <DEDUP_REMOVED lines=63> */
[----:B------:R-:W-:-:S07]  /*a790*/  FMUL.FTZ R151, R151, R4 ;  /* 0x0000000497977220 */ /* 0x000fce0000410000 */
.L_x_10:
[----:B------:R-:W-:Y:S05]  /*a7a0*/  @P0 BRA `(.L_x_35) ;  /* 0x0000002000600947 */ /* 0x000fea0003800000 */
[----:B------:R-:W0:Y:S01]  /*a7b0*/  S2R R3, SR_TID.X ;  /* 0x0000000000037919 */ /* 0x000e220000002100 */
[----:B------:R-:W1:Y:S01]  /*a7c0*/  LDC R8, c[0x0][0xbe8] ;  /* 0x0002fa00ff087b82 */ /* 0x000e620000000800 */
[----:B------:R-:W-:Y:S01]  /*a7d0*/  R2UR UR13, R18 ;  /* 0x00000000120d72ca */ /* 0x000fe200000e0000 */
[----:B------:R-:W-:Y:S01]  /*a7e0*/  ULDC.64 UR8, c[0x0][0xbd0] ;  /* 0x0002f40000087ab9 */ /* 0x000fe20000000a00 */
[----:B------:R-:W-:Y:S01]  /*a7f0*/  ULDC.64 UR14, c[0x0][0x208] ;  /* 0x00008200000e7ab9 */ /* 0x000fe20000000a00 */
[----:B------:R-:W-:Y:S04]  /*a800*/  BSSY B0, `(.L_x_36) ;  /* 0x000014c000007945 */ /* 0x000fe80003800000 */
[----:B------:R-:W2:Y:S06]  /*a810*/  S2UR UR12, SR_CTAID.Z ;  /* 0x00000000000c79c3 */ /* 0x000eac0000002700 */
[----:B------:R-:W-:-:S02]  /*a820*/  USHF.R.S32.HI UR7, URZ, 0x1f, UR13 ;  /* 0x0000001f3f077899 */ /* 0x000fc4000801140d */
[----:B------:R-:W-:Y:S01]  /*a830*/  IMAD R19, RZ, RZ, -UR13 ;  /* 0x8000000dff137e24 */ /* 0x000fe2000f8e02ff */
[----:B------:R-:W3:Y:S01]  /*a840*/  LDC.64 R20, c[0x0][0xbd8] ;  /* 0x0002f600ff147b82 */ /* 0x000ee20000000a00 */
[----:B------:R-:W-:Y:S02]  /*a850*/  UIMAD.WIDE.U32 UR4, UR13, UR8, URZ ;  /* 0x000000080d0472a5 */ /* 0x000fe4000f8e003f */
[----:B------:R-:W-:-:S04]  /*a860*/  UIMAD UR6, UR7, UR8, URZ ;  /* 0x00000008070672a4 */ /* 0x000fc8000f8e023f */
[----:B------:R-:W-:Y:S01]  /*a870*/  UIMAD UR6, UR13, UR9, UR6 ;  /* 0x000000090d0672a4 */ /* 0x000fe2000f8e0206 */
[----:B-1----:R-:W-:Y:S01]  /*a880*/  ISETP.NE.AND P0, PT, R8, 0x1, PT ;  /* 0x000000010800780c */ /* 0x002fe20003f05270 */
[----:B------:R-:W1:Y:S01]  /*a890*/  S2UR UR11, SR_CTAID.Y ;  /* 0x00000000000b79c3 */ /* 0x000e620000002600 */
[----:B------:R-:W-:Y:S01]  /*a8a0*/  ULDC.64 UR8, c[0x0][0xb38] ;  /* 0x0002ce0000087ab9 */ /* 0x000fe20000000a00 */
[----:B------:R-:W-:Y:S02]  /*a8b0*/  UIADD3 UR6, UR5, UR6, URZ ;  /* 0x0000000605067290 */ /* 0x000fe4000fffe03f */
[----:B------:R-:W-:Y:S01]  /*a8c0*/  UIMAD UR7, UR7, UR8, URZ ;  /* 0x00000008070772a4 */ /* 0x000fe2000f8e023f */
[----:B0-----:R-:W-:Y:S01]  /*a8d0*/  VIADD R14, R3, 0xffffff80 ;  /* 0xffffff80030e7836 */ /* 0x001fe20000000000 */
[----:B--2---:R-:W-:Y:S02]  /*a8e0*/  USHF.R.S32.HI UR10, URZ, 0x1f, UR12 ;  /* 0x0000001f3f0a7899 */ /* 0x004fe4000801140c */
[----:B------:R-:W1:Y:S02]  /*a8f0*/  LDC R152, c[0x0][0xc50] ;  /* 0x00031400ff987b82 */ /* 0x000e640000000800 */
[----:B------:R-:W-:-:S04]  /*a900*/  SHF.R.S32.HI R7, RZ, 0x1f, R14 ;  /* 0x0000001fff077819 */ /* 0x000fc8000001140e */
[CC--:B------:R-:W-:Y:S02]  /*a910*/  LEA.HI R4, R7.reuse, R14.reuse, RZ, 0x7 ;  /* 0x0000000e07047211 */ /* 0x0c0fe400078f38ff */
[----:B------:R-:W0:Y:S01]  /*a920*/  LDC.64 R22, c[0x0][0xb40] ;  /* 0x0002d000ff167b82 */ /* 0x000e220000000a00 */
[----:B------:R-:W-:Y:S02]  /*a930*/  LEA.HI R7, R7, R14, RZ, 0x2 ;  /* 0x0000000e07077211 */ /* 0x000fe400078f10ff */
[----:B------:R-:W-:Y:S02]  /*a940*/  LOP3.LUT R3, R4, 0xffffff80, RZ, 0xc0, !PT ;  /* 0xffffff8004037812 */ /* 0x000fe400078ec0ff */
[----:B------:R-:W-:Y:S02]  /*a950*/  SHF.R.S32.HI R9, RZ, 0x7, R4 ;  /* 0x00000007ff097819 */ /* 0x000fe40000011404 */
[----:B------:R-:W-:Y:S01]  /*a960*/  LOP3.LUT R7, R7, 0xfffffffc, RZ, 0xc0, !PT ;  /* 0xfffffffc07077812 */ /* 0x000fe200078ec0ff */
[----:B------:R-:W-:Y:S01]  /*a970*/  IMAD.IADD R3, R14, 0x1, -R3 ;  /* 0x000000010e037824 */ /* 0x000fe200078e0a03 */
[----:B------:R-:W-:Y:S01]  /*a980*/  LEA.HI R4, R4, R9, RZ, 0x1 ;  /* 0x0000000904047211 */ /* 0x000fe200078f08ff */
[----:B------:R-:W2:Y:S02]  /*a990*/  @P0 LDC R17, c[0x0][0xbf0] ;  /* 0x0002fc00ff110b82 */ /* 0x000ea40000000800 */
[----:B------:R-:W-:Y:S01]  /*a9a0*/  IMAD.IADD R7, R14, 0x1, -R7 ;  /* 0x000000010e077824 */ /* 0x000fe200078e0a07 */
[----:B------:R-:W-:-:S02]  /*a9b0*/  SHF.R.S32.HI R16, RZ, 0x1f, R3 ;  /* 0x0000001fff107819 */ /* 0x000fc40000011403 */
[----:B------:R-:W-:Y:S02]  /*a9c0*/  LOP3.LUT R4, R4, 0x3fffffe, RZ, 0xc0, !PT ;  /* 0x03fffffe04047812 */ /* 0x000fe400078ec0ff */
[----:B------:R-:W-:Y:S01]  /*a9d0*/  LEA.HI R10, R16, R3, RZ, 0x2 ;  /* 0x00000003100a7211 */ /* 0x000fe200078f10ff */
[----:B------:R-:W4:Y:S01]  /*a9e0*/  @P0 LDC R14, c[0x0][0xbec] ;  /* 0x0002fb00ff0e0b82 */ /* 0x000f220000000800 */
[----:B------:R-:W-:Y:S02]  /*a9f0*/  LEA.HI R11, R7, R7, RZ, 0x1 ;  /* 0x00000007070b7211 */ /* 0x000fe400078f08ff */
[--C-:B------:R-:W-:Y:S02]  /*aa00*/  SHF.R.S32.HI R5, RZ, 0x2, R10.reuse ;  /* 0x00000002ff057819 */ /* 0x100fe4000001140a */
[----:B------:R-:W-:Y:S02]  /*aa10*/  SHF.R.S32.HI R6, RZ, 0x1f, R10 ;  /* 0x0000001fff067819 */ /* 0x000fe4000001140a */
[----:B------:R-:W-:Y:S01]  /*aa20*/  LOP3.LUT R10, R10, 0x7ffffffc, RZ, 0xc0, !PT ;  /* 0x7ffffffc0a0a7812 */ /* 0x000fe200078ec0ff */
[----:B------:R-:W5:Y:S01]  /*aa30*/  @P0 LDC R154, c[0x0][0xbec] ;  /* 0x0002fb00ff9a0b82 */ /* 0x000f620000000800 */
[----:B------:R-:W-:-:S04]  /*aa40*/  LEA.HI R6, R6, R5, RZ, 0x3 ;  /* 0x0000000506067211 */ /* 0x000fc800078f18ff */
[----:B------:R-:W-:Y:S02]  /*aa50*/  LOP3.LUT R12, R6, 0xfffffff8, RZ, 0xc0, !PT ;  /* 0xfffffff8060c7812 */ /* 0x000fe400078ec0ff */
[----:B------:R-:W-:Y:S01]  /*aa60*/  IADD3 R6, R9, -R4, RZ ;  /* 0x8000000409067210 */ /* 0x000fe20007ffe0ff */
[----:B------:R-:W5:Y:S01]  /*aa70*/  @P0 LDC R153, c[0x0][0xbf0] ;  /* 0x0002fc00ff990b82 */ /* 0x000f620000000800 */
[----:B------:R-:W0:Y:S01]  /*aa80*/  S2R R9, SR_CTAID.X ;  /* 0x0000000000097919 */ /* 0x000e220000002500 */
[----:B------:R-:W-:Y:S01]  /*aa90*/  LEA.HI R4, R16, R3, RZ, 0x5 ;  /* 0x0000000310047211 */ /* 0x000fe200078f28ff */
[----:B------:R-:W-:Y:S01]  /*aaa0*/  IMAD.IADD R5, R5, 0x1, -R12 ;  /* 0x0000000105057824 */ /* 0x000fe200078e0a0c */
[----:B------:R-:W-:Y:S02]  /*aab0*/  LOP3.LUT R12, R11, 0x1ffffffe, RZ, 0xc0, !PT ;  /* 0x1ffffffe0b0c7812 */ /* 0x000fe400078ec0ff */
[----:B------:R-:W-:-:S03]  /*aac0*/  SHF.R.S32.HI R4, RZ, 0x5, R4 ;  /* 0x00000005ff047819 */ /* 0x000fc60000011404 */
[----:B------:R-:W-:Y:S02]  /*aad0*/  IMAD.IADD R11, R7, 0x1, -R12 ;  /* 0x00000001070b7824 */ /* 0x000fe400078e0a0c */
[----:B------:R-:W-:Y:S01]  /*aae0*/  IMAD R7, R4, 0x10, R5 ;  /* 0x0000001004077824 */ /* 0x000fe200078e0205 */
[----:B------:R-:W-:Y:S01]  /*aaf0*/  MOV R4, UR4 ;  /* 0x0000000400047c02 */ /* 0x000fe20008000f00 */
[----:B------:R-:W-:Y:S01]  /*ab00*/  IMAD.U32 R5, RZ, RZ, UR5 ;  /* 0x00000005ff057e24 */ /* 0x000fe2000f8e00ff */
[----:B------:R-:W-:Y:S01]  /*ab10*/  UIMAD.WIDE.U32 UR4, UR13, UR8, URZ ;  /* 0x000000080d0472a5 */ /* 0x000fe2000f8e003f */
[----:B------:R-:W-:Y:S02]  /*ab20*/  IMAD R16, R6, 0x40, R7 ;  /* 0x0000004006107824 */ /* 0x000fe400078e0207 */
[----:B------:R-:W-:Y:S01]  /*ab30*/  IMAD.U32 R5, RZ, RZ, UR6 ;  /* 0x00000006ff057e24 */ /* 0x000fe2000f8e00ff */
[----:B------:R-:W-:Y:S01]  /*ab40*/  UIMAD UR6, UR13, UR9, UR7 ;  /* 0x000000090d0672a4 */ /* 0x000fe2000f8e0207 */
[----:B---3--:R-:W-:Y:S01]  /*ab50*/  IMAD R12, R20, UR10, RZ ;  /* 0x0000000a140c7c24 */ /* 0x008fe2000f8e02ff */
[----:B------:R-:W-:Y:S01]  /*ab60*/  LEA R6, R11, R16, 0x3 ;  /* 0x000000100b067211 */ /* 0x000fe200078e18ff */
[----:B------:R-:W-:Y:S01]  /*ab70*/  IMAD.U32 R7, RZ, RZ, UR5 ;  /* 0x00000005ff077e24 */ /* 0x000fe2000f8e00ff */
[----:B------:R-:W-:Y:S01]  /*ab80*/  UIADD3 UR6, UR5, UR6, URZ ;  /* 0x0000000605067290 */ /* 0x000fe2000fffe03f */
[----:B------:R-:W-:Y:S01]  /*ab90*/  IMAD R15, R21, UR12, R12 ;  /* 0x0000000c150f7c24 */ /* 0x000fe2000f8e020c */
[----:B------:R-:W-:Y:S01]  /*aba0*/  ULDC.64 UR8, c[0x0][0xb28] ;  /* 0x0002ca0000087ab9 */ /* 0x000fe20000000a00 */
[----:B-1----:R-:W-:-:S02]  /*abb0*/  IMAD R21, R152, R19, UR11 ;  /* 0x0000000b98157e24 */ /* 0x002fc4000f8e0213 */
[----:B------:R-:W-:Y:S01]  /*abc0*/  IMAD.WIDE.U32 R4, R20, UR12, R4 ;  /* 0x0000000c14047c25 */ /* 0x000fe2000f8e0004 */
[----:B------:R-:W-:Y:S01]  /*abd0*/  MOV R7, UR6 ;  /* 0x0000000600077c02 */ /* 0x000fe20008000f00 */
[----:B------:R-:W-:Y:S02]  /*abe0*/  ULDC.64 UR6, c[0x0][0xb48] ;  /* 0x0002d20000067ab9 */ /* 0x000fe40000000a00 */
[----:B------:R-:W-:Y:S02]  /*abf0*/  IMAD.IADD R5, R5, 0x1, R15 ;  /* 0x0000000105057824 */ /* 0x000fe400078e020f */
[----:B0-----:R-:W-:Y:S02]  /*ac00*/  IMAD R11, R9, 0x80, R6 ;  /* 0x00000080090b7824 */ /* 0x001fe400078e0206 */
[----:B------:R-:W-:Y:S01]  /*ac10*/  IMAD.U32 R6, RZ, RZ, UR4 ;  /* 0x00000004ff067e24 */ /* 0x000fe2000f8e00ff */
[----:B------:R-:W-:Y:S01]  /*ac20*/  ULDC.64 UR4, c[0x0][0xbe0] ;  /* 0x0002f80000047ab9 */ /* 0x000fe20000000a00 */
[----:B----4-:R-:W-:Y:S01]  /*ac30*/  @P0 IMAD.HI.U32 R12, R11, R14, RZ ;  /* 0x0000000e0b0c0227 */ /* 0x010fe200078e00ff */
[----:B------:R-:W-:-:S03]  /*ac40*/  MOV R15, R11 ;  /* 0x0000000b000f7202 */ /* 0x000fc60000000f00 */
[C---:B------:R-:W-:Y:S02]  /*ac50*/  IMAD R14, R22.reuse, UR10, RZ ;  /* 0x0000000a160e7c24 */ /* 0x040fe4000f8e02ff */
[----:B------:R-:W-:Y:S01]  /*ac60*/  IMAD.MOV.U32 R13, RZ, RZ, R11 ;  /* 0x000000ffff0d7224 */ /* 0x000fe200078e000b */
[----:B--2---:R-:W-:Y:S01]  /*ac70*/  @P0 SHF.R.U32.HI R13, RZ, R17, R12 ;  /* 0x00000011ff0d0219 */ /* 0x004fe2000001160c */
[----:B------:R-:W-:Y:S01]  /*ac80*/  IMAD R17, R23, UR12, R14 ;  /* 0x0000000c17117c24 */ /* 0x000fe2000f8e020e */
[----:B------:R-:W-:Y:S01]  /*ac90*/  SHF.R.S32.HI R14, RZ, 0x1f, R21 ;  /* 0x0000001fff0e7819 */ /* 0x000fe20000011415 */
[----:B------:R-:W-:-:S04]  /*aca0*/  IMAD.WIDE.U32 R6, R22, UR12, R6 ;  /* 0x0000000c16067c25 */ /* 0x000fc8000f8e0006 */
[----:B-----5:R-:W-:-:S04]  /*acb0*/  @P0 IMAD.HI.U32 R154, R11, R154, RZ ;  /* 0x0000009a0b9a0227 */ /* 0x020fc800078e00ff */
[----:B------:R-:W-:Y:S01]  /*acc0*/  IMAD.IADD R7, R7, 0x1, R17 ;  /* 0x0000000107077824 */ /* 0x000fe200078e0211 */
[----:B------:R-:W-:Y:S01]  /*acd0*/  @P0 SHF.R.U32.HI R15, RZ, R153, R154 ;  /* 0x00000099ff0f0219 */ /* 0x000fe2000001169a */
[C---:B------:R-:W-:Y:S02]  /*ace0*/  IMAD R12, R14.reuse, UR4, RZ ;  /* 0x000000040e0c7c24 */ /* 0x040fe4000f8e02ff */
[----:B------:R-:W-:Y:S02]  /*acf0*/  IMAD R17, R14, UR6, RZ ;  /* 0x000000060e117c24 */ /* 0x000fe4000f8e02ff */
[----:B------:R-:W-:-:S04]  /*ad00*/  IMAD.WIDE.U32 R4, R21, UR4, R4 ;  /* 0x0000000415047c25 */ /* 0x000fc8000f8e0004 */
[C---:B------:R-:W-:Y:S01]  /*ad10*/  IMAD R14, R21.reuse, UR5, R12 ;  /* 0x00000005150e7c24 */ /* 0x040fe2000f8e020c */
[----:B------:R-:W-:Y:S01]  /*ad20*/  BAR.SYNC.DEFER_BLOCKING 0x1, 0x100 ;  /* 0x0044000000007b1d */ /* 0x000fe20000010000 */
[C---:B------:R-:W-:Y:S01]  /*ad30*/  IMAD R19, R21.reuse, UR7, R17 ;  /* 0x0000000715137c24 */ /* 0x040fe2000f8e0211 */
[----:B------:R-:W-:Y:S01]  /*ad40*/  SHF.R.S32.HI R17, RZ, 0x1f, R13 ;  /* 0x0000001fff117819 */ /* 0x000fe2000001140d */
[----:B------:R-:W-:Y:S01]  /*ad50*/  IMAD.WIDE.U32 R6, R21, UR6, R6 ;  /* 0x0000000615067c25 */ /* 0x000fe2000f8e0006 */
[----:B------:R-:W-:Y:S02]  /*ad60*/  IADD3 R4, P0, R13, R4, RZ ;  /* 0x000000040d047210 */ /* 0x000fe40007f1e0ff */
[----:B------:R-:W-:Y:S01]  /*ad70*/  SHF.R.S32.HI R12, RZ, 0x1f, R15 ;  /* 0x0000001fff0c7819 */ /* 0x000fe2000001140f */
[----:B------:R-:W-:Y:S01]  /*ad80*/  IMAD.MOV R13, RZ, RZ, -R13 ;  /* 0x000000ffff0d7224 */ /* 0x000fe200078e0a0d */
[----:B------:R-:W-:Y:S01]  /*ad90*/  ULDC.64 UR4, c[0x0][0xb30] ;  /* 0x0002cc0000047ab9 */ /* 0x000fe20000000a00 */
[----:B------:R-:W-:Y:S01]  /*ada0*/  IMAD.MOV R20, RZ, RZ, -R15 ;  /* 0x000000ffff147224 */ /* 0x000fe200078e0a0f */
[----:B------:R-:W-:Y:S01]  /*adb0*/  IADD3.X R5, R17, R5, R14, P0, !PT ;  /* 0x0000000511057210 */ /* 0x000fe200007fe40e */
[----:B------:R-:W-:Y:S01]  /*adc0*/  IMAD R12, R12, UR4, RZ ;  /* 0x000000040c0c7c24 */ /* 0x000fe2000f8e02ff */
[----:B------:R-:W-:Y:S01]  /*add0*/  IADD3 R7, R7, R19, RZ ;  /* 0x0000001307077210 */ /* 0x000fe20007ffe0ff */
[C-C-:B------:R-:W-:Y:S01]  /*ade0*/  IMAD R13, R8.reuse, R13, R11.reuse ;  /* 0x0000000d080d7224 */ /* 0x140fe200078e020b */
[----:B------:R-:W-:Y:S01]  /*adf0*/  ULDC.64 UR6, c[0x0][0xbc8] ;  /* 0x0002f20000067ab9 */ /* 0x000fe20000000a00 */
[----:B------:R-:W-:-:S02]  /*ae00*/  IMAD R11, R8, R20, R11 ;  /* 0x00000014080b7224 */ /* 0x000fc400078e020b */
[C---:B------:R-:W-:Y:S01]  /*ae10*/  IMAD R17, R15.reuse, UR5, R12 ;  /* 0x000000050f117c24 */ /* 0x040fe2000f8e020c */
[----:B------:R-:W-:Y:S01]  /*ae20*/  SHF.R.S32.HI R12, RZ, 0x1f, R13 ;  /* 0x0000001fff0c7819 */ /* 0x000fe2000001140d */
[----:B------:R-:W-:Y:S01]  /*ae30*/  IMAD.WIDE.U32 R6, R15, UR4, R6 ;  /* 0x000000040f067c25 */ /* 0x000fe2000f8e0006 */
[----:B------:R-:W-:Y:S01]  /*ae40*/  SHF.R.S32.HI R14, RZ, 0x1f, R11 ;  /* 0x0000001fff0e7819 */ /* 0x000fe2000001140b */
[----:B------:R-:W0:Y:S01]  /*ae50*/  S2UR UR5, SR_CgaCtaId ;  /* 0x00000000000579c3 */ /* 0x000e220000008800 */
[----:B------:R-:W-:Y:S01]  /*ae60*/  UMOV UR4, 0x400 ;  /* 0x0000040000047882 */ /* 0x000fe20000000000 */
[----:B------:R-:W-:Y:S02]  /*ae70*/  IMAD R12, R12, UR6, RZ ;  /* 0x000000060c0c7c24 */ /* 0x000fe4000f8e02ff */
[----:B------:R-:W-:Y:S02]  /*ae80*/  IMAD.IADD R7, R7, 0x1, R17 ;  /* 0x0000000107077824 */ /* 0x000fe400078e0211 */
[----:B------:R-:W-:-:S02]  /*ae90*/  IMAD R14, R14, UR8, RZ ;  /* 0x000000080e0e7c24 */ /* 0x000fc4000f8e02ff */
[C---:B------:R-:W-:Y:S02]  /*aea0*/  IMAD R15, R13.reuse, UR7, R12 ;  /* 0x000000070d0f7c24 */ /* 0x040fe4000f8e020c */
[----:B------:R-:W-:Y:S01]  /*aeb0*/  IMAD.WIDE.U32 R4, R13, UR6, R4 ;  /* 0x000000060d047c25 */ /* 0x000fe2000f8e0004 */
[----:B------:R-:W-:-:S03]  /*aec0*/  ULDC.64 UR6, c[0x0][0xba8] ;  /* 0x0002ea0000067ab9 */ /* 0x000fc60000000a00 */
[C---:B------:R-:W-:Y:S01]  /*aed0*/  IMAD R17, R11.reuse, UR9, R14 ;  /* 0x000000090b117c24 */ /* 0x040fe2000f8e020e */
[----:B------:R-:W-:Y:S01]  /*aee0*/  LEA R19, P0, R4, UR6, 0x2 ;  /* 0x0000000604137c11 */ /* 0x000fe2000f8010ff */
[----:B------:R-:W-:Y:S01]  /*aef0*/  IMAD.WIDE.U32 R12, R11, UR8, R6 ;  /* 0x000000080b0c7c25 */ /* 0x000fe2000f8e0006 */
[----:B------:R-:W-:Y:S01]  /*af00*/  ULDC.64 UR8, c[0x0][0xb00] ;  /* 0x0002c00000087ab9 */ /* 0x000fe20000000a00 */
[----:B------:R-:W-:Y:S01]  /*af10*/  LEA R11, R9, R16, 0x7 ;  /* 0x00000010090b7211 */ /* 0x000fe200078e38ff */
[----:B------:R-:W-:Y:S01]  /*af20*/  ULDC UR6, c[0x0][0xa88] ;  /* 0x0002a20000067ab9 */ /* 0x000fe20000000800 */
[----:B------:R-:W-:Y:S01]  /*af30*/  IMAD.IADD R5, R5, 0x1, R15 ;  /* 0x0000000105057824 */ /* 0x000fe200078e020f */
[----:B------:R-:W-:Y:S01]  /*af40*/  LEA R6, P1, R12, UR8, 0x2 ;  /* 0x000000080c067c11 */ /* 0x000fe2000f8210ff */
[----:B------:R-:W-:Y:S01]  /*af50*/  IMAD.IADD R7, R13, 0x1, R17 ;  /* 0x000000010d077824 */ /* 0x000fe200078e0211 */
[----:B------:R-:W-:Y:S01]  /*af60*/  SHFL.IDX PT, R14, R19, 0x1, 0x1c1f ;  /* 0x003c1f00130e7f89 */ /* 0x000fe200000e0000 */
[----:B0-----:R-:W-:Y:S01]  /*af70*/  ULEA UR4, UR5, UR4, 0x18 ;  /* 0x0000000405047291 */ /* 0x001fe2000f8ec03f */
[----:B------:R-:W-:Y:S01]  /*af80*/  LEA.HI.X R17, R4, UR7, R5, 0x2, P0 ;  /* 0x0000000704117c11 */ /* 0x000fe200080f1405 */
[----:B------:R-:W-:Y:S01]  /*af90*/  IMAD R8, R8, UR6, RZ ;  /* 0x0000000608087c24 */ /* 0x000fe2000f8e02ff */
[----:B------:R-:W-:Y:S01]  /*afa0*/  LEA.HI.X R7, R12, UR9, R7, 0x2, P1 ;  /* 0x000000090c077c11 */ /* 0x000fe200088f1407 */
[----:B------:R-:W-:Y:S01]  /*afb0*/  VIADD R9, R11, 0x8 ;  /* 0x000000080b097836 */ /* 0x000fe20000000000 */
[----:B------:R-:W-:Y:S01]  /*afc0*/  SHFL.IDX PT, R12, R19, RZ, 0x1c1f ;  /* 0x001c1fff130c7589 */ /* 0x000fe200000e0000 */
[----:B------:R-:W-:Y:S01]  /*afd0*/  LOP3.LUT P0, RZ, R3, 0x3, RZ, 0xc0, !PT ;  /* 0x0000000303ff7812 */ /* 0x000fe2000780c0ff */
[----:B------:R-:W-:Y:S01]  /*afe0*/  UIADD3 UR4, UR4, 0x38820, URZ ;  /* 0x0003882004047890 */ /* 0x000fe2000fffe03f */
[CC--:B------:R-:W-:Y:S01]  /*aff0*/  ISETP.GE.AND P2, PT, R11.reuse, R8.reuse, PT ;  /* 0x000000080b00720c */ /* 0x0c0fe20003f46270 */
[----:B------:R-:W0:Y:S01]  /*b000*/  SHFL.IDX PT, R13, R17, RZ, 0x1c1f ;  /* 0x001c1fff110d7589 */ /* 0x000e2200000e0000 */
[-C--:B------:R-:W-:Y:S01]  /*b010*/  ISETP.GE.OR P1, PT, R11, R8.reuse, P0 ;  /* 0x000000080b00720c */ /* 0x080fe20000726670 */
[----:B------:R-:W-:Y:S01]  /*b020*/  UPRMT UR4, URZ, 0x654, UR4 ;  /* 0x000006543f047896 */ /* 0x000fe20008000004 */
[----:B------:R-:W-:Y:S01]  /*b030*/  ISETP.GE.OR P0, PT, R9, R8, P0 ;  /* 0x000000080900720c */ /* 0x000fe20000706670 */
[----:B------:R-:W1:Y:S01]  /*b040*/  SHFL.IDX PT, R15, R17, 0x1, 0x1c1f ;  /* 0x003c1f00110f7f89 */ /* 0x000e6200000e0000 */
[----:B------:R-:W-:-:S03]  /*b050*/  IMAD.IADD R3, R3, 0x1, -R10 ;  /* 0x0000000103037824 */ /* 0x000fc600078e0a0a */
[----:B------:R2:W3:Y:S01]  /*b060*/  SHFL.IDX PT, R4, R6, RZ, 0x1c1f ;  /* 0x001c1fff06047589 */ /* 0x0004e200000e0000 */
[----:B------:R-:W-:Y:S02]  /*b070*/  IMAD.SHL.U32 R3, R3, 0x2, RZ ;  /* 0x0000000203037824 */ /* 0x000fe400078e00ff */
[----:B------:R-:W-:Y:S01]  /*b080*/  SYNCS.ARRIVE.TRANS64.RED.A1T0 RZ, [UR4], RZ ;  /* 0x000000ffffff79a7 */ /* 0x000fe20008100404 */
[----:B------:R2:W4:Y:S04]  /*b090*/  SHFL.IDX PT, R5, R7, RZ, 0x1c1f ;  /* 0x001c1fff07057589 */ /* 0x00052800000e0000 */
[----:B0-----:R2:W-:Y:S04]  /*b0a0*/  @!P1 ST.E desc[UR14][R12.64], R0 ;  /* 0x000000000c009985 */ /* 0x0015e8000c10190e */
[----:B-1----:R2:W-:Y:S01]  /*b0b0*/  @!P0 ST.E desc[UR14][R14.64], R2 ;  /* 0x000000020e008985 */ /* 0x0025e2000c10190e */
[----:B------:R-:W-:Y:S05]  /*b0c0*/  @P2 BRA `(.L_x_37) ;  /* 0x0000000800fc2947 */ /* 0x000fea0003800000 */
[C---:B--2---:R-:W-:Y:S01]  /*b0d0*/  IADD3 R0, R3.reuse, 0x8, RZ ;  /* 0x0000000803007810 */ /* 0x044fe20007ffe0ff */
[C---:B------:R-:W-:Y:S01]  /*b0e0*/  VIADD R2, R3.reuse, 0x10 ;  /* 0x0000001003027836 */ /* 0x040fe20000000000 */
[----:B------:R-:W-:Y:S01]  /*b0f0*/  ULDC UR4, c[0x0][0xac8] ;  /* 0x0002b20000047ab9 */ /* 0x000fe20000000800 */
[C---:B------:R-:W-:Y:S01]  /*b100*/  VIADD R10, R3.reuse, 0x18 ;  /* 0x00000018030a7836 */ /* 0x040fe20000000000 */
[----:B------:R-:W-:Y:S01]  /*b110*/  ISETP.GE.AND P3, PT, R0, UR4, PT ;  /* 0x0000000400007c0c */ /* 0x000fe2000bf66270 */
[C---:B------:R-:W-:Y:S01]  /*b120*/  VIADD R19, R3.reuse, 0x20 ;  /* 0x0000002003137836 */ /* 0x040fe20000000000 */
[----:B------:R-:W-:Y:S01]  /*b130*/  ISETP.GE.AND P4, PT, R2, UR4, PT ;  /* 0x0000000402007c0c */ /* 0x000fe2000bf86270 */
[----:B------:R-:W-:Y:S01]  /*b140*/  ULDC.64 UR6, c[0x0][0x208] ;  /* 0x0000820000067ab9 */ /* 0x000fe20000000a00 */
[----:B------:R-:W-:Y:S01]  /*b150*/  ISETP.GE.AND P5, PT, R10, UR4, PT ;  /* 0x000000040a007c0c */ /* 0x000fe2000bfa6270 */
[C---:B------:R-:W-:Y:S01]  /*b160*/  VIADD R21, R3.reuse, 0x40 ;  /* 0x0000004003157836 */ /* 0x040fe20000000000 */
[C---:B------:R-:W-:Y:S01]  /*b170*/  ISETP.GE.AND P2, PT, R3.reuse, UR4, PT ;  /* 0x0000000403007c0c */ /* 0x040fe2000bf46270 */
[C---:B------:R-:W-:Y:S01]  /*b180*/  VIADD R23, R3.reuse, 0x50 ;  /* 0x0000005003177836 */ /* 0x040fe20000000000 */
[----:B------:R-:W-:-:S02]  /*b190*/  IADD3 R20, R3, 0x28, RZ ;  /* 0x0000002803147810 */ /* 0x000fc40007ffe0ff */
[----:B------:R-:W-:Y:S02]  /*b1a0*/  ISETP.GE.AND P0, PT, R19, UR4, PT ;  /* 0x0000000413007c0c */ /* 0x000fe4000bf06270 */
[----:B------:R-:W-:Y:S02]  /*b1b0*/  ISETP.GE.AND P1, PT, R20, UR4, PT ;  /* 0x0000000414007c0c */ /* 0x000fe4000bf26270 */
[----:B------:R-:W-:Y:S02]  /*b1c0*/  @!P3 LEA.HI R0, R0, R0, RZ, 0x1 ;  /* 0x000000000000b211 */ /* 0x000fe400078f08ff */
[----:B------:R-:W-:Y:S02]  /*b1d0*/  @!P4 LEA.HI R2, R2, R2, RZ, 0x1 ;  /* 0x000000020202c211 */ /* 0x000fe400078f08ff */
[----:B------:R-:W-:Y:S02]  /*b1e0*/  @!P5 LEA.HI R10, R10, R10, RZ, 0x1 ;  /* 0x0000000a0a0ad211 */ /* 0x000fe400078f08ff */
[----:B------:R-:W-:Y:S01]  /*b1f0*/  @!P3 LOP3.LUT R13, R0, 0xfffffffe, RZ, 0xc0, !PT ;  /* 0xfffffffe000db812 */ /* 0x000fe200078ec0ff */
[C---:B------:R-:W-:Y:S01]  /*b200*/  VIADD R0, R3.reuse, 0x30 ;  /* 0x0000003003007836 */ /* 0x040fe20000000000 */
[----:B------:R-:W-:Y:S01]  /*b210*/  @!P4 LOP3.LUT R15, R2, 0xfffffffe, RZ, 0xc0, !PT ;  /* 0xfffffffe020fc812 */ /* 0x000fe200078ec0ff */
[C---:B------:R-:W-:Y:S01]  /*b220*/  VIADD R2, R3.reuse, 0x38 ;  /* 0x0000003803027836 */ /* 0x040fe20000000000 */
[----:B------:R-:W-:Y:S01]  /*b230*/  @!P5 LOP3.LUT R17, R10, 0xfffffffe, RZ, 0xc0, !PT ;  /* 0xfffffffe0a11d812 */ /* 0x000fe200078ec0ff */
[C---:B---34-:R-:W-:Y:S01]  /*b240*/  @!P2 IMAD.WIDE R10, R3.reuse, 0x4, R4 ;  /* 0x00000004030aa825 */ /* 0x058fe200078e0204 */
[----:B------:R-:W-:-:S02]  /*b250*/  IADD3 R22, R3, 0x48, RZ ;  /* 0x0000004803167810 */ /* 0x000fc40007ffe0ff */
[----:B------:R-:W-:Y:S01]  /*b260*/  ISETP.GE.AND P6, PT, R23, UR4, PT ;  /* 0x0000000417007c0c */ /* 0x000fe2000bfc6270 */
[--C-:B------:R-:W-:Y:S01]  /*b270*/  @!P3 IMAD.WIDE R12, R13, 0x4, R4.reuse ;  /* 0x000000040d0cb825 */ /* 0x100fe200078e0204 */
[----:B------:R0:W-:Y:S01]  /*b280*/  @!P2 ST.E.64 desc[UR6][R10.64], R24 ;  /* 0x000000180a00a985 */ /* 0x0001e2000c101b06 */
[----:B------:R-:W-:Y:S02]  /*b290*/  ISETP.GE.AND P2, PT, R0, UR4, PT ;  /* 0x0000000400007c0c */ /* 0x000fe4000bf46270 */
[--C-:B------:R-:W-:Y:S01]  /*b2a0*/  @!P4 IMAD.WIDE R14, R15, 0x4, R4.reuse ;  /* 0x000000040f0ec825 */ /* 0x100fe200078e0204 */
[----:B------:R1:W-:Y:S01]  /*b2b0*/  @!P3 ST.E.64 desc[UR6][R12.64], R28 ;  /* 0x0000001c0c00b985 */ /* 0x0003e2000c101b06 */
[----:B------:R-:W-:Y:S02]  /*b2c0*/  ISETP.GE.AND P3, PT, R2, UR4, PT ;  /* 0x0000000402007c0c */ /* 0x000fe4000bf66270 */
[----:B------:R-:W-:Y:S01]  /*b2d0*/  @!P5 IMAD.WIDE R16, R17, 0x4, R4 ;  /* 0x000000041110d825 */ /* 0x000fe200078e0204 */
[----:B------:R2:W-:Y:S01]  /*b2e0*/  @!P4 ST.E.64 desc[UR6][R14.64], R32 ;  /* 0x000000200e00c985 */ /* 0x0005e2000c101b06 */
[----:B------:R-:W-:-:S02]  /*b2f0*/  ISETP.GE.AND P4, PT, R21, UR4, PT ;  /* 0x0000000415007c0c */ /* 0x000fc4000bf86270 */
[----:B------:R-:W-:Y:S01]  /*b300*/  @!P0 LEA.HI R19, R19, R19, RZ, 0x1 ;  /* 0x0000001313138211 */ /* 0x000fe200078f08ff */
[----:B------:R3:W-:Y:S01]  /*b310*/  @!P5 ST.E.64 desc[UR6][R16.64], R36 ;  /* 0x000000241000d985 */ /* 0x0007e2000c101b06 */
[----:B------:R-:W-:Y:S01]  /*b320*/  ISETP.GE.AND P5, PT, R22, UR4, PT ;  /* 0x0000000416007c0c */ /* 0x000fe2000bfa6270 */
[C---:B0-----:R-:W-:Y:S01]  /*b330*/  VIADD R24, R3.reuse, 0x58 ;  /* 0x0000005803187836 */ /* 0x041fe20000000000 */
[----:B------:R-:W-:Y:S01]  /*b340*/  @!P1 LEA.HI R20, R20, R20, RZ, 0x1 ;  /* 0x0000001414149211 */ /* 0x000fe200078f08ff */
[----:B------:R-:W-:Y:S01]  /*b350*/  VIADD R25, R3, 0x60 ;  /* 0x0000006003197836 */ /* 0x000fe20000000000 */
[----:B------:R-:W-:Y:S02]  /*b360*/  @!P0 LOP3.LUT R11, R19, 0xfffffffe, RZ, 0xc0, !PT ;  /* 0xfffffffe130b8812 */ /* 0x000fe400078ec0ff */
[----:B-1----:R-:W-:Y:S02]  /*b370*/  @!P1 LOP3.LUT R13, R20, 0xfffffffe, RZ, 0xc0, !PT ;  /* 0xfffffffe140d9812 */ /* 0x002fe400078ec0ff */
[----:B------:R-:W-:Y:S01]  /*b380*/  @!P2 LEA.HI R0, R0, R0, RZ, 0x1 ;  /* 0x000000000000a211 */ /* 0x000fe200078f08ff */
[----:B------:R-:W-:Y:S01]  /*b390*/  @!P0 IMAD.WIDE R10, R11, 0x4, R4 ;  /* 0x000000040b0a8825 */ /* 0x000fe200078e0204 */
[----:B------:R-:W-:-:S02]  /*b3a0*/  @!P3 LEA.HI R2, R2, R2, RZ, 0x1 ;  /* 0x000000020202b211 */ /* 0x000fc400078f08ff */
[----:B------:R-:W-:Y:S01]  /*b3b0*/  @!P4 LEA.HI R21, R21, R21, RZ, 0x1 ;  /* 0x000000151515c211 */ /* 0x000fe200078f08ff */
[----:B------:R-:W-:Y:S01]  /*b3c0*/  @!P1 IMAD.WIDE R12, R13, 0x4, R4 ;  /* 0x000000040d0c9825 */ /* 0x000fe200078e0204 */
[----:B------:R-:W-:Y:S01]  /*b3d0*/  @!P5 LEA.HI R22, R22, R22, RZ, 0x1 ;  /* 0x000000161616d211 */ /* 0x000fe200078f08ff */
[----:B------:R0:W-:Y:S01]  /*b3e0*/  @!P0 ST.E.64 desc[UR6][R10.64], R40 ;  /* 0x000000280a008985 */ /* 0x0001e2000c101b06 */
[----:B------:R-:W-:Y:S02]  /*b3f0*/  @!P6 LEA.HI R23, R23, R23, RZ, 0x1 ;  /* 0x000000171717e211 */ /* 0x000fe400078f08ff */
[----:B--2---:R-:W-:Y:S01]  /*b400*/  @!P2 LOP3.LUT R15, R0, 0xfffffffe, RZ, 0xc0, !PT ;  /* 0xfffffffe000fa812 */ /* 0x004fe200078ec0ff */
[----:B------:R1:W-:Y:S01]  /*b410*/  @!P1 ST.E.64 desc[UR6][R12.64], R44 ;  /* 0x0000002c0c009985 */ /* 0x0003e2000c101b06 */
[----:B---3--:R-:W-:Y:S01]  /*b420*/  @!P3 LOP3.LUT R17, R2, 0xfffffffe, RZ, 0xc0, !PT ;  /* 0xfffffffe0211b812 */ /* 0x008fe200078ec0ff */
[----:B------:R-:W-:Y:S01]  /*b430*/  VIADD R2, R3, 0x70 ;  /* 0x0000007003027836 */ /* 0x000fe20000000000 */
[----:B------:R-:W-:-:S02]  /*b440*/  @!P4 LOP3.LUT R21, R21, 0xfffffffe, RZ, 0xc0, !PT ;  /* 0xfffffffe1515c812 */ /* 0x000fc400078ec0ff */
[----:B------:R-:W-:Y:S01]  /*b450*/  @!P5 LOP3.LUT R19, R22, 0xfffffffe, RZ, 0xc0, !PT ;  /* 0xfffffffe1613d812 */ /* 0x000fe200078ec0ff */
[----:B------:R-:W-:Y:S01]  /*b460*/  VIADD R22, R3, 0x80 ;  /* 0x0000008003167836 */ /* 0x000fe20000000000 */
[----:B------:R-:W-:Y:S02]  /*b470*/  @!P6 LOP3.LUT R23, R23, 0xfffffffe, RZ, 0xc0, !PT ;  /* 0xfffffffe1717e812 */ /* 0x000fe400078ec0ff */
[----:B------:R-:W-:Y:S01]  /*b480*/  ISETP.GE.AND P1, PT, R24, UR4, PT ;  /* 0x0000000418007c0c */ /* 0x000fe2000bf26270 */
[--C-:B0-----:R-:W-:Y:S01]  /*b490*/  @!P2 IMAD.WIDE R10, R15, 0x4, R4.reuse ;  /* 0x000000040f0aa825 */ /* 0x101fe200078e0204 */
[----:B------:R-:W-:Y:S02]  /*b4a0*/  ISETP.GE.AND P0, PT, R25, UR4, PT ;  /* 0x0000000419007c0c */ /* 0x000fe4000bf06270 */
[----:B------:R-:W-:Y:S01]  /*b4b0*/  IADD3 R0, R3, 0x68, RZ ;  /* 0x0000006803007810 */ /* 0x000fe20007ffe0ff */
[--C-:B-1----:R-:W-:Y:S01]  /*b4c0*/  @!P3 IMAD.WIDE R12, R17, 0x4, R4.reuse ;  /* 0x00000004110cb825 */ /* 0x102fe200078e0204 */
[----:B------:R0:W-:Y:S02]  /*b4d0*/  @!P2 ST.E.64 desc[UR6][R10.64], R48 ;  /* 0x000000300a00a985 */ /* 0x0001e4000c101b06 */
[----:B------:R-:W-:Y:S01]  /*b4e0*/  ISETP.GE.AND P2, PT, R0, UR4, PT ;  /* 0x0000000400007c0c */ /* 0x000fe2000bf46270 */
[--C-:B------:R-:W-:Y:S01]  /*b4f0*/  @!P4 IMAD.WIDE R14, R21, 0x4, R4.reuse ;  /* 0x00000004150ec825 */ /* 0x100fe200078e0204 */
[----:B------:R1:W-:Y:S03]  /*b500*/  @!P3 ST.E.64 desc[UR6][R12.64], R52 ;  /* 0x000000340c00b985 */ /* 0x0003e6000c101b06 */
[----:B------:R-:W-:Y:S01]  /*b510*/  @!P5 IMAD.WIDE R16, R19, 0x4, R4 ;  /* 0x000000041310d825 */ /* 0x000fe200078e0204 */
[----:B------:R2:W-:Y:S01]  /*b520*/  @!P4 ST.E.64 desc[UR6][R14.64], R56 ;  /* 0x000000380e00c985 */ /* 0x0005e2000c101b06 */
[----:B------:R-:W-:-:S02]  /*b530*/  ISETP.GE.AND P4, PT, R22, UR4, PT ;  /* 0x0000000416007c0c */ /* 0x000fc4000bf86270 */
[----:B------:R-:W-:Y:S01]  /*b540*/  @!P6 IMAD.WIDE R20, R23, 0x4, R4 ;  /* 0x000000041714e825 */ /* 0x000fe200078e0204 */
[----:B------:R3:W-:Y:S01]  /*b550*/  @!P5 ST.E.64 desc[UR6][R16.64], R60 ;  /* 0x0000003c1000d985 */ /* 0x0007e2000c101b06 */
[C---:B------:R-:W-:Y:S02]  /*b560*/  IADD3 R23, R3.reuse, 0x88, RZ ;  /* 0x0000008803177810 */ /* 0x040fe40007ffe0ff */
[----:B------:R-:W-:Y:S01]  /*b570*/  VIADD R19, R3, 0x78 ;  /* 0x0000007803137836 */ /* 0x000fe20000000000 */
[----:B------:R4:W-:Y:S01]  /*b580*/  @!P6 ST.E.64 desc[UR6][R20.64], R64 ;  /* 0x000000401400e985 */ /* 0x0009e2000c101b06 */
[----:B------:R-:W-:Y:S02]  /*b590*/  ISETP.GE.AND P6, PT, R2, UR4, PT ;  /* 0x0000000402007c0c */ /* 0x000fe4000bfc6270 */
[----:B------:R-:W-:Y:S02]  /*b5a0*/  ISETP.GE.AND P3, PT, R23, UR4, PT ;  /* 0x0000000417007c0c */ /* 0x000fe4000bf66270 */
[----:B------:R-:W-:-:S02]  /*b5b0*/  ISETP.GE.AND P5, PT, R19, UR4, PT ;  /* 0x0000000413007c0c */ /* 0x000fc4000bfa6270 */
[----:B------:R-:W-:Y:S02]  /*b5c0*/  @!P1 LEA.HI R24, R24, R24, RZ, 0x1 ;  /* 0x0000001818189211 */ /* 0x000fe400078f08ff */
[----:B------:R-:W-:Y:S02]  /*b5d0*/  @!P0 LEA.HI R25, R25, R25, RZ, 0x1 ;  /* 0x0000001919198211 */ /* 0x000fe400078f08ff */
[----:B0-----:R-:W-:Y:S01]  /*b5e0*/  @!P1 LOP3.LUT R11, R24, 0xfffffffe, RZ, 0xc0, !PT ;  /* 0xfffffffe180b9812 */ /* 0x001fe200078ec0ff */
[----:B------:R-:W-:Y:S01]  /*b5f0*/  VIADD R24, R3, 0x90 ;  /* 0x0000009003187836 */ /* 0x000fe20000000000 */
[----:B-1----:R-:W-:Y:S01]  /*b600*/  @!P0 LOP3.LUT R13, R25, 0xfffffffe, RZ, 0xc0, !PT ;  /* 0xfffffffe190d8812 */ /* 0x002fe200078ec0ff */
[----:B------:R-:W-:Y:S01]  /*b610*/  VIADD R25, R3, 0x98 ;  /* 0x0000009803197836 */ /* 0x000fe20000000000 */
        /* <DEDUP_REMOVED lines=13> */
[----:B----4-:R-:W-:Y:S01]  /*b6f0*/  @!P4 LOP3.LUT R21, R22, 0xfffffffe, RZ, 0xc0, !PT ;  /* 0xfffffffe1615c812 */ /* 0x010fe200078ec0ff */
[----:B------:R-:W-:Y:S01]  /*b700*/  VIADD R22, R3, 0xb8 ;  /* 0x000000b803167836 */ /* 0x000fe20000000000 */
[----:B------:R-:W-:Y:S02]  /*b710*/  @!P3 LOP3.LUT R23, R23, 0xfffffffe, RZ, 0xc0, !PT ;  /* 0xfffffffe1717b812 */ /* 0x000fe400078ec0ff */
[----:B------:R-:W-:Y:S01]  /*b720*/  ISETP.GE.AND P0, PT, R24, UR4, PT ;  /* 0x0000000418007c0c */ /* 0x000fe2000bf06270 */
[--C-:B0-----:R-:W-:Y:S01]  /*b730*/  @!P2 IMAD.WIDE R10, R15, 0x4, R4.reuse ;  /* 0x000000040f0aa825 */ /* 0x101fe200078e0204 */
[----:B------:R-:W-:Y:S02]  /*b740*/  IADD3 R2, R3, 0xa8, RZ ;  /* 0x000000a803027810 */ /* 0x000fe40007ffe0ff */
[----:B------:R-:W-:Y:S01]  /*b750*/  ISETP.GE.AND P1, PT, R25, UR4, PT ;  /* 0x0000000419007c0c */ /* 0x000fe2000bf26270 */
[----:B-1----:R-:W-:Y:S01]  /*b760*/  @!P6 IMAD.WIDE R12, R17, 0x4, R4 ;  /* 0x00000004110ce825 */ /* 0x002fe200078e0204 */
[----:B------:R0:W-:Y:S01]  /*b770*/  @!P2 ST.E.64 desc[UR6][R10.64], R76 ;  /* 0x0000004c0a00a985 */ /* 0x0001e2000c101b06 */
[----:B------:R-:W-:-:S02]  /*b780*/  ISETP.GE.AND P2, PT, R0, UR4, PT ;  /* 0x0000000400007c0c */ /* 0x000fc4000bf46270 */
[--C-:B------:R-:W-:Y:S01]  /*b790*/  @!P5 IMAD.WIDE R14, R19, 0x4, R4.reuse ;  /* 0x00000004130ed825 */ /* 0x100fe200078e0204 */
[----:B------:R1:W-:Y:S03]  /*b7a0*/  @!P6 ST.E.64 desc[UR6][R12.64], R80 ;  /* 0x000000500c00e985 */ /* 0x0003e6000c101b06 */
[--C-:B------:R-:W-:Y:S01]  /*b7b0*/  @!P4 IMAD.WIDE R16, R21, 0x4, R4.reuse ;  /* 0x000000041510c825 */ /* 0x100fe200078e0204 */
[----:B------:R2:W-:Y:S01]  /*b7c0*/  @!P5 ST.E.64 desc[UR6][R14.64], R84 ;  /* 0x000000540e00d985 */ /* 0x0005e2000c101b06 */
[----:B------:R-:W-:Y:S02]  /*b7d0*/  ISETP.GE.AND P5, PT, R22, UR4, PT ;  /* 0x0000000416007c0c */ /* 0x000fe4000bfa6270 */
[----:B------:R-:W-:Y:S01]  /*b7e0*/  @!P3 IMAD.WIDE R20, R23, 0x4, R4 ;  /* 0x000000041714b825 */ /* 0x000fe200078e0204 */
[----:B------:R3:W-:Y:S01]  /*b7f0*/  @!P4 ST.E.64 desc[UR6][R16.64], R88 ;  /* 0x000000581000c985 */ /* 0x0007e2000c101b06 */
[----:B------:R-:W-:-:S02]  /*b800*/  @!P0 LEA.HI R24, R24, R24, RZ, 0x1 ;  /* 0x0000001818188211 */ /* 0x000fc400078f08ff */
[C---:B------:R-:W-:Y:S01]  /*b810*/  VIADD R19, R3.reuse, 0xb0 ;  /* 0x000000b003137836 */ /* 0x040fe20000000000 */
[----:B------:R4:W-:Y:S01]  /*b820*/  @!P3 ST.E.64 desc[UR6][R20.64], R92 ;  /* 0x0000005c1400b985 */ /* 0x0009e2000c101b06 */
[----:B------:R-:W-:Y:S01]  /*b830*/  VIADD R23, R3, 0xc0 ;  /* 0x000000c003177836 */ /* 0x000fe20000000000 */
[----:B------:R-:W-:Y:S02]  /*b840*/  ISETP.GE.AND P3, PT, R2, UR4, PT ;  /* 0x0000000402007c0c */ /* 0x000fe4000bf66270 */
[----:B------:R-:W-:Y:S02]  /*b850*/  ISETP.GE.AND P4, PT, R19, UR4, PT ;  /* 0x0000000413007c0c */ /* 0x000fe4000bf86270 */
[----:B------:R-:W-:Y:S02]  /*b860*/  ISETP.GE.AND P6, PT, R23, UR4, PT ;  /* 0x0000000417007c0c */ /* 0x000fe4000bfc6270 */
[----:B------:R-:W-:Y:S02]  /*b870*/  @!P1 LEA.HI R25, R25, R25, RZ, 0x1 ;  /* 0x0000001919199211 */ /* 0x000fe400078f08ff */
[----:B0-----:R-:W-:-:S02]  /*b880*/  @!P0 LOP3.LUT R11, R24, 0xfffffffe, RZ, 0xc0, !PT ;  /* 0xfffffffe180b8812 */ /* 0x001fc400078ec0ff */
[----:B------:R-:W-:Y:S02]  /*b890*/  @!P2 LEA.HI R0, R0, R0, RZ, 0x1 ;  /* 0x000000000000a211 */ /* 0x000fe400078f08ff */
[----:B-1----:R-:W-:Y:S01]  /*b8a0*/  @!P1 LOP3.LUT R13, R25, 0xfffffffe, RZ, 0xc0, !PT ;  /* 0xfffffffe190d9812 */ /* 0x002fe200078ec0ff */
[--C-:B------:R-:W-:Y:S01]  /*b8b0*/  @!P0 IMAD.WIDE R10, R11, 0x4, R4.reuse ;  /* 0x000000040b0a8825 */ /* 0x100fe200078e0204 */
[----:B------:R-:W-:Y:S02]  /*b8c0*/  @!P3 LEA.HI R2, R2, R2, RZ, 0x1 ;  /* 0x000000020202b211 */ /* 0x000fe400078f08ff */
[----:B------:R-:W-:Y:S01]  /*b8d0*/  @!P4 LEA.HI R19, R19, R19, RZ, 0x1 ;  /* 0x000000131313c211 */ /* 0x000fe200078f08ff */
[----:B------:R-:W-:Y:S01]  /*b8e0*/  @!P1 IMAD.WIDE R12, R13, 0x4, R4 ;  /* 0x000000040d0c9825 */ /* 0x000fe200078e0204 */
[----:B--2---:R-:W-:Y:S01]  /*b8f0*/  @!P2 LOP3.LUT R15, R0, 0xfffffffe, RZ, 0xc0, !PT ;  /* 0xfffffffe000fa812 */ /* 0x004fe200078ec0ff */
[----:B------:R0:W-:Y:S01]  /*b900*/  @!P0 ST.E.64 desc[UR6][R10.64], R96 ;  /* 0x000000600a008985 */ /* 0x0001e2000c101b06 */
[----:B------:R-:W-:-:S02]  /*b910*/  @!P5 LEA.HI R22, R22, R22, RZ, 0x1 ;  /* 0x000000161616d211 */ /* 0x000fc400078f08ff */
[----:B---3--:R-:W-:Y:S01]  /*b920*/  @!P3 LOP3.LUT R17, R2, 0xfffffffe, RZ, 0xc0, !PT ;  /* 0xfffffffe0211b812 */ /* 0x008fe200078ec0ff */
[--C-:B------:R-:W-:Y:S01]  /*b930*/  @!P2 IMAD.WIDE R14, R15, 0x4, R4.reuse ;  /* 0x000000040f0ea825 */ /* 0x100fe200078e0204 */
[----:B------:R-:W-:Y:S01]  /*b940*/  @!P6 LEA.HI R23, R23, R23, RZ, 0x1 ;  /* 0x000000171717e211 */ /* 0x000fe200078f08ff */
[----:B------:R1:W-:Y:S01]  /*b950*/  @!P1 ST.E.64 desc[UR6][R12.64], R100 ;  /* 0x000000640c009985 */ /* 0x0003e2000c101b06 */
[----:B------:R-:W-:Y:S01]  /*b960*/  @!P4 LOP3.LUT R19, R19, 0xfffffffe, RZ, 0xc0, !PT ;  /* 0xfffffffe1313c812 */ /* 0x000fe200078ec0ff */
[----:B------:R-:W-:Y:S01]  /*b970*/  VIADD R2, R3, 0xd0 ;  /* 0x000000d003027836 */ /* 0x000fe20000000000 */
[----:B----4-:R-:W-:Y:S01]  /*b980*/  @!P5 LOP3.LUT R21, R22, 0xfffffffe, RZ, 0xc0, !PT ;  /* 0xfffffffe1615d812 */ /* 0x010fe200078ec0ff */
[----:B------:R2:W-:Y:S01]  /*b990*/  @!P2 ST.E.64 desc[UR6][R14.64], R104 ;  /* 0x000000680e00a985 */ /* 0x0005e2000c101b06 */
[----:B------:R-:W-:Y:S01]  /*b9a0*/  @!P6 LOP3.LUT R23, R23, 0xfffffffe, RZ, 0xc0, !PT ;  /* 0xfffffffe1717e812 */ /* 0x000fe200078ec0ff */
[C---:B------:R-:W-:Y:S01]  /*b9b0*/  VIADD R22, R3.reuse, 0xe0 ;  /* 0x000000e003167836 */ /* 0x040fe20000000000 */
[----:B------:R-:W-:Y:S01]  /*b9c0*/  IADD3 R0, R3, 0xc8, RZ ;  /* 0x000000c803007810 */ /* 0x000fe20007ffe0ff */
[----:B0-----:R-:W-:Y:S01]  /*b9d0*/  @!P3 IMAD.WIDE R10, R17, 0x4, R4 ;  /* 0x00000004110ab825 */ /* 0x001fe200078e0204 */
[----:B------:R-:W-:-:S02]  /*b9e0*/  ISETP.GE.AND P1, PT, R2, UR4, PT ;  /* 0x0000000402007c0c */ /* 0x000fc4000bf26270 */
[----:B------:R-:W-:Y:S01]  /*b9f0*/  ISETP.GE.AND P0, PT, R0, UR4, PT ;  /* 0x0000000400007c0c */ /* 0x000fe2000bf06270 */
[--C-:B------:R-:W-:Y:S01]  /*ba00*/  @!P5 IMAD.WIDE R16, R21, 0x4, R4.reuse ;  /* 0x000000041510d825 */ /* 0x100fe200078e0204 */
[----:B------:R0:W-:Y:S01]  /*ba10*/  @!P3 ST.E.64 desc[UR6][R10.64], R108 ;  /* 0x0000006c0a00b985 */ /* 0x0001e2000c101b06 */
[----:B------:R-:W-:Y:S02]  /*ba20*/  ISETP.GE.AND P3, PT, R22, UR4, PT ;  /* 0x0000000416007c0c */ /* 0x000fe4000bf66270 */
[----:B-1----:R-:W-:Y:S01]  /*ba30*/  @!P4 IMAD.WIDE R12, R19, 0x4, R4 ;  /* 0x00000004130cc825 */ /* 0x002fe200078e0204 */
[----:B--2---:R-:W-:-:S03]  /*ba40*/  IADD3 R14, R3, 0xe8, RZ ;  /* 0x000000e8030e7810 */ /* 0x004fc60007ffe0ff */
[----:B------:R-:W-:Y:S01]  /*ba50*/  @!P6 IMAD.WIDE R20, R23, 0x4, R4 ;  /* 0x000000041714e825 */ /* 0x000fe200078e0204 */
[----:B------:R1:W-:Y:S01]  /*ba60*/  @!P4 ST.E.64 desc[UR6][R12.64], R112 ;  /* 0x000000700c00c985 */ /* 0x0003e2000c101b06 */
[----:B------:R-:W-:Y:S02]  /*ba70*/  ISETP.GE.AND P4, PT, R14, UR4, PT ;  /* 0x000000040e007c0c */ /* 0x000fe4000bf86270 */
[C---:B------:R-:W-:Y:S01]  /*ba80*/  VIADD R19, R3.reuse, 0xd8 ;  /* 0x000000d803137836 */ /* 0x040fe20000000000 */
[----:B------:R2:W-:Y:S01]  /*ba90*/  @!P5 ST.E.64 desc[UR6][R16.64], R116 ;  /* 0x000000741000d985 */ /* 0x0005e2000c101b06 */
[C---:B------:R-:W-:Y:S01]  /*baa0*/  VIADD R15, R3.reuse, 0xf0 ;  /* 0x000000f0030f7836 */ /* 0x040fe20000000000 */
[----:B------:R-:W-:Y:S01]  /*bab0*/  @!P0 LEA.HI R0, R0, R0, RZ, 0x1 ;  /* 0x0000000000008211 */ /* 0x000fe200078f08ff */
[----:B0-----:R-:W-:Y:S01]  /*bac0*/  VIADD R11, R3, 0xf8 ;  /* 0x000000f8030b7836 */ /* 0x001fe20000000000 */
[----:B------:R0:W-:Y:S01]  /*bad0*/  @!P6 ST.E.64 desc[UR6][R20.64], R120 ;  /* 0x000000781400e985 */ /* 0x0001e2000c101b06 */
[----:B------:R-:W-:-:S02]  /*bae0*/  ISETP.GE.AND P2, PT, R19, UR4, PT ;  /* 0x0000000413007c0c */ /* 0x000fc4000bf46270 */
[----:B------:R-:W-:Y:S02]  /*baf0*/  ISETP.GE.AND P5, PT, R15, UR4, PT ;  /* 0x000000040f007c0c */ /* 0x000fe4000bfa6270 */
[----:B------:R-:W-:Y:S02]  /*bb00*/  ISETP.GE.AND P6, PT, R11, UR4, PT ;  /* 0x000000040b007c0c */ /* 0x000fe4000bfc6270 */
[----:B------:R-:W-:Y:S02]  /*bb10*/  @!P1 LEA.HI R2, R2, R2, RZ, 0x1 ;  /* 0x0000000202029211 */ /* 0x000fe400078f08ff */
[----:B------:R-:W-:Y:S02]  /*bb20*/  @!P3 LEA.HI R22, R22, R22, RZ, 0x1 ;  /* 0x000000161616b211 */ /* 0x000fe400078f08ff */
[----:B------:R-:W-:Y:S02]  /*bb30*/  @!P4 LEA.HI R14, R14, R14, RZ, 0x1 ;  /* 0x0000000e0e0ec211 */ /* 0x000fe400078f08ff */
[----:B-1----:R-:W-:-:S02]  /*bb40*/  @!P1 LOP3.LUT R13, R2, 0xfffffffe, RZ, 0xc0, !PT ;  /* 0xfffffffe020d9812 */ /* 0x002fc400078ec0ff */
[----:B------:R-:W-:Y:S02]  /*bb50*/  @!P2 LEA.HI R19, R19, R19, RZ, 0x1 ;  /* 0x000000131313a211 */ /* 0x000fe400078f08ff */
[----:B------:R-:W-:Y:S02]  /*bb60*/  @!P5 LEA.HI R10, R15, R15, RZ, 0x1 ;  /* 0x0000000f0f0ad211 */ /* 0x000fe400078f08ff */
[----:B------:R-:W-:Y:S02]  /*bb70*/  @!P6 LEA.HI R12, R11, R11, RZ, 0x1 ;  /* 0x0000000b0b0ce211 */ /* 0x000fe400078f08ff */
[----:B------:R-:W-:Y:S02]  /*bb80*/  @!P0 LOP3.LUT R11, R0, 0xfffffffe, RZ, 0xc0, !PT ;  /* 0xfffffffe000b8812 */ /* 0x000fe400078ec0ff */
[----:B------:R-:W-:Y:S02]  /*bb90*/  @!P2 LOP3.LUT R15, R19, 0xfffffffe, RZ, 0xc0, !PT ;  /* 0xfffffffe130fa812 */ /* 0x000fe400078ec0ff */
[----:B--2---:R-:W-:-:S02]  /*bba0*/  @!P3 LOP3.LUT R17, R22, 0xfffffffe, RZ, 0xc0, !PT ;  /* 0xfffffffe1611b812 */ /* 0x004fc400078ec0ff */
[----:B0-----:R-:W-:Y:S01]  /*bbb0*/  @!P4 LOP3.LUT R21, R14, 0xfffffffe, RZ, 0xc0, !PT ;  /* 0xfffffffe0e15c812 */ /* 0x001fe200078ec0ff */
[--C-:B------:R-:W-:Y:S01]  /*bbc0*/  @!P2 IMAD.WIDE R14, R15, 0x4, R4.reuse ;  /* 0x000000040f0ea825 */ /* 0x100fe200078e0204 */
[----:B------:R-:W-:Y:S02]  /*bbd0*/  @!P5 LOP3.LUT R23, R10, 0xfffffffe, RZ, 0xc0, !PT ;  /* 0xfffffffe0a17d812 */ /* 0x000fe400078ec0ff */
[----:B------:R-:W-:Y:S01]  /*bbe0*/  @!P6 LOP3.LUT R19, R12, 0xfffffffe, RZ, 0xc0, !PT ;  /* 0xfffffffe0c13e812 */ /* 0x000fe200078ec0ff */
[----:B------:R-:W-:-:S04]  /*bbf0*/  @!P0 IMAD.WIDE R10, R11, 0x4, R4 ;  /* 0x000000040b0a8825 */ /* 0x000fc800078e0204 */
[--C-:B------:R-:W-:Y:S01]  /*bc00*/  @!P1 IMAD.WIDE R12, R13, 0x4, R4.reuse ;  /* 0x000000040d0c9825 */ /* 0x100fe200078e0204 */
[----:B------:R0:W-:Y:S03]  /*bc10*/  @!P0 ST.E.64 desc[UR6][R10.64], R124 ;  /* 0x0000007c0a008985 */ /* 0x0001e6000c101b06 */
[--C-:B------:R-:W-:Y:S01]  /*bc20*/  @!P3 IMAD.WIDE R16, R17, 0x4, R4.reuse ;  /* 0x000000041110b825 */ /* 0x100fe200078e0204 */
[----:B------:R0:W-:Y:S03]  /*bc30*/  @!P1 ST.E.64 desc[UR6][R12.64], R128 ;  /* 0x000000800c009985 */ /* 0x0001e6000c101b06 */
[--C-:B------:R-:W-:Y:S01]  /*bc40*/  @!P4 IMAD.WIDE R20, R21, 0x4, R4.reuse ;  /* 0x000000041514c825 */ /* 0x100fe200078e0204 */
[----:B------:R0:W-:Y:S03]  /*bc50*/  @!P2 ST.E.64 desc[UR6][R14.64], R132 ;  /* 0x000000840e00a985 */ /* 0x0001e6000c101b06 */
[--C-:B------:R-:W-:Y:S01]  /*bc60*/  @!P5 IMAD.WIDE R22, R23, 0x4, R4.reuse ;  /* 0x000000041716d825 */ /* 0x100fe200078e0204 */
[----:B------:R0:W-:Y:S03]  /*bc70*/  @!P3 ST.E.64 desc[UR6][R16.64], R136 ;  /* 0x000000881000b985 */ /* 0x0001e6000c101b06 */
[----:B------:R-:W-:Y:S01]  /*bc80*/  @!P6 IMAD.WIDE R4, R19, 0x4, R4 ;  /* 0x000000041304e825 */ /* 0x000fe200078e0204 */
[----:B------:R0:W-:Y:S04]  /*bc90*/  @!P4 ST.E.64 desc[UR6][R20.64], R140 ;  /* 0x0000008c1400c985 */ /* 0x0001e8000c101b06 */
[----:B------:R0:W-:Y:S04]  /*bca0*/  @!P5 ST.E.64 desc[UR6][R22.64], R144 ;  /* 0x000000901600d985 */ /* 0x0001e8000c101b06 */
[----:B------:R0:W-:Y:S02]  /*bcb0*/  @!P6 ST.E.64 desc[UR6][R4.64], R148 ;  /* 0x000000940400e985 */ /* 0x0001e4000c101b06 */
.L_x_37:
[----:B------:R-:W-:Y:S05]  /*bcc0*/  BSYNC B0 ;  /* 0x0000000000007941 */ /* 0x000fea0003800000 */
.L_x_36:
[----:B------:R-:W-:Y:S01]  /*bcd0*/  ISETP.GE.AND P0, PT, R9, R8, PT ;  /* 0x000000080900720c */ /* 0x000fe20003f06270 */
[----:B0---4-:R0:W1:Y:S04]  /*bce0*/  SHFL.IDX PT, R5, R7, 0x1, 0x1c1f ;  /* 0x003c1f0007057f89 */ /* 0x01106800000e0000 */
[----:B---3--:R0:W3:Y:S08]  /*bcf0*/  SHFL.IDX PT, R4, R6, 0x1, 0x1c1f ;  /* 0x003c1f0006047f89 */ /* 0x0080f000000e0000 */
[----:B0-----:R-:W-:Y:S05]  /*bd00*/  @P0 BRA `(.L_x_8) ;  /* 0x0000004c00940947 */ /* 0x001fea0003800000 */
[C---:B--2---:R-:W-:Y:S01]  /*bd10*/  VIADD R0, R3.reuse, 0x8 ;  /* 0x0000000803007836 */ /* 0x044fe20000000000 */
[C---:B------:R-:W-:Y:S01]  /*bd20*/  IADD3 R2, R3.reuse, 0x10, RZ ;  /* 0x0000001003027810 */ /* 0x040fe20007ffe0ff */
[----:B------:R-:W-:Y:S01]  /*bd30*/  ULDC UR4, c[0x0][0xac8] ;  /* 0x0002b20000047ab9 */ /* 0x000fe20000000800 */
[C---:B------:R-:W-:Y:S01]  /*bd40*/  VIADD R12, R3.reuse, 0x18 ;  /* 0x00000018030c7836 */ /* 0x040fe20000000000 */
[C---:B------:R-:W-:Y:S01]  /*bd50*/  ISETP.GE.AND P0, PT, R3.reuse, UR4, PT ;  /* 0x0000000403007c0c */ /* 0x040fe2000bf06270 */
[C---:B------:R-:W-:Y:S01]  /*bd60*/  VIADD R13, R3.reuse, 0x20 ;  /* 0x00000020030d7836 */ /* 0x040fe20000000000 */
[----:B------:R-:W-:Y:S01]  /*bd70*/  ISETP.GE.AND P1, PT, R0, UR4, PT ;  /* 0x0000000400007c0c */ /* 0x000fe2000bf26270 */
[----:B------:R-:W-:Y:S01]  /*bd80*/  ULDC.64 UR6, c[0x0][0x208] ;  /* 0x0000820000067ab9 */ /* 0x000fe20000000a00 */
[----:B------:R-:W-:Y:S01]  /*bd90*/  ISETP.GE.AND P2, PT, R2, UR4, PT ;  /* 0x0000000402007c0c */ /* 0x000fe2000bf46270 */
[C---:B------:R-:W-:Y:S01]  /*bda0*/  VIADD R14, R3.reuse, 0x38 ;  /* 0x00000038030e7836 */ /* 0x040fe20000000000 */
[----:B------:R-:W-:Y:S01]  /*bdb0*/  ISETP.GE.AND P5, PT, R12, UR4, PT ;  /* 0x000000040c007c0c */ /* 0x000fe2000bfa6270 */
[----:B------:R-:W-:Y:S01]  /*bdc0*/  VIADD R15, R3, 0x40 ;  /* 0x00000040030f7836 */ /* 0x000fe20000000000 */
[----:B------:R-:W-:Y:S01]  /*bdd0*/  ISETP.GE.AND P6, PT, R13, UR4, PT ;  /* 0x000000040d007c0c */ /* 0x000fe2000bfc6270 */
[C---:B------:R-:W-:Y:S01]  /*bde0*/  VIADD R16, R3.reuse, 0x48 ;  /* 0x0000004803107836 */ /* 0x040fe20000000000 */
[C---:B------:R-:W-:Y:S01]  /*bdf0*/  IADD3 R20, R3.reuse, 0x50, RZ ;  /* 0x0000005003147810 */ /* 0x040fe20007ffe0ff */
[----:B------:R-:W-:Y:S01]  /*be00*/  VIADD R21, R3, 0x58 ;  /* 0x0000005803157836 */ /* 0x000fe20000000000 */
[----:B------:R-:W-:Y:S01]  /*be10*/  ISETP.GE.AND P3, PT, R15, UR4, PT ;  /* 0x000000040f007c0c */ /* 0x000fe2000bf66270 */
[----:B-1-3--:R-:W-:Y:S01]  /*be20*/  @!P0 IMAD.WIDE R6, R3, 0x4, R4 ;  /* 0x0000000403068825 */ /* 0x00afe200078e0204 */
[----:B------:R-:W-:-:S02]  /*be30*/  ISETP.GE.AND P4, PT, R16, UR4, PT ;  /* 0x0000000410007c0c */ /* 0x000fc4000bf86270 */
[----:B------:R-:W-:Y:S02]  /*be40*/  @!P1 LEA.HI R0, R0, R0, RZ, 0x1 ;  /* 0x0000000000009211 */ /* 0x000fe400078f08ff */
[----:B------:R-:W-:Y:S01]  /*be50*/  @!P2 LEA.HI R2, R2, R2, RZ, 0x1 ;  /* 0x000000020202a211 */ /* 0x000fe200078f08ff */
[----:B------:R0:W-:Y:S01]  /*be60*/  @!P0 ST.E.64 desc[UR6][R6.64], R26 ;  /* 0x0000001a06008985 */ /* 0x0001e2000c101b06 */
[----:B------:R-:W-:Y:S01]  /*be70*/  @!P1 LOP3.LUT R9, R0, 0xfffffffe, RZ, 0xc0, !PT ;  /* 0xfffffffe00099812 */ /* 0x000fe200078ec0ff */
[C---:B------:R-:W-:Y:S01]  /*be80*/  VIADD R0, R3.reuse, 0x28 ;  /* 0x0000002803007836 */ /* 0x040fe20000000000 */
[----:B------:R-:W-:Y:S02]  /*be90*/  @!P2 LOP3.LUT R11, R2, 0xfffffffe, RZ, 0xc0, !PT ;  /* 0xfffffffe020ba812 */ /* 0x000fe400078ec0ff */
[----:B------:R-:W-:Y:S01]  /*bea0*/  IADD3 R2, R3, 0x30, RZ ;  /* 0x0000003003027810 */ /* 0x000fe20007ffe0ff */
[----:B------:R-:W-:Y:S01]  /*beb0*/  @!P1 IMAD.WIDE R8, R9, 0x4, R4 ;  /* 0x0000000409089825 */ /* 0x000fe200078e0204 */
[----:B------:R-:W-:-:S02]  /*bec0*/  ISETP.GE.AND P0, PT, R0, UR4, PT ;  /* 0x0000000400007c0c */ /* 0x000fc4000bf06270 */
[----:B------:R-:W-:Y:S01]  /*bed0*/  @!P5 LEA.HI R12, R12, R12, RZ, 0x1 ;  /* 0x0000000c0c0cd211 */ /* 0x000fe200078f08ff */
[----:B------:R-:W-:Y:S01]  /*bee0*/  @!P2 IMAD.WIDE R10, R11, 0x4, R4 ;  /* 0x000000040b0aa825 */ /* 0x000fe200078e0204 */
[----:B------:R1:W-:Y:S01]  /*bef0*/  @!P1 ST.E.64 desc[UR6][R8.64], R30 ;  /* 0x0000001e08009985 */ /* 0x0003e2000c101b06 */
[----:B------:R-:W-:Y:S02]  /*bf00*/  ISETP.GE.AND P1, PT, R2, UR4, PT ;  /* 0x0000000402007c0c */ /* 0x000fe4000bf26270 */
[----:B------:R-:W-:Y:S01]  /*bf10*/  @!P6 LEA.HI R13, R13, R13, RZ, 0x1 ;  /* 0x0000000d0d0de211 */ /* 0x000fe200078f08ff */
[----:B------:R2:W-:Y:S01]  /*bf20*/  @!P2 ST.E.64 desc[UR6][R10.64], R34 ;  /* 0x000000220a00a985 */ /* 0x0005e2000c101b06 */
[----:B------:R-:W-:Y:S02]  /*bf30*/  ISETP.GE.AND P2, PT, R14, UR4, PT ;  /* 0x000000040e007c0c */ /* 0x000fe4000bf46270 */
[----:B0-----:R-:W-:Y:S02]  /*bf40*/  @!P5 LOP3.LUT R7, R12, 0xfffffffe, RZ, 0xc0, !PT ;  /* 0xfffffffe0c07d812 */ /* 0x001fe400078ec0ff */
[----:B------:R-:W-:-:S02]  /*bf50*/  @!P0 LEA.HI R0, R0, R0, RZ, 0x1 ;  /* 0x0000000000008211 */ /* 0x000fc400078f08ff */
[----:B------:R-:W-:Y:S01]  /*bf60*/  @!P4 LEA.HI R16, R16, R16, RZ, 0x1 ;  /* 0x000000101010c211 */ /* 0x000fe200078f08ff */
[--C-:B------:R-:W-:Y:S01]  /*bf70*/  @!P5 IMAD.WIDE R6, R7, 0x4, R4.reuse ;  /* 0x000000040706d825 */ /* 0x100fe200078e0204 */
[----:B-1----:R-:W-:Y:S02]  /*bf80*/  @!P6 LOP3.LUT R9, R13, 0xfffffffe, RZ, 0xc0, !PT ;  /* 0xfffffffe0d09e812 */ /* 0x002fe400078ec0ff */
[----:B------:R-:W-:Y:S02]  /*bf90*/  @!P1 LEA.HI R2, R2, R2, RZ, 0x1 ;  /* 0x0000000202029211 */ /* 0x000fe400078f08ff */
[----:B------:R0:W-:Y:S01]  /*bfa0*/  @!P5 ST.E.64 desc[UR6][R6.64], R38 ;  /* 0x000000260600d985 */ /* 0x0001e2000c101b06 */
[----:B------:R-:W-:Y:S01]  /*bfb0*/  @!P2 LEA.HI R14, R14, R14, RZ, 0x1 ;  /* 0x0000000e0e0ea211 */ /* 0x000fe200078f08ff */
[----:B------:R-:W-:Y:S01]  /*bfc0*/  @!P6 IMAD.WIDE R8, R9, 0x4, R4 ;  /* 0x000000040908e825 */ /* 0x000fe200078e0204 */
[----:B--2---:R-:W-:Y:S02]  /*bfd0*/  @!P3 LEA.HI R10, R15, R15, RZ, 0x1 ;  /* 0x0000000f0f0ab211 */ /* 0x004fe400078f08ff */
[----:B------:R-:W-:Y:S01]  /*bfe0*/  @!P0 LOP3.LUT R11, R0, 0xfffffffe, RZ, 0xc0, !PT ;  /* 0xfffffffe000b8812 */ /* 0x000fe200078ec0ff */
[C---:B------:R-:W-:Y:S01]  /*bff0*/  VIADD R0, R3.reuse, 0x60 ;  /* 0x0000006003007836 */ /* 0x040fe20000000000 */
[----:B------:R-:W-:Y:S01]  /*c000*/  @!P1 LOP3.LUT R13, R2, 0xfffffffe, RZ, 0xc0, !PT ;  /* 0xfffffffe020d9812 */ /* 0x000fe200078ec0ff */
[----:B------:R1:W-:Y:S01]  /*c010*/  @!P6 ST.E.64 desc[UR6][R8.64], R42 ;  /* 0x0000002a0800e985 */ /* 0x0003e2000c101b06 */
[----:B------:R-:W-:Y:S01]  /*c020*/  @!P2 LOP3.LUT R15, R14, 0xfffffffe, RZ, 0xc0, !PT ;  /* 0xfffffffe0e0fa812 */ /* 0x000fe200078ec0ff */
[----:B------:R-:W-:Y:S01]  /*c030*/  VIADD R2, R3, 0x68 ;  /* 0x0000006803027836 */ /* 0x000fe20000000000 */
[----:B------:R-:W-:-:S02]  /*c040*/  @!P3 LOP3.LUT R17, R10, 0xfffffffe, RZ, 0xc0, !PT ;  /* 0xfffffffe0a11b812 */ /* 0x000fc400078ec0ff */
[----:B------:R-:W-:Y:S01]  /*c050*/  @!P4 LOP3.LUT R19, R16, 0xfffffffe, RZ, 0xc0, !PT ;  /* 0xfffffffe1013c812 */ /* 0x000fe200078ec0ff */
[--C-:B0-----:R-:W-:Y:S01]  /*c060*/  @!P0 IMAD.WIDE R6, R11, 0x4, R4.reuse ;  /* 0x000000040b068825 */ /* 0x101fe200078e0204 */
[----:B------:R-:W-:Y:S02]  /*c070*/  ISETP.GE.AND P5, PT, R20, UR4, PT ;  /* 0x0000000414007c0c */ /* 0x000fe4000bfa6270 */
[----:B------:R-:W-:Y:S01]  /*c080*/  ISETP.GE.AND P6, PT, R21, UR4, PT ;  /* 0x0000000415007c0c */ /* 0x000fe2000bfc6270 */
[--C-:B------:R-:W-:Y:S01]  /*c090*/  @!P2 IMAD.WIDE R10, R15, 0x4, R4.reuse ;  /* 0x000000040f0aa825 */ /* 0x100fe200078e0204 */
[----:B------:R0:W-:Y:S01]  /*c0a0*/  @!P0 ST.E.64 desc[UR6][R6.64], R46 ;  /* 0x0000002e06008985 */ /* 0x0001e2000c101b06 */
[----:B------:R-:W-:Y:S02]  /*c0b0*/  IADD3 R16, R3, 0x70, RZ ;  /* 0x0000007003107810 */ /* 0x000fe40007ffe0ff */
[----:B-1----:R-:W-:-:S04]  /*c0c0*/  @!P1 IMAD.WIDE R8, R13, 0x4, R4 ;  /* 0x000000040d089825 */ /* 0x002fc800078e0204 */
[--C-:B------:R-:W-:Y:S01]  /*c0d0*/  @!P3 IMAD.WIDE R12, R17, 0x4, R4.reuse ;  /* 0x00000004110cb825 */ /* 0x100fe200078e0204 */
[----:B------:R1:W-:Y:S01]  /*c0e0*/  @!P1 ST.E.64 desc[UR6][R8.64], R50 ;  /* 0x0000003208009985 */ /* 0x0003e2000c101b06 */
[----:B------:R-:W-:Y:S02]  /*c0f0*/  @!P5 LEA.HI R20, R20, R20, RZ, 0x1 ;  /* 0x000000141414d211 */ /* 0x000fe400078f08ff */
[----:B------:R-:W-:Y:S01]  /*c100*/  @!P4 IMAD.WIDE R14, R19, 0x4, R4 ;  /* 0x00000004130ec825 */ /* 0x000fe200078e0204 */
[----:B------:R2:W-:Y:S01]  /*c110*/  @!P2 ST.E.64 desc[UR6][R10.64], R54 ;  /* 0x000000360a00a985 */ /* 0x0005e2000c101b06 */
[----:B------:R-:W-:Y:S02]  /*c120*/  ISETP.GE.AND P2, PT, R16, UR4, PT ;  /* 0x0000000410007c0c */ /* 0x000fe4000bf46270 */
[C---:B------:R-:W-:Y:S01]  /*c130*/  VIADD R17, R3.reuse, 0x78 ;  /* 0x0000007803117836 */ /* 0x040fe20000000000 */
[----:B------:R3:W-:Y:S01]  /*c140*/  @!P3 ST.E.64 desc[UR6][R12.64], R58 ;  /* 0x0000003a0c00b985 */ /* 0x0007e2000c101b06 */
[----:B------:R-:W-:Y:S01]  /*c150*/  VIADD R19, R3, 0x80 ;  /* 0x0000008003137836 */ /* 0x000fe20000000000 */
[----:B------:R-:W-:-:S02]  /*c160*/  ISETP.GE.AND P3, PT, R2, UR4, PT ;  /* 0x0000000402007c0c */ /* 0x000fc4000bf66270 */
[----:B------:R4:W-:Y:S01]  /*c170*/  @!P4 ST.E.64 desc[UR6][R14.64], R62 ;  /* 0x0000003e0e00c985 */ /* 0x0009e2000c101b06 */
[----:B------:R-:W-:Y:S02]  /*c180*/  ISETP.GE.AND P4, PT, R0, UR4, PT ;  /* 0x0000000400007c0c */ /* 0x000fe4000bf86270 */
[----:B------:R-:W-:Y:S02]  /*c190*/  ISETP.GE.AND P1, PT, R17, UR4, PT ;  /* 0x0000000411007c0c */ /* 0x000fe4000bf26270 */
[----:B------:R-:W-:Y:S02]  /*c1a0*/  ISETP.GE.AND P0, PT, R19, UR4, PT ;  /* 0x0000000413007c0c */ /* 0x000fe4000bf06270 */
[----:B------:R-:W-:Y:S02]  /*c1b0*/  @!P6 LEA.HI R21, R21, R21, RZ, 0x1 ;  /* 0x000000151515e211 */ /* 0x000fe400078f08ff */
[----:B0-----:R-:W-:Y:S01]  /*c1c0*/  @!P5 LOP3.LUT R7, R20, 0xfffffffe, RZ, 0xc0, !PT ;  /* 0xfffffffe1407d812 */ /* 0x001fe200078ec0ff */
[----:B------:R-:W-:Y:S01]  /*c1d0*/  VIADD R20, R3, 0x88 ;  /* 0x0000008803147836 */ /* 0x000fe20000000000 */
[----:B-1----:R-:W-:-:S02]  /*c1e0*/  @!P6 LOP3.LUT R9, R21, 0xfffffffe, RZ, 0xc0, !PT ;  /* 0xfffffffe1509e812 */ /* 0x002fc400078ec0ff */
[----:B------:R-:W-:Y:S01]  /*c1f0*/  @!P3 LEA.HI R2, R2, R2, RZ, 0x1 ;  /* 0x000000020202b211 */ /* 0x000fe200078f08ff */
[--C-:B------:R-:W-:Y:S01]  /*c200*/  @!P5 IMAD.WIDE R6, R7, 0x4, R4.reuse ;  /* 0x000000040706d825 */ /* 0x100fe200078e0204 */
[----:B------:R-:W-:Y:S02]  /*c210*/  @!P4 LEA.HI R0, R0, R0, RZ, 0x1 ;  /* 0x000000000000c211 */ /* 0x000fe400078f08ff */
        /* <DEDUP_REMOVED lines=8> */
[C---:B------:R-:W-:Y:S01]  /*c2a0*/  VIADD R0, R3.reuse, 0x98 ;  /* 0x0000009803007836 */ /* 0x040fe20000000000 */
[----:B----4-:R-:W-:Y:S01]  /*c2b0*/  @!P2 LOP3.LUT R15, R16, 0xfffffffe, RZ, 0xc0, !PT ;  /* 0xfffffffe100fa812 */ /* 0x010fe200078ec0ff */
[----:B------:R-:W-:Y:S01]  /*c2c0*/  VIADD R2, R3, 0xa0 ;  /* 0x000000a003027836 */ /* 0x000fe20000000000 */
[----:B------:R-:W-:Y:S01]  /*c2d0*/  @!P1 LOP3.LUT R17, R17, 0xfffffffe, RZ, 0xc0, !PT ;  /* 0xfffffffe11119812 */ /* 0x000fe200078ec0ff */
[----:B------:R-:W-:Y:S01]  /*c2e0*/  VIADD R16, R3, 0xa8 ;  /* 0x000000a803107836 */ /* 0x000fe20000000000 */
[----:B------:R-:W-:-:S02]  /*c2f0*/  @!P0 LOP3.LUT R19, R19, 0xfffffffe, RZ, 0xc0, !PT ;  /* 0xfffffffe13138812 */ /* 0x000fc400078ec0ff */
[----:B------:R-:W-:Y:S01]  /*c300*/  IADD3 R21, R3, 0x90, RZ ;  /* 0x0000009003157810 */ /* 0x000fe20007ffe0ff */
[--C-:B0-----:R-:W-:Y:S01]  /*c310*/  @!P4 IMAD.WIDE R6, R11, 0x4, R4.reuse ;  /* 0x000000040b06c825 */ /* 0x101fe200078e0204 */
[----:B------:R-:W-:Y:S02]  /*c320*/  ISETP.GE.AND P6, PT, R20, UR4, PT ;  /* 0x0000000414007c0c */ /* 0x000fe4000bfc6270 */
[----:B------:R-:W-:Y:S01]  /*c330*/  ISETP.GE.AND P5, PT, R21, UR4, PT ;  /* 0x0000000415007c0c */ /* 0x000fe2000bfa6270 */
[--C-:B-1----:R-:W-:Y:S01]  /*c340*/  @!P3 IMAD.WIDE R8, R13, 0x4, R4.reuse ;  /* 0x000000040d08b825 */ /* 0x102fe200078e0204 */
[----:B------:R0:W-:Y:S01]  /*c350*/  @!P4 ST.E.64 desc[UR6][R6.64], R74 ;  /* 0x0000004a0600c985 */ /* 0x0001e2000c101b06 */
[----:B------:R-:W-:Y:S02]  /*c360*/  ISETP.GE.AND P4, PT, R2, UR4, PT ;  /* 0x0000000402007c0c */ /* 0x000fe4000bf86270 */
[----:B------:R-:W-:Y:S01]  /*c370*/  @!P2 IMAD.WIDE R10, R15, 0x4, R4 ;  /* 0x000000040f0aa825 */ /* 0x000fe200078e0204 */
[----:B------:R1:W-:Y:S01]  /*c380*/  @!P3 ST.E.64 desc[UR6][R8.64], R78 ;  /* 0x0000004e0800b985 */ /* 0x0003e2000c101b06 */
[----:B------:R-:W-:-:S02]  /*c390*/  ISETP.GE.AND P3, PT, R16, UR4, PT ;  /* 0x0000000410007c0c */ /* 0x000fc4000bf66270 */
[--C-:B------:R-:W-:Y:S01]  /*c3a0*/  @!P1 IMAD.WIDE R12, R17, 0x4, R4.reuse ;  /* 0x00000004110c9825 */ /* 0x100fe200078e0204 */
[----:B------:R2:W-:Y:S01]  /*c3b0*/  @!P2 ST.E.64 desc[UR6][R10.64], R82 ;  /* 0x000000520a00a985 */ /* 0x0005e2000c101b06 */
[----:B------:R-:W-:Y:S02]  /*c3c0*/  IADD3 R17, R3, 0xb0, RZ ;  /* 0x000000b003117810 */ /* 0x000fe40007ffe0ff */
[----:B------:R-:W-:Y:S01]  /*c3d0*/  @!P0 IMAD.WIDE R14, R19, 0x4, R4 ;  /* 0x00000004130e8825 */ /* 0x000fe200078e0204 */
[----:B------:R3:W-:Y:S01]  /*c3e0*/  @!P1 ST.E.64 desc[UR6][R12.64], R86 ;  /* 0x000000560c009985 */ /* 0x0007e2000c101b06 */
[----:B------:R-:W-:Y:S02]  /*c3f0*/  @!P6 LEA.HI R20, R20, R20, RZ, 0x1 ;  /* 0x000000141414e211 */ /* 0x000fe400078f08ff */
[----:B------:R-:W-:Y:S01]  /*c400*/  VIADD R19, R3, 0xb8 ;  /* 0x000000b803137836 */ /* 0x000fe20000000000 */
[----:B------:R-:W-:Y:S01]  /*c410*/  @!P0 ST.E.64 desc[UR6][R14.64], R90 ;  /* 0x0000005a0e008985 */ /* 0x000fe2000c101b06 */
[----:B------:R-:W-:-:S02]  /*c420*/  ISETP.GE.AND P0, PT, R0, UR4, PT ;  /* 0x0000000400007c0c */ /* 0x000fc4000bf06270 */
[----:B------:R-:W-:Y:S02]  /*c430*/  @!P5 LEA.HI R21, R21, R21, RZ, 0x1 ;  /* 0x000000151515d211 */ /* 0x000fe400078f08ff */
[----:B------:R-:W-:Y:S02]  /*c440*/  ISETP.GE.AND P2, PT, R17, UR4, PT ;  /* 0x0000000411007c0c */ /* 0x000fe4000bf46270 */
[----:B0-----:R-:W-:Y:S01]  /*c450*/  @!P6 LOP3.LUT R7, R20, 0xfffffffe, RZ, 0xc0, !PT ;  /* 0xfffffffe1407e812 */ /* 0x001fe200078ec0ff */
[----:B------:R-:W-:Y:S01]  /*c460*/  VIADD R20, R3, 0xc0 ;  /* 0x000000c003147836 */ /* 0x000fe20000000000 */
[----:B------:R-:W-:Y:S02]  /*c470*/  ISETP.GE.AND P1, PT, R19, UR4, PT ;  /* 0x0000000413007c0c */ /* 0x000fe4000bf26270 */
[----:B-1----:R-:W-:Y:S01]  /*c480*/  @!P5 LOP3.LUT R9, R21, 0xfffffffe, RZ, 0xc0, !PT ;  /* 0xfffffffe1509d812 */ /* 0x002fe200078ec0ff */
[----:B------:R-:W-:Y:S01]  /*c490*/  @!P6 IMAD.WIDE R6, R7, 0x4, R4 ;  /* 0x000000040706e825 */ /* 0x000fe200078e0204 */
[----:B------:R-:W-:-:S02]  /*c4a0*/  @!P4 LEA.HI R2, R2, R2, RZ, 0x1 ;  /* 0x000000020202c211 */ /* 0x000fc400078f08ff */
[----:B------:R-:W-:Y:S01]  /*c4b0*/  @!P0 LEA.HI R0, R0, R0, RZ, 0x1 ;  /* 0x0000000000008211 */ /* 0x000fe200078f08ff */
[----:B------:R-:W-:Y:S01]  /*c4c0*/  @!P5 IMAD.WIDE R8, R9, 0x4, R4 ;  /* 0x000000040908d825 */ /* 0x000fe200078e0204 */
[----:B------:R0:W-:Y:S01]  /*c4d0*/  @!P6 ST.E.64 desc[UR6][R6.64], R94 ;  /* 0x0000005e0600e985 */ /* 0x0001e2000c101b06 */
[----:B------:R-:W-:Y:S02]  /*c4e0*/  @!P3 LEA.HI R16, R16, R16, RZ, 0x1 ;  /* 0x000000101010b211 */ /* 0x000fe400078f08ff */
[----:B--2---:R-:W-:Y:S01]  /*c4f0*/  @!P0 LOP3.LUT R11, R0, 0xfffffffe, RZ, 0xc0, !PT ;  /* 0xfffffffe000b8812 */ /* 0x004fe200078ec0ff */
[----:B------:R1:W-:Y:S01]  /*c500*/  @!P5 ST.E.64 desc[UR6][R8.64], R98 ;  /* 0x000000620800d985 */ /* 0x0003e2000c101b06 */
[----:B------:R-:W-:Y:S01]  /*c510*/  VIADD R21, R3, 0xc8 ;  /* 0x000000c803157836 */ /* 0x000fe20000000000 */
[----:B------:R-:W-:Y:S02]  /*c520*/  ISETP.GE.AND P5, PT, R20, UR4, PT ;  /* 0x0000000414007c0c */ /* 0x000fe4000bfa6270 */
[----:B------:R-:W-:-:S02]  /*c530*/  @!P2 LEA.HI R17, R17, R17, RZ, 0x1 ;  /* 0x000000111111a211 */ /* 0x000fc400078f08ff */
[----:B------:R-:W-:Y:S02]  /*c540*/  @!P1 LEA.HI R19, R19, R19, RZ, 0x1 ;  /* 0x0000001313139211 */ /* 0x000fe400078f08ff */
[----:B---3--:R-:W-:Y:S01]  /*c550*/  @!P4 LOP3.LUT R13, R2, 0xfffffffe, RZ, 0xc0, !PT ;  /* 0xfffffffe020dc812 */ /* 0x008fe200078ec0ff */
[C---:B------:R-:W-:Y:S01]  /*c560*/  VIADD R2, R3.reuse, 0xd8 ;  /* 0x000000d803027836 */ /* 0x040fe20000000000 */
[----:B------:R-:W-:Y:S01]  /*c570*/  IADD3 R0, R3, 0xd0, RZ ;  /* 0x000000d003007810 */ /* 0x000fe20007ffe0ff */
[--C-:B0-----:R-:W-:Y:S01]  /*c580*/  @!P0 IMAD.WIDE R6, R11, 0x4, R4.reuse ;  /* 0x000000040b068825 */ /* 0x101fe200078e0204 */
[----:B------:R-:W-:Y:S02]  /*c590*/  @!P3 LOP3.LUT R15, R16, 0xfffffffe, RZ, 0xc0, !PT ;  /* 0xfffffffe100fb812 */ /* 0x000fe400078ec0ff */
[----:B------:R-:W-:Y:S01]  /*c5a0*/  @!P2 LOP3.LUT R17, R17, 0xfffffffe, RZ, 0xc0, !PT ;  /* 0xfffffffe1111a812 */ /* 0x000fe200078ec0ff */
[--C-:B-1----:R-:W-:Y:S01]  /*c5b0*/  @!P4 IMAD.WIDE R8, R13, 0x4, R4.reuse ;  /* 0x000000040d08c825 */ /* 0x102fe200078e0204 */
[----:B------:R-:W-:Y:S01]  /*c5c0*/  ISETP.GE.AND P6, PT, R21, UR4, PT ;  /* 0x0000000415007c0c */ /* 0x000fe2000bfc6270 */
[----:B------:R0:W-:Y:S01]  /*c5d0*/  @!P0 ST.E.64 desc[UR6][R6.64], R102 ;  /* 0x0000006606008985 */ /* 0x0001e2000c101b06 */
[----:B------:R-:W-:Y:S01]  /*c5e0*/  @!P1 LOP3.LUT R19, R19, 0xfffffffe, RZ, 0xc0, !PT ;  /* 0xfffffffe13139812 */ /* 0x000fe200078ec0ff */
[--C-:B------:R-:W-:Y:S01]  /*c5f0*/  @!P3 IMAD.WIDE R10, R15, 0x4, R4.reuse ;  /* 0x000000040f0ab825 */ /* 0x100fe200078e0204 */
[----:B------:R-:W-:Y:S01]  /*c600*/  ISETP.GE.AND P0, PT, R0, UR4, PT ;  /* 0x0000000400007c0c */ /* 0x000fe2000bf06270 */
[----:B------:R1:W-:Y:S01]  /*c610*/  @!P4 ST.E.64 desc[UR6][R8.64], R106 ;  /* 0x0000006a0800c985 */ /* 0x0003e2000c101b06 */
[----:B------:R-:W-:Y:S01]  /*c620*/  @!P5 LEA.HI R20, R20, R20, RZ, 0x1 ;  /* 0x000000141414d211 */ /* 0x000fe200078f08ff */
[----:B------:R-:W-:-:S02]  /*c630*/  @!P2 IMAD.WIDE R12, R17, 0x4, R4 ;  /* 0x00000004110ca825 */ /* 0x000fc400078e0204 */
[----:B------:R2:W-:Y:S02]  /*c640*/  @!P3 ST.E.64 desc[UR6][R10.64], R110 ;  /* 0x0000006e0a00b985 */ /* 0x0005e4000c101b06 */
[--C-:B------:R-:W-:Y:S01]  /*c650*/  @!P1 IMAD.WIDE R14, R19, 0x4, R4.reuse ;  /* 0x00000004130e9825 */ /* 0x100fe200078e0204 */
[----:B------:R-:W-:Y:S01]  /*c660*/  IADD3 R19, R3, 0xf0, RZ ;  /* 0x000000f003137810 */ /* 0x000fe20007ffe0ff */
[----:B------:R-:W-:Y:S01]  /*c670*/  @!P2 ST.E.64 desc[UR6][R12.64], R114 ;  /* 0x000000720c00a985 */ /* 0x000fe2000c101b06 */
[----:B------:R-:W-:Y:S01]  /*c680*/  @!P6 LEA.HI R21, R21, R21, RZ, 0x1 ;  /* 0x000000151515e211 */ /* 0x000fe200078f08ff */
[C---:B------:R-:W-:Y:S01]  /*c690*/  VIADD R16, R3.reuse, 0xe0 ;  /* 0x000000e003107836 */ /* 0x040fe20000000000 */
[----:B0-----:R-:W-:Y:S01]  /*c6a0*/  @!P5 LOP3.LUT R7, R20, 0xfffffffe, RZ, 0xc0, !PT ;  /* 0xfffffffe1407d812 */ /* 0x001fe200078ec0ff */
[C---:B------:R-:W-:Y:S01]  /*c6b0*/  VIADD R17, R3.reuse, 0xe8 ;  /* 0x000000e803117836 */ /* 0x040fe20000000000 */
[----:B------:R-:W-:Y:S01]  /*c6c0*/  @!P1 ST.E.64 desc[UR6][R14.64], R118 ;  /* 0x000000760e009985 */ /* 0x000fe2000c101b06 */
[----:B------:R-:W-:Y:S01]  /*c6d0*/  ISETP.GE.AND P1, PT, R2, UR4, PT ;  /* 0x0000000402007c0c */ /* 0x000fe2000bf26270 */
[----:B------:R-:W-:Y:S01]  /*c6e0*/  VIADD R3, R3, 0xf8 ;  /* 0x000000f803037836 */ /* 0x000fe20000000000 */
[----:B------:R-:W-:Y:S01]  /*c6f0*/  ISETP.GE.AND P2, PT, R16, UR4, PT ;  /* 0x0000000410007c0c */ /* 0x000fe2000bf46270 */
[----:B------:R-:W-:Y:S01]  /*c700*/  @!P5 IMAD.WIDE R6, R7, 0x4, R4 ;  /* 0x000000040706d825 */ /* 0x000fe200078e0204 */
[----:B------:R-:W-:-:S02]  /*c710*/  ISETP.GE.AND P3, PT, R17, UR4, PT ;  /* 0x0000000411007c0c */ /* 0x000fc4000bf66270 */
[----:B------:R-:W-:Y:S02]  /*c720*/  ISETP.GE.AND P4, PT, R19, UR4, PT ;  /* 0x0000000413007c0c */ /* 0x000fe4000bf86270 */
[----:B------:R-:W-:Y:S01]  /*c730*/  @!P0 LEA.HI R0, R0, R0, RZ, 0x1 ;  /* 0x0000000000008211 */ /* 0x000fe200078f08ff */
[----:B------:R0:W-:Y:S01]  /*c740*/  @!P5 ST.E.64 desc[UR6][R6.64], R122 ;  /* 0x0000007a0600d985 */ /* 0x0001e2000c101b06 */
[----:B-1----:R-:W-:Y:S02]  /*c750*/  @!P6 LOP3.LUT R9, R21, 0xfffffffe, RZ, 0xc0, !PT ;  /* 0xfffffffe1509e812 */ /* 0x002fe400078ec0ff */
[----:B--2---:R-:W-:Y:S02]  /*c760*/  @!P0 LOP3.LUT R11, R0, 0xfffffffe, RZ, 0xc0, !PT ;  /* 0xfffffffe000b8812 */ /* 0x004fe400078ec0ff */
[----:B------:R-:W-:Y:S01]  /*c770*/  @!P1 LEA.HI R2, R2, R2, RZ, 0x1 ;  /* 0x0000000202029211 */ /* 0x000fe200078f08ff */
[----:B------:R-:W-:Y:S01]  /*c780*/  @!P6 IMAD.WIDE R8, R9, 0x4, R4 ;  /* 0x000000040908e825 */ /* 0x000fe200078e0204 */
[----:B------:R-:W-:-:S02]  /*c790*/  @!P2 LEA.HI R16, R16, R16, RZ, 0x1 ;  /* 0x000000101010a211 */ /* 0x000fc400078f08ff */
[----:B------:R-:W-:Y:S02]  /*c7a0*/  @!P3 LEA.HI R17, R17, R17, RZ, 0x1 ;  /* 0x000000111111b211 */ /* 0x000fe400078f08ff */
[----:B------:R1:W-:Y:S01]  /*c7b0*/  @!P6 ST.E.64 desc[UR6][R8.64], R126 ;  /* 0x0000007e0800e985 */ /* 0x0003e2000c101b06 */
[----:B------:R-:W-:Y:S01]  /*c7c0*/  @!P4 LEA.HI R19, R19, R19, RZ, 0x1 ;  /* 0x000000131313c211 */ /* 0x000fe200078f08ff */
[----:B0-----:R-:W-:Y:S01]  /*c7d0*/  @!P0 IMAD.WIDE R6, R11, 0x4, R4 ;  /* 0x000000040b068825 */ /* 0x001fe200078e0204 */
[----:B------:R-:W-:Y:S02]  /*c7e0*/  @!P1 LOP3.LUT R13, R2, 0xfffffffe, RZ, 0xc0, !PT ;  /* 0xfffffffe020d9812 */ /* 0x000fe400078ec0ff */
[----:B------:R-:W-:Y:S02]  /*c7f0*/  @!P2 LOP3.LUT R15, R16, 0xfffffffe, RZ, 0xc0, !PT ;  /* 0xfffffffe100fa812 */ /* 0x000fe400078ec0ff */
[----:B------:R0:W-:Y:S01]  /*c800*/  @!P0 ST.E.64 desc[UR6][R6.64], R130 ;  /* 0x0000008206008985 */ /* 0x0001e2000c101b06 */
[----:B------:R-:W-:-:S02]  /*c810*/  ISETP.GE.AND P0, PT, R3, UR4, PT ;  /* 0x0000000403007c0c */ /* 0x000fc4000bf06270 */
[----:B------:R-:W-:Y:S01]  /*c820*/  @!P3 LOP3.LUT R17, R17, 0xfffffffe, RZ, 0xc0, !PT ;  /* 0xfffffffe1111b812 */ /* 0x000fe200078ec0ff */
[----:B------:R-:W-:Y:S01]  /*c830*/  @!P2 IMAD.WIDE R10, R15, 0x4, R4 ;  /* 0x000000040f0aa825 */ /* 0x000fe200078e0204 */
[----:B------:R-:W-:-:S03]  /*c840*/  @!P4 LOP3.LUT R19, R19, 0xfffffffe, RZ, 0xc0, !PT ;  /* 0xfffffffe1313c812 */ /* 0x000fc600078ec0ff */
[----:B-1----:R-:W-:-:S04]  /*c850*/  @!P1 IMAD.WIDE R8, R13, 0x4, R4 ;  /* 0x000000040d089825 */ /* 0x002fc800078e0204 */
[--C-:B------:R-:W-:Y:S01]  /*c860*/  @!P3 IMAD.WIDE R12, R17, 0x4, R4.reuse ;  /* 0x00000004110cb825 */ /* 0x100fe200078e0204 */
[----:B------:R0:W-:Y:S03]  /*c870*/  @!P1 ST.E.64 desc[UR6][R8.64], R134 ;  /* 0x0000008608009985 */ /* 0x0001e6000c101b06 */
[----:B------:R-:W-:Y:S01]  /*c880*/  @!P4 IMAD.WIDE R14, R19, 0x4, R4 ;  /* 0x00000004130ec825 */ /* 0x000fe200078e0204 */
[----:B------:R0:W-:Y:S04]  /*c890*/  @!P2 ST.E.64 desc[UR6][R10.64], R138 ;  /* 0x0000008a0a00a985 */ /* 0x0001e8000c101b06 */
[----:B------:R0:W-:Y:S04]  /*c8a0*/  @!P3 ST.E.64 desc[UR6][R12.64], R142 ;  /* 0x0000008e0c00b985 */ /* 0x0001e8000c101b06 */
[----:B------:R0:W-:Y:S01]  /*c8b0*/  @!P4 ST.E.64 desc[UR6][R14.64], R146 ;  /* 0x000000920e00c985 */ /* 0x0001e2000c101b06 */
[----:B------:R-:W-:Y:S05]  /*c8c0*/  @P0 BRA `(.L_x_8) ;  /* 0x0000004000a40947 */ /* 0x000fea0003800000 */
[----:B------:R-:W-:Y:S01]  /*c8d0*/  LEA.HI R3, R3, R3, RZ, 0x1 ;  /* 0x0000000303037211 */ /* 0x000fe200078f08ff */
[----:B------:R-:W-:-:S03]  /*c8e0*/  ULDC.64 UR4, c[0x0][0x208] ;  /* 0x0000820000047ab9 */ /* 0x000fc60000000a00 */
[----:B------:R-:W-:-:S05]  /*c8f0*/  LOP3.LUT R3, R3, 0xfffffffe, RZ, 0xc0, !PT ;  /* 0xfffffffe03037812 */ /* 0x000fca00078ec0ff */
[----:B------:R-:W-:-:S05]  /*c900*/  IMAD.WIDE R4, R3, 0x4, R4 ;  /* 0x0000000403047825 */ /* 0x000fca00078e0204 */
[----:B------:R1:W-:Y:S01]  /*c910*/  ST.E.64 desc[UR4][R4.64], R150 ;  /* 0x0000009604007985 */ /* 0x0003e2000c101b04 */
[----:B------:R-:W-:Y:S05]  /*c920*/  BRA `(.L_x_8) ;  /* 0x00000040008c7947 */ /* 0x000fea0003800000 */
.L_x_35:
[----:B------:R-:W0:Y:S02]  /*c930*/  S2R R0, SR_TID.X ;  /* 0x0000000000007919 */ /* 0x000e240000002100 */
[----:B0-----:R-:W-:-:S05]  /*c940*/  VIADD R2, R0, 0xffffff80 ;  /* 0xffffff8000027836 */ /* 0x001fca0000000000 */
[----:B------:R-:W-:-:S13]  /*c950*/  ISETP.GT.AND P0, PT, R2, 0x7f, PT ;  /* 0x0000007f0200780c */ /* 0x000fda0003f04270 */
[----:B------:R-:W-:Y:S05]  /*c960*/  @P0 BRA `(.L_x_8) ;  /* 0x00000040007c0947 */ /* 0x000fea0003800000 */
[----:B------:R-:W0:Y:S01]  /*c970*/  S2R R3, SR_CTAID.X ;  /* 0x0000000000037919 */ /* 0x000e220000002500 */
[----:B------:R-:W1:Y:S01]  /*c980*/  LDC R6, c[0x0][0xbe8] ;  /* 0x0002fa00ff067b82 */ /* 0x000e620000000800 */
[----:B------:R-:W-:Y:S01]  /*c990*/  ULDC UR4, c[0x0][0xa88] ;  /* 0x0002a20000047ab9 */ /* 0x000fe20000000800 */
[----:B0-----:R-:W-:Y:S02]  /*c9a0*/  IMAD R0, R3, 0x80, R0 ;  /* 0x0000008003007824 */ /* 0x001fe400078e0200 */
[----:B-1----:R-:W-:-:S03]  /*c9b0*/  IMAD R3, R6, UR4, RZ ;  /* 0x0000000406037c24 */ /* 0x002fc6000f8e02ff */
[----:B------:R-:W-:-:S04]  /*c9c0*/  IADD3 R0, R0, -0x80, RZ ;  /* 0xffffff8000007810 */ /* 0x000fc80007ffe0ff */
[----:B------:R-:W-:-:S13]  /*c9d0*/  ISETP.GE.AND P0, PT, R0, R3, PT ;  /* 0x000000030000720c */ /* 0x000fda0003f06270 */
[----:B------:R-:W-:Y:S05]  /*c9e0*/  @P0 BRA `(.L_x_8) ;  /* 0x00000040005c0947 */ /* 0x000fea0003800000 */
[----:B------:R-:W-:Y:S01]  /*c9f0*/  ISETP.NE.AND P0, PT, R6, 0x1, PT ;  /* 0x000000010600780c */ /* 0x000fe20003f05270 */
[----:B------:R-:W0:Y:S01]  /*ca00*/  S2UR UR7, SR_CTAID.Z ;  /* 0x00000000000779c3 */ /* 0x000e220000002700 */
[----:B------:R-:W-:Y:S01]  /*ca10*/  R2UR UR11, R18 ;  /* 0x00000000120b72ca */ /* 0x000fe200000e0000 */
[----:B------:R-:W-:Y:S01]  /*ca20*/  ULDC.64 UR8, c[0x0][0xbd0] ;  /* 0x0002f40000087ab9 */ /* 0x000fe20000000a00 */
[----:B------:R-:W-:Y:S01]  /*ca30*/  IMAD.MOV.U32 R5, RZ, RZ, R0 ;  /* 0x000000ffff057224 */ /* 0x000fe200078e0000 */
[----:B------:R-:W-:-:S04]  /*ca40*/  ULDC.64 UR12, c[0x0][0x208] ;  /* 0x00008200000c7ab9 */ /* 0x000fc80000000a00 */
[----:B------:R-:W1:Y:S06]  /*ca50*/  LDC.64 R10, c[0x0][0xbd8] ;  /* 0x0002f600ff0a7b82 */ /* 0x000e6c0000000a00 */
[----:B------:R-:W-:Y:S02]  /*ca60*/  USHF.R.S32.HI UR6, URZ, 0x1f, UR11 ;  /* 0x0000001f3f067899 */ /* 0x000fe4000801140b */
[----:B------:R-:W2:Y:S01]  /*ca70*/  @P0 LDC R7, c[0x0][0xbec] ;  /* 0x0002fb00ff070b82 */ /* 0x000ea20000000800 */
[----:B------:R-:W-:Y:S02]  /*ca80*/  UIMAD.WIDE.U32 UR4, UR11, UR8, URZ ;  /* 0x000000080b0472a5 */ /* 0x000fe4000f8e003f */
[----:B------:R-:W-:-:S04]  /*ca90*/  UIMAD UR6, UR6, UR8, URZ ;  /* 0x00000008060672a4 */ /* 0x000fc8000f8e023f */
[----:B------:R-:W-:Y:S01]  /*caa0*/  UIMAD UR6, UR11, UR9, UR6 ;  /* 0x000000090b0672a4 */ /* 0x000fe2000f8e0206 */
[----:B------:R-:W3:Y:S01]  /*cab0*/  @P0 LDC R9, c[0x0][0xbf0] ;  /* 0x0002fc00ff090b82 */ /* 0x000ee20000000800 */
[----:B0-----:R-:W-:Y:S01]  /*cac0*/  USHF.R.S32.HI UR8, URZ, 0x1f, UR7 ;  /* 0x0000001f3f087899 */ /* 0x001fe20008011407 */
[----:B------:R-:W-:Y:S01]  /*cad0*/  IMAD.U32 R3, RZ, RZ, UR5 ;  /* 0x00000005ff037e24 */ /* 0x000fe2000f8e00ff */
[----:B------:R-:W-:Y:S01]  /*cae0*/  UIADD3 UR6, UR5, UR6, URZ ;  /* 0x0000000605067290 */ /* 0x000fe2000fffe03f */
[----:B------:R-:W-:Y:S02]  /*caf0*/  IMAD.U32 R2, RZ, RZ, UR4 ;  /* 0x00000004ff027e24 */ /* 0x000fe4000f8e00ff */
[----:B------:R-:W-:Y:S02]  /*cb00*/  ULDC.64 UR4, c[0x0][0xbe0] ;  /* 0x0002f80000047ab9 */ /* 0x000fe40000000a00 */
[----:B------:R-:W0:Y:S01]  /*cb10*/  S2UR UR10, SR_CTAID.Y ;  /* 0x00000000000a79c3 */ /* 0x000e220000002600 */
[----:B------:R-:W-:Y:S01]  /*cb20*/  MOV R3, UR6 ;  /* 0x0000000600037c02 */ /* 0x000fe20008000f00 */
[----:B-1----:R-:W-:-:S04]  /*cb30*/  IMAD R12, R10, UR8, RZ ;  /* 0x000000080a0c7c24 */ /* 0x002fc8000f8e02ff */
[----:B------:R-:W-:Y:S02]  /*cb40*/  IMAD R11, R11, UR7, R12 ;  /* 0x000000070b0b7c24 */ /* 0x000fe4000f8e020c */
[----:B------:R-:W0:Y:S01]  /*cb50*/  LDC R8, c[0x0][0xc50] ;  /* 0x00031400ff087b82 */ /* 0x000e220000000800 */
[----:B--2---:R-:W-:-:S04]  /*cb60*/  @P0 IMAD.HI.U32 R4, R0, R7, RZ ;  /* 0x0000000700040227 */ /* 0x004fc800078e00ff */
[----:B------:R-:W-:Y:S02]  /*cb70*/  IMAD R7, RZ, RZ, -UR11 ;  /* 0x8000000bff077e24 */ /* 0x000fe4000f8e02ff */
[----:B------:R-:W-:Y:S01]  /*cb80*/  IMAD.WIDE.U32 R2, R10, UR7, R2 ;  /* 0x000000070a027c25 */ /* 0x000fe2000f8e0002 */
[----:B---3--:R-:W-:-:S03]  /*cb90*/  @P0 SHF.R.U32.HI R5, RZ, R9, R4 ;  /* 0x00000009ff050219 */ /* 0x008fc60000011604 */
[----:B------:R-:W-:Y:S02]  /*cba0*/  IMAD.IADD R3, R11, 0x1, R3 ;  /* 0x000000010b037824 */ /* 0x000fe400078e0203 */
[----:B0-----:R-:W-:Y:S02]  /*cbb0*/  IMAD R9, R8, R7, UR10 ;  /* 0x0000000a08097e24 */ /* 0x001fe4000f8e0207 */
[----:B------:R-:W-:Y:S02]  /*cbc0*/  IMAD.MOV R7, RZ, RZ, -R5 ;  /* 0x000000ffff077224 */ /* 0x000fe400078e0a05 */
[----:B------:R-:W-:Y:S01]  /*cbd0*/  IMAD.WIDE.U32 R2, R9, UR4, R2 ;  /* 0x0000000409027c25 */ /* 0x000fe2000f8e0002 */
[----:B------:R-:W-:-:S03]  /*cbe0*/  SHF.R.S32.HI R4, RZ, 0x1f, R9 ;  /* 0x0000001fff047819 */ /* 0x000fc60000011409 */
[----:B------:R-:W-:Y:S01]  /*cbf0*/  IMAD R7, R6, R7, R0 ;  /* 0x0000000706077224 */ /* 0x000fe200078e0200 */
[----:B------:R-:W-:Y:S01]  /*cc00*/  IADD3 R2, P0, R5, R2, RZ ;  /* 0x0000000205027210 */ /* 0x000fe20007f1e0ff */
[----:B------:R-:W-:-:S03]  /*cc10*/  IMAD R4, R4, UR4, RZ ;  /* 0x0000000404047c24 */ /* 0x000fc6000f8e02ff */
[----:B------:R-:W-:Y:S01]  /*cc20*/  SHF.R.S32.HI R0, RZ, 0x1f, R7 ;  /* 0x0000001fff007819 */ /* 0x000fe20000011407 */
[----:B------:R-:W-:Y:S01]  /*cc30*/  IMAD R4, R9, UR5, R4 ;  /* 0x0000000509047c24 */ /* 0x000fe2000f8e0204 */
[----:B------:R-:W-:Y:S01]  /*cc40*/  SHF.R.S32.HI R9, RZ, 0x1f, R5 ;  /* 0x0000001fff097819 */ /* 0x000fe20000011405 */
[----:B------:R-:W-:Y:S02]  /*cc50*/  ULDC.64 UR4, c[0x0][0xbc8] ;  /* 0x0002f20000047ab9 */ /* 0x000fe40000000a00 */
[----:B------:R-:W-:Y:S01]  /*cc60*/  IMAD R0, R0, UR4, RZ ;  /* 0x0000000400007c24 */ /* 0x000fe2000f8e02ff */
[----:B------:R-:W-:-:S03]  /*cc70*/  IADD3.X R3, R9, R3, R4, P0, !PT ;  /* 0x0000000309037210 */ /* 0x000fc600007fe404 */
[C---:B------:R-:W-:Y:S02]  /*cc80*/  IMAD R5, R7.reuse, UR5, R0 ;  /* 0x0000000507057c24 */ /* 0x040fe4000f8e0200 */
[----:B------:R-:W-:Y:S01]  /*cc90*/  IMAD.WIDE.U32 R2, R7, UR4, R2 ;  /* 0x0000000407027c25 */ /* 0x000fe2000f8e0002 */
[----:B------:R-:W-:-:S04]  /*cca0*/  ULDC.64 UR4, c[0x0][0xba8] ;  /* 0x0002ea0000047ab9 */ /* 0x000fc80000000a00 */
[----:B------:R-:W-:Y:S02]  /*ccb0*/  IADD3 R3, R3, R5, RZ ;  /* 0x0000000503037210 */ /* 0x000fe40007ffe0ff */
[----:B------:R-:W-:-:S04]  /*ccc0*/  LEA R4, P0, R2, UR4, 0x2 ;  /* 0x0000000402047c11 */ /* 0x000fc8000f8010ff */
[----:B------:R-:W-:Y:S01]  /*ccd0*/  LEA.HI.X R5, R2, UR5, R3, 0x2, P0 ;  /* 0x0000000502057c11 */ /* 0x000fe200080f1403 */
[----:B------:R-:W-:-:S05]  /*cce0*/  IMAD.MOV.U32 R3, RZ, RZ, -0x800000 ;  /* 0xff800000ff037424 */ /* 0x000fca00078e00ff */
[----:B------:R0:W-:Y:S01]  /*ccf0*/  STG.E desc[UR12][R4.64], R3 ;  /* 0x0000000304007986 */ /* 0x0001e2000c10190c */
[----:B------:R-:W-:Y:S05]  /*cd00*/  BRA `(.L_x_8) ;  /* 0x0000003c00947947 */ /* 0x000fea0003800000 */
.L_x_6:
[----:B------:R-:W-:-:S08]  /*cd10*/  NOP ;  /* 0x0000000000007918 */ /* 0x000fd00000000000 */
[----:B0-----:R-:W0:-:S00]  /*cd20*/  USETMAXREG.DEALLOC.CTAPOOL 0x28 ;  /* 0x00000028000079c8 */ /* 0x001e0000080e0500 */
[----:B0-----:R-:W-:Y:S01]  /*cd30*/  LOP3.LUT R18, R0, 0x3, RZ, 0xc0, !PT ;  /* 0x0000000300127812 */ /* 0x001fe200078ec0ff */
[----:B------:R-:W0:Y:S05]  /*cd40*/  S2R R26, SR_CTAID.Z ;  /* 0x00000000001a7919 */ /* 0x000e2a0000002700 */
[----:B------:R-:W1:Y:S01]  /*cd50*/  S2UR UR6, SR_CTAID.Y ;  /* 0x00000000000679c3 */ /* 0x000e620000002600 */
[----:B------:R-:W2:Y:S02]  /*cd60*/  SHFL.IDX PT, R0, R18, RZ, 0x1f ;  /* 0x00001fff12007589 */ /* 0x000ea400000e0000 */
[----:B--2---:R-:W-:-:S13]  /*cd70*/  ISETP.NE.AND P0, PT, R0, RZ, PT ;  /* 0x000000ff0000720c */ /* 0x004fda0003f05270 */
[----:B01----:R-:W-:Y:S05]  /*cd80*/  @!P0 BRA `(.L_x_38) ;  /* 0x0000000000288947 */ /* 0x003fea0003800000 */
[----:B------:R-:W-:Y:S01]  /*cd90*/  ULDC UR7, c[0x0][0xc50] ;  /* 0x0003140000077ab9 */ /* 0x000fe20000000800 */
[----:B------:R-:W-:Y:S01]  /*cda0*/  UMOV UR39, UR6 ;  /* 0x0000000600277c82 */ /* 0x000fe20008000000 */
[----:B------:R-:W-:-:S06]  /*cdb0*/  UISETP.NE.AND UP0, UPT, UR7, 0x1, UPT ;  /* 0x000000010700788c */ /* 0x000fcc000bf05270 */
[----:B------:R-:W-:-:S13]  /*cdc0*/  PLOP3.LUT P0, PT, PT, PT, UP0, 0x80, 0x0 ;  /* 0x000000000000781c */ /* 0x000fda0003f0f008 */
[----:B------:R-:W-:Y:S05]  /*cdd0*/  @!P0 BRA `(.L_x_39) ;  /* 0x0000000000308947 */ /* 0x000fea0003800000 */
[----:B------:R-:W-:Y:S01]  /*cde0*/  ULDC UR4, c[0x0][0xc54] ;  /* 0x0003150000047ab9 */ /* 0x000fe20000000800 */
[----:B------:R-:W-:Y:S01]  /*cdf0*/  ULDC UR39, c[0x0][0xc58] ;  /* 0x0003160000277ab9 */ /* 0x000fe20000000800 */
[----:B------:R-:W-:-:S04]  /*ce00*/  UIMAD.WIDE.U32 UR4, UR6, UR4, URZ ;  /* 0x00000004060472a5 */ /* 0x000fc8000f8e003f */
[----:B------:R-:W-:Y:S01]  /*ce10*/  USHF.R.U32.HI UR39, URZ, UR39, UR5 ;  /* 0x000000273f277299 */ /* 0x000fe20008011605 */
[----:B------:R-:W-:Y:S11]  /*ce20*/  BRA `(.L_x_39) ;  /* 0x00000000001c7947 */ /* 0x000ff60003800000 */
.L_x_38:
[----:B------:R-:W-:Y:S01]  /*ce30*/  ULDC UR7, c[0x0][0xc50] ;  /* 0x0003140000077ab9 */ /* 0x000fe20000000800 */
[----:B------:R-:W-:Y:S01]  /*ce40*/  UMOV UR39, UR6 ;  /* 0x0000000600277c82 */ /* 0x000fe20008000000 */
[----:B------:R-:W-:-:S11]  /*ce50*/  UISETP.NE.AND UP0, UPT, UR7, 0x1, UPT ;  /* 0x000000010700788c */ /* 0x000fd6000bf05270 */
[----:B------:R-:W-:Y:S01]  /*ce60*/  @UP0 ULDC UR4, c[0x0][0xc54] ;  /* 0x0003150000040ab9 */ /* 0x000fe20000000800 */
[----:B------:R-:W-:Y:S01]  /*ce70*/  @UP0 ULDC UR8, c[0x0][0xc58] ;  /* 0x0003160000080ab9 */ /* 0x000fe20000000800 */
[----:B------:R-:W-:-:S04]  /*ce80*/  UIMAD.WIDE.U32 UR4, UR6, UR4, URZ ;  /* 0x00000004060472a5 */ /* 0x000fc8000f8e003f */
[----:B------:R-:W-:-:S12]  /*ce90*/  @UP0 USHF.R.U32.HI UR39, URZ, UR8, UR5 ;  /* 0x000000083f270299 */ /* 0x000fd80008011605 */
.L_x_39:
[----:B------:R-:W-:Y:S01]  /*cea0*/  ISETP.GE.AND P0, PT, R26, RZ, PT ;  /* 0x000000ff1a00720c */ /* 0x000fe20003f06270 */
[----:B------:R-:W-:Y:S01]  /*ceb0*/  UIADD3 UR4, -UR39, URZ, URZ ;  /* 0x0000003f27047290 */ /* 0x000fe2000fffe13f */
[----:B------:R-:W-:Y:S01]  /*cec0*/  IMAD.MOV.U32 R0, RZ, RZ, 0x1 ;  /* 0x00000001ff007424 */ /* 0x000fe200078e00ff */
[----:B------:R-:W-:Y:S01]  /*ced0*/  MOV R6, 0x1 ;  /* 0x0000000100067802 */ /* 0x000fe20000000f00 */
[----:B------:R-:W-:Y:S01]  /*cee0*/  IMAD.MOV.U32 R2, RZ, RZ, RZ ;  /* 0x000000ffff027224 */ /* 0x000fe200078e00ff */
[----:B------:R-:W-:-:S08]  /*cef0*/  UIMAD UR6, UR7, UR4, UR6 ;  /* 0x00000004070672a4 */ /* 0x000fd0000f8e0206 */
[----:B------:R-:W-:Y:S05]  /*cf00*/  @!P0 BRA `(.L_x_40) ;  /* 0x00000038004c8947 */ /* 0x000fea0003800000 */
[----:B------:R-:W0:Y:S01]  /*cf10*/  LDC.64 R2, c[0x0][0xa28] ;  /* 0x00028a00ff027b82 */ /* 0x000e220000000a00 */
[----:B------:R-:W-:Y:S01]  /*cf20*/  IMAD.MOV.U32 R19, RZ, RZ, RZ ;  /* 0x000000ffff137224 */ /* 0x000fe200078e00ff */
[----:B------:R-:W-:Y:S01]  /*cf30*/  ULDC.64 UR4, c[0x0][0x208] ;  /* 0x0000820000047ab9 */ /* 0x000fe20000000a00 */
[----:B------:R-:W-:Y:S01]  /*cf40*/  ULDC UR40, c[0x0][0x2f0] ;  /* 0x0000bc0000287ab9 */ /* 0x000fe20000000800 */
[----:B0-----:R-:W-:-:S04]  /*cf50*/  ISETP.NE.U32.AND P0, PT, R2, RZ, PT ;  /* 0x000000ff0200720c */ /* 0x001fc80003f05070 */
[----:B------:R-:W-:-:S13]  /*cf60*/  ISETP.NE.AND.EX P0, PT, R3, RZ, PT, P0 ;  /* 0x000000ff0300720c */ /* 0x000fda0003f05300 */
[----:B------:R-:W0:Y:S02]  /*cf70*/  @P0 LDC.64 R2, c[0x0][0xa28] ;  /* 0x00028a00ff020b82 */ /* 0x000e240000000a00 */
[----:B0-----:R-:W-:-:S05]  /*cf80*/  @P0 IMAD.WIDE R2, R26, 0x4, R2 ;  /* 0x000000041a020825 */ /* 0x001fca00078e0202 */
[----:B------:R0:W5:Y:S01]  /*cf90*/  @P0 LDG.E R19, desc[UR4][R2.64] ;  /* 0x0000000402130981 */ /* 0x000162000c1e1900 */
[----:B------:R-:W-:Y:S01]  /*cfa0*/  ULDC.64 UR4, c[0x0][0x418] ;  /* 0x0001060000047ab9 */ /* 0x000fe20000000a00 */
[----:B------:R-:W-:Y:S02]  /*cfb0*/  ULOP3.LUT UR44, UR6, 0xffff, URZ, 0xc0, !UPT ;  /* 0x0000ffff062c7892 */ /* 0x000fe4000f8ec03f */
[----:B------:R-:W-:Y:S01]  /*cfc0*/  UISETP.NE.U32.AND UP0, UPT, UR4, URZ, UPT ;  /* 0x0000003f0400728c */ /* 0x000fe2000bf05070 */
[----:B------:R-:W1:Y:S01]  /*cfd0*/  S2R R23, SR_CTAID.X ;  /* 0x0000000000177919 */ /* 0x000e620000002500 */
[----:B------:R-:W-:Y:S01]  /*cfe0*/  UMOV UR38, URZ ;  /* 0x0000003f00267c82 */ /* 0x000fe20008000000 */
[----:B------:R-:W-:Y:S01]  /*cff0*/  ULDC UR4, c[0x0][0x424] ;  /* 0x0001090000047ab9 */ /* 0x000fe20000000800 */
[----:B------:R-:W-:-:S04]  /*d000*/  UISETP.NE.AND.EX UP0, UPT, UR5, URZ, UPT, UP0 ;  /* 0x0000003f0500728c */ /* 0x000fc8000bf05300 */
[----:B------:R-:W-:-:S04]  /*d010*/  USEL UR4, UR4, 0x1, UP0 ;  /* 0x0000000104047887 */ /* 0x000fc80008000000 */
[----:B------:R-:W-:-:S04]  /*d020*/  UIMAD UR40, UR4, UR40, URZ ;  /* 0x00000028042872a4 */ /* 0x000fc8000f8e023f */
[----:B------:R-:W-:Y:S02]  /*d030*/  UISETP.GE.AND UP0, UPT, UR40, 0x1, UPT ;  /* 0x000000012800788c */ /* 0x000fe4000bf06270 */
[----:B------:R-:W-:-:S04]  /*d040*/  UIADD3 UR4, UR40, 0x4f, URZ ;  /* 0x0000004f28047890 */ /* 0x000fc8000fffe03f */
[----:B------:R-:W-:Y:S01]  /*d050*/  PLOP3.LUT P0, PT, PT, PT, UP0, 0x80, 0x0 ;  /* 0x000000000000781c */ /* 0x000fe20003f0f008 */
[----:B------:R-:W-:-:S04]  /*d060*/  UIMAD.WIDE UR4, UR4, 0x66666667, URZ ;  /* 0x66666667040478a5 */ /* 0x000fc8000f8e023f */
[----:B------:R-:W-:-:S04]  /*d070*/  USHF.R.U32.HI UR41, URZ, 0x1f, UR5 ;  /* 0x0000001f3f297899 */ /* 0x000fc80008011605 */
[----:B------:R-:W-:-:S04]  /*d080*/  ULEA.HI.SX32 UR41, UR5, UR41, 0x1b ;  /* 0x0000002905297291 */ /* 0x000fc8000f8fda3f */
[----:B01----:R-:W-:Y:S08]  /*d090*/  @!P0 BRA `(.L_x_41) ;  /* 0x0000000000848947 */ /* 0x003ff00003800000 */
[----:B------:R-:W-:Y:S01]  /*d0a0*/  USHF.R.U32.HI UR6, URZ, 0x10, UR6 ;  /* 0x000000103f067899 */ /* 0x000fe20008011606 */
[----:B------:R-:W-:-:S03]  /*d0b0*/  UMOV UR4, URZ ;  /* 0x0000003f00047c82 */ /* 0x000fc60008000000 */
[----:B------:R-:W-:-:S11]  /*d0c0*/  UISETP.NE.AND UP0, UPT, UR6, URZ, UPT ;  /* 0x0000003f0600728c */ /* 0x000fd6000bf05270 */
[----:B------:R-:W-:Y:S02]  /*d0d0*/  @!UP0 ULDC UR6, c[0x0][0x9f0] ;  /* 0x00027c0000068ab9 */ /* 0x000fe40000000800 */
[----:B------:R-:W-:Y:S01]  /*d0e0*/  IABS R2, UR6 ;  /* 0x0000000600027c13 */ /* 0x000fe20008000000 */
[----:B------:R-:W-:Y:S02]  /*d0f0*/  UIADD3 UR7, UR41, -0x1, UR6 ;  /* 0xffffffff29077890 */ /* 0x000fe4000fffe006 */
[----:B------:R-:W-:Y:S02]  /*d100*/  IABS R5, UR6 ;  /* 0x0000000600057c13 */ /* 0x000fe40008000000 */
[----:B------:R-:W-:Y:S02]  /*d110*/  R2UR UR10, R2 ;  /* 0x00000000020a72ca */ /* 0x000fe400000e0000 */
[----:B------:R-:W-:Y:S01]  /*d120*/  IABS R4, UR7 ;  /* 0x0000000700047c13 */ /* 0x000fe20008000000 */
[----:B------:R-:W-:-:S03]  /*d130*/  ULOP3.LUT UR7, UR7, UR6, URZ, 0x3c, !UPT ;  /* 0x0000000607077292 */ /* 0x000fc6000f8e3c3f */
[----:B------:R-:W-:-:S07]  /*d140*/  R2UR UR9, R4 ;  /* 0x00000000040972ca */ /* 0x000fce00000e0000 */
[----:B------:R-:W0:Y:S08]  /*d150*/  I2F.RP R2, UR10 ;  /* 0x0000000a00027d06 */ /* 0x000e300008209400 */
[----:B0-----:R-:W0:Y:S02]  /*d160*/  MUFU.RCP R2, R2 ;  /* 0x0000000200027308 */ /* 0x001e240000001000 */
        /* <DEDUP_REMOVED lines=16> */
[----:B------:R-:W-:Y:S02]  /*d270*/  UISETP.NE.AND UP1, UPT, UR6, URZ, UPT ;  /* 0x0000003f0600728c */ /* 0x000fe4000bf25270 */
[----:B------:R-:W-:-:S09]  /*d280*/  @!UP0 UIADD3 UR5, -UR5, URZ, URZ ;  /* 0x0000003f05058290 */ /* 0x000fd2000fffe13f */
[----:B------:R-:W-:-:S07]  /*d290*/  @!UP1 ULOP3.LUT UR5, URZ, UR6, URZ, 0x33, !UPT ;  /* 0x000000063f059292 */ /* 0x000fce000f8e333f */
[----:B------:R-:W-:-:S05]  /*d2a0*/  UMOV UR38, UR5 ;  /* 0x0000000500267c82 */ /* 0x000fca0008000000 */
.L_x_41:
[----:B------:R-:W-:Y:S02]  /*d2b0*/  UIMAD UR45, UR44, UR38, URZ ;  /* 0x000000262c2d72a4 */ /* 0x000fe4000f8e023f */
[----:B------:R-:W-:Y:S01]  /*d2c0*/  MOV R3, UR38 ;  /* 0x0000002600037c02 */ /* 0x000fe20008000f00 */
[----:B------:R-:W-:-:S03]  /*d2d0*/  IMAD.MOV.U32 R6, RZ, RZ, 0x1 ;  /* 0x00000001ff067424 */ /* 0x000fc600078e00ff */
[----:B------:R-:W-:-:S05]  /*d2e0*/  IMAD.U32 R2, RZ, RZ, UR45 ;  /* 0x0000002dff027e24 */ /* 0x000fca000f8e00ff */
[----:B------:R-:W-:-:S04]  /*d2f0*/  VIADDMNMX R2, R2, R3, UR41, PT ;  /* 0x0000002902027e46 */ /* 0x000fc8000b800103 */
[----:B------:R-:W-:Y:S01]  /*d300*/  R2UR UR46, R2 ;  /* 0x00000000022e72ca */ /* 0x000fe200000e0000 */
[----:B------:R-:W-:-:S12]  /*d310*/  IMAD.MOV.U32 R2, RZ, RZ, RZ ;  /* 0x000000ffff027224 */ /* 0x000fd800078e00ff */
[----:B------:R-:W-:-:S06]  /*d320*/  UISETP.GT.AND UP0, UPT, UR46, UR45, UPT ;  /* 0x0000002d2e00728c */ /* 0x000fcc000bf04270 */
[----:B------:R-:W-:-:S13]  /*d330*/  PLOP3.LUT P0, PT, PT, PT, UP0, 0x80, 0x0 ;  /* 0x000000000000781c */ /* 0x000fda0003f0f008 */
[----:B------:R-:W-:Y:S05]  /*d340*/  @!P0 BRA `(.L_x_40) ;  /* 0x00000034003c8947 */ /* 0x000fea0003800000 */
[----:B------:R-:W0:Y:S01]  /*d350*/  S2UR UR4, SR_CgaCtaId ;  /* 0x00000000000479c3 */ /* 0x000e220000008800 */
[----:B------:R-:W-:Y:S02]  /*d360*/  UMOV UR42, 0x400 ;  /* 0x00000400002a7882 */ /* 0x000fe40000000000 */
[----:B0-----:R-:W-:-:S04]  /*d370*/  ULEA UR42, UR4, UR42, 0x18 ;  /* 0x0000002a042a7291 */ /* 0x001fc8000f8ec03f */
[----:B------:R-:W-:-:S04]  /*d380*/  UIADD3 UR4, UR42, 0x24400, URZ ;  /* 0x000244002a047890 */ /* 0x000fc8000fffe03f */
[----:B------:R-:W-:-:S06]  /*d390*/  ULOP3.LUT UP0, URZ, UR4, 0x3ff, URZ, 0xc0, !UPT ;  /* 0x000003ff043f7892 */ /* 0x000fcc000f80c03f */
[----:B------:R-:W-:-:S13]  /*d3a0*/  PLOP3.LUT P0, PT, PT, PT, UP0, 0x80, 0x0 ;  /* 0x000000000000781c */ /* 0x000fda0003f0f008 */
[----:B------:R-:W-:Y:S05]  /*d3b0*/  @!P0 BRA `(.L_x_42) ;  /* 0x0000000000408947 */ /* 0x000fea0003800000 */
[----:B------:R-:W-:Y:S01]  /*d3c0*/  MOV R2, 0x0 ;  /* 0x0000000000027802 */ /* 0x000fe20000000f00 */
[----:B------:R-:W-:Y:S01]  /*d3d0*/  ULDC.64 UR4, c[0x4][0xa8] ;  /* 0x01002a0000047ab9 */ /* 0x000fe20000000a00 */
[----:B------:R-:W-:Y:S01]  /*d3e0*/  ULDC.64 UR6, c[0x4][0xb0] ;  /* 0x01002c0000067ab9 */ /* 0x000fe20000000a00 */
[----:B------:R-:W-:Y:S01]  /*d3f0*/  MOV R4, UR4 ;  /* 0x0000000400047c02 */ /* 0x000fe20008000f00 */
[----:B------:R-:W-:Y:S01]  /*d400*/  IMAD.U32 R5, RZ, RZ, UR5 ;  /* 0x00000005ff057e24 */ /* 0x000fe2000f8e00ff */
[----:B------:R-:W-:Y:S01]  /*d410*/  ULDC.64 UR4, c[0x4][0x8] ;  /* 0x0100020000047ab9 */ /* 0x000fe20000000a00 */
[----:B------:R-:W0:Y:S01]  /*d420*/  LDC.64 R2, c[0x4][R2] ;  /* 0x0100000002027b82 */ /* 0x000e220000000a00 */
[----:B------:R-:W-:Y:S01]  /*d430*/  IMAD.U32 R6, RZ, RZ, UR6 ;  /* 0x00000006ff067e24 */ /* 0x000fe2000f8e00ff */
[----:B------:R-:W-:Y:S01]  /*d440*/  MOV R10, UR4 ;  /* 0x00000004000a7c02 */ /* 0x000fe20008000f00 */
[----:B------:R-:W-:Y:S01]  /*d450*/  IMAD.U32 R7, RZ, RZ, UR7 ;  /* 0x00000007ff077e24 */ /* 0x000fe2000f8e00ff */
[----:B------:R-:W-:Y:S01]  /*d460*/  MOV R13, RZ ;  /* 0x000000ff000d7202 */ /* 0x000fe20000000f00 */
[----:B------:R-:W-:-:S02]  /*d470*/  IMAD.U32 R11, RZ, RZ, UR5 ;  /* 0x00000005ff0b7e24 */ /* 0x000fc4000f8e00ff */
[----:B------:R-:W-:Y:S02]  /*d480*/  IMAD.MOV.U32 R8, RZ, RZ, 0x70 ;  /* 0x00000070ff087424 */ /* 0x000fe400078e00ff */
[----:B------:R-:W-:-:S07]  /*d490*/  IMAD.MOV.U32 R12, RZ, RZ, 0x1 ;  /* 0x00000001ff0c7424 */ /* 0x000fce00078e00ff */
[----:B------:R-:W-:-:S07]  /*d4a0*/  LEPC R20, `(.L_x_42) ;  /* 0x000000001014794e */ /* 0x000fce0000000000 */
[----:B0----5:R-:W-:Y:S05]  /*d4b0*/  CALL.ABS.NOINC R2 ;  /* 0x0000000002007343 */ /* 0x021fea0003c00000 */
.L_x_42:
[----:B------:R-:W-:-:S04]  /*d4c0*/  UIADD3 UR4, UR42, 0x400, URZ ;  /* 0x000004002a047890 */ /* 0x000fc8000fffe03f */
[----:B------:R-:W-:-:S06]  /*d4d0*/  ULOP3.LUT UP0, URZ, UR4, 0x3ff, URZ, 0xc0, !UPT ;  /* 0x000003ff043f7892 */ /* 0x000fcc000f80c03f */
[----:B------:R-:W-:-:S13]  /*d4e0*/  PLOP3.LUT P0, PT, PT, PT, UP0, 0x80, 0x0 ;  /* 0x000000000000781c */ /* 0x000fda0003f0f008 */
[----:B------:R-:W-:Y:S05]  /*d4f0*/  @!P0 BRA `(.L_x_43) ;  /* 0x00000000007c8947 */ /* 0x000fea0003800000 */
        /* <DEDUP_REMOVED lines=15> */
[----:B-1---5:R-:W-:Y:S05]  /*d5f0*/  CALL.ABS.NOINC R2 ;  /* 0x0000000002007343 */ /* 0x022fea0003c00000 */
.L_x_44:
[----:B------:R0:W1:Y:S01]  /*d600*/  LDC.64 R2, c[0x4][R16] ;  /* 0x0100000010027b82 */ /* 0x0000620000000a00 */
[----:B------:R-:W-:Y:S01]  /*d610*/  ULDC.64 UR4, c[0x4][0xa8] ;  /* 0x01002a0000047ab9 */ /* 0x000fe20000000a00 */
[----:B------:R-:W-:Y:S01]  /*d620*/  ULDC.64 UR6, c[0x4][0xb0] ;  /* 0x01002c0000067ab9 */ /* 0x000fe20000000a00 */
[----:B------:R-:W-:Y:S01]  /*d630*/  IMAD.U32 R4, RZ, RZ, UR4 ;  /* 0x00000004ff047e24 */ /* 0x000fe2000f8e00ff */
[----:B------:R-:W-:Y:S01]  /*d640*/  MOV R6, UR6 ;  /* 0x0000000600067c02 */ /* 0x000fe20008000f00 */
[----:B------:R-:W-:Y:S01]  /*d650*/  IMAD.U32 R5, RZ, RZ, UR5 ;  /* 0x00000005ff057e24 */ /* 0x000fe2000f8e00ff */
[----:B------:R-:W-:Y:S01]  /*d660*/  ULDC.64 UR4, c[0x4][0x18] ;  /* 0x0100060000047ab9 */ /* 0x000fe20000000a00 */
[----:B------:R-:W-:Y:S01]  /*d670*/  IMAD.U32 R7, RZ, RZ, UR7 ;  /* 0x00000007ff077e24 */ /* 0x000fe2000f8e00ff */
[----:B------:R-:W-:Y:S01]  /*d680*/  MOV R8, 0x70 ;  /* 0x0000007000087802 */ /* 0x000fe20000000f00 */
[----:B------:R-:W-:Y:S02]  /*d690*/  IMAD.U32 R10, RZ, RZ, UR4 ;  /* 0x00000004ff0a7e24 */ /* 0x000fe4000f8e00ff */
[----:B------:R-:W-:-:S02]  /*d6a0*/  IMAD.U32 R11, RZ, RZ, UR5 ;  /* 0x00000005ff0b7e24 */ /* 0x000fc4000f8e00ff */
[----:B------:R-:W-:Y:S02]  /*d6b0*/  IMAD.MOV.U32 R12, RZ, RZ, 0x1 ;  /* 0x00000001ff0c7424 */ /* 0x000fe400078e00ff */
[----:B0-----:R-:W-:-:S07]  /*d6c0*/  IMAD.MOV.U32 R13, RZ, RZ, RZ ;  /* 0x000000ffff0d7224 */ /* 0x001fce00078e00ff */
[----:B------:R-:W-:-:S07]  /*d6d0*/  LEPC R20, `(.L_x_43) ;  /* 0x000000001014794e */ /* 0x000fce0000000000 */
[----:B-1----:R-:W-:Y:S05]  /*d6e0*/  CALL.ABS.NOINC R2 ;  /* 0x0000000002007343 */ /* 0x002fea0003c00000 */
.L_x_43:
[----:B------:R-:W0:Y:S01]  /*d6f0*/  LDC.64 R2, c[0x0][0x9f8] ;  /* 0x00027e00ff027b82 */ /* 0x000e220000000a00 */
[----:B------:R-:W-:Y:S01]  /*d700*/  IMAD.MOV.U32 R34, RZ, RZ, R26 ;  /* 0x000000ffff227224 */ /* 0x000fe200078e001a */
[----:B------:R-:W-:-:S06]  /*d710*/  ULDC.64 UR4, c[0x0][0x208] ;  /* 0x0000820000047ab9 */ /* 0x000fcc0000000a00 */
[----:B------:R-:W1:Y:S01]  /*d720*/  LDC R17, c[0x0][0x430] ;  /* 0x00010c00ff117b82 */ /* 0x000e620000000800 */
[----:B0-----:R-:W-:-:S04]  /*d730*/  ISETP.NE.U32.AND P0, PT, R2, RZ, PT ;  /* 0x000000ff0200720c */ /* 0x001fc80003f05070 */
[----:B------:R-:W-:-:S13]  /*d740*/  ISETP.NE.AND.EX P0, PT, R3, RZ, PT, P0 ;  /* 0x000000ff0300720c */ /* 0x000fda0003f05300 */
[----:B------:R-:W0:Y:S01]  /*d750*/  @P0 LDC.64 R2, c[0x0][0x9f8] ;  /* 0x00027e00ff020b82 */ /* 0x000e220000000a00 */
[----:B------:R-:W-:-:S04]  /*d760*/  SHF.L.U32 R8, R25, 0x3, RZ ;  /* 0x0000000319087819 */ /* 0x000fc800000006ff */
[----:B------:R-:W-:-:S04]  /*d770*/  LOP3.LUT R22, R8, 0x38, RZ, 0xc0, !PT ;  /* 0x0000003808167812 */ /* 0x000fc800078ec0ff */
[----:B------:R-:W-:Y:S01]  /*d780*/  LOP3.LUT R37, R22, 0x40, RZ, 0xfc, !PT ;  /* 0x0000004016257812 */ /* 0x000fe200078efcff */
[----:B0-----:R-:W-:-:S05]  /*d790*/  @P0 IMAD.WIDE R2, R26, 0x4, R2 ;  /* 0x000000041a020825 */ /* 0x001fca00078e0202 */
[----:B------:R0:W5:Y:S01]  /*d7a0*/  @P0 LDG.E R34, desc[UR4][R2.64] ;  /* 0x0000000402220981 */ /* 0x000162000c1e1900 */
[----:B------:R-:W-:Y:S01]  /*d7b0*/  ULDC UR4, c[0x0][0x2f4] ;  /* 0x0000bd0000047ab9 */ /* 0x000fe20000000800 */
[----:B------:R-:W-:Y:S01]  /*d7c0*/  LOP3.LUT R16, R16, 0xffffffef, RZ, 0xc0, !PT ;  /* 0xffffffef10107812 */ /* 0x000fe200078ec0ff */
[----:B------:R-:W-:Y:S01]  /*d7d0*/  IMAD.SHL.U32 R24, R25, 0x10, RZ ;  /* 0x0000001019187824 */ /* 0x000fe200078e00ff */
[C---:B------:R-:W-:Y:S01]  /*d7e0*/  ISETP.GE.AND P0, PT, R22.reuse, UR4, PT ;  /* 0x0000000416007c0c */ /* 0x040fe2000bf06270 */
[----:B------:R-:W-:Y:S01]  /*d7f0*/  UMOV UR5, 0xffffffff ;  /* 0xffffffff00057882 */ /* 0x000fe20000000000 */
[----:B------:R-:W-:Y:S02]  /*d800*/  ISETP.GE.AND P2, PT, R37, UR4, PT ;  /* 0x0000000425007c0c */ /* 0x000fe4000bf46270 */
[C---:B------:R-:W-:Y:S02]  /*d810*/  LOP3.LUT R36, R22.reuse, 0x80, RZ, 0xfc, !PT ;  /* 0x0000008016247812 */ /* 0x040fe400078efcff */
[----:B------:R-:W-:-:S02]  /*d820*/  LOP3.LUT R35, R22, 0xc0, RZ, 0xfc, !PT ;  /* 0x000000c016237812 */ /* 0x000fc400078efcff */
[----:B------:R-:W-:Y:S02]  /*d830*/  ISETP.GE.AND P1, PT, R36, UR4, PT ;  /* 0x0000000424007c0c */ /* 0x000fe4000bf26270 */
[----:B------:R-:W-:Y:S02]  /*d840*/  LOP3.LUT R9, R25, 0x7f, RZ, 0xc0, !PT ;  /* 0x0000007f19097812 */ /* 0x000fe400078ec0ff */
[----:B------:R-:W-:Y:S02]  /*d850*/  LOP3.LUT R24, R24, 0x70, RZ, 0xc0, !PT ;  /* 0x0000007018187812 */ /* 0x000fe400078ec0ff */
[----:B------:R-:W-:Y:S02]  /*d860*/  @P0 LOP3.LUT R16, R16, 0x10, RZ, 0xfc, !PT ;  /* 0x0000001010100812 */ /* 0x000fe400078efcff */
[----:B------:R-:W-:Y:S02]  /*d870*/  ISETP.GE.AND P0, PT, R35, UR4, PT ;  /* 0x0000000423007c0c */ /* 0x000fe4000bf06270 */
[----:B------:R-:W-:-:S04]  /*d880*/  LOP3.LUT R16, R16, 0xfffffff7, RZ, 0xc0, !PT ;  /* 0xfffffff710107812 */ /* 0x000fc800078ec0ff */
[----:B------:R-:W-:-:S04]  /*d890*/  @P2 LOP3.LUT R16, R16, 0x8, RZ, 0xfc, !PT ;  /* 0x0000000810102812 */ /* 0x000fc800078efcff */
[----:B------:R-:W-:-:S04]  /*d8a0*/  LOP3.LUT R16, R16, 0xfffffffd, RZ, 0xc0, !PT ;  /* 0xfffffffd10107812 */ /* 0x000fc800078ec0ff */
[----:B------:R-:W-:-:S04]  /*d8b0*/  LOP3.LUT R16, R16, 0xfffffffb, RZ, 0xc0, !PT ;  /* 0xfffffffb10107812 */ /* 0x000fc800078ec0ff */
[----:B------:R-:W-:-:S04]  /*d8c0*/  @P1 LOP3.LUT R16, R16, 0x4, RZ, 0xfc, !PT ;  /* 0x0000000410101812 */ /* 0x000fc800078efcff */
[----:B------:R-:W-:Y:S01]  /*d8d0*/  @P0 LOP3.LUT R16, R16, 0x2, RZ, 0xfc, !PT ;  /* 0x0000000210100812 */ /* 0x000fe200078efcff */
[----:B01----:R-:W-:Y:S06]  /*d8e0*/  BRA.DIV UR5, `(.L_x_45) ;  /* 0x0000003605287947 */ /* 0x003fec000b800000 */
.L_x_89:
[----:B------:R-:W2:Y:S01]  /*d8f0*/  LDL R0, [R1+0x4] ;  /* 0x0000040001007983 */ /* 0x000ea20000100800 */
[----:B------:R-:W-:Y:S01]  /*d900*/  ISETP.NE.AND P1, PT, R17, 0x1, PT ;  /* 0x000000011100780c */ /* 0x000fe20003f25270 */
[----:B------:R-:W-:Y:S01]  /*d910*/  UIADD3 UR4, UR46, -0x1, URZ ;  /* 0xffffffff2e047890 */ /* 0x000fe2000fffe03f */
[----:B-----5:R-:W-:Y:S01]  /*d920*/  SHF.R.S32.HI R13, RZ, 0x1f, R34 ;  /* 0x0000001fff0d7819 */ /* 0x020fe20000011422 */
[----:B------:R-:W-:Y:S01]  /*d930*/  ULDC.64 UR6, c[0x0][0x208] ;  /* 0x0000820000067ab9 */ /* 0x000fe20000000a00 */
[----:B------:R-:W-:-:S03]  /*d940*/  LOP3.LUT R16, R16, 0xffffffbf, RZ, 0xc0, !PT ;  /* 0xffffffbf10107812 */ /* 0x000fc600078ec0ff */
[----:B------:R-:W-:Y:S01]  /*d950*/  IMAD.U32 R10, RZ, RZ, UR4 ;  /* 0x00000004ff0a7e24 */ /* 0x000fe2000f8e00ff */
[----:B------:R0:W-:Y:S05]  /*d960*/  STL [R1], R13 ;  /* 0x0000000d01007387 */ /* 0x0001ea0000100800 */
[----:B------:R-:W1:Y:S01]  /*d970*/  @P1 LDC R3, c[0x0][0x434] ;  /* 0x00010d00ff031b82 */ /* 0x000e620000000800 */
[----:B------:R-:W-:-:S07]  /*d980*/  @P1 LOP3.LUT R16, R16, 0x40, RZ, 0xfc, !PT ;  /* 0x0000004010101812 */ /* 0x000fce00078efcff */
[----:B------:R-:W3:Y:S01]  /*d990*/  @P1 LDC R5, c[0x0][0x438] ;  /* 0x00010e00ff051b82 */ /* 0x000ee20000000800 */
[----:B------:R-:W-:Y:S01]  /*d9a0*/  LOP3.LUT R16, R16, 0xfffffffe, RZ, 0xc0, !PT ;  /* 0xfffffffe10107812 */ /* 0x000fe200078ec0ff */
[----:B------:R-:W-:Y:S02]  /*d9b0*/  IMAD.U32 R33, RZ, RZ, UR39 ;  /* 0x00000027ff217e24 */ /* 0x000fe4000f8e00ff */
[----:B------:R-:W-:-:S03]  /*d9c0*/  IMAD.U32 R30, RZ, RZ, UR4 ;  /* 0x00000004ff1e7e24 */ /* 0x000fc6000f8e00ff */
[----:B------:R-:W-:Y:S02]  /*d9d0*/  SHF.R.S32.HI R33, RZ, 0x1f, R33 ;  /* 0x0000001fff217819 */ /* 0x000fe40000011421 */
[----:B--2---:R-:W-:Y:S02]  /*d9e0*/  R2UR UR5, R0 ;  /* 0x00000000000572ca */ /* 0x004fe400000e0000 */
[----:B------:R-:W-:-:S04]  /*d9f0*/  SHF.R.U32.HI R0, RZ, 0x3, R9 ;  /* 0x00000003ff007819 */ /* 0x000fc80000011609 */
[----:B------:R-:W-:-:S05]  /*da00*/  LOP3.LUT R12, R24, R0, RZ, 0xfc, !PT ;  /* 0x00000000180c7212 */ /* 0x000fca00078efcff */
[----:B------:R-:W-:-:S05]  /*da10*/  IMAD R10, R10, 0x50, R12 ;  /* 0x000000500a0a7824 */ /* 0x000fca00078e020c */
[C---:B------:R-:W-:Y:S01]  /*da20*/  ISETP.GE.AND P0, PT, R10.reuse, UR40, PT ;  /* 0x000000280a007c0c */ /* 0x040fe2000bf06270 */
[----:B------:R-:W-:-:S03]  /*da30*/  IMAD.IADD R10, R10, 0x1, R19 ;  /* 0x000000010a0a7824 */ /* 0x000fc600078e0213 */
[----:B------:R-:W-:Y:S01]  /*da40*/  ISETP.GT.U32.OR P0, PT, R12, 0x4f, P0 ;  /* 0x0000004f0c00780c */ /* 0x000fe20000704470 */
[----:B-1----:R-:W-:Y:S01]  /*da50*/  @P1 IMAD.HI.U32 R0, R10, R3, RZ ;  /* 0x000000030a001227 */ /* 0x002fe200078e00ff */
[----:B------:R-:W-:-:S04]  /*da60*/  MOV R11, R10 ;  /* 0x0000000a000b7202 */ /* 0x000fc80000000f00 */
[----:B---3--:R-:W-:-:S07]  /*da70*/  @P1 SHF.R.U32.HI R11, RZ, R5, R0 ;  /* 0x00000005ff0b1219 */ /* 0x008fce0000011600 */
[----:B------:R-:W1:Y:S01]  /*da80*/  @!P0 LDC.64 R6, c[0x0][0x428] ;  /* 0x00010a00ff068b82 */ /* 0x000e620000000a00 */
[--C-:B------:R-:W-:Y:S01]  /*da90*/  @!P0 SHF.R.S32.HI R3, RZ, 0x1f, R11.reuse ;  /* 0x0000001fff038819 */ /* 0x100fe2000001140b */
[----:B------:R-:W-:-:S06]  /*daa0*/  @!P0 IMAD.MOV.U32 R2, RZ, RZ, R11 ;  /* 0x000000ffff028224 */ /* 0x000fcc00078e000b */
[----:B------:R-:W2:Y:S01]  /*dab0*/  @!P0 LDC.64 R4, c[0x0][0x418] ;  /* 0x00010600ff048b82 */ /* 0x000ea20000000a00 */
[-C--:B-1----:R-:W-:Y:S02]  /*dac0*/  @!P0 IMAD R0, R13, R6.reuse, RZ ;  /* 0x000000060d008224 */ /* 0x082fe400078e02ff */
[----:B------:R-:W-:-:S04]  /*dad0*/  @!P0 IMAD.WIDE.U32 R2, R34, R6, R2 ;  /* 0x0000000622028225 */ /* 0x000fc800078e0002 */
[----:B------:R-:W-:Y:S01]  /*dae0*/  @!P0 IMAD R7, R34, R7, R0 ;  /* 0x0000000722078224 */ /* 0x000fe200078e0200 */
[----:B--2---:R-:W-:-:S03]  /*daf0*/  @!P0 LEA R4, P1, R2, R4, 0x2 ;  /* 0x0000000402048211 */ /* 0x004fc600078210ff */
[----:B------:R-:W-:Y:S01]  /*db00*/  @!P0 IMAD.IADD R0, R3, 0x1, R7 ;  /* 0x0000000103008824 */ /* 0x000fe200078e0207 */
[----:B------:R-:W-:-:S04]  /*db10*/  ULOP3.LUT UR5, UR5, 0x2, URZ, 0xfc, !UPT ;  /* 0x0000000205057892 */ /* 0x000fc8000f8efc3f */
[----:B------:R-:W-:Y:S01]  /*db20*/  @!P0 LEA.HI.X R5, R2, R5, R0, 0x2, P1 ;  /* 0x0000000502058211 */ /* 0x000fe200008f1400 */
[----:B------:R-:W-:Y:S02]  /*db30*/  IMAD.MOV.U32 R0, RZ, RZ, RZ ;  /* 0x000000ffff007224 */ /* 0x000fe400078e00ff */
[----:B------:R-:W-:-:S04]  /*db40*/  IMAD.U32 R2, RZ, RZ, UR5 ;  /* 0x00000005ff027e24 */ /* 0x000fc8000f8e00ff */
[----:B------:R0:W5:Y:S01]  /*db50*/  @!P0 LDG.E R0, desc[UR6][R4.64] ;  /* 0x0000000604008981 */ /* 0x000162000c1e1900 */
[----:B------:R-:W-:Y:S02]  /*db60*/  ISETP.GT.U32.AND P0, PT, R12, 0x4f, PT ;  /* 0x0000004f0c00780c */ /* 0x000fe40003f04070 */
[----:B------:R-:W-:Y:S02]  /*db70*/  ISETP.NE.AND P2, PT, R2, 0x3, PT ;  /* 0x000000030200780c */ /* 0x000fe40003f45270 */
[----:B------:R-:W-:-:S05]  /*db80*/  IADD3 R3, -R11, RZ, RZ ;  /* 0x000000ff0b037210 */ /* 0x000fca0007ffe1ff */
[----:B------:R-:W-:-:S04]  /*db90*/  IMAD R6, R17, R3, R10 ;  /* 0x0000000311067224 */ /* 0x000fc800078e020a */
[----:B------:R-:W-:-:S04]  /*dba0*/  @P0 LOP3.LUT R16, R16, 0x1, RZ, 0xfc, !PT ;  /* 0x0000000110100812 */ /* 0x000fc800078efcff */
[----:B------:R-:W-:-:S04]  /*dbb0*/  LOP3.LUT R16, R16, 0xffffffdf, RZ, 0xc0, !PT ;  /* 0xffffffdf10107812 */ /* 0x000fc800078ec0ff */
[----:B------:R-:W-:Y:S01]  /*dbc0*/  @P2 LOP3.LUT R16, R16, 0x20, RZ, 0xfc, !PT ;  /* 0x0000002010102812 */ /* 0x000fe200078efcff */
[----:B0-----:R-:W-:Y:S06]  /*dbd0*/  @!P2 BRA `(.L_x_46) ;  /* 0x000000000004a947 */ /* 0x001fec0003800000 */
[----:B------:R-:W-:Y:S01]  /*dbe0*/  BPT.TRAP 0x1 ;  /* 0x000000040000795c */ /* 0x000fe20000300000 */
.L_x_46:
[----:B------:R-:W-:Y:S01]  /*dbf0*/  SHF.R.S32.HI R5, RZ, 0x1f, R6 ;  /* 0x0000001fff057819 */ /* 0x000fe20000011406 */
[----:B------:R-:W-:Y:S01]  /*dc00*/  ULDC.64 UR4, c[0x0][0x328] ;  /* 0x0000ca0000047ab9 */ /* 0x000fe20000000a00 */
[----:B-----5:R-:W-:Y:S02]  /*dc10*/  SHF.R.S32.HI R4, RZ, 0x1f, R0 ;  /* 0x0000001fff047819 */ /* 0x020fe40000011400 */
[----:B------:R-:W-:Y:S01]  /*dc20*/  R2UR UR6, R33 ;  /* 0x00000000210672ca */ /* 0x000fe200000e0000 */
[----:B------:R-:W-:-:S04]  /*dc30*/  IMAD R3, R5, UR4, RZ ;  /* 0x0000000405037c24 */ /* 0x000fc8000f8e02ff */
[C---:B------:R-:W-:Y:S02]  /*dc40*/  IMAD R7, R6.reuse, UR5, R3 ;  /* 0x0000000506077c24 */ /* 0x040fe4000f8e0203 */
[----:B------:R-:W-:Y:S01]  /*dc50*/  IMAD.WIDE.U32 R2, R6, UR4, RZ ;  /* 0x0000000406027c25 */ /* 0x000fe2000f8e00ff */
[----:B------:R-:W-:-:S04]  /*dc60*/  ULDC.64 UR4, c[0x0][0x338] ;  /* 0x0000ce0000047ab9 */ /* 0x000fc80000000a00 */
[----:B------:R-:W-:Y:S01]  /*dc70*/  IADD3 R3, R3, R7, RZ ;  /* 0x0000000703037210 */ /* 0x000fe20007ffe0ff */
[----:B------:R-:W-:-:S04]  /*dc80*/  IMAD R7, R4, UR4, RZ ;  /* 0x0000000404077c24 */ /* 0x000fc8000f8e02ff */
[C---:B------:R-:W-:Y:S02]  /*dc90*/  IMAD R7, R0.reuse, UR5, R7 ;  /* 0x0000000500077c24 */ /* 0x040fe4000f8e0207 */
[----:B------:R-:W-:Y:S01]  /*dca0*/  IMAD.WIDE.U32 R2, R0, UR4, R2 ;  /* 0x0000000400027c25 */ /* 0x000fe2000f8e0002 */
[----:B------:R-:W-:-:S03]  /*dcb0*/  ULDC.64 UR4, c[0x0][0x330] ;  /* 0x0000cc0000047ab9 */ /* 0x000fc60000000a00 */
[----:B------:R-:W-:Y:S02]  /*dcc0*/  IMAD.IADD R3, R3, 0x1, R7 ;  /* 0x0000000103037824 */ /* 0x000fe400078e0207 */
[----:B------:R-:W-:Y:S01]  /*dcd0*/  IMAD.U32 R7, RZ, RZ, UR4 ;  /* 0x00000004ff077e24 */ /* 0x000fe2000f8e00ff */
[----:B------:R-:W-:-:S03]  /*dce0*/  UIMAD UR4, UR6, UR4, URZ ;  /* 0x00000004060472a4 */ /* 0x000fc6000f8e023f */
[----:B------:R-:W-:Y:S01]  /*dcf0*/  IMAD.WIDE.U32 R2, R7, UR39, R2 ;  /* 0x0000002707027c25 */ /* 0x000fe2000f8e0002 */
[----:B------:R-:W-:Y:S01]  /*dd00*/  UIMAD UR4, UR39, UR5, UR4 ;  /* 0x00000005270472a4 */ /* 0x000fe2000f8e0204 */
[----:B------:R-:W-:Y:S02]  /*dd10*/  ULDC.64 UR6, c[0x0][0x318] ;  /* 0x0000c60000067ab9 */ /* 0x000fe40000000a00 */
[----:B------:R-:W-:-:S03]  /*dd20*/  LEA R17, P0, R2, UR6, 0x1 ;  /* 0x0000000602117c11 */ /* 0x000fc6000f8008ff */
[----:B------:R-:W-:-:S05]  /*dd30*/  VIADD R3, R3, UR4 ;  /* 0x0000000403037c36 */ /* 0x000fca0008000000 */
[----:B------:R-:W-:Y:S02]  /*dd40*/  LEA.HI.X R18, R2, UR7, R3, 0x1, P0 ;  /* 0x0000000702127c11 */ /* 0x000fe400080f0c03 */
[----:B------:R-:W-:-:S04]  /*dd50*/  MOV R2, 0x1 ;  /* 0x0000000100027802 */ /* 0x000fc80000000f00 */
[----:B------:R-:W-:-:S04]  /*dd60*/  SHF.L.U32 R2, R2, 0x1f, RZ ;  /* 0x0000001f02027819 */ /* 0x000fc800000006ff */
[----:B------:R-:W0:Y:S02]  /*dd70*/  SYNCS.PHASECHK.TRANS64.TRYWAIT P0, [UR42+0x38840], R2 ;  /* 0x03884002ff0075a7 */ /* 0x000e24000800016a */
[----:B0-----:R-:W-:Y:S05]  /*dd80*/  @!P0 BRA `(.L_x_47) ;  /* 0x0000003000208947 */ /* 0x001fea0003800000 */
.L_x_90:
[----:B------:R-:W-:Y:S01]  /*dd90*/  ULDC.64 UR4, c[0x0][0x300] ;  /* 0x0000c00000047ab9 */ /* 0x000fe20000000a00 */
[----:B------:R-:W-:Y:S01]  /*dda0*/  R2UR UR6, R33 ;  /* 0x00000000210672ca */ /* 0x000fe200000e0000 */
[----:B------:R-:W-:Y:S01]  /*ddb0*/  IMAD R5, R5, UR4, RZ ;  /* 0x0000000405057c24 */ /* 0x000fe2000f8e02ff */
[----:B------:R-:W-:Y:S01]  /*ddc0*/  SHF.R.U32.HI R27, RZ, 0x3, R9 ;  /* 0x00000003ff1b7819 */ /* 0x000fe20000011609 */
[----:B0-----:R-:W-:-:S04]  /*ddd0*/  IMAD.WIDE.U32 R2, R6, UR4, RZ ;  /* 0x0000000406027c25 */ /* 0x001fc8000f8e00ff */
[----:B------:R-:W-:Y:S01]  /*dde0*/  IMAD R5, R6, UR5, R5 ;  /* 0x0000000506057c24 */ /* 0x000fe2000f8e0205 */
[----:B------:R-:W-:Y:S01]  /*ddf0*/  ULDC.64 UR4, c[0x0][0x310] ;  /* 0x0000c40000047ab9 */ /* 0x000fe20000000a00 */
[----:B------:R-:W-:Y:S02]  /*de00*/  IMAD.SHL.U32 R31, R9, 0x8, RZ ;  /* 0x00000008091f7824 */ /* 0x000fe400078e00ff */
[----:B------:R-:W-:Y:S02]  /*de10*/  IMAD.IADD R3, R3, 0x1, R5 ;  /* 0x0000000103037824 */ /* 0x000fe400078e0205 */
[----:B------:R-:W-:Y:S02]  /*de20*/  IMAD R5, R4, UR4, RZ ;  /* 0x0000000404057c24 */ /* 0x000fe4000f8e02ff */
[----:B------:R-:W-:-:S04]  /*de30*/  IMAD.WIDE.U32 R2, R0, UR4, R2 ;  /* 0x0000000400027c25 */ /* 0x000fc8000f8e0002 */
[----:B------:R-:W-:Y:S01]  /*de40*/  IMAD R5, R0, UR5, R5 ;  /* 0x0000000500057c24 */ /* 0x000fe2000f8e0205 */
        /* <DEDUP_REMOVED lines=8> */
[----:B------:R-:W-:Y:S01]  /*ded0*/  IADD3 R7, R3, UR4, RZ ;  /* 0x0000000403077c10 */ /* 0x000fe2000fffe0ff */
[----:B------:R-:W-:Y:S01]  /*dee0*/  UMOV UR4, 0xffffffff ;  /* 0xffffffff00047882 */ /* 0x000fe20000000000 */
[----:B------:R-:W-:Y:S02]  /*def0*/  LOP3.LUT R3, R8, 0x1c0, RZ, 0xc0, !PT ;  /* 0x000001c008037812 */ /* 0x000fe400078ec0ff */
[----:B------:R-:W-:Y:S02]  /*df00*/  LEA.HI.X R7, R2, UR7, R7, 0x1, P0 ;  /* 0x0000000702077c11 */ /* 0x000fe400080f0c07 */
[----:B------:R-:W-:Y:S01]  /*df10*/  LOP3.LUT R8, R3, 0x38, R8, 0xf8, !PT ;  /* 0x0000003803087812 */ /* 0x000fe200078ef808 */
[----:B------:R-:W-:-:S03]  /*df20*/  IMAD.MOV.U32 R3, RZ, RZ, -0x50 ;  /* 0xffffffb0ff037424 */ /* 0x000fc600078e00ff */
[----:B------:R-:W-:Y:S01]  /*df30*/  LOP3.LUT R8, R8, 0x38, R25, 0x78, !PT ;  /* 0x0000003808087812 */ /* 0x000fe200078e7819 */
[----:B------:R-:W-:-:S03]  /*df40*/  IMAD R6, R30, R3, UR40 ;  /* 0x000000281e067e24 */ /* 0x000fc6000f8e0203 */
[----:B------:R-:W-:Y:S01]  /*df50*/  LOP3.LUT R31, R8, 0x200, R31, 0xf8, !PT ;  /* 0x00000200081f7812 */ /* 0x000fe200078ef81f */
[----:B------:R-:W-:-:S05]  /*df60*/  IMAD.IADD R6, R6, 0x1, -R27 ;  /* 0x0000000106067824 */ /* 0x000fca00078e0a1b */
[----:B------:R-:W-:Y:S01]  /*df70*/  ISETP.GE.AND P0, PT, R6, 0x1, PT ;  /* 0x000000010600780c */ /* 0x000fe20003f06270 */
[----:B------:R-:W-:-:S12]  /*df80*/  BRA.DIV UR4, `(.L_x_48) ;  /* 0x0000002e04b87947 */ /* 0x000fd8000b800000 */
[----:B------:R-:W-:Y:S01]  /*df90*/  SHFL.IDX PT, R5, R7, RZ, 0x181f ;  /* 0x00181fff07057589 */ /* 0x000fe200000e0000 */
[C---:B------:R-:W-:Y:S01]  /*dfa0*/  LOP3.LUT P4, RZ, R16.reuse, 0x10, RZ, 0xc0, !PT ;  /* 0x0000001010ff7812 */ /* 0x040fe2000788c0ff */
[----:B------:R-:W-:Y:S01]  /*dfb0*/  ULDC.64 UR4, c[0x0][0x208] ;  /* 0x0000820000047ab9 */ /* 0x000fe20000000a00 */
[C---:B------:R-:W-:Y:S01]  /*dfc0*/  LOP3.LUT P3, RZ, R16.reuse, 0x8, RZ, 0xc0, !PT ;  /* 0x0000000810ff7812 */ /* 0x040fe2000786c0ff */
[----:B------:R-:W0:Y:S01]  /*dfd0*/  SHFL.IDX PT, R4, R0, RZ, 0x181f ;  /* 0x00181fff00047589 */ /* 0x000e2200000e0000 */
[C---:B------:R-:W-:Y:S02]  /*dfe0*/  LOP3.LUT P2, RZ, R16.reuse, 0x4, RZ, 0xc0, !PT ;  /* 0x0000000410ff7812 */ /* 0x040fe4000784c0ff */
[----:B------:R-:W-:Y:S01]  /*dff0*/  LOP3.LUT P1, RZ, R16, 0x2, RZ, 0xc0, !PT ;  /* 0x0000000210ff7812 */ /* 0x000fe2000782c0ff */
[----:B------:R-:W-:Y:S01]  /*e000*/  SHFL.IDX PT, R3, R7, 0x1, 0x181f ;  /* 0x00381f0007037f89 */ /* 0x000fe200000e0000 */
[----:B------:R-:W-:-:S03]  /*e010*/  @P0 LEA R9, R31, UR42, 0x1 ;  /* 0x0000002a1f090c11 */ /* 0x000fc6000f8e08ff */
[----:B------:R-:W1:Y:S04]  /*e020*/  SHFL.IDX PT, R2, R0, 0x1, 0x181f ;  /* 0x00381f0000027f89 */ /* 0x000e6800000e0000 */
[----:B------:R-:W-:Y:S01]  /*e030*/  SHFL.IDX PT, R14, R0, 0x4, 0x181f ;  /* 0x00981f00000e7f89 */ /* 0x000fe200000e0000 */
[----:B0-----:R-:W-:-:S05]  /*e040*/  @P0 IMAD.WIDE.U32 R4, R22, 0x2, R4 ;  /* 0x0000000216040825 */ /* 0x001fca00078e0004 */
[----:B------:R-:W-:Y:S04]  /*e050*/  @P0 LDGSTS.E.BYPASS.LTC128B.128 [R9+0x24400], desc[UR4][R4.64], !P4 ;  /* 0x2440000004090fae */ /* 0x000fe8000e101d44 */
[----:B------:R-:W-:Y:S04]  /*e060*/  @P0 LDGSTS.E.BYPASS.LTC128B.128 [R9+0x26c00], desc[UR4][R4.64+0x80], !P3 ;  /* 0x26c0008004090fae */ /* 0x000fe8000d901d44 */
[----:B------:R-:W-:Y:S04]  /*e070*/  @P0 LDGSTS.E.BYPASS.LTC128B.128 [R9+0x29400], desc[UR4][R4.64+0x100], !P2 ;  /* 0x2940010004090fae */ /* 0x000fe8000d101d44 */
[----:B------:R0:W-:Y:S01]  /*e080*/  @P0 LDGSTS.E.BYPASS.LTC128B.128 [R9+0x2bc00], desc[UR4][R4.64+0x180], !P1 ;  /* 0x2bc0018004090fae */ /* 0x0001e2000c901d44 */
[----:B------:R-:W-:-:S03]  /*e090*/  ISETP.GE.AND P0, PT, R6, 0x11, PT ;  /* 0x000000110600780c */ /* 0x000fc60003f06270 */
[----:B0-----:R-:W-:Y:S10]  /*e0a0*/  SHFL.IDX PT, R5, R7, 0x2, 0x181f ;  /* 0x00581f0007057f89 */ /* 0x001ff400000e0000 */
[----:B-1----:R-:W-:Y:S01]  /*e0b0*/  @P0 IMAD.WIDE.U32 R2, R22, 0x2, R2 ;  /* 0x0000000216020825 */ /* 0x002fe200078e0002 */
[----:B------:R-:W-:Y:S01]  /*e0c0*/  @P0 LEA R21, R31, UR42, 0x1 ;  /* 0x0000002a1f150c11 */ /* 0x000fe2000f8e08ff */
[----:B------:R-:W0:Y:S04]  /*e0d0*/  SHFL.IDX PT, R4, R0, 0x2, 0x181f ;  /* 0x00581f0000047f89 */ /* 0x000e2800000e0000 */
[----:B------:R-:W-:Y:S04]  /*e0e0*/  @P0 LDGSTS.E.BYPASS.LTC128B.128 [R21+0x24c00], desc[UR4][R2.64], !P4 ;  /* 0x24c0000002150fae */ /* 0x000fe8000e101d44 */
[----:B------:R-:W-:Y:S04]  /*e0f0*/  @P0 LDGSTS.E.BYPASS.LTC128B.128 [R21+0x27400], desc[UR4][R2.64+0x80], !P3 ;  /* 0x2740008002150fae */ /* 0x000fe8000d901d44 */
[----:B------:R-:W-:Y:S04]  /*e100*/  @P0 LDGSTS.E.BYPASS.LTC128B.128 [R21+0x29c00], desc[UR4][R2.64+0x100], !P2 ;  /* 0x29c0010002150fae */ /* 0x000fe8000d101d44 */
[----:B------:R1:W-:Y:S01]  /*e110*/  @P0 LDGSTS.E.BYPASS.LTC128B.128 [R21+0x2c400], desc[UR4][R2.64+0x180], !P1 ;  /* 0x2c40018002150fae */ /* 0x0003e2000c901d44 */
[----:B------:R-:W-:-:S03]  /*e120*/  ISETP.GE.AND P0, PT, R6, 0x21, PT ;  /* 0x000000210600780c */ /* 0x000fc60003f06270 */
[----:B-1----:R-:W-:Y:S10]  /*e130*/  SHFL.IDX PT, R3, R7, 0x3, 0x181f ;  /* 0x00781f0007037f89 */ /* 0x002ff400000e0000 */
[----:B0-----:R-:W-:Y:S01]  /*e140*/  @P0 IMAD.WIDE.U32 R4, R22, 0x2, R4 ;  /* 0x0000000216040825 */ /* 0x001fe200078e0004 */
[----:B------:R-:W-:Y:S01]  /*e150*/  @P0 LEA R9, R31, UR42, 0x1 ;  /* 0x0000002a1f090c11 */ /* 0x000fe2000f8e08ff */
[----:B------:R-:W0:Y:S04]  /*e160*/  SHFL.IDX PT, R2, R0, 0x3, 0x181f ;  /* 0x00781f0000027f89 */ /* 0x000e2800000e0000 */
[----:B------:R-:W-:Y:S04]  /*e170*/  @P0 LDGSTS.E.BYPASS.LTC128B.128 [R9+0x25400], desc[UR4][R4.64], !P4 ;  /* 0x2540000004090fae */ /* 0x000fe8000e101d44 */
[----:B------:R-:W-:Y:S04]  /*e180*/  @P0 LDGSTS.E.BYPASS.LTC128B.128 [R9+0x27c00], desc[UR4][R4.64+0x80], !P3 ;  /* 0x27c0008004090fae */ /* 0x000fe8000d901d44 */
[----:B------:R-:W-:Y:S04]  /*e190*/  @P0 LDGSTS.E.BYPASS.LTC128B.128 [R9+0x2a400], desc[UR4][R4.64+0x100], !P2 ;  /* 0x2a40010004090fae */ /* 0x000fe8000d101d44 */
[----:B------:R1:W-:Y:S01]  /*e1a0*/  @P0 LDGSTS.E.BYPASS.LTC128B.128 [R9+0x2cc00], desc[UR4][R4.64+0x180], !P1 ;  /* 0x2cc0018004090fae */ /* 0x0003e2000c901d44 */
[----:B------:R-:W-:-:S03]  /*e1b0*/  ISETP.GE.AND P0, PT, R6, 0x31, PT ;  /* 0x000000310600780c */ /* 0x000fc60003f06270 */
[----:B-1----:R1:W2:Y:S10]  /*e1c0*/  SHFL.IDX PT, R4, R7, 0x4, 0x181f ;  /* 0x00981f0007047f89 */ /* 0x0022b400000e0000 */
[----:B0-----:R-:W-:Y:S01]  /*e1d0*/  @P0 IMAD.WIDE.U32 R2, R22, 0x2, R2 ;  /* 0x0000000216020825 */ /* 0x001fe200078e0002 */
[----:B------:R-:W-:-:S05]  /*e1e0*/  @P0 LEA R21, R31, UR42, 0x1 ;  /* 0x0000002a1f150c11 */ /* 0x000fca000f8e08ff */
[----:B------:R1:W-:Y:S04]  /*e1f0*/  @P0 LDGSTS.E.BYPASS.LTC128B.128 [R21+0x25c00], desc[UR4][R2.64], !P4 ;  /* 0x25c0000002150fae */ /* 0x0003e8000e101d44 */
[----:B------:R1:W-:Y:S04]  /*e200*/  @P0 LDGSTS.E.BYPASS.LTC128B.128 [R21+0x28400], desc[UR4][R2.64+0x80], !P3 ;  /* 0x2840008002150fae */ /* 0x0003e8000d901d44 */
[----:B------:R1:W-:Y:S04]  /*e210*/  @P0 LDGSTS.E.BYPASS.LTC128B.128 [R21+0x2ac00], desc[UR4][R2.64+0x100], !P2 ;  /* 0x2ac0010002150fae */ /* 0x0003e8000d101d44 */
[----:B------:R1:W-:Y:S02]  /*e220*/  @P0 LDGSTS.E.BYPASS.LTC128B.128 [R21+0x2d400], desc[UR4][R2.64+0x180], !P1 ;  /* 0x2d40018002150fae */ /* 0x0003e4000c901d44 */
.L_x_102:
[----:B------:R-:W-:Y:S01]  /*e230*/  ISETP.GE.AND P0, PT, R6, 0x41, PT ;  /* 0x000000410600780c */ /* 0x000fe20003f06270 */
[----:B------:R-:W-:Y:S01]  /*e240*/  BSSY B0, `(.L_x_49) ;  /* 0x0000012000007945 */ /* 0x000fe20003800000 */
[----:B-1----:R-:W-:Y:S01]  /*e250*/  MOV R2, R14 ;  /* 0x0000000e00027202 */ /* 0x002fe20000000f00 */
[----:B--2---:R-:W-:-:S10]  /*e260*/  IMAD.MOV.U32 R3, RZ, RZ, R4 ;  /* 0x000000ffff037224 */ /* 0x004fd400078e0004 */
[----:B------:R-:W-:Y:S05]  /*e270*/  @!P0 BRA `(.L_x_50) ;  /* 0x0000000000388947 */ /* 0x000fea0003800000 */
[----:B------:R-:W-:Y:S01]  /*e280*/  LOP3.LUT P4, RZ, R16, 0x10, RZ, 0xc0, !PT ;  /* 0x0000001010ff7812 */ /* 0x000fe2000788c0ff */
[----:B------:R-:W-:Y:S01]  /*e290*/  IMAD.WIDE.U32 R2, R22, 0x2, R2 ;  /* 0x0000000216027825 */ /* 0x000fe200078e0002 */
[C---:B------:R-:W-:Y:S01]  /*e2a0*/  LOP3.LUT P3, RZ, R16.reuse, 0x8, RZ, 0xc0, !PT ;  /* 0x0000000810ff7812 */ /* 0x040fe2000786c0ff */
[----:B------:R-:W-:Y:S01]  /*e2b0*/  ULDC.64 UR4, c[0x0][0x208] ;  /* 0x0000820000047ab9 */ /* 0x000fe20000000a00 */
[C---:B------:R-:W-:Y:S02]  /*e2c0*/  LOP3.LUT P2, RZ, R16.reuse, 0x4, RZ, 0xc0, !PT ;  /* 0x0000000410ff7812 */ /* 0x040fe4000784c0ff */
[----:B------:R-:W-:Y:S02]  /*e2d0*/  LOP3.LUT P1, RZ, R16, 0x2, RZ, 0xc0, !PT ;  /* 0x0000000210ff7812 */ /* 0x000fe4000782c0ff */
[----:B------:R-:W-:-:S05]  /*e2e0*/  LEA R5, R31, UR42, 0x1 ;  /* 0x0000002a1f057c11 */ /* 0x000fca000f8e08ff */
[----:B------:R-:W-:Y:S01]  /*e2f0*/  @!PT LDS RZ, [RZ] ;  /* 0x00000000fffff984 */ /* 0x000fe20000000800 */
[----:B------:R-:W-:Y:S01]  /*e300*/  @!PT LDS RZ, [RZ] ;  /* 0x00000000fffff984 */ /* 0x000fe20000000800 */
[----:B------:R-:W-:Y:S01]  /*e310*/  @!PT LDS RZ, [RZ] ;  /* 0x00000000fffff984 */ /* 0x000fe20000000800 */
[----:B------:R0:W-:Y:S04]  /*e320*/  LDGSTS.E.BYPASS.LTC128B.128 [R5+0x26400], desc[UR4][R2.64], !P4 ;  /* 0x2640000002057fae */ /* 0x0001e8000e101d44 */
[----:B------:R0:W-:Y:S04]  /*e330*/  LDGSTS.E.BYPASS.LTC128B.128 [R5+0x28c00], desc[UR4][R2.64+0x80], !P3 ;  /* 0x28c0008002057fae */ /* 0x0001e8000d901d44 */
[----:B------:R0:W-:Y:S04]  /*e340*/  LDGSTS.E.BYPASS.LTC128B.128 [R5+0x2b400], desc[UR4][R2.64+0x100], !P2 ;  /* 0x2b40010002057fae */ /* 0x0001e8000d101d44 */
[----:B------:R0:W-:Y:S02]  /*e350*/  LDGSTS.E.BYPASS.LTC128B.128 [R5+0x2dc00], desc[UR4][R2.64+0x180], !P1 ;  /* 0x2dc0018002057fae */ /* 0x0001e4000c901d44 */
.L_x_50:
[----:B------:R-:W-:Y:S05]  /*e360*/  BSYNC B0 ;  /* 0x0000000000007941 */ /* 0x000fea0003800000 */
.L_x_49:
[----:B------:R-:W-:Y:S01]  /*e370*/  NOP ;  /* 0x0000000000007918 */ /* 0x000fe20000000000 */
[----:B------:R-:W-:Y:S01]  /*e380*/  SYNCS.ARRIVE.TRANS64.RED.A0T1 RZ, [UR42+0x38830], RZ ;  /* 0x038830ffffff79a7 */ /* 0x000fe2000820042a */
[----:B------:R-:W-:Y:S01]  /*e390*/  ARRIVES.LDGSTSBAR.64.TRANSCNT [UR42+0x38830] ;  /* 0x03883000ff0079b0 */ /* 0x000fe20008000aaa */
[----:B------:R-:W-:Y:S01]  /*e3a0*/  NOP ;  /* 0x0000000000007918 */ /* 0x000fe20000000000 */
[----:B------:R-:W-:-:S13]  /*e3b0*/  LOP3.LUT P0, RZ, R16, 0x20, RZ, 0xc0, !PT ;  /* 0x0000002010ff7812 */ /* 0x000fda000780c0ff */
[----:B------:R-:W-:Y:S05]  /*e3c0*/  @!P0 BRA `(.L_x_51) ;  /* 0x0000000000048947 */ /* 0x000fea0003800000 */
[----:B------:R-:W-:Y:S01]  /*e3d0*/  BPT.TRAP 0x1 ;  /* 0x000000040000795c */ /* 0x000fe20000300000 */
.L_x_51:
[----:B------:R-:W-:Y:S01]  /*e3e0*/  SYNCS.ARRIVE.TRANS64.A1T0 RZ, [UR42+0x38830], RZ ;  /* 0x038830ffffff79a7 */ /* 0x000fe2000810002a */
[----:B------:R-:W-:Y:S05]  /*e3f0*/  WARPSYNC.ALL ;  /* 0x0000000000007948 */ /* 0x000fea0003800000 */
[----:B------:R-:W-:Y:S01]  /*e400*/  UIADD3 UR5, UR42, 0x14400, URZ ;  /* 0x000144002a057890 */ /* 0x000fe2000fffe03f */
[----:B------:R-:W-:Y:S01]  /*e410*/  R2UR UR4, R33 ;  /* 0x00000000210472ca */ /* 0x000fe200000e0000 */
[----:B------:R-:W-:Y:S01]  /*e420*/  ULDC.64 UR6, c[0x0][0x2d8] ;  /* 0x0000b60000067ab9 */ /* 0x000fe20000000a00 */
[----:B------:R-:W-:Y:S01]  /*e430*/  SHF.R.S32.HI R25, RZ, 0x1f, R26 ;  /* 0x0000001fff197819 */ /* 0x000fe2000001141a */
[----:B------:R-:W-:Y:S02]  /*e440*/  ULOP3.LUT UP0, URZ, UR5, 0x3ff, URZ, 0xc0, !UPT ;  /* 0x000003ff053f7892 */ /* 0x000fe4000f80c03f */
[----:B------:R-:W-:Y:S01]  /*e450*/  UIMAD.WIDE.U32 UR36, UR39, UR6, URZ ;  /* 0x00000006272472a5 */ /* 0x000fe2000f8e003f */
[----:B------:R-:W-:Y:S03]  /*e460*/  BAR.SYNC.DEFER_BLOCKING 0x8, 0x180 ;  /* 0x0206000000007b1d */ /* 0x000fe60000010000 */
[----:B------:R-:W-:-:S04]  /*e470*/  PLOP3.LUT P0, PT, PT, PT, UP0, 0x80, 0x0 ;  /* 0x000000000000781c */ /* 0x000fc80003f0f008 */
[----:B------:R-:W-:-:S04]  /*e480*/  UIMAD UR4, UR4, UR6, URZ ;  /* 0x00000006040472a4 */ /* 0x000fc8000f8e023f */
[----:B------:R-:W-:-:S04]  /*e490*/  UIMAD UR4, UR39, UR7, UR4 ;  /* 0x00000007270472a4 */ /* 0x000fc8000f8e0204 */
[----:B------:R-:W-:Y:S01]  /*e4a0*/  UIADD3 UR43, UR37, UR4, URZ ;  /* 0x00000004252b7290 */ /* 0x000fe2000fffe03f */
[----:B------:R-:W-:Y:S11]  /*e4b0*/  @!P0 BRA `(.L_x_52) ;  /* 0x0000000000408947 */ /* 0x000ff60003800000 */
[----:B0-----:R-:W-:Y:S01]  /*e4c0*/  MOV R2, 0x0 ;  /* 0x0000000000027802 */ /* 0x001fe20000000f00 */
[----:B------:R-:W-:Y:S01]  /*e4d0*/  ULDC.64 UR6, c[0x4][0xa8] ;  /* 0x01002a0000067ab9 */ /* 0x000fe20000000a00 */
[----:B------:R-:W-:Y:S01]  /*e4e0*/  ULDC.64 UR8, c[0x4][0xb0] ;  /* 0x01002c0000087ab9 */ /* 0x000fe20000000a00 */
[----:B------:R-:W-:Y:S01]  /*e4f0*/  ULDC.64 UR4, c[0x4][0x20] ;  /* 0x0100080000047ab9 */ /* 0x000fe20000000a00 */
[----:B------:R-:W-:Y:S01]  /*e500*/  IMAD.U32 R4, RZ, RZ, UR6 ;  /* 0x00000006ff047e24 */ /* 0x000fe2000f8e00ff */
[----:B------:R-:W-:Y:S01]  /*e510*/  MOV R6, UR8 ;  /* 0x0000000800067c02 */ /* 0x000fe20008000f00 */
[----:B------:R-:W0:Y:S01]  /*e520*/  LDC.64 R2, c[0x4][R2] ;  /* 0x0100000002027b82 */ /* 0x000e220000000a00 */
[----:B------:R-:W-:Y:S01]  /*e530*/  IMAD.U32 R5, RZ, RZ, UR7 ;  /* 0x00000007ff057e24 */ /* 0x000fe2000f8e00ff */
[----:B------:R-:W-:Y:S01]  /*e540*/  MOV R8, 0x70 ;  /* 0x0000007000087802 */ /* 0x000fe20000000f00 */
[----:B------:R-:W-:Y:S02]  /*e550*/  IMAD.U32 R7, RZ, RZ, UR9 ;  /* 0x00000009ff077e24 */ /* 0x000fe4000f8e00ff */
[----:B------:R-:W-:-:S02]  /*e560*/  IMAD.U32 R10, RZ, RZ, UR4 ;  /* 0x00000004ff0a7e24 */ /* 0x000fc4000f8e00ff */
[----:B------:R-:W-:Y:S02]  /*e570*/  IMAD.U32 R11, RZ, RZ, UR5 ;  /* 0x00000005ff0b7e24 */ /* 0x000fe4000f8e00ff */
[----:B------:R-:W-:Y:S02]  /*e580*/  IMAD.MOV.U32 R12, RZ, RZ, 0x1 ;  /* 0x00000001ff0c7424 */ /* 0x000fe400078e00ff */
[----:B------:R-:W-:-:S07]  /*e590*/  IMAD.MOV.U32 R13, RZ, RZ, RZ ;  /* 0x000000ffff0d7224 */ /* 0x000fce00078e00ff */
[----:B------:R-:W-:-:S07]  /*e5a0*/  LEPC R20, `(.L_x_52) ;  /* 0x000000001014794e */ /* 0x000fce0000000000 */
[----:B0-----:R-:W-:Y:S05]  /*e5b0*/  CALL.ABS.NOINC R2 ;  /* 0x0000000002007343 */ /* 0x001fea0003c00000 */
.L_x_52:
[----:B0-----:R-:W0:Y:S01]  /*e5c0*/  S2R R2, SR_TID.X ;  /* 0x0000000000027919 */ /* 0x001e220000002100 */
[----:B------:R-:W1:Y:S01]  /*e5d0*/  LDC R0, c[0x0][0x448] ;  /* 0x00011200ff007b82 */ /* 0x000e620000000800 */
[----:B------:R-:W-:Y:S01]  /*e5e0*/  IMAD.U32 R4, RZ, RZ, UR36 ;  /* 0x00000024ff047e24 */ /* 0x000fe2000f8e00ff */
[----:B------:R-:W-:Y:S01]  /*e5f0*/  ULDC.64 UR4, c[0x0][0x2e0] ;  /* 0x0000b80000047ab9 */ /* 0x000fe20000000a00 */
[----:B------:R-:W-:Y:S02]  /*e600*/  IMAD.U32 R5, RZ, RZ, UR37 ;  /* 0x00000025ff057e24 */ /* 0x000fe4000f8e00ff */
[----:B------:R-:W-:-:S04]  /*e610*/  IMAD R25, R25, UR4, RZ ;  /* 0x0000000419197c24 */ /* 0x000fc8000f8e02ff */
[----:B------:R-:W-:Y:S01]  /*e620*/  IMAD R25, R26, UR5, R25 ;  /* 0x000000051a197c24 */ /* 0x000fe2000f8e0219 */
[----:B-1----:R-:W-:Y:S02]  /*e630*/  ISETP.NE.AND P0, PT, R0, 0x1, PT ;  /* 0x000000010000780c */ /* 0x002fe40003f05270 */
[----:B0-----:R-:W-:-:S04]  /*e640*/  LOP3.LUT R2, R2, 0x7f, RZ, 0xc0, !PT ;  /* 0x0000007f02027812 */ /* 0x001fc800078ec0ff */
[----:B------:R-:W-:-:S07]  /*e650*/  SHF.R.U32.HI R2, RZ, 0x3, R2 ;  /* 0x00000003ff027819 */ /* 0x000fce0000011602 */
[----:B------:R-:W0:Y:S01]  /*e660*/  @P0 LDC R3, c[0x0][0x450] ;  /* 0x00011400ff030b82 */ /* 0x000e220000000800 */
[----:B------:R-:W-:-:S05]  /*e670*/  LOP3.LUT R20, R24, R2, RZ, 0xfc, !PT ;  /* 0x0000000218147212 */ /* 0x000fca00078efcff */
[----:B------:R-:W-:Y:S02]  /*e680*/  IMAD R9, R23, 0x80, R20 ;  /* 0x0000008017097824 */ /* 0x000fe400078e0214 */
[----:B------:R-:W1:Y:S03]  /*e690*/  @P0 LDC R2, c[0x0][0x44c] ;  /* 0x00011300ff020b82 */ /* 0x000e660000000800 */
[----:B------:R-:W-:Y:S01]  /*e6a0*/  MOV R7, R9 ;  /* 0x0000000900077202 */ /* 0x000fe20000000f00 */
[----:B-1----:R-:W-:-:S05]  /*e6b0*/  @P0 IMAD.HI.U32 R2, R9, R2, RZ ;  /* 0x0000000209020227 */ /* 0x002fca00078e00ff */
[----:B0-----:R-:W-:Y:S01]  /*e6c0*/  @P0 SHF.R.U32.HI R7, RZ, R3, R2 ;  /* 0x00000003ff070219 */ /* 0x001fe20000011602 */
[----:B------:R-:W-:Y:S01]  /*e6d0*/  IMAD.U32 R3, RZ, RZ, UR43 ;  /* 0x0000002bff037e24 */ /* 0x000fe2000f8e00ff */
[----:B------:R-:W-:Y:S02]  /*e6e0*/  MOV R2, R4 ;  /* 0x0000000400027202 */ /* 0x000fe40000000f00 */
[--C-:B------:R-:W-:Y:S01]  /*e6f0*/  SHF.R.S32.HI R4, RZ, 0x1f, R7.reuse ;  /* 0x0000001fff047819 */ /* 0x100fe20000011407 */
[----:B------:R-:W-:Y:S02]  /*e700*/  IMAD.MOV R5, RZ, RZ, -R7 ;  /* 0x000000ffff057224 */ /* 0x000fe400078e0a07 */
[----:B------:R-:W-:Y:S01]  /*e710*/  IMAD.WIDE.U32 R2, R26, UR4, R2 ;  /* 0x000000041a027c25 */ /* 0x000fe2000f8e0002 */
[----:B------:R-:W-:-:S03]  /*e720*/  ULDC.64 UR4, c[0x0][0x2d0] ;  /* 0x0000b40000047ab9 */ /* 0x000fc60000000a00 */
[----:B------:R-:W-:Y:S02]  /*e730*/  IMAD.IADD R3, R3, 0x1, R25 ;  /* 0x0000000103037824 */ /* 0x000fe400078e0219 */
[----:B------:R-:W-:Y:S02]  /*e740*/  IMAD R5, R0, R5, R9 ;  /* 0x0000000500057224 */ /* 0x000fe400078e0209 */
[----:B------:R-:W-:Y:S02]  /*e750*/  IMAD R4, R4, UR4, RZ ;  /* 0x0000000404047c24 */ /* 0x000fe4000f8e02ff */
[----:B------:R-:W-:-:S04]  /*e760*/  IMAD.WIDE.U32 R2, R7, UR4, R2 ;  /* 0x0000000407027c25 */ /* 0x000fc8000f8e0002 */
[----:B------:R-:W-:Y:S01]  /*e770*/  IMAD R7, R7, UR5, R4 ;  /* 0x0000000507077c24 */ /* 0x000fe2000f8e0204 */
[----:B------:R-:W-:Y:S01]  /*e780*/  SHF.R.S32.HI R4, RZ, 0x1f, R5 ;  /* 0x0000001fff047819 */ /* 0x000fe20000011405 */
[----:B------:R-:W-:Y:S02]  /*e790*/  ULDC.64 UR4, c[0x0][0x2c8] ;  /* 0x0000b20000047ab9 */ /* 0x000fe40000000a00 */
[----:B------:R-:W-:Y:S02]  /*e7a0*/  IMAD.IADD R3, R3, 0x1, R7 ;  /* 0x0000000103037824 */ /* 0x000fe400078e0207 */
[----:B------:R-:W-:Y:S02]  /*e7b0*/  IMAD R4, R4, UR4, RZ ;  /* 0x0000000404047c24 */ /* 0x000fe4000f8e02ff */
[----:B------:R-:W-:-:S04]  /*e7c0*/  IMAD.WIDE.U32 R2, R5, UR4, R2 ;  /* 0x0000000405027c25 */ /* 0x000fc8000f8e0002 */
[----:B------:R-:W-:Y:S01]  /*e7d0*/  IMAD R7, R5, UR5, R4 ;  /* 0x0000000505077c24 */ /* 0x000fe2000f8e0204 */
[----:B------:R-:W-:Y:S02]  /*e7e0*/  ULDC.64 UR4, c[0x0][0x280] ;  /* 0x0000a00000047ab9 */ /* 0x000fe40000000a00 */
[----:B------:R-:W-:Y:S01]  /*e7f0*/  LEA R6, P0, R2, UR4, 0x1 ;  /* 0x0000000402067c11 */ /* 0x000fe2000f8008ff */
[----:B------:R-:W-:Y:S01]  /*e800*/  ULDC UR4, c[0x0][0x2b8] ;  /* 0x0000ae0000047ab9 */ /* 0x000fe20000000800 */
[----:B------:R-:W-:Y:S02]  /*e810*/  IADD3 R3, R3, R7, RZ ;  /* 0x0000000703037210 */ /* 0x000fe40007ffe0ff */
[----:B------:R-:W-:Y:S02]  /*e820*/  ISETP.GE.AND P4, PT, R22, UR4, PT ;  /* 0x0000000416007c0c */ /* 0x000fe4000bf86270 */
[----:B------:R-:W-:Y:S01]  /*e830*/  LEA.HI.X R8, R2, UR5, R3, 0x1, P0 ;  /* 0x0000000502087c11 */ /* 0x000fe200080f0c03 */
[----:B------:R-:W-:Y:S01]  /*e840*/  UMOV UR5, 0xffffffff ;  /* 0xffffffff00057882 */ /* 0x000fe20000000000 */
[----:B------:R-:W-:-:S02]  /*e850*/  ISETP.GE.AND P3, PT, R37, UR4, PT ;  /* 0x0000000425007c0c */ /* 0x000fc4000bf66270 */
[----:B------:R-:W-:Y:S02]  /*e860*/  ISETP.GE.AND P2, PT, R36, UR4, PT ;  /* 0x0000000424007c0c */ /* 0x000fe4000bf46270 */
[----:B------:R-:W-:Y:S01]  /*e870*/  ISETP.GE.AND P1, PT, R35, UR4, PT ;  /* 0x0000000423007c0c */ /* 0x000fe2000bf26270 */
[----:B------:R-:W-:-:S12]  /*e880*/  BRA.DIV UR5, `(.L_x_53) ;  /* 0x0000002e052c7947 */ /* 0x000fd8000b800000 */
[----:B------:R-:W-:Y:S01]  /*e890*/  SHFL.IDX PT, R3, R8, RZ, 0x181f ;  /* 0x00181fff08037589 */ /* 0x000fe200000e0000 */
[----:B------:R-:W-:Y:S01]  /*e8a0*/  ULDC UR4, c[0x0][0x288] ;  /* 0x0000a20000047ab9 */ /* 0x000fe20000000800 */
[----:B------:R-:W-:Y:S01]  /*e8b0*/  IMAD R7, R23, 0x80, R27 ;  /* 0x0000008017077824 */ /* 0x000fe200078e021b */
[----:B------:R-:W-:Y:S01]  /*e8c0*/  ULDC.64 UR6, c[0x0][0x208] ;  /* 0x0000820000067ab9 */ /* 0x000fe20000000a00 */
[----:B------:R-:W0:Y:S01]  /*e8d0*/  SHFL.IDX PT, R2, R6, RZ, 0x181f ;  /* 0x00181fff06027589 */ /* 0x000e2200000e0000 */
[----:B------:R-:W-:Y:S02]  /*e8e0*/  IMAD R0, R0, UR4, RZ ;  /* 0x0000000400007c24 */ /* 0x000fe4000f8e02ff */
[C---:B------:R-:W-:Y:S01]  /*e8f0*/  VIADD R11, R7.reuse, 0x10 ;  /* 0x00000010070b7836 */ /* 0x040fe20000000000 */
[----:B------:R-:W-:Y:S02]  /*e900*/  SHFL.IDX PT, R5, R8, 0x1, 0x181f ;  /* 0x00381f0008057f89 */ /* 0x000fe400000e0000 */
[----:B------:R-:W-:-:S02]  /*e910*/  ISETP.GE.AND P0, PT, R7, R0, PT ;  /* 0x000000000700720c */ /* 0x000fc40003f06270 */
[----:B------:R-:W1:Y:S04]  /*e920*/  SHFL.IDX PT, R4, R6, 0x1, 0x181f ;  /* 0x00381f0006047f89 */ /* 0x000e6800000e0000 */
[----:B------:R-:W-:Y:S07]  /*e930*/  SHFL.IDX PT, R14, R6, 0x7, 0x181f ;  /* 0x00f81f00060e7f89 */ /* 0x000fee00000e0000 */
[----:B------:R-:W-:Y:S01]  /*e940*/  @!P0 LEA R9, R31, UR42, 0x1 ;  /* 0x0000002a1f098c11 */ /* 0x000fe2000f8e08ff */
[----:B0-----:R-:W-:-:S05]  /*e950*/  @!P0 IMAD.WIDE.U32 R2, R22, 0x2, R2 ;  /* 0x0000000216028825 */ /* 0x001fca00078e0002 */
[----:B------:R-:W-:Y:S04]  /*e960*/  @!P0 LDGSTS.E.BYPASS.LTC128B.128 [R9+0x14400], desc[UR6][R2.64], !P4 ;  /* 0x1440000002098fae */ /* 0x000fe8000e101d46 */
[----:B------:R-:W-:Y:S04]  /*e970*/  @!P0 LDGSTS.E.BYPASS.LTC128B.128 [R9+0x18400], desc[UR6][R2.64+0x80], !P3 ;  /* 0x1840008002098fae */ /* 0x000fe8000d901d46 */
[----:B------:R-:W-:Y:S04]  /*e980*/  @!P0 LDGSTS.E.BYPASS.LTC128B.128 [R9+0x1c400], desc[UR6][R2.64+0x100], !P2 ;  /* 0x1c40010002098fae */ /* 0x000fe8000d101d46 */
[----:B------:R0:W-:Y:S01]  /*e990*/  @!P0 LDGSTS.E.BYPASS.LTC128B.128 [R9+0x20400], desc[UR6][R2.64+0x180], !P1 ;  /* 0x2040018002098fae */ /* 0x0001e2000c901d46 */
[----:B------:R-:W-:-:S02]  /*e9a0*/  ISETP.GE.AND P0, PT, R11, R0, PT ;  /* 0x000000000b00720c */ /* 0x000fc40003f06270 */
[C---:B------:R-:W-:Y:S01]  /*e9b0*/  IADD3 R11, R7.reuse, 0x30, RZ ;  /* 0x00000030070b7810 */ /* 0x040fe20007ffe0ff */
[----:B0-----:R-:W-:Y:S01]  /*e9c0*/  SHFL.IDX PT, R3, R8, 0x2, 0x181f ;  /* 0x00581f0008037f89 */ /* 0x001fe200000e0000 */
[----:B------:R-:W-:-:S09]  /*e9d0*/  VIADD R9, R7, 0x20 ;  /* 0x0000002007097836 */ /* 0x000fd20000000000 */
[----:B------:R-:W-:Y:S01]  /*e9e0*/  @!P0 LEA R21, R31, UR42, 0x1 ;  /* 0x0000002a1f158c11 */ /* 0x000fe2000f8e08ff */
[----:B-1----:R-:W-:Y:S01]  /*e9f0*/  @!P0 IMAD.WIDE.U32 R4, R22, 0x2, R4 ;  /* 0x0000000216048825 */ /* 0x002fe200078e0004 */
[----:B------:R-:W0:Y:S04]  /*ea00*/  SHFL.IDX PT, R2, R6, 0x2, 0x181f ;  /* 0x00581f0006027f89 */ /* 0x000e2800000e0000 */
[----:B------:R-:W-:Y:S04]  /*ea10*/  @!P0 LDGSTS.E.BYPASS.LTC128B.128 [R21+0x14c00], desc[UR6][R4.64], !P4 ;  /* 0x14c0000004158fae */ /* 0x000fe8000e101d46 */
[----:B------:R-:W-:Y:S04]  /*ea20*/  @!P0 LDGSTS.E.BYPASS.LTC128B.128 [R21+0x18c00], desc[UR6][R4.64+0x80], !P3 ;  /* 0x18c0008004158fae */ /* 0x000fe8000d901d46 */
[----:B------:R-:W-:Y:S04]  /*ea30*/  @!P0 LDGSTS.E.BYPASS.LTC128B.128 [R21+0x1cc00], desc[UR6][R4.64+0x100], !P2 ;  /* 0x1cc0010004158fae */ /* 0x000fe8000d101d46 */
[----:B------:R1:W-:Y:S01]  /*ea40*/  @!P0 LDGSTS.E.BYPASS.LTC128B.128 [R21+0x20c00], desc[UR6][R4.64+0x180], !P1 ;  /* 0x20c0018004158fae */ /* 0x0003e2000c901d46 */
[----:B------:R-:W-:-:S03]  /*ea50*/  ISETP.GE.AND P0, PT, R9, R0, PT ;  /* 0x000000000900720c */ /* 0x000fc60003f06270 */
[----:B-1----:R-:W-:Y:S10]  /*ea60*/  SHFL.IDX PT, R5, R8, 0x3, 0x181f ;  /* 0x00781f0008057f89 */ /* 0x002ff400000e0000 */
[----:B0-----:R-:W-:Y:S01]  /*ea70*/  @!P0 IMAD.WIDE.U32 R2, R22, 0x2, R2 ;  /* 0x0000000216028825 */ /* 0x001fe200078e0002 */
[----:B------:R-:W-:Y:S01]  /*ea80*/  @!P0 LEA R9, R31, UR42, 0x1 ;  /* 0x0000002a1f098c11 */ /* 0x000fe2000f8e08ff */
[----:B------:R-:W0:Y:S04]  /*ea90*/  SHFL.IDX PT, R4, R6, 0x3, 0x181f ;  /* 0x00781f0006047f89 */ /* 0x000e2800000e0000 */
[----:B------:R-:W-:Y:S04]  /*eaa0*/  @!P0 LDGSTS.E.BYPASS.LTC128B.128 [R9+0x15400], desc[UR6][R2.64], !P4 ;  /* 0x1540000002098fae */ /* 0x000fe8000e101d46 */
[----:B------:R-:W-:Y:S04]  /*eab0*/  @!P0 LDGSTS.E.BYPASS.LTC128B.128 [R9+0x19400], desc[UR6][R2.64+0x80], !P3 ;  /* 0x1940008002098fae */ /* 0x000fe8000d901d46 */
[----:B------:R-:W-:Y:S04]  /*eac0*/  @!P0 LDGSTS.E.BYPASS.LTC128B.128 [R9+0x1d400], desc[UR6][R2.64+0x100], !P2 ;  /* 0x1d40010002098fae */ /* 0x000fe8000d101d46 */
[----:B------:R1:W-:Y:S01]  /*ead0*/  @!P0 LDGSTS.E.BYPASS.LTC128B.128 [R9+0x21400], desc[UR6][R2.64+0x180], !P1 ;  /* 0x2140018002098fae */ /* 0x0003e2000c901d46 */
[----:B------:R-:W-:Y:S01]  /*eae0*/  ISETP.GE.AND P0, PT, R11, R0, PT ;  /* 0x000000000b00720c */ /* 0x000fe20003f06270 */
[----:B------:R-:W-:-:S02]  /*eaf0*/  VIADD R11, R7, 0x50 ;  /* 0x00000050070b7836 */ /* 0x000fc40000000000 */
[----:B-1----:R-:W-:Y:S01]  /*eb00*/  SHFL.IDX PT, R3, R8, 0x4, 0x181f ;  /* 0x00981f0008037f89 */ /* 0x002fe200000e0000 */
[----:B------:R-:W-:-:S09]  /*eb10*/  VIADD R9, R7, 0x40 ;  /* 0x0000004007097836 */ /* 0x000fd20000000000 */
[----:B------:R-:W-:Y:S01]  /*eb20*/  @!P0 LEA R21, R31, UR42, 0x1 ;  /* 0x0000002a1f158c11 */ /* 0x000fe2000f8e08ff */
[----:B0-----:R-:W-:Y:S01]  /*eb30*/  @!P0 IMAD.WIDE.U32 R4, R22, 0x2, R4 ;  /* 0x0000000216048825 */ /* 0x001fe200078e0004 */
        /* <DEDUP_REMOVED lines=14> */
[----:B------:R-:W-:-:S03]  /*ec20*/  ISETP.GE.AND P0, PT, R11, R0, PT ;  /* 0x000000000b00720c */ /* 0x000fc60003f06270 */
[----:B-1----:R-:W-:Y:S01]  /*ec30*/  SHFL.IDX PT, R3, R8, 0x6, 0x181f ;  /* 0x00d81f0008037f89 */ /* 0x002fe200000e0000 */
[----:B------:R-:W-:-:S09]  /*ec40*/  VIADD R9, R7, 0x60 ;  /* 0x0000006007097836 */ /* 0x000fd20000000000 */
[----:B------:R-:W-:Y:S01]  /*ec50*/  @!P0 LEA R21, R31, UR42, 0x1 ;  /* 0x0000002a1f158c11 */ /* 0x000fe2000f8e08ff */
[----:B0-----:R-:W-:Y:S01]  /*ec60*/  @!P0 IMAD.WIDE.U32 R4, R22, 0x2, R4 ;  /* 0x0000000216048825 */ /* 0x001fe200078e0004 */
[----:B------:R-:W0:Y:S04]  /*ec70*/  SHFL.IDX PT, R2, R6, 0x6, 0x181f ;  /* 0x00d81f0006027f89 */ /* 0x000e2800000e0000 */
[----:B------:R1:W-:Y:S04]  /*ec80*/  @!P0 LDGSTS.E.BYPASS.LTC128B.128 [R21+0x16c00], desc[UR6][R4.64], !P4 ;  /* 0x16c0000004158fae */ /* 0x0003e8000e101d46 */
[----:B------:R1:W-:Y:S04]  /*ec90*/  @!P0 LDGSTS.E.BYPASS.LTC128B.128 [R21+0x1ac00], desc[UR6][R4.64+0x80], !P3 ;  /* 0x1ac0008004158fae */ /* 0x0003e8000d901d46 */
[----:B------:R1:W-:Y:S04]  /*eca0*/  @!P0 LDGSTS.E.BYPASS.LTC128B.128 [R21+0x1ec00], desc[UR6][R4.64+0x100], !P2 ;  /* 0x1ec0010004158fae */ /* 0x0003e8000d101d46 */
[----:B------:R1:W-:Y:S01]  /*ecb0*/  @!P0 LDGSTS.E.BYPASS.LTC128B.128 [R21+0x22c00], desc[UR6][R4.64+0x180], !P1 ;  /* 0x22c0018004158fae */ /* 0x0003e2000c901d46 */
[----:B------:R-:W-:-:S03]  /*ecc0*/  ISETP.GE.AND P0, PT, R9, R0, PT ;  /* 0x000000000900720c */ /* 0x000fc60003f06270 */
[----:B------:R-:W2:Y:S10]  /*ecd0*/  SHFL.IDX PT, R8, R8, 0x7, 0x181f ;  /* 0x00f81f0008087f89 */ /* 0x000eb400000e0000 */
[----:B0-----:R-:W-:Y:S01]  /*ece0*/  @!P0 IMAD.WIDE.U32 R2, R22, 0x2, R2 ;  /* 0x0000000216028825 */ /* 0x001fe200078e0002 */
[----:B------:R-:W-:-:S05]  /*ecf0*/  @!P0 LEA R9, R31, UR42, 0x1 ;  /* 0x0000002a1f098c11 */ /* 0x000fca000f8e08ff */
[----:B------:R1:W-:Y:S04]  /*ed00*/  @!P0 LDGSTS.E.BYPASS.LTC128B.128 [R9+0x17400], desc[UR6][R2.64], !P4 ;  /* 0x1740000002098fae */ /* 0x0003e8000e101d46 */
[----:B------:R1:W-:Y:S04]  /*ed10*/  @!P0 LDGSTS.E.BYPASS.LTC128B.128 [R9+0x1b400], desc[UR6][R2.64+0x80], !P3 ;  /* 0x1b40008002098fae */ /* 0x0003e8000d901d46 */
[----:B------:R1:W-:Y:S04]  /*ed20*/  @!P0 LDGSTS.E.BYPASS.LTC128B.128 [R9+0x1f400], desc[UR6][R2.64+0x100], !P2 ;  /* 0x1f40010002098fae */ /* 0x0003e8000d101d46 */
[----:B--2---:R1:W-:Y:S02]  /*ed30*/  @!P0 LDGSTS.E.BYPASS.LTC128B.128 [R9+0x23400], desc[UR6][R2.64+0x180], !P1 ;  /* 0x2340018002098fae */ /* 0x0043e4000c901d46 */
.L_x_119:
[----:B------:R-:W-:Y:S01]  /*ed40*/  IADD3 R7, R7, 0x70, RZ ;  /* 0x0000007007077810 */ /* 0x000fe20007ffe0ff */
[----:B------:R-:W-:Y:S01]  /*ed50*/  BSSY B0, `(.L_x_54) ;  /* 0x000000f000007945 */ /* 0x000fe20003800000 */
[----:B-1----:R-:W-:Y:S02]  /*ed60*/  IMAD.MOV.U32 R2, RZ, RZ, R14 ;  /* 0x000000ffff027224 */ /* 0x002fe400078e000e */
[----:B------:R-:W-:Y:S01]  /*ed70*/  ISETP.GE.AND P0, PT, R7, R0, PT ;  /* 0x000000000700720c */ /* 0x000fe20003f06270 */
[----:B------:R-:W-:-:S12]  /*ed80*/  IMAD.MOV.U32 R3, RZ, RZ, R8 ;  /* 0x000000ffff037224 */ /* 0x000fd800078e0008 */
[----:B------:R-:W-:Y:S05]  /*ed90*/  @P0 BRA `(.L_x_55) ;  /* 0x0000000000280947 */ /* 0x000fea0003800000 */
[----:B------:R-:W-:Y:S01]  /*eda0*/  IMAD.WIDE.U32 R2, R22, 0x2, R2 ;  /* 0x0000000216027825 */ /* 0x000fe200078e0002 */
[----:B------:R-:W-:Y:S01]  /*edb0*/  LEA R5, R31, UR42, 0x1 ;  /* 0x0000002a1f057c11 */ /* 0x000fe2000f8e08ff */
[----:B------:R-:W-:-:S04]  /*edc0*/  ULDC.64 UR4, c[0x0][0x208] ;  /* 0x0000820000047ab9 */ /* 0x000fc80000000a00 */
[----:B------:R-:W-:Y:S01]  /*edd0*/  @!PT LDS RZ, [RZ] ;  /* 0x00000000fffff984 */ /* 0x000fe20000000800 */
[----:B------:R-:W-:Y:S01]  /*ede0*/  @!PT LDS RZ, [RZ] ;  /* 0x00000000fffff984 */ /* 0x000fe20000000800 */
[----:B------:R-:W-:Y:S01]  /*edf0*/  @!PT LDS RZ, [RZ] ;  /* 0x00000000fffff984 */ /* 0x000fe20000000800 */
[----:B------:R0:W-:Y:S04]  /*ee00*/  LDGSTS.E.BYPASS.LTC128B.128 [R5+0x17c00], desc[UR4][R2.64], !P4 ;  /* 0x17c0000002057fae */ /* 0x0001e8000e101d44 */
[----:B------:R0:W-:Y:S04]  /*ee10*/  LDGSTS.E.BYPASS.LTC128B.128 [R5+0x1bc00], desc[UR4][R2.64+0x80], !P3 ;  /* 0x1bc0008002057fae */ /* 0x0001e8000d901d44 */
[----:B------:R0:W-:Y:S04]  /*ee20*/  LDGSTS.E.BYPASS.LTC128B.128 [R5+0x1fc00], desc[UR4][R2.64+0x100], !P2 ;  /* 0x1fc0010002057fae */ /* 0x0001e8000d101d44 */
[----:B------:R0:W-:Y:S02]  /*ee30*/  LDGSTS.E.BYPASS.LTC128B.128 [R5+0x23c00], desc[UR4][R2.64+0x180], !P1 ;  /* 0x23c0018002057fae */ /* 0x0001e4000c901d44 */
.L_x_55:
[----:B------:R-:W-:Y:S05]  /*ee40*/  BSYNC B0 ;  /* 0x0000000000007941 */ /* 0x000fea0003800000 */
.L_x_54:
[----:B------:R-:W-:Y:S01]  /*ee50*/  NOP ;  /* 0x0000000000007918 */ /* 0x000fe20000000000 */
[----:B------:R-:W-:Y:S01]  /*ee60*/  SYNCS.ARRIVE.TRANS64.RED.A0T1 RZ, [UR42+0x38800], RZ ;  /* 0x038800ffffff79a7 */ /* 0x000fe2000820042a */
[----:B------:R-:W-:Y:S01]  /*ee70*/  IMAD.MOV.U32 R0, RZ, RZ, 0x1 ;  /* 0x00000001ff007424 */ /* 0x000fe200078e00ff */
[----:B------:R-:W-:Y:S04]  /*ee80*/  ARRIVES.LDGSTSBAR.64.TRANSCNT [UR42+0x38800] ;  /* 0x03880000ff0079b0 */ /* 0x000fe80008000aaa */
[----:B------:R-:W-:Y:S01]  /*ee90*/  SHF.L.U32 R0, R0, 0x1f, RZ ;  /* 0x0000001f00007819 */ /* 0x000fe200000006ff */
[----:B------:R-:W-:Y:S01]  /*eea0*/  NOP ;  /* 0x0000000000007918 */ /* 0x000fe20000000000 */
[----:B------:R-:W-:Y:S02]  /*eeb0*/  SYNCS.ARRIVE.TRANS64.A1T0 RZ, [UR42+0x38800], RZ ;  /* 0x038800ffffff79a7 */ /* 0x000fe4000810002a */
[----:B------:R-:W1:Y:S02]  /*eec0*/  SYNCS.PHASECHK.TRANS64.TRYWAIT P0, [UR42+0x38820], R0 ;  /* 0x03882000ff0075a7 */ /* 0x000e64000800016a */
[----:B-1----:R-:W-:Y:S05]  /*eed0*/  @!P0 BRA `(.L_x_56) ;  /* 0x0000003000588947 */ /* 0x002fea0003800000 */
.L_x_120:
[----:B------:R-:W-:Y:S01]  /*eee0*/  UIADD3 UR4, UR46, -0x2, URZ ;  /* 0xfffffffe2e047890 */ /* 0x000fe2000fffe03f */
[----:B------:R-:W-:Y:S01]  /*eef0*/  MOV R26, 0x1 ;  /* 0x00000001001a7802 */ /* 0x000fe20000000f00 */
[----:B------:R-:W-:Y:S02]  /*ef00*/  IMAD.MOV.U32 R21, RZ, RZ, RZ ;  /* 0x000000ffff157224 */ /* 0x000fe400078e00ff */
[----:B------:R-:W-:-:S06]  /*ef10*/  UISETP.GE.AND UP0, UPT, UR4, UR45, UPT ;  /* 0x0000002d0400728c */ /* 0x000fcc000bf06270 */
[----:B------:R-:W-:-:S13]  /*ef20*/  PLOP3.LUT P0, PT, PT, PT, UP0, 0x40, 0x0 ;  /* 0x000000000000781c */ /* 0x000fda0003f0e808 */
[----:B------:R-:W-:Y:S05]  /*ef30*/  @P0 BRA `(.L_x_57) ;  /* 0x0000001000840947 */ /* 0x000fea0003800000 */
[----:B0-----:R-:W0:Y:S01]  /*ef40*/  S2R R2, SR_TID.X ;  /* 0x0000000000027919 */ /* 0x001e220000002100 */
[----:B------:R-:W-:Y:S01]  /*ef50*/  UIADD3 UR4, UR44, 0x1, URZ ;  /* 0x000000012c047890 */ /* 0x000fe2000fffe03f */
[----:B------:R-:W-:Y:S01]  /*ef60*/  LOP3.LUT R3, RZ, UR41, RZ, 0x33, !PT ;  /* 0x00000029ff037c12 */ /* 0x000fe2000f8e33ff */
[----:B------:R-:W-:Y:S01]  /*ef70*/  BSSY B0, `(.L_x_57) ;  /* 0x000011d000007945 */ /* 0x000fe20003800000 */
[----:B------:R-:W-:Y:S01]  /*ef80*/  MOV R23, 0x1 ;  /* 0x0000000100177802 */ /* 0x000fe20000000f00 */
[----:B------:R-:W-:Y:S01]  /*ef90*/  UIMAD UR4, UR4, UR38, URZ ;  /* 0x00000026040472a4 */ /* 0x000fe2000f8e023f */
[----:B------:R-:W-:-:S05]  /*efa0*/  IMAD.MOV.U32 R20, RZ, RZ, RZ ;  /* 0x000000ffff147224 */ /* 0x000fca00078e00ff */
[----:B------:R-:W-:Y:S01]  /*efb0*/  LOP3.LUT R0, RZ, UR4, RZ, 0x33, !PT ;  /* 0x00000004ff007c12 */ /* 0x000fe2000f8e33ff */
[----:B------:R-:W-:Y:S02]  /*efc0*/  ULDC UR4, c[0x0][0x2f4] ;  /* 0x0000bd0000047ab9 */ /* 0x000fe40000000800 */
[----:B------:R-:W-:Y:S02]  /*efd0*/  ISETP.GE.AND P4, PT, R22, UR4, PT ;  /* 0x0000000416007c0c */ /* 0x000fe4000bf86270 */
[----:B------:R-:W-:Y:S02]  /*efe0*/  VIMNMX R0, R0, R3, !PT ;  /* 0x0000000300007248 */ /* 0x000fe40007fe0100 */
[----:B------:R-:W-:Y:S02]  /*eff0*/  ISETP.GE.AND P3, PT, R37, UR4, PT ;  /* 0x0000000425007c0c */ /* 0x000fe4000bf66270 */
[----:B------:R-:W-:Y:S02]  /*f000*/  IADD3 R30, -R0, -0x2, RZ ;  /* 0xfffffffe001e7810 */ /* 0x000fe40007ffe1ff */
[----:B------:R-:W-:-:S02]  /*f010*/  ISETP.GE.AND P2, PT, R36, UR4, PT ;  /* 0x0000000424007c0c */ /* 0x000fc4000bf46270 */
[----:B------:R-:W-:Y:S02]  /*f020*/  ISETP.GE.AND P1, PT, R35, UR4, PT ;  /* 0x0000000423007c0c */ /* 0x000fe4000bf26270 */
[----:B0-----:R-:W-:-:S04]  /*f030*/  LOP3.LUT R2, R2, 0x7f, RZ, 0xc0, !PT ;  /* 0x0000007f02027812 */ /* 0x001fc800078ec0ff */
[----:B------:R-:W-:-:S04]  /*f040*/  SHF.R.U32.HI R2, RZ, 0x3, R2 ;  /* 0x00000003ff027819 */ /* 0x000fc80000011602 */
[----:B------:R-:W-:Y:S02]  /*f050*/  IADD3 R19, R24, R19, R2 ;  /* 0x0000001318137210 */ /* 0x000fe40007ffe002 */
[----:B------:R-:W-:Y:S01]  /*f060*/  IADD3 R5, -R2, UR40, RZ ;  /* 0x0000002802057c10 */ /* 0x000fe2000fffe1ff */
[----:B------:R-:W-:Y:S02]  /*f070*/  IMAD.SHL.U32 R2, R22, 0x2, RZ ;  /* 0x0000000216027824 */ /* 0x000fe400078e00ff */
[----:B------:R-:W-:Y:S02]  /*f080*/  VIADD R19, R19, 0xffffff10 ;  /* 0xffffff1013137836 */ /* 0x000fe40000000000 */
[C---:B------:R-:W-:Y:S02]  /*f090*/  IMAD R5, R0.reuse, 0x50, R5 ;  /* 0x0000005000057824 */ /* 0x040fe400078e0205 */
[----:B------:R-:W-:Y:S02]  /*f0a0*/  IMAD R10, R0, -0x50, R19 ;  /* 0xffffffb0000a7824 */ /* 0x000fe400078e0213 */
[----:B------:R-:W-:-:S07]  /*f0b0*/  VIADD R0, R5, 0xa0 ;  /* 0x000000a005007836 */ /* 0x000fce0000000000 */
.L_x_70:
[----:B------:R-:W2:Y:S01]  /*f0c0*/  LDL R8, [R1] ;  /* 0x0000000001087983 */ /* 0x000ea20000100800 */
[----:B------:R-:W0:Y:S01]  /*f0d0*/  LDC R3, c[0x0][0x430] ;  /* 0x00010c00ff037b82 */ /* 0x000e220000000800 */
[----:B------:R-:W1:Y:S01]  /*f0e0*/  S2R R2, SR_TID.X ;  /* 0x0000000000027919 */ /* 0x000e620000002100 */
[----:B------:R-:W3:Y:S01]  /*f0f0*/  S2R R4, SR_TID.X ;  /* 0x0000000000047919 */ /* 0x000ee20000002100 */
[----:B0-----:R-:W-:Y:S01]  /*f100*/  ISETP.NE.AND P0, PT, R3, 0x1, PT ;  /* 0x000000010300780c */ /* 0x001fe20003f05270 */
[----:B-1----:R-:W-:-:S12]  /*f110*/  IMAD.SHL.U32 R2, R2, 0x10, RZ ;  /* 0x0000001002027824 */ /* 0x002fd800078e00ff */
[----:B------:R-:W0:Y:S01]  /*f120*/  @P0 LDC R3, c[0x0][0x434] ;  /* 0x00010d00ff030b82 */ /* 0x000e220000000800 */
[----:B---3--:R-:W-:Y:S02]  /*f130*/  LOP3.LUT R4, R4, 0x7f, RZ, 0xc0, !PT ;  /* 0x0000007f04047812 */ /* 0x008fe400078ec0ff */
[----:B------:R-:W-:Y:S02]  /*f140*/  LOP3.LUT R2, R2, 0x70, RZ, 0xc0, !PT ;  /* 0x0000007002027812 */ /* 0x000fe400078ec0ff */
[----:B------:R-:W-:-:S03]  /*f150*/  SHF.R.U32.HI R4, RZ, 0x3, R4 ;  /* 0x00000003ff047819 */ /* 0x000fc60000011604 */
[----:B------:R-:W1:Y:S01]  /*f160*/  @P0 LDC R5, c[0x0][0x438] ;  /* 0x00010e00ff050b82 */ /* 0x000e620000000800 */
[----:B------:R-:W-:-:S04]  /*f170*/  LOP3.LUT R2, R2, R4, RZ, 0xfc, !PT ;  /* 0x0000000402027212 */ /* 0x000fc800078efcff */
[----:B------:R-:W-:-:S13]  /*f180*/  ISETP.GT.U32.AND P6, PT, R2, 0x4f, PT ;  /* 0x0000004f0200780c */ /* 0x000fda0003fc4070 */
[----:B------:R-:W2:Y:S01]  /*f190*/  @!P6 LDC.64 R6, c[0x0][0x428] ;  /* 0x00010a00ff06eb82 */ /* 0x000ea20000000a00 */
[----:B0-----:R-:W-:Y:S01]  /*f1a0*/  @P0 IMAD.HI.U32 R2, R10, R3, RZ ;  /* 0x000000030a020227 */ /* 0x001fe200078e00ff */
[----:B------:R-:W-:-:S04]  /*f1b0*/  MOV R9, R10 ;  /* 0x0000000a00097202 */ /* 0x000fc80000000f00 */
[----:B-1----:R-:W-:Y:S02]  /*f1c0*/  @P0 SHF.R.U32.HI R9, RZ, R5, R2 ;  /* 0x00000005ff090219 */ /* 0x002fe40000011602 */
[----:B------:R-:W0:Y:S02]  /*f1d0*/  @!P6 LDC.64 R4, c[0x0][0x418] ;  /* 0x00010600ff04eb82 */ /* 0x000e240000000a00 */
[----:B------:R-:W-:Y:S02]  /*f1e0*/  @!P6 SHF.R.S32.HI R3, RZ, 0x1f, R9 ;  /* 0x0000001fff03e819 */ /* 0x000fe40000011409 */
[----:B------:R-:W-:Y:S01]  /*f1f0*/  LOP3.LUT P5, RZ, R16, 0x20, RZ, 0xc0, !PT ;  /* 0x0000002010ff7812 */ /* 0x000fe200078ac0ff */
[----:B------:R-:W-:Y:S01]  /*f200*/  VIADD R21, R20, 0x1 ;  /* 0x0000000114157836 */ /* 0x000fe20000000000 */
[----:B------:R-:W-:Y:S01]  /*f210*/  ULDC.64 UR4, c[0x0][0x208] ;  /* 0x0000820000047ab9 */ /* 0x000fe20000000a00 */
[----:B--2---:R-:W-:-:S04]  /*f220*/  @!P6 IMAD R2, R8, R6, RZ ;  /* 0x000000060802e224 */ /* 0x004fc800078e02ff */
[----:B------:R-:W-:Y:S02]  /*f230*/  @!P6 IMAD R7, R34, R7, R2 ;  /* 0x000000072207e224 */ /* 0x000fe400078e0202 */
[----:B------:R-:W-:-:S04]  /*f240*/  @!P6 IMAD.MOV.U32 R2, RZ, RZ, R9 ;  /* 0x000000ffff02e224 */ /* 0x000fc800078e0009 */
[----:B------:R-:W-:-:S04]  /*f250*/  @!P6 IMAD.WIDE.U32 R2, R34, R6, R2 ;  /* 0x000000062202e225 */ /* 0x000fc800078e0002 */
[----:B------:R-:W-:Y:S01]  /*f260*/  @!P6 IMAD.IADD R3, R7, 0x1, R3 ;  /* 0x000000010703e824 */ /* 0x000fe200078e0203 */
[C---:B0-----:R-:W-:Y:S02]  /*f270*/  @!P6 LEA R4, P0, R2.reuse, R4, 0x2 ;  /* 0x000000040204e211 */ /* 0x041fe400078010ff */
[----:B------:R-:W-:Y:S02]  /*f280*/  MOV R8, RZ ;  /* 0x000000ff00087202 */ /* 0x000fe40000000f00 */
[----:B------:R-:W-:Y:S02]  /*f290*/  @!P6 LEA.HI.X R5, R2, R5, R3, 0x2, P0 ;  /* 0x000000050205e211 */ /* 0x000fe400000f1403 */
[----:B------:R-:W-:-:S03]  /*f2a0*/  ISETP.NE.AND P0, PT, R21, 0x2, PT ;  /* 0x000000021500780c */ /* 0x000fc60003f05270 */
[----:B------:R0:W5:Y:S01]  /*f2b0*/  @!P6 LDG.E R8, desc[UR4][R4.64] ;  /* 0x000000040408e981 */ /* 0x000162000c1e1900 */
[----:B------:R-:W-:Y:S02]  /*f2c0*/  SEL R26, RZ, 0x1, P0 ;  /* 0x00000001ff1a7807 */ /* 0x000fe40000000000 */
[----:B------:R-:W-:Y:S02]  /*f2d0*/  SEL R21, R21, RZ, P0 ;  /* 0x000000ff15157207 */ /* 0x000fe40000000000 */
[----:B------:R-:W-:Y:S01]  /*f2e0*/  LOP3.LUT R26, R23, R26, RZ, 0x3c, !PT ;  /* 0x0000001a171a7212 */ /* 0x000fe200078e3cff */
[----:B------:R-:W-:Y:S06]  /*f2f0*/  @!P5 BRA `(.L_x_58) ;  /* 0x000000000004d947 */ /* 0x000fec0003800000 */
[----:B------:R-:W-:Y:S01]  /*f300*/  BPT.TRAP 0x1 ;  /* 0x000000040000795c */ /* 0x000fe20000300000 */
.L_x_58:
[----:B------:R-:W-:Y:S01]  /*f310*/  LEA R19, R21, UR42, 0x3 ;  /* 0x0000002a15137c11 */ /* 0x000fe2000f8e18ff */
[----:B------:R-:W-:Y:S01]  /*f320*/  BSSY B1, `(.L_x_59) ;  /* 0x0000004000017945 */ /* 0x000fe20003800000 */
[----:B------:R-:W-:-:S04]  /*f330*/  SHF.L.U32 R2, R26, 0x1f, RZ ;  /* 0x0000001f1a027819 */ /* 0x000fc800000006ff */
[----:B------:R-:W1:Y:S02]  /*f340*/  SYNCS.PHASECHK.TRANS64.TRYWAIT P0, [R19+URZ+0x38840], R2 ;  /* 0x03884002130075a7 */ /* 0x000e64000800017f */
[----:B-1----:R-:W-:Y:S05]  /*f350*/  @!P0 BRA `(.L_x_60) ;  /* 0x0000002c00508947 */ /* 0x002fea0003800000 */
.L_x_121:
[----:B------:R-:W-:Y:S05]  /*f360*/  BSYNC B1 ;  /* 0x0000000000017941 */ /* 0x000fea0003800000 */
.L_x_59:
[----:B------:R-:W-:Y:S01]  /*f370*/  ULDC UR4, c[0x0][0x430] ;  /* 0x00010c0000047ab9 */ /* 0x000fe20000000800 */
[----:B-----5:R-:W-:Y:S01]  /*f380*/  SHF.R.S32.HI R29, RZ, 0x1f, R8 ;  /* 0x0000001fff1d7819 */ /* 0x020fe20000011408 */
[----:B------:R-:W-:Y:S01]  /*f390*/  UIADD3 UR4, -UR4, URZ, URZ ;  /* 0x0000003f04047290 */ /* 0x000fe2000fffe13f */
[----:B------:R-:W-:Y:S01]  /*f3a0*/  R2UR UR6, R33 ;  /* 0x00000000210672ca */ /* 0x000fe200000e0000 */
[----:B------:R-:W-:Y:S01]  /*f3b0*/  IMAD R25, R21, 0x5000, R31 ;  /* 0x0000500015197824 */ /* 0x000fe200078e021f */
[----:B------:R-:W-:-:S03]  /*f3c0*/  LOP3.LUT P5, RZ, R16, 0x2, RZ, 0xc0, !PT ;  /* 0x0000000210ff7812 */ /* 0x000fc600078ac0ff */
[----:B------:R-:W-:Y:S01]  /*f3d0*/  IMAD R9, R9, UR4, R10 ;  /* 0x0000000409097c24 */ /* 0x000fe2000f8e020a */
[----:B------:R-:W-:-:S04]  /*f3e0*/  ULDC.64 UR4, c[0x0][0x300] ;  /* 0x0000c00000047ab9 */ /* 0x000fc80000000a00 */
[----:B------:R-:W-:-:S05]  /*f3f0*/  SHF.R.S32.HI R28, RZ, 0x1f, R9 ;  /* 0x0000001fff1c7819 */ /* 0x000fca0000011409 */
[----:B-1----:R-:W-:-:S04]  /*f400*/  IMAD R2, R28, UR4, RZ ;  /* 0x000000041c027c24 */ /* 0x002fc8000f8e02ff */
[C---:B0-----:R-:W-:Y:S02]  /*f410*/  IMAD R5, R9.reuse, UR5, R2 ;  /* 0x0000000509057c24 */ /* 0x041fe4000f8e0202 */
[----:B------:R-:W-:Y:S01]  /*f420*/  IMAD.WIDE.U32 R2, R9, UR4, RZ ;  /* 0x0000000409027c25 */ /* 0x000fe2000f8e00ff */
[----:B------:R-:W-:-:S03]  /*f430*/  ULDC.64 UR4, c[0x0][0x310] ;  /* 0x0000c40000047ab9 */ /* 0x000fc60000000a00 */
        /* <DEDUP_REMOVED lines=13> */
[----:B------:R-:W-:-:S03]  /*f510*/  UMOV UR4, 0xffffffff ;  /* 0xffffffff00047882 */ /* 0x000fc60000000000 */
[----:B------:R-:W-:Y:S01]  /*f520*/  LEA.HI.X R27, R2, UR7, R27, 0x1, P0 ;  /* 0x00000007021b7c11 */ /* 0x000fe200080f0c1b */
[----:B------:R-:W-:Y:S06]  /*f530*/  BRA.DIV UR4, `(.L_x_61) ;  /* 0x0000002a04ec7947 */ /* 0x000fec000b800000 */
[----:B------:R-:W0:Y:S01]  /*f540*/  SHFL.IDX PT, R14, R24, RZ, 0x181f ;  /* 0x00181fff180e7589 */ /* 0x000e2200000e0000 */
[----:B------:R-:W-:Y:S01]  /*f550*/  IMAD.SHL.U32 R12, R22, 0x2, RZ ;  /* 0x00000002160c7824 */ /* 0x000fe200078e00ff */
[----:B------:R-:W-:Y:S01]  /*f560*/  LOP3.LUT R16, R16, 0xffffff7f, RZ, 0xc0, !PT ;  /* 0xffffff7f10107812 */ /* 0x000fe200078ec0ff */
[----:B------:R-:W-:Y:S01]  /*f570*/  ULDC.64 UR4, c[0x0][0x208] ;  /* 0x0000820000047ab9 */ /* 0x000fe20000000a00 */
[----:B------:R-:W1:Y:S01]  /*f580*/  SHFL.IDX PT, R3, R27, RZ, 0x181f ;  /* 0x00181fff1b037589 */ /* 0x000e6200000e0000 */
[----:B------:R-:W-:Y:S02]  /*f590*/  LEA R25, R25, UR42, 0x1 ;  /* 0x0000002a19197c11 */ /* 0x000fe4000f8e08ff */
[----:B------:R-:W-:Y:S01]  /*f5a0*/  @P1 LOP3.LUT R16, R16, 0x80, RZ, 0xfc, !PT ;  /* 0x0000008010101812 */ /* 0x000fe200078efcff */
[----:B------:R-:W2:Y:S03]  /*f5b0*/  SHFL.IDX PT, R11, R24, 0x1, 0x181f ;  /* 0x00381f00180b7f89 */ /* 0x000ea600000e0000 */
[C---:B------:R-:W-:Y:S01]  /*f5c0*/  LOP3.LUT P1, RZ, R16.reuse, 0x8, RZ, 0xc0, !PT ;  /* 0x0000000810ff7812 */ /* 0x040fe2000782c0ff */
[----:B------:R-:W3:Y:S01]  /*f5d0*/  SHFL.IDX PT, R5, R27, 0x1, 0x181f ;  /* 0x00381f001b057f89 */ /* 0x000ee200000e0000 */
[----:B------:R-:W-:-:S03]  /*f5e0*/  LOP3.LUT P6, RZ, R16, 0x4, RZ, 0xc0, !PT ;  /* 0x0000000410ff7812 */ /* 0x000fc600078cc0ff */
[----:B------:R-:W-:Y:S01]  /*f5f0*/  SHFL.IDX PT, R32, R27, 0x3, 0x181f ;  /* 0x00781f001b207f89 */ /* 0x000fe200000e0000 */
[----:B0-----:R-:W-:-:S03]  /*f600*/  IADD3 R2, P0, R14, R12, RZ ;  /* 0x0000000c0e027210 */ /* 0x001fc60007f1e0ff */
[----:B------:R-:W-:Y:S02]  /*f610*/  SHFL.IDX PT, R14, R24, 0x4, 0x181f ;  /* 0x00981f00180e7f89 */ /* 0x000fe400000e0000 */
[----:B-1----:R-:W-:Y:S01]  /*f620*/  IMAD.X R3, RZ, RZ, R3, P0 ;  /* 0x000000ffff037224 */ /* 0x002fe200000e0603 */
[-C--:B--2---:R-:W-:Y:S02]  /*f630*/  IADD3 R6, P0, R11, R12.reuse, RZ ;  /* 0x0000000c0b067210 */ /* 0x084fe40007f1e0ff */
[----:B------:R-:W0:Y:S03]  /*f640*/  SHFL.IDX PT, R11, R24, 0x2, 0x181f ;  /* 0x00581f00180b7f89 */ /* 0x000e2600000e0000 */
[----:B---3--:R-:W-:Y:S02]  /*f650*/  IMAD.X R7, RZ, RZ, R5, P0 ;  /* 0x000000ffff077224 */ /* 0x008fe400000e0605 */
[----:B------:R-:W1:Y:S04]  /*f660*/  SHFL.IDX PT, R5, R27, 0x2, 0x181f ;  /* 0x00581f001b057f89 */ /* 0x000e6800000e0000 */
[----:B------:R-:W-:Y:S01]  /*f670*/  SHFL.IDX PT, R27, R27, 0x4, 0x181f ;  /* 0x00981f001b1b7f89 */ /* 0x000fe200000e0000 */
[----:B0-----:R-:W-:-:S04]  /*f680*/  IADD3 R4, P0, R11, R12, RZ ;  /* 0x0000000c0b047210 */ /* 0x001fc80007f1e0ff */
[----:B-1----:R-:W-:Y:S02]  /*f690*/  IADD3.X R5, RZ, R5, RZ, P0, !PT ;  /* 0x00000005ff057210 */ /* 0x002fe400007fe4ff */
[----:B------:R-:W-:-:S13]  /*f6a0*/  LOP3.LUT P0, RZ, R16, 0x10, RZ, 0xc0, !PT ;  /* 0x0000001010ff7812 */ /* 0x000fda000780c0ff */
[----:B------:R-:W-:Y:S04]  /*f6b0*/  LDGSTS.E.BYPASS.LTC128B.128 [R25+0x24400], desc[UR4][R2.64], !P0 ;  /* 0x2440000002197fae */ /* 0x000fe8000c101d44 */
[----:B------:R-:W-:Y:S04]  /*f6c0*/  LDGSTS.E.BYPASS.LTC128B.128 [R25+0x26c00], desc[UR4][R2.64+0x80], !P1 ;  /* 0x26c0008002197fae */ /* 0x000fe8000c901d44 */
[----:B------:R-:W-:Y:S04]  /*f6d0*/  LDGSTS.E.BYPASS.LTC128B.128 [R25+0x29400], desc[UR4][R2.64+0x100], !P6 ;  /* 0x2940010002197fae */ /* 0x000fe8000f101d44 */
[----:B------:R0:W-:Y:S04]  /*f6e0*/  LDGSTS.E.BYPASS.LTC128B.128 [R25+0x2bc00], desc[UR4][R2.64+0x180], !P5 ;  /* 0x2bc0018002197fae */ /* 0x0001e8000e901d44 */
[----:B0-----:R-:W0:Y:S02]  /*f6f0*/  SHFL.IDX PT, R2, R24, 0x3, 0x181f ;  /* 0x00781f0018027f89 */ /* 0x001e2400000e0000 */
[----:B0-----:R-:W-:-:S05]  /*f700*/  IADD3 R2, P0, R2, R12, RZ ;  /* 0x0000000c02027210 */ /* 0x001fca0007f1e0ff */
[----:B------:R-:W-:Y:S01]  /*f710*/  IMAD.X R3, RZ, RZ, R32, P0 ;  /* 0x000000ffff037224 */ /* 0x000fe200000e0620 */
[----:B------:R-:W-:-:S13]  /*f720*/  LOP3.LUT P0, RZ, R16, 0x10, RZ, 0xc0, !PT ;  /* 0x0000001010ff7812 */ /* 0x000fda000780c0ff */
[----:B------:R0:W-:Y:S04]  /*f730*/  LDGSTS.E.BYPASS.LTC128B.128 [R25+0x24c00], desc[UR4][R6.64], !P0 ;  /* 0x24c0000006197fae */ /* 0x0001e8000c101d44 */
        /* <DEDUP_REMOVED lines=8> */
[----:B------:R0:W-:Y:S01]  /*f7c0*/  LDGSTS.E.BYPASS.LTC128B.128 [R25+0x28400], desc[UR4][R2.64+0x80], !P1 ;  /* 0x2840008002197fae */ /* 0x0001e2000c901d44 */
[----:B------:R-:W-:-:S03]  /*f7d0*/  LOP3.LUT P1, RZ, R16, 0x80, RZ, 0xc0, !PT ;  /* 0x0000008010ff7812 */ /* 0x000fc6000782c0ff */
[----:B------:R0:W-:Y:S04]  /*f7e0*/  LDGSTS.E.BYPASS.LTC128B.128 [R25+0x2ac00], desc[UR4][R2.64+0x100], !P6 ;  /* 0x2ac0010002197fae */ /* 0x0001e8000f101d44 */
[----:B------:R0:W-:Y:S06]  /*f7f0*/  LDGSTS.E.BYPASS.LTC128B.128 [R25+0x2d400], desc[UR4][R2.64+0x180], !P5 ;  /* 0x2d40018002197fae */ /* 0x0001ec000e901d44 */
.L_x_133:
[----:B0-----:R-:W-:Y:S01]  /*f800*/  IMAD.SHL.U32 R2, R22, 0x2, RZ ;  /* 0x0000000216027824 */ /* 0x001fe200078e00ff */
[----:B------:R-:W-:Y:S01]  /*f810*/  P2R R4, PR, RZ, 0x2 ;  /* 0x00000002ff047803 */ /* 0x000fe20000000000 */
[----:B------:R-:W-:Y:S01]  /*f820*/  ULDC.64 UR4, c[0x0][0x208] ;  /* 0x0000820000047ab9 */ /* 0x000fe20000000a00 */
[----:B------:R-:W-:Y:S02]  /*f830*/  LOP3.LUT P1, RZ, R16, 0x10, RZ, 0xc0, !PT ;  /* 0x0000001010ff7812 */ /* 0x000fe4000782c0ff */
[----:B------:R-:W-:Y:S02]  /*f840*/  IADD3 R2, P0, R14, R2, RZ ;  /* 0x000000020e027210 */ /* 0x000fe40007f1e0ff */
[----:B------:R-:W-:-:S03]  /*f850*/  LOP3.LUT P6, RZ, R16, 0x4, RZ, 0xc0, !PT ;  /* 0x0000000410ff7812 */ /* 0x000fc600078cc0ff */
[----:B------:R-:W-:Y:S01]  /*f860*/  IMAD.X R3, RZ, RZ, R27, P0 ;  /* 0x000000ffff037224 */ /* 0x000fe200000e061b */
[----:B------:R-:W-:-:S05]  /*f870*/  LOP3.LUT P0, RZ, R16, 0x8, RZ, 0xc0, !PT ;  /* 0x0000000810ff7812 */ /* 0x000fca000780c0ff */
[----:B------:R-:W-:Y:S01]  /*f880*/  @!PT LDS RZ, [RZ] ;  /* 0x00000000fffff984 */ /* 0x000fe20000000800 */
[----:B------:R-:W-:Y:S01]  /*f890*/  @!PT LDS RZ, [RZ] ;  /* 0x00000000fffff984 */ /* 0x000fe20000000800 */
[----:B------:R-:W-:Y:S01]  /*f8a0*/  @!PT LDS RZ, [RZ] ;  /* 0x00000000fffff984 */ /* 0x000fe20000000800 */
[----:B------:R0:W-:Y:S01]  /*f8b0*/  LDGSTS.E.BYPASS.LTC128B.128 [R25+0x26400], desc[UR4][R2.64], !P1 ;  /* 0x2640000002197fae */ /* 0x0001e2000c901d44 */
[----:B------:R-:W-:-:S07]  /*f8c0*/  ISETP.NE.AND P1, PT, R4, RZ, PT ;  /* 0x000000ff0400720c */ /* 0x000fce0003f25270 */
[----:B------:R0:W-:Y:S01]  /*f8d0*/  LDGSTS.E.BYPASS.LTC128B.128 [R25+0x28c00], desc[UR4][R2.64+0x80], !P0 ;  /* 0x28c0008002197fae */ /* 0x0001e2000c101d44 */
[----:B------:R-:W-:-:S03]  /*f8e0*/  PLOP3.LUT P0, PT, PT, PT, PT, 0x80, 0x0 ;  /* 0x000000000000781c */ /* 0x000fc60003f0f070 */
[----:B------:R0:W-:Y:S04]  /*f8f0*/  LDGSTS.E.BYPASS.LTC128B.128 [R25+0x2b400], desc[UR4][R2.64+0x100], !P6 ;  /* 0x2b40010002197fae */ /* 0x0001e8000f101d44 */
[----:B------:R0:W-:Y:S01]  /*f900*/  LDGSTS.E.BYPASS.LTC128B.128 [R25+0x2dc00], desc[UR4][R2.64+0x180], !P5 ;  /* 0x2dc0018002197fae */ /* 0x0001e2000e901d44 */
[----:B------:R-:W-:-:S05]  /*f910*/  NOP ;  /* 0x0000000000007918 */ /* 0x000fca0000000000 */
.L_x_62:
[----:B------:R-:W-:Y:S02]  /*f920*/  PLOP3.LUT P5, PT, P5, P0, PT, 0xa2, 0x0 ;  /* 0x000000000000781c */ /* 0x000fe40002fa1472 */
[----:B------:R-:W-:-:S08]  /*f930*/  @P0 R2UR P5, UR4, R19 ;  /* 0x00000000130402ca */ /* 0x000fd000000a0000 */
[----:B------:R-:W-:-:S05]  /*f940*/  @P0 PLOP3.LUT P0, PT, P5, PT, PT, 0x80, 0x0 ;  /* 0x000000000000081c */ /* 0x000fca0002f0f070 */
[----:B------:R-:W-:Y:S01]  /*f950*/  @!P5 SYNCS.ARRIVE.TRANS64.RED.A0T1 RZ, [UR4+0x38830], RZ ;  /* 0x038830ffffffd9a7 */ /* 0x000fe20008200404 */
[----:B------:R-:W-:Y:S07]  /*f960*/  @!P5 ARRIVES.LDGSTSBAR.64.TRANSCNT [UR4+0x38830] ;  /* 0x03883000ff00d9b0 */ /* 0x000fee0008000a84 */
[----:B------:R-:W-:Y:S05]  /*f970*/  @P0 BRA.U.ANY `(.L_x_62) ;  /* 0xfffffffd00e80947 */ /* 0x000fea000393ffff */
[----:B------:R-:W-:Y:S01]  /*f980*/  NOP ;  /* 0x0000000000007918 */ /* 0x000fe20000000000 */
[----:B------:R-:W-:-:S13]  /*f990*/  LOP3.LUT P6, RZ, R16, 0x20, RZ, 0xc0, !PT ;  /* 0x0000002010ff7812 */ /* 0x000fda00078cc0ff */
[----:B------:R-:W-:Y:S05]  /*f9a0*/  @!P6 BRA `(.L_x_63) ;  /* 0x000000000004e947 */ /* 0x000fea0003800000 */
[----:B------:R-:W-:Y:S01]  /*f9b0*/  BPT.TRAP 0x1 ;  /* 0x000000040000795c */ /* 0x000fe20000300000 */
.L_x_63:
[----:B------:R1:W-:Y:S01]  /*f9c0*/  SYNCS.ARRIVE.TRANS64.A1T0 RZ, [R19+URZ+0x38830], RZ ;  /* 0x038830ff13ff79a7 */ /* 0x0003e2000810003f */
[----:B------:R-:W-:Y:S05]  /*f9d0*/  @!P6 BRA `(.L_x_64) ;  /* 0x000000000004e947 */ /* 0x000fea0003800000 */
[----:B------:R-:W-:Y:S01]  /*f9e0*/  BPT.TRAP 0x1 ;  /* 0x000000040000795c */ /* 0x000fe20000300000 */
.L_x_64:
[----:B0-----:R-:W-:Y:S01]  /*f9f0*/  SHF.L.U32 R3, R23, 0x1f, RZ ;  /* 0x0000001f17037819 */ /* 0x001fe200000006ff */
[----:B------:R-:W-:Y:S01]  /*fa00*/  BSSY B1, `(.L_x_65) ;  /* 0x0000004000017945 */ /* 0x000fe20003800000 */
[----:B------:R-:W-:-:S04]  /*fa10*/  LEA R4, R20, UR42, 0x3 ;  /* 0x0000002a14047c11 */ /* 0x000fc8000f8e18ff */
[----:B------:R-:W0:Y:S02]  /*fa20*/  SYNCS.PHASECHK.TRANS64.TRYWAIT P0, [R4+URZ+0x38860], R3 ;  /* 0x03886003040075a7 */ /* 0x000e24000800017f */
[----:B0-----:R-:W-:Y:S05]  /*fa30*/  @!P0 BRA `(.L_x_66) ;  /* 0x0000002c00788947 */ /* 0x001fea0003800000 */
.L_x_134:
[----:B------:R-:W-:Y:S05]  /*fa40*/  BSYNC B1 ;  /* 0x0000000000017941 */ /* 0x000fea0003800000 */
.L_x_65:
[----:B------:R-:W-:Y:S01]  /*fa50*/  UMOV UR4, 0xffffffff ;  /* 0xffffffff00047882 */ /* 0x000fe20000000000 */
[----:B------:R-:W-:Y:S01]  /*fa60*/  IMAD R5, R20, 0x5000, R31 ;  /* 0x0000500014057824 */ /* 0x000fe200078e021f */
[----:B------:R-:W-:Y:S01]  /*fa70*/  SHF.L.U32 R6, R22, 0x1, RZ ;  /* 0x0000000116067819 */ /* 0x000fe200000006ff */
[----:B------:R-:W-:Y:S06]  /*fa80*/  BRA.DIV UR4, `(.L_x_67) ;  /* 0x0000002e04787947 */ /* 0x000fec000b800000 */
[----:B------:R-:W2:Y:S01]  /*fa90*/  SHFL.IDX PT, R14, R17, RZ, 0x181f ;  /* 0x00181fff110e7589 */ /* 0x000ea200000e0000 */
[----:B------:R-:W-:Y:S01]  /*faa0*/  LEA R5, R5, UR42, 0x1 ;  /* 0x0000002a05057c11 */ /* 0x000fe2000f8e08ff */
[----:B------:R-:W-:Y:S02]  /*fab0*/  ULDC.64 UR4, c[0x0][0x208] ;  /* 0x0000820000047ab9 */ /* 0x000fe40000000a00 */
[----:B0-----:R-:W0:Y:S01]  /*fac0*/  SHFL.IDX PT, R3, R18, RZ, 0x181f ;  /* 0x00181fff12037589 */ /* 0x001e2200000e0000 */
[----:B--2---:R-:W-:-:S03]  /*fad0*/  IADD3 R2, P0, R14, R6, RZ ;  /* 0x000000060e027210 */ /* 0x004fc60007f1e0ff */
[----:B------:R-:W2:Y:S02]  /*fae0*/  SHFL.IDX PT, R14, R17, 0x1, 0x181f ;  /* 0x00381f00110e7f89 */ /* 0x000ea400000e0000 */
[----:B0-----:R-:W-:Y:S01]  /*faf0*/  IMAD.X R3, RZ, RZ, R3, P0 ;  /* 0x000000ffff037224 */ /* 0x001fe200000e0603 */
[----:B------:R-:W-:-:S13]  /*fb00*/  ISETP.LT.OR P0, PT, R0, 0x1, P4 ;  /* 0x000000010000780c */ /* 0x000fda0002701670 */
[----:B------:R-:W-:Y:S01]  /*fb10*/  LDGSTS.E.BYPASS.LTC128B.128 [R5+0x400], desc[UR4][R2.64], !P0 ;  /* 0x0040000002057fae */ /* 0x000fe2000c101d44 */
[----:B------:R-:W-:-:S13]  /*fb20*/  ISETP.LT.OR P0, PT, R0, 0x1, P3 ;  /* 0x000000010000780c */ /* 0x000fda0001f01670 */
[----:B------:R-:W-:Y:S01]  /*fb30*/  LDGSTS.E.BYPASS.LTC128B.128 [R5+0x2c00], desc[UR4][R2.64+0x80], !P0 ;  /* 0x02c0008002057fae */ /* 0x000fe2000c101d44 */
[----:B------:R-:W-:-:S13]  /*fb40*/  ISETP.LT.OR P0, PT, R0, 0x1, P2 ;  /* 0x000000010000780c */ /* 0x000fda0001701670 */
[----:B------:R-:W-:Y:S01]  /*fb50*/  LDGSTS.E.BYPASS.LTC128B.128 [R5+0x5400], desc[UR4][R2.64+0x100], !P0 ;  /* 0x0540010002057fae */ /* 0x000fe2000c101d44 */
[----:B------:R-:W-:-:S13]  /*fb60*/  ISETP.LT.OR P0, PT, R0, 0x1, P1 ;  /* 0x000000010000780c */ /* 0x000fda0000f01670 */
[----:B------:R0:W-:Y:S04]  /*fb70*/  LDGSTS.E.BYPASS.LTC128B.128 [R5+0x7c00], desc[UR4][R2.64+0x180], !P0 ;  /* 0x07c0018002057fae */ /* 0x0001e8000c101d44 */
[----:B0-----:R-:W0:Y:S01]  /*fb80*/  SHFL.IDX PT, R3, R18, 0x1, 0x181f ;  /* 0x00381f0012037f89 */ /* 0x001e2200000e0000 */
        /* <DEDUP_REMOVED lines=25> */
[----:B------:R-:W2:Y:S04]  /*fd20*/  SHFL.IDX PT, R18, R18, 0x4, 0x181f ;  /* 0x00981f0012127f89 */ /* 0x000ea800000e0000 */
[----:B------:R3:W4:Y:S01]  /*fd30*/  SHFL.IDX PT, R14, R17, 0x4, 0x181f ;  /* 0x00981f00110e7f89 */ /* 0x00072200000e0000 */
[----:B0-----:R-:W-:Y:S02]  /*fd40*/  IADD3.X R3, RZ, R3, RZ, P0, !PT ;  /* 0x00000003ff037210 */ /* 0x001fe400007fe4ff */
[----:B------:R-:W-:-:S13]  /*fd50*/  ISETP.LT.OR P0, PT, R0, 0x31, P4 ;  /* 0x000000310000780c */ /* 0x000fda0002701670 */
[----:B------:R3:W-:Y:S01]  /*fd60*/  LDGSTS.E.BYPASS.LTC128B.128 [R5+0x1c00], desc[UR4][R2.64], !P0 ;  /* 0x01c0000002057fae */ /* 0x0007e2000c101d44 */
[----:B------:R-:W-:-:S13]  /*fd70*/  ISETP.LT.OR P0, PT, R0, 0x31, P3 ;  /* 0x000000310000780c */ /* 0x000fda0001f01670 */
[----:B------:R3:W-:Y:S01]  /*fd80*/  LDGSTS.E.BYPASS.LTC128B.128 [R5+0x4400], desc[UR4][R2.64+0x80], !P0 ;  /* 0x0440008002057fae */ /* 0x0007e2000c101d44 */
[----:B------:R-:W-:-:S13]  /*fd90*/  ISETP.LT.OR P0, PT, R0, 0x31, P2 ;  /* 0x000000310000780c */ /* 0x000fda0001701670 */
[----:B------:R3:W-:Y:S01]  /*fda0*/  LDGSTS.E.BYPASS.LTC128B.128 [R5+0x6c00], desc[UR4][R2.64+0x100], !P0 ;  /* 0x06c0010002057fae */ /* 0x0007e2000c101d44 */
[----:B------:R-:W-:-:S13]  /*fdb0*/  ISETP.LT.OR P0, PT, R0, 0x31, P1 ;  /* 0x000000310000780c */ /* 0x000fda0000f01670 */
[----:B--2-4-:R3:W-:Y:S02]  /*fdc0*/  LDGSTS.E.BYPASS.LTC128B.128 [R5+0x9400], desc[UR4][R2.64+0x180], !P0 ;  /* 0x0940018002057fae */ /* 0x0147e4000c101d44 */
.L_x_146:
[----:B---3--:R-:W-:Y:S01]  /*fdd0*/  IADD3 R2, P0, R14, R6, RZ ;  /* 0x000000060e027210 */ /* 0x008fe20007f1e0ff */
[----:B------:R-:W-:-:S04]  /*fde0*/  ULDC.64 UR4, c[0x0][0x208] ;  /* 0x0000820000047ab9 */ /* 0x000fc80000000a00 */
[----:B------:R-:W-:Y:S01]  /*fdf0*/  IMAD.X R3, RZ, RZ, R18, P0 ;  /* 0x000000ffff037224 */ /* 0x000fe200000e0612 */
[----:B------:R-:W-:-:S13]  /*fe00*/  ISETP.LT.OR P0, PT, R0, 0x41, P4 ;  /* 0x000000410000780c */ /* 0x000fda0002701670 */
[----:B------:R-:W-:Y:S01]  /*fe10*/  @!PT LDS RZ, [RZ] ;  /* 0x00000000fffff984 */ /* 0x000fe20000000800 */
[----:B------:R-:W-:Y:S01]  /*fe20*/  @!PT LDS RZ, [RZ] ;  /* 0x00000000fffff984 */ /* 0x000fe20000000800 */
[----:B------:R-:W-:Y:S01]  /*fe30*/  @!PT LDS RZ, [RZ] ;  /* 0x00000000fffff984 */ /* 0x000fe20000000800 */
[----:B------:R-:W-:Y:S01]  /*fe40*/  LDGSTS.E.BYPASS.LTC128B.128 [R5+0x2400], desc[UR4][R2.64], !P0 ;  /* 0x0240000002057fae */ /* 0x000fe2000c101d44 */
[----:B------:R-:W-:-:S13]  /*fe50*/  ISETP.LT.OR P0, PT, R0, 0x41, P3 ;  /* 0x000000410000780c */ /* 0x000fda0001f01670 */
[----:B------:R-:W-:Y:S01]  /*fe60*/  LDGSTS.E.BYPASS.LTC128B.128 [R5+0x4c00], desc[UR4][R2.64+0x80], !P0 ;  /* 0x04c0008002057fae */ /* 0x000fe2000c101d44 */
[----:B------:R-:W-:-:S13]  /*fe70*/  ISETP.LT.OR P0, PT, R0, 0x41, P2 ;  /* 0x000000410000780c */ /* 0x000fda0001701670 */
[----:B------:R-:W-:Y:S01]  /*fe80*/  LDGSTS.E.BYPASS.LTC128B.128 [R5+0x7400], desc[UR4][R2.64+0x100], !P0 ;  /* 0x0740010002057fae */ /* 0x000fe2000c101d44 */
[----:B------:R-:W-:-:S13]  /*fe90*/  ISETP.LT.OR P0, PT, R0, 0x41, P1 ;  /* 0x000000410000780c */ /* 0x000fda0000f01670 */
[----:B------:R0:W-:Y:S01]  /*fea0*/  LDGSTS.E.BYPASS.LTC128B.128 [R5+0x9c00], desc[UR4][R2.64+0x180], !P0 ;  /* 0x09c0018002057fae */ /* 0x0001e2000c101d44 */
[----:B------:R-:W-:Y:S01]  /*feb0*/  ULDC.64 UR4, c[0x0][0x328] ;  /* 0x0000ca0000047ab9 */ /* 0x000fe20000000a00 */
[----:B------:R-:W-:Y:S01]  /*fec0*/  PLOP3.LUT P0, PT, PT, PT, PT, 0x80, 0x0 ;  /* 0x000000000000781c */ /* 0x000fe20003f0f070 */
[----:B------:R-:W-:Y:S01]  /*fed0*/  IMAD R28, R28, UR4, RZ ;  /* 0x000000041c1c7c24 */ /* 0x000fe2000f8e02ff */
[----:B------:R-:W-:-:S03]  /*fee0*/  NOP ;  /* 0x0000000000007918 */ /* 0x000fc60000000000 */
[C---:B------:R-:W-:Y:S02]  /*fef0*/  IMAD R7, R9.reuse, UR5, R28 ;  /* 0x0000000509077c24 */ /* 0x040fe4000f8e021c */
[----:B0-----:R-:W-:Y:S01]  /*ff00*/  IMAD.WIDE.U32 R2, R9, UR4, RZ ;  /* 0x0000000409027c25 */ /* 0x001fe2000f8e00ff */
[----:B------:R-:W-:-:S03]  /*ff10*/  ULDC.64 UR4, c[0x0][0x338] ;  /* 0x0000ce0000047ab9 */ /* 0x000fc60000000a00 */
[----:B------:R-:W-:Y:S02]  /*ff20*/  IMAD.IADD R3, R3, 0x1, R7 ;  /* 0x0000000103037824 */ /* 0x000fe400078e0207 */
[----:B------:R-:W-:Y:S02]  /*ff30*/  IMAD R29, R29, UR4, RZ ;  /* 0x000000041d1d7c24 */ /* 0x000fe4000f8e02ff */
[----:B------:R-:W-:-:S04]  /*ff40*/  IMAD.WIDE.U32 R2, R8, UR4, R2 ;  /* 0x0000000408027c25 */ /* 0x000fc8000f8e0002 */
[----:B------:R-:W-:-:S04]  /*ff50*/  IMAD R29, R8, UR5, R29 ;  /* 0x00000005081d7c24 */ /* 0x000fc8000f8e021d */
[----:B-1----:R-:W-:-:S07]  /*ff60*/  IMAD.IADD R19, R3, 0x1, R29 ;  /* 0x0000000103137824 */ /* 0x002fce00078e021d */
.L_x_68:
        /* <DEDUP_REMOVED lines=10> */
.L_x_69:
[----:B------:R-:W-:Y:S01]  /*10010*/  R2UR UR4, R33 ;  /* 0x00000000210472ca */ /* 0x000fe200000e0000 */
[----:B------:R-:W-:Y:S01]  /*10020*/  ULDC.64 UR6, c[0x0][0x330] ;  /* 0x0000cc0000067ab9 */ /* 0x000fe20000000a00 */
[----:B------:R-:W-:Y:S01]  /*10030*/  MOV R18, R2 ;  /* 0x0000000200127202 */ /* 0x000fe20000000f00 */
[----:B------:R-:W-:Y:S01]  /*10040*/  IMAD.U32 R3, RZ, RZ, UR6 ;  /* 0x00000006ff037e24 */ /* 0x000fe2000f8e00ff */
[----:B------:R-:W-:Y:S01]  /*10050*/  IADD3 R30, R30, -0x1, RZ ;  /* 0xffffffff1e1e7810 */ /* 0x000fe20007ffe0ff */
[----:B------:R0:W-:Y:S01]  /*10060*/  SYNCS.ARRIVE.TRANS64.A1T0 RZ, [R4+URZ+0x38850], RZ ;  /* 0x038850ff04ff79a7 */ /* 0x0001e2000810003f */
[----:B------:R-:W-:Y:S02]  /*10070*/  VIADD R0, R0, 0x50 ;  /* 0x0000005000007836 */ /* 0x000fe40000000000 */
[----:B------:R-:W-:-:S04]  /*10080*/  IMAD.WIDE.U32 R18, R3, UR39, R18 ;  /* 0x0000002703127c25 */ /* 0x000fc8000f8e0012 */
[----:B------:R-:W-:Y:S01]  /*10090*/  VIADD R10, R10, 0xffffffb0 ;  /* 0xffffffb00a0a7836 */ /* 0x000fe20000000000 */
[----:B------:R-:W-:Y:S01]  /*100a0*/  UIMAD UR4, UR4, UR6, URZ ;  /* 0x00000006040472a4 */ /* 0x000fe2000f8e023f */
[----:B------:R-:W-:Y:S02]  /*100b0*/  IMAD.MOV.U32 R20, RZ, RZ, R21 ;  /* 0x000000ffff147224 */ /* 0x000fe400078e0015 */
[----:B------:R-:W-:Y:S01]  /*100c0*/  IMAD.MOV.U32 R23, RZ, RZ, R26 ;  /* 0x000000ffff177224 */ /* 0x000fe200078e001a */
[----:B------:R-:W-:-:S03]  /*100d0*/  UIMAD UR4, UR39, UR7, UR4 ;  /* 0x00000007270472a4 */ /* 0x000fc6000f8e0204 */
[----:B------:R-:W-:Y:S02]  /*100e0*/  ULDC.64 UR6, c[0x0][0x318] ;  /* 0x0000c60000067ab9 */ /* 0x000fe40000000a00 */
[----:B------:R-:W-:Y:S01]  /*100f0*/  LEA R17, P0, R18, UR6, 0x1 ;  /* 0x0000000612117c11 */ /* 0x000fe2000f8008ff */
[----:B------:R-:W-:-:S05]  /*10100*/  VIADD R3, R19, UR4 ;  /* 0x0000000413037c36 */ /* 0x000fca0008000000 */
[----:B------:R-:W-:Y:S02]  /*10110*/  LEA.HI.X R18, R18, UR7, R3, 0x1, P0 ;  /* 0x0000000712127c11 */ /* 0x000fe400080f0c03 */
[----:B------:R-:W-:-:S13]  /*10120*/  ISETP.GT.AND P0, PT, R30, UR45, PT ;  /* 0x0000002d1e007c0c */ /* 0x000fda000bf04270 */
[----:B0-----:R-:W-:Y:S05]  /*10130*/  @P0 BRA `(.L_x_70) ;  /* 0xffffffec00e00947 */ /* 0x001fea000383ffff */
[----:B------:R-:W-:Y:S05]  /*10140*/  BSYNC B0 ;  /* 0x0000000000007941 */ /* 0x000fea0003800000 */
.L_x_57:
[----:B------:R-:W-:-:S13]  /*10150*/  LOP3.LUT P0, RZ, R16, 0x20, RZ, 0xc0, !PT ;  /* 0x0000002010ff7812 */ /* 0x000fda000780c0ff */
[----:B------:R-:W-:Y:S05]  /*10160*/  @!P0 BRA `(.L_x_71) ;  /* 0x0000000000048947 */ /* 0x000fea0003800000 */
[----:B------:R-:W-:Y:S01]  /*10170*/  BPT.TRAP 0x1 ;  /* 0x000000040000795c */ /* 0x000fe20000300000 */
.L_x_71:
[C---:B0-----:R-:W-:Y:S01]  /*10180*/  LEA R0, R21.reuse, UR42, 0x3 ;  /* 0x0000002a15007c11 */ /* 0x041fe2000f8e18ff */
[----:B------:R-:W0:Y:S01]  /*10190*/  S2R R2, SR_TID.X ;  /* 0x0000000000027919 */ /* 0x000e220000002100 */
[----:B------:R-:W-:Y:S01]  /*101a0*/  SHF.L.U32 R3, R26, 0x1f, RZ ;  /* 0x0000001f1a037819 */ /* 0x000fe200000006ff */
[----:B------:R-:W-:Y:S01]  /*101b0*/  BSSY B0, `(.L_x_72) ;  /* 0x0000009000007945 */ /* 0x000fe20003800000 */
[----:B------:R-:W-:Y:S01]  /*101c0*/  MOV R5, 0xffffffb0 ;  /* 0xffffffb000057802 */ /* 0x000fe20000000f00 */
[----:B------:R-:W-:Y:S01]  /*101d0*/  IMAD R4, R21, 0x5000, R31 ;  /* 0x0000500015047824 */ /* 0x000fe200078e021f */
[----:B------:R-:W1:Y:S03]  /*101e0*/  SYNCS.PHASECHK.TRANS64.TRYWAIT P0, [R0+URZ+0x38860], R3 ;  /* 0x03886003000075a7 */ /* 0x000e66000800017f */
[----:B------:R-:W-:Y:S01]  /*101f0*/  IMAD R5, R30, R5, UR40 ;  /* 0x000000281e057e24 */ /* 0x000fe2000f8e0205 */
[----:B0-----:R-:W-:-:S04]  /*10200*/  LOP3.LUT R2, R2, 0x7f, RZ, 0xc0, !PT ;  /* 0x0000007f02027812 */ /* 0x001fc800078ec0ff */
[----:B------:R-:W-:-:S05]  /*10210*/  SHF.R.U32.HI R2, RZ, 0x3, R2 ;  /* 0x00000003ff027819 */ /* 0x000fca0000011602 */
[----:B------:R-:W-:Y:S01]  /*10220*/  IMAD.IADD R5, R5, 0x1, -R2 ;  /* 0x0000000105057824 */ /* 0x000fe200078e0a02 */
[----:B-1----:R-:W-:Y:S06]  /*10230*/  @!P0 BRA `(.L_x_73) ;  /* 0x0000002c00588947 */ /* 0x002fec0003800000 */
.L_x_147:
[----:B------:R-:W-:Y:S05]  /*10240*/  BSYNC B0 ;  /* 0x0000000000007941 */ /* 0x000fea0003800000 */
.L_x_72:
[----:B------:R-:W-:-:S03]  /*10250*/  UMOV UR4, 0xffffffff ;  /* 0xffffffff00047882 */ /* 0x000fc60000000000 */
[----:B------:R-:W-:Y:S05]  /*10260*/  BRA.DIV UR4, `(.L_x_74) ;  /* 0x0000002e04607947 */ /* 0x000fea000b800000 */
[----:B0-----:R-:W-:Y:S01]  /*10270*/  SHFL.IDX PT, R3, R18, RZ, 0x181f ;  /* 0x00181fff12037589 */ /* 0x001fe200000e0000 */
[----:B------:R-:W-:Y:S01]  /*10280*/  ULDC UR4, c[0x0][0x2f4] ;  /* 0x0000bd0000047ab9 */ /* 0x000fe20000000800 */
[----:B------:R-:W-:Y:S01]  /*10290*/  LEA R4, R4, UR42, 0x1 ;  /* 0x0000002a04047c11 */ /* 0x000fe2000f8e08ff */
[----:B------:R-:W-:Y:S01]  /*102a0*/  ULDC.64 UR6, c[0x0][0x208] ;  /* 0x0000820000067ab9 */ /* 0x000fe20000000a00 */
[----:B------:R-:W0:Y:S01]  /*102b0*/  SHFL.IDX PT, R2, R17, RZ, 0x181f ;  /* 0x00181fff11027589 */ /* 0x000e2200000e0000 */
[----:B------:R-:W-:Y:S02]  /*102c0*/  ISETP.GE.AND P2, PT, R22, UR4, PT ;  /* 0x0000000416007c0c */ /* 0x000fe4000bf46270 */
[----:B------:R-:W-:Y:S01]  /*102d0*/  ISETP.GE.AND P3, PT, R37, UR4, PT ;  /* 0x0000000425007c0c */ /* 0x000fe2000bf66270 */
[----:B------:R-:W-:Y:S01]  /*102e0*/  SHFL.IDX PT, R6, R18, 0x1, 0x181f ;  /* 0x00381f0012067f89 */ /* 0x000fe200000e0000 */
[C---:B------:R-:W-:Y:S02]  /*102f0*/  ISETP.LT.OR P5, PT, R5.reuse, 0x1, P2 ;  /* 0x000000010500780c */ /* 0x040fe400017a1670 */
[----:B------:R-:W-:Y:S01]  /*10300*/  ISETP.LT.OR P4, PT, R5, 0x1, P3 ;  /* 0x000000010500780c */ /* 0x000fe20001f81670 */
[----:B------:R-:W1:Y:S01]  /*10310*/  SHFL.IDX PT, R14, R17, 0x1, 0x181f ;  /* 0x00381f00110e7f89 */ /* 0x000e6200000e0000 */
[----:B------:R-:W-:-:S02]  /*10320*/  ISETP.GE.AND P1, PT, R36, UR4, PT ;  /* 0x0000000424007c0c */ /* 0x000fc4000bf26270 */
[----:B------:R-:W-:Y:S01]  /*10330*/  ISETP.GE.AND P0, PT, R35, UR4, PT ;  /* 0x0000000423007c0c */ /* 0x000fe2000bf06270 */
[----:B0-----:R-:W-:-:S06]  /*10340*/  IMAD.WIDE.U32 R2, R22, 0x2, R2 ;  /* 0x0000000216027825 */ /* 0x001fcc00078e0002 */
[----:B------:R-:W-:Y:S01]  /*10350*/  LDGSTS.E.BYPASS.LTC128B.128 [R4+0x400], desc[UR6][R2.64], !P5 ;  /* 0x0040000002047fae */ /* 0x000fe2000e901d46 */
[----:B------:R-:W-:-:S03]  /*10360*/  ISETP.LT.OR P5, PT, R5, 0x1, P1 ;  /* 0x000000010500780c */ /* 0x000fc60000fa1670 */
[----:B------:R-:W-:Y:S01]  /*10370*/  LDGSTS.E.BYPASS.LTC128B.128 [R4+0x2c00], desc[UR6][R2.64+0x80], !P4 ;  /* 0x02c0008002047fae */ /* 0x000fe2000e101d46 */
[----:B------:R-:W-:-:S09]  /*10380*/  ISETP.LT.OR P4, PT, R5, 0x1, P0 ;  /* 0x000000010500780c */ /* 0x000fd20000781670 */
[----:B------:R-:W-:Y:S01]  /*10390*/  LDGSTS.E.BYPASS.LTC128B.128 [R4+0x5400], desc[UR6][R2.64+0x100], !P5 ;  /* 0x0540010002047fae */ /* 0x000fe2000e901d46 */
[----:B------:R-:W-:-:S03]  /*103a0*/  ISETP.LT.OR P5, PT, R5, 0x11, P2 ;  /* 0x000000110500780c */ /* 0x000fc600017a1670 */
[----:B------:R1:W-:Y:S01]  /*103b0*/  LDGSTS.E.BYPASS.LTC128B.128 [R4+0x7c00], desc[UR6][R2.64+0x180], !P4 ;  /* 0x07c0018002047fae */ /* 0x0003e2000e101d46 */
[----:B------:R-:W-:Y:S01]  /*103c0*/  ISETP.LT.OR P4, PT, R5, 0x11, P3 ;  /* 0x000000110500780c */ /* 0x000fe20001f81670 */
[----:B-1----:R-:W-:Y:S02]  /*103d0*/  IMAD.MOV.U32 R2, RZ, RZ, R14 ;  /* 0x000000ffff027224 */ /* 0x002fe400078e000e */
[----:B------:R-:W-:Y:S01]  /*103e0*/  IMAD.MOV.U32 R3, RZ, RZ, R6 ;  /* 0x000000ffff037224 */ /* 0x000fe200078e0006 */
[----:B------:R-:W0:Y:S01]  /*103f0*/  SHFL.IDX PT, R14, R17, 0x2, 0x181f ;  /* 0x00581f00110e7f89 */ /* 0x000e2200000e0000 */
[----:B------:R-:W-:-:S03]  /*10400*/  IMAD.WIDE.U32 R2, R22, 0x2, R2 ;  /* 0x0000000216027825 */ /* 0x000fc600078e0002 */
[----:B------:R-:W1:Y:S04]  /*10410*/  SHFL.IDX PT, R6, R18, 0x2, 0x181f ;  /* 0x00581f0012067f89 */ /* 0x000e6800000e0000 */
[----:B------:R-:W-:Y:S01]  /*10420*/  LDGSTS.E.BYPASS.LTC128B.128 [R4+0xc00], desc[UR6][R2.64], !P5 ;  /* 0x00c0000002047fae */ /* 0x000fe2000e901d46 */
[----:B------:R-:W-:-:S03]  /*10430*/  ISETP.LT.OR P5, PT, R5, 0x11, P1 ;  /* 0x000000110500780c */ /* 0x000fc60000fa1670 */
[----:B------:R-:W-:Y:S01]  /*10440*/  LDGSTS.E.BYPASS.LTC128B.128 [R4+0x3400], desc[UR6][R2.64+0x80], !P4 ;  /* 0x0340008002047fae */ /* 0x000fe2000e101d46 */
[----:B------:R-:W-:-:S09]  /*10450*/  ISETP.LT.OR P4, PT, R5, 0x11, P0 ;  /* 0x000000110500780c */ /* 0x000fd20000781670 */
[----:B------:R-:W-:Y:S01]  /*10460*/  LDGSTS.E.BYPASS.LTC128B.128 [R4+0x5c00], desc[UR6][R2.64+0x100], !P5 ;  /* 0x05c0010002047fae */ /* 0x000fe2000e901d46 */
[----:B------:R-:W-:-:S03]  /*10470*/  ISETP.LT.OR P5, PT, R5, 0x21, P2 ;  /* 0x000000210500780c */ /* 0x000fc600017a1670 */
[----:B------:R0:W-:Y:S01]  /*10480*/  LDGSTS.E.BYPASS.LTC128B.128 [R4+0x8400], desc[UR6][R2.64+0x180], !P4 ;  /* 0x0840018002047fae */ /* 0x0001e2000e101d46 */
[C---:B------:R-:W-:Y:S02]  /*10490*/  ISETP.LT.OR P4, PT, R5.reuse, 0x21, P3 ;  /* 0x000000210500780c */ /* 0x040fe40001f81670 */
[----:B0-----:R-:W-:Y:S01]  /*104a0*/  MOV R2, R14 ;  /* 0x0000000e00027202 */ /* 0x001fe20000000f00 */
[----:B-1----:R-:W-:Y:S01]  /*104b0*/  IMAD.MOV.U32 R3, RZ, RZ, R6 ;  /* 0x000000ffff037224 */ /* 0x002fe200078e0006 */
[----:B------:R-:W0:Y:S03]  /*104c0*/  SHFL.IDX PT, R14, R17, 0x3, 0x181f ;  /* 0x00781f00110e7f89 */ /* 0x000e2600000e0000 */
[----:B------:R-:W-:Y:S01]  /*104d0*/  IMAD.WIDE.U32 R2, R22, 0x2, R2 ;  /* 0x0000000216027825 */ /* 0x000fe200078e0002 */
[----:B------:R-:W1:Y:S04]  /*104e0*/  SHFL.IDX PT, R6, R18, 0x3, 0x181f ;  /* 0x00781f0012067f89 */ /* 0x000e6800000e0000 */
[----:B------:R-:W-:Y:S01]  /*104f0*/  LDGSTS.E.BYPASS.LTC128B.128 [R4+0x1400], desc[UR6][R2.64], !P5 ;  /* 0x0140000002047fae */ /* 0x000fe2000e901d46 */
[----:B------:R-:W-:-:S03]  /*10500*/  ISETP.LT.OR P5, PT, R5, 0x21, P1 ;  /* 0x000000210500780c */ /* 0x000fc60000fa1670 */
[----:B------:R-:W-:Y:S01]  /*10510*/  LDGSTS.E.BYPASS.LTC128B.128 [R4+0x3c00], desc[UR6][R2.64+0x80], !P4 ;  /* 0x03c0008002047fae */ /* 0x000fe2000e101d46 */
[----:B------:R-:W-:-:S03]  /*10520*/  ISETP.LT.OR P4, PT, R5, 0x21, P0 ;  /* 0x000000210500780c */ /* 0x000fc60000781670 */
[----:B------:R-:W2:Y:S06]  /*10530*/  SHFL.IDX PT, R18, R18, 0x4, 0x181f ;  /* 0x00981f0012127f89 */ /* 0x000eac00000e0000 */
[----:B------:R-:W-:Y:S01]  /*10540*/  LDGSTS.E.BYPASS.LTC128B.128 [R4+0x6400], desc[UR6][R2.64+0x100], !P5 ;  /* 0x0640010002047fae */ /* 0x000fe2000e901d46 */
[----:B------:R-:W-:-:S03]  /*10550*/  ISETP.LT.OR P5, PT, R5, 0x31, P2 ;  /* 0x000000310500780c */ /* 0x000fc600017a1670 */
[----:B------:R0:W-:Y:S01]  /*10560*/  LDGSTS.E.BYPASS.LTC128B.128 [R4+0x8c00], desc[UR6][R2.64+0x180], !P4 ;  /* 0x08c0018002047fae */ /* 0x0001e2000e101d46 */
[----:B------:R-:W-:Y:S01]  /*10570*/  ISETP.LT.OR P4, PT, R5, 0x31, P3 ;  /* 0x000000310500780c */ /* 0x000fe20001f81670 */
[----:B0-----:R-:W-:Y:S02]  /*10580*/  IMAD.MOV.U32 R2, RZ, RZ, R14 ;  /* 0x000000ffff027224 */ /* 0x001fe400078e000e */
[----:B-1----:R-:W-:Y:S01]  /*10590*/  IMAD.MOV.U32 R3, RZ, RZ, R6 ;  /* 0x000000ffff037224 */ /* 0x002fe200078e0006 */
[----:B------:R0:W1:Y:S01]  /*105a0*/  SHFL.IDX PT, R14, R17, 0x4, 0x181f ;  /* 0x00981f00110e7f89 */ /* 0x00006200000e0000 */
[----:B------:R-:W-:Y:S01]  /*105b0*/  MOV R6, RZ ;  /* 0x000000ff00067202 */ /* 0x000fe20000000f00 */
[----:B------:R-:W-:-:S05]  /*105c0*/  IMAD.WIDE.U32 R2, R22, 0x2, R2 ;  /* 0x0000000216027825 */ /* 0x000fca00078e0002 */
[----:B------:R0:W-:Y:S01]  /*105d0*/  LDGSTS.E.BYPASS.LTC128B.128 [R4+0x1c00], desc[UR6][R2.64], !P5 ;  /* 0x01c0000002047fae */ /* 0x0001e2000e901d46 */
[----:B------:R-:W-:-:S03]  /*105e0*/  ISETP.LT.OR P5, PT, R5, 0x31, P1 ;  /* 0x000000310500780c */ /* 0x000fc60000fa1670 */
[----:B------:R0:W-:Y:S01]  /*105f0*/  LDGSTS.E.BYPASS.LTC128B.128 [R4+0x4400], desc[UR6][R2.64+0x80], !P4 ;  /* 0x0440008002047fae */ /* 0x0001e2000e101d46 */
[----:B------:R-:W-:-:S09]  /*10600*/  ISETP.LT.OR P4, PT, R5, 0x31, P0 ;  /* 0x000000310500780c */ /* 0x000fd20000781670 */
[----:B------:R0:W-:Y:S04]  /*10610*/  LDGSTS.E.BYPASS.LTC128B.128 [R4+0x6c00], desc[UR6][R2.64+0x100], !P5 ;  /* 0x06c0010002047fae */ /* 0x0001e8000e901d46 */
[----:B-12---:R0:W-:Y:S02]  /*10620*/  LDGSTS.E.BYPASS.LTC128B.128 [R4+0x9400], desc[UR6][R2.64+0x180], !P4 ;  /* 0x0940018002047fae */ /* 0x0061e4000e101d46 */
.L_x_159:
[C---:B------:R-:W-:Y:S01]  /*10630*/  ISETP.LT.OR P2, PT, R5.reuse, 0x41, P2 ;  /* 0x000000410500780c */ /* 0x040fe20001741670 */
[----:B0-----:R-:W-:Y:S01]  /*10640*/  IMAD.MOV.U32 R2, RZ, RZ, R14 ;  /* 0x000000ffff027224 */ /* 0x001fe200078e000e */
[C---:B------:R-:W-:Y:S01]  /*10650*/  ISETP.LT.OR P3, PT, R5.reuse, 0x41, P3 ;  /* 0x000000410500780c */ /* 0x040fe20001f61670 */
[----:B------:R-:W-:Y:S01]  /*10660*/  IMAD.MOV.U32 R3, RZ, RZ, R18 ;  /* 0x000000ffff037224 */ /* 0x000fe200078e0012 */
[C---:B------:R-:W-:Y:S01]  /*10670*/  ISETP.LT.OR P1, PT, R5.reuse, 0x41, P1 ;  /* 0x000000410500780c */ /* 0x040fe20000f21670 */
[----:B------:R-:W-:Y:S01]  /*10680*/  ULDC.64 UR4, c[0x0][0x208] ;  /* 0x0000820000047ab9 */ /* 0x000fe20000000a00 */
[----:B------:R-:W-:Y:S01]  /*10690*/  ISETP.LT.OR P0, PT, R5, 0x41, P0 ;  /* 0x000000410500780c */ /* 0x000fe20000701670 */
[----:B------:R-:W-:-:S06]  /*106a0*/  IMAD.WIDE.U32 R22, R22, 0x2, R2 ;  /* 0x0000000216167825 */ /* 0x000fcc00078e0002 */
[----:B------:R-:W-:Y:S01]  /*106b0*/  @!PT LDS RZ, [RZ] ;  /* 0x00000000fffff984 */ /* 0x000fe20000000800 */
[----:B------:R-:W-:Y:S01]  /*106c0*/  @!PT LDS RZ, [RZ] ;  /* 0x00000000fffff984 */ /* 0x000fe20000000800 */
[----:B------:R-:W-:Y:S01]  /*106d0*/  @!PT LDS RZ, [RZ] ;  /* 0x00000000fffff984 */ /* 0x000fe20000000800 */
[----:B------:R0:W-:Y:S04]  /*106e0*/  LDGSTS.E.BYPASS.LTC128B.128 [R4+0x2400], desc[UR4][R22.64], !P2 ;  /* 0x0240000016047fae */ /* 0x0001e8000d101d44 */
[----:B------:R0:W-:Y:S04]  /*106f0*/  LDGSTS.E.BYPASS.LTC128B.128 [R4+0x4c00], desc[UR4][R22.64+0x80], !P3 ;  /* 0x04c0008016047fae */ /* 0x0001e8000d901d44 */
[----:B------:R0:W-:Y:S04]  /*10700*/  LDGSTS.E.BYPASS.LTC128B.128 [R4+0x7400], desc[UR4][R22.64+0x100], !P1 ;  /* 0x0740010016047fae */ /* 0x0001e8000c901d44 */
[----:B------:R0:W-:Y:S01]  /*10710*/  LDGSTS.E.BYPASS.LTC128B.128 [R4+0x9c00], desc[UR4][R22.64+0x180], !P0 ;  /* 0x09c0018016047fae */ /* 0x0001e2000c101d44 */
[----:B------:R-:W-:Y:S01]  /*10720*/  PLOP3.LUT P0, PT, PT, PT, PT, 0x80, 0x0 ;  /* 0x000000000000781c */ /* 0x000fe20003f0f070 */
[----:B------:R-:W-:-:S12]  /*10730*/  NOP ;  /* 0x0000000000007918 */ /* 0x000fd80000000000 */
.L_x_75:
        /* <DEDUP_REMOVED lines=10> */
.L_x_76:
[----:B------:R-:W-:Y:S01]  /*107e0*/  VIADD R2, R21, 0x1 ;  /* 0x0000000115027836 */ /* 0x000fe20000000000 */
[----:B------:R1:W-:Y:S04]  /*107f0*/  SYNCS.ARRIVE.TRANS64.A1T0 RZ, [R0+URZ+0x38850], RZ ;  /* 0x038850ff00ff79a7 */ /* 0x0003e8000810003f */
[----:B------:R-:W-:-:S04]  /*10800*/  ISETP.NE.AND P0, PT, R2, 0x2, PT ;  /* 0x000000020200780c */ /* 0x000fc80003f05270 */
[----:B------:R-:W-:Y:S02]  /*10810*/  SEL R3, RZ, 0x1, P0 ;  /* 0x00000001ff037807 */ /* 0x000fe40000000000 */
[----:B------:R-:W-:Y:S02]  /*10820*/  SEL R2, R2, RZ, P0 ;  /* 0x000000ff02027207 */ /* 0x000fe40000000000 */
[----:B-1----:R-:W-:-:S07]  /*10830*/  LOP3.LUT R0, R26, R3, RZ, 0x3c, !PT ;  /* 0x000000031a007212 */ /* 0x002fce00078e3cff */
.L_x_40:
[----:B0-----:R-:W0:Y:S01]  /*10840*/  S2R R4, SR_CgaCtaId ;  /* 0x0000000000047919 */ /* 0x001e220000008800 */
[----:B------:R-:W-:Y:S02]  /*10850*/  MOV R3, 0x400 ;  /* 0x0000040000037802 */ /* 0x000fe40000000f00 */
[----:B------:R-:W-:Y:S02]  /*10860*/  SHF.L.U32 R6, R6, 0x1f, RZ ;  /* 0x0000001f06067819 */ /* 0x000fe400000006ff */
[----:B0-----:R-:W-:-:S04]  /*10870*/  LEA R7, R4, R3, 0x18 ;  /* 0x0000000304077211 */ /* 0x001fc800078ec0ff */
[----:B------:R-:W0:Y:S02]  /*10880*/  SYNCS.PHASECHK.TRANS64.TRYWAIT P0, [R7+URZ+0x38820], R6 ;  /* 0x03882006070075a7 */ /* 0x000e24000800017f */
[----:B0-----:R-:W-:Y:S05]  /*10890*/  @!P0 BRA `(.L_x_77) ;  /* 0x0000002c00c48947 */ /* 0x001fea0003800000 */
.L_x_160:
[----:B------:R-:W-:-:S03]  /*108a0*/  UMOV UR4, 0xffffffff ;  /* 0xffffffff00047882 */ /* 0x000fc60000000000 */
[----:B------:R-:W-:Y:S05]  /*108b0*/  BRA.DIV UR4, `(.L_x_78) ;  /* 0x0000002e04d07947 */ /* 0x000fea000b800000 */
[----:B------:R-:W1:Y:S02]  /*108c0*/  S2R R3, SR_TID.X ;  /* 0x0000000000037919 */ /* 0x000e640000002100 */
[----:B-1----:R-:W-:-:S04]  /*108d0*/  SHF.R.U32.HI R3, RZ, 0x5, R3 ;  /* 0x00000005ff037819 */ /* 0x002fc80000011603 */
[----:B------:R-:W-:-:S05]  /*108e0*/  LOP3.LUT R3, R3, 0x3, RZ, 0xc0, !PT ;  /* 0x0000000303037812 */ /* 0x000fca00078ec0ff */
[----:B------:R1:W2:Y:S02]  /*108f0*/  SHFL.IDX PT, R14, R3, RZ, 0x1f ;  /* 0x00001fff030e7589 */ /* 0x0002a400000e0000 */
.L_x_163:
[----:B--2---:R-:W-:-:S13]  /*10900*/  ISETP.NE.AND P0, PT, R14, RZ, PT ;  /* 0x000000ff0e00720c */ /* 0x004fda0003f05270 */
[----:B------:R-:W-:Y:S05]  /*10910*/  @P0 BRA `(.L_x_8) ;  /* 0x0000000000900947 */ /* 0x000fea0003800000 */
[----:B------:R-:W-:-:S03]  /*10920*/  UMOV UR4, 0xffffffff ;  /* 0xffffffff00047882 */ /* 0x000fc60000000000 */
[----:B------:R-:W-:Y:S05]  /*10930*/  BRA.DIV UR4, `(.L_x_79) ;  /* 0x0000002e04e47947 */ /* 0x000fea000b800000 */
[----:B------:R-:W-:-:S13]  /*10940*/  ELECT P6, URZ, PT ;  /* 0x00000000003f782f */ /* 0x000fda00038c0000 */
.L_x_166:
[----:B------:R-:W-:Y:S05]  /*10950*/  @!P6 BRA `(.L_x_8) ;  /* 0x000000000080e947 */ /* 0x000fea0003800000 */
[----:B-1----:R-:W2:Y:S02]  /*10960*/  LDL R3, [R1+0x4] ;  /* 0x0000040001037983 */ /* 0x002ea40000100800 */
[----:B--2---:R-:W-:-:S13]  /*10970*/  R2UR UR4, R3 ;  /* 0x00000000030472ca */ /* 0x004fda00000e0000 */
[----:B------:R-:W-:-:S06]  /*10980*/  ULOP3.LUT UR4, UR4, 0x2, URZ, 0xfc, !UPT ;  /* 0x0000000204047892 */ /* 0x000fcc000f8efc3f */
[----:B------:R-:W-:-:S04]  /*10990*/  MOV R3, UR4 ;  /* 0x0000000400037c02 */ /* 0x000fc80008000f00 */
[----:B------:R-:W-:-:S13]  /*109a0*/  ISETP.NE.AND P0, PT, R3, 0x3, PT ;  /* 0x000000030300780c */ /* 0x000fda0003f05270 */
[----:B------:R-:W-:Y:S05]  /*109b0*/  @!P0 BRA `(.L_x_80) ;  /* 0x0000000000048947 */ /* 0x000fea0003800000 */
[----:B------:R-:W-:Y:S01]  /*109c0*/  BPT.TRAP 0x1 ;  /* 0x000000040000795c */ /* 0x000fe20000300000 */
.L_x_80:
[----:B------:R-:W-:Y:S01]  /*109d0*/  IMAD R5, R2, 0x8, R7 ;  /* 0x0000000802057824 */ /* 0x000fe200078e0207 */
[----:B------:R-:W-:Y:S01]  /*109e0*/  SHF.L.U32 R4, R0, 0x1f, RZ ;  /* 0x0000001f00047819 */ /* 0x000fe200000006ff */
[----:B------:R-:W-:-:S03]  /*109f0*/  VIADD R2, R2, 0x1 ;  /* 0x0000000102027836 */ /* 0x000fc60000000000 */
[----:B------:R-:W1:Y:S02]  /*10a00*/  SYNCS.PHASECHK.TRANS64.TRYWAIT P1, [R5+URZ+0x38840], R4 ;  /* 0x03884004050075a7 */ /* 0x000e64000802017f */
[----:B------:R-:W-:-:S04]  /*10a10*/  ISETP.NE.AND P2, PT, R2, 0x2, PT ;  /* 0x000000020200780c */ /* 0x000fc80003f45270 */
[----:B------:R-:W-:Y:S01]  /*10a20*/  SEL R3, RZ, 0x1, P2 ;  /* 0x00000001ff037807 */ /* 0x000fe20001000000 */
[----:B-1----:R-:W-:Y:S08]  /*10a30*/  @!P1 BRA `(.L_x_81) ;  /* 0x0000002c00c49947 */ /* 0x002ff00003800000 */
.L_x_167:
[----:B------:R-:W-:Y:S02]  /*10a40*/  SEL R2, R2, RZ, P2 ;  /* 0x000000ff02027207 */ /* 0x000fe40001000000 */
[----:B------:R-:W-:Y:S01]  /*10a50*/  LOP3.LUT R0, R0, R3, RZ, 0x3c, !PT ;  /* 0x0000000300007212 */ /* 0x000fe200078e3cff */
[----:B------:R-:W-:Y:S06]  /*10a60*/  @!P0 BRA `(.L_x_82) ;  /* 0x0000000000048947 */ /* 0x000fec0003800000 */
[----:B------:R-:W-:Y:S01]  /*10a70*/  BPT.TRAP 0x1 ;  /* 0x000000040000795c */ /* 0x000fe20000300000 */
.L_x_82:
[----:B------:R-:W-:Y:S01]  /*10a80*/  IMAD R3, R2, 0x8, R7 ;  /* 0x0000000802037824 */ /* 0x000fe200078e0207 */
[----:B------:R-:W-:-:S04]  /*10a90*/  SHF.L.U32 R0, R0, 0x1f, RZ ;  /* 0x0000001f00007819 */ /* 0x000fc800000006ff */
[----:B------:R-:W2:Y:S02]  /*10aa0*/  SYNCS.PHASECHK.TRANS64.TRYWAIT P1, [R3+URZ+0x38840], R0 ;  /* 0x03884000030075a7 */ /* 0x000ea4000802017f */
[----:B--2---:R-:W-:Y:S05]  /*10ab0*/  @!P1 BRA `(.L_x_83) ;  /* 0x0000002c00b89947 */ /* 0x004fea0003800000 */
.L_x_168:
[----:B------:R-:W-:Y:S05]  /*10ac0*/  @!P0 BRA `(.L_x_84) ;  /* 0x0000000000048947 */ /* 0x000fea0003800000 */
[----:B------:R-:W-:Y:S01]  /*10ad0*/  BPT.TRAP 0x1 ;  /* 0x000000040000795c */ /* 0x000fe20000300000 */
.L_x_84:
[----:B------:R-:W3:Y:S02]  /*10ae0*/  SYNCS.PHASECHK.TRANS64.TRYWAIT P1, [R5+URZ+0x38860], R4 ;  /* 0x03886004050075a7 */ /* 0x000ee4000802017f */
[----:B---3--:R-:W-:Y:S05]  /*10af0*/  @!P1 BRA `(.L_x_85) ;  /* 0x0000002c00bc9947 */ /* 0x008fea0003800000 */
.L_x_169:
[----:B------:R-:W-:Y:S05]  /*10b00*/  @!P0 BRA `(.L_x_86) ;  /* 0x0000000000048947 */ /* 0x000fea0003800000 */
[----:B------:R-:W-:Y:S01]  /*10b10*/  BPT.TRAP 0x1 ;  /* 0x000000040000795c */ /* 0x000fe20000300000 */
.L_x_86:
[----:B----4-:R4:W0:Y:S02]  /*10b20*/  SYNCS.PHASECHK.TRANS64.TRYWAIT P0, [R3+URZ+0x38860], R0 ;  /* 0x03886000030075a7 */ /* 0x010824000800017f */
[----:B0-----:R-:W-:Y:S05]  /*10b30*/  @!P0 NANOSLEEP.SYNCS 0x989680 ;  /* 0x009896800000895d */ /* 0x001fea0003900000 */
[----:B------:R-:W0:Y:S02]  /*10b40*/  @!P0 SYNCS.PHASECHK.TRANS64 P0, [R3+URZ+0x38860], R0 ;  /* 0x03886000030085a7 */ /* 0x000e24000800007f */
[----:B0-----:R-:W-:Y:S05]  /*10b50*/  @!P0 BRA `(.L_x_86) ;  /* 0xfffffffc00f08947 */ /* 0x001fea000383ffff */
.L_x_8:
[----:B------:R-:W-:Y:S05]  /*10b60*/  BSYNC B6 ;  /* 0x0000000000067941 */ /* 0x000fea0003800000 */
.L_x_5:
[----:B------:R-:W-:Y:S05]  /*10b70*/  EXIT ;  /* 0x000000000000794d */ /* 0x000fea0003800000 */
.L_x_12:
[----:B------:R-:W-:-:S13]  /*10b80*/  R2UR UR4, R16 ;  /* 0x00000000100472ca */ /* 0x000fda00000e0000 */
[----:B0-----:R-:W-:-:S04]  /*10b90*/  MOV R3, UR4 ;  /* 0x0000000400037c02 */ /* 0x001fc80008000f00 */
[----:B------:R0:W1:Y:S03]  /*10ba0*/  SYNCS.PHASECHK.TRANS64.TRYWAIT P0, [R3+URZ+0x38800], R0 ;  /* 0x03880000030075a7 */ /* 0x000066000800017f */
[----:B-1----:R-:W-:Y:S05]  /*10bb0*/  @!P0 NANOSLEEP.SYNCS 0x989680 ;  /* 0x009896800000895d */ /* 0x002fea0003900000 */
[----:B------:R-:W1:Y:S02]  /*10bc0*/  @!P0 SYNCS.PHASECHK.TRANS64 P0, [R3+URZ+0x38800], R0 ;  /* 0x03880000030085a7 */ /* 0x000e64000800007f */
[----:B-1----:R-:W-:Y:S05]  /*10bd0*/  @!P0 BRA `(.L_x_12) ;  /* 0xfffffffc00e88947 */ /* 0x002fea000383ffff */
[----:B------:R-:W-:Y:S05]  /*10be0*/  BRA `(.L_x_87) ;  /* 0xffffff0800247947 */ /* 0x000fea000383ffff */
.L_x_16:
[----:B------:R-:W-:-:S13]  /*10bf0*/  R2UR UR4, R16 ;  /* 0x00000000100472ca */ /* 0x000fda00000e0000 */
[----:B0-----:R-:W-:-:S04]  /*10c00*/  IMAD.U32 R3, RZ, RZ, UR4 ;  /* 0x00000004ff037e24 */ /* 0x001fc8000f8e00ff */
[----:B------:R0:W2:Y:S03]  /*10c10*/  SYNCS.PHASECHK.TRANS64.TRYWAIT P1, [R3+URZ+0x38830], R0 ;  /* 0x03883000030075a7 */ /* 0x0000a6000802017f */
[----:B--2---:R-:W-:Y:S05]  /*10c20*/  @!P1 NANOSLEEP.SYNCS 0x989680 ;  /* 0x009896800000995d */ /* 0x004fea0003900000 */
[----:B------:R-:W2:Y:S02]  /*10c30*/  @!P1 SYNCS.PHASECHK.TRANS64 P1, [R3+URZ+0x38830], R0 ;  /* 0x03883000030095a7 */ /* 0x000ea4000802007f */
[----:B--2---:R-:W-:Y:S05]  /*10c40*/  @!P1 BRA `(.L_x_16) ;  /* 0xfffffffc00e89947 */ /* 0x004fea000383ffff */
[----:B------:R-:W-:Y:S05]  /*10c50*/  BRA `(.L_x_15) ;  /* 0xffffff08004c7947 */ /* 0x000fea000383ffff */
.L_x_22:
[----:B------:R-:W-:-:S13]  /*10c60*/  R2UR UR6, R22 ;  /* 0x00000000160672ca */ /* 0x000fda00000e0000 */
[----:B-1----:R-:W-:-:S04]  /*10c70*/  IMAD.U32 R6, RZ, RZ, UR6 ;  /* 0x00000006ff067e24 */ /* 0x002fc8000f8e00ff */
[----:B------:R1:W2:Y:S03]  /*10c80*/  SYNCS.PHASECHK.TRANS64.TRYWAIT P1, [R6+URZ+0x38830], R3 ;  /* 0x03883003060075a7 */ /* 0x0002a6000802017f */
[----:B--2---:R-:W-:Y:S05]  /*10c90*/  @!P1 NANOSLEEP.SYNCS 0x989680 ;  /* 0x009896800000995d */ /* 0x004fea0003900000 */
[----:B------:R-:W2:Y:S02]  /*10ca0*/  @!P1 SYNCS.PHASECHK.TRANS64 P1, [R6+URZ+0x38830], R3 ;  /* 0x03883003060095a7 */ /* 0x000ea4000802007f */
[----:B--2---:R-:W-:Y:S05]  /*10cb0*/  @!P1 BRA `(.L_x_22) ;  /* 0xfffffffc00e89947 */ /* 0x004fea000383ffff */
[----:B------:R-:W-:Y:S05]  /*10cc0*/  BRA `(.L_x_21) ;  /* 0xffffff4800f47947 */ /* 0x000fea000383ffff */
.L_x_26:
[----:B-1----:R-:W-:-:S04]  /*10cd0*/  IMAD.U32 R3, RZ, RZ, UR7 ;  /* 0x00000007ff037e24 */ /* 0x002fc8000f8e00ff */
[----:B------:R1:W2:Y:S03]  /*10ce0*/  SYNCS.PHASECHK.TRANS64.TRYWAIT P1, [R3+URZ+0x38850], R0 ;  /* 0x03885000030075a7 */ /* 0x0002a6000802017f */
[----:B--2---:R-:W-:Y:S05]  /*10cf0*/  @!P1 NANOSLEEP.SYNCS 0x989680 ;  /* 0x009896800000995d */ /* 0x004fea0003900000 */
[----:B------:R-:W2:Y:S02]  /*10d00*/  @!P1 SYNCS.PHASECHK.TRANS64 P1, [R3+URZ+0x38850], R0 ;  /* 0x03885000030095a7 */ /* 0x000ea4000802007f */
[----:B--2---:R-:W-:Y:S05]  /*10d10*/  @!P1 BRA `(.L_x_26) ;  /* 0xfffffffc00ec9947 */ /* 0x004fea000383ffff */
[----:B------:R-:W-:Y:S05]  /*10d20*/  BRA `(.L_x_25) ;  /* 0xffffff7400307947 */ /* 0x000fea000383ffff */
.L_x_33:
[----:B-1----:R-:W-:-:S04]  /*10d30*/  MOV R5, UR5 ;  /* 0x0000000500057c02 */ /* 0x002fc80008000f00 */
[----:B------:R1:W2:Y:S03]  /*10d40*/  SYNCS.PHASECHK.TRANS64.TRYWAIT P1, [R5+URZ+0x38850], R0 ;  /* 0x03885000050075a7 */ /* 0x0002a6000802017f */
[----:B--2---:R-:W-:Y:S05]  /*10d50*/  @!P1 NANOSLEEP.SYNCS 0x989680 ;  /* 0x009896800000995d */ /* 0x004fea0003900000 */
[----:B------:R-:W2:Y:S02]  /*10d60*/  @!P1 SYNCS.PHASECHK.TRANS64 P1, [R5+URZ+0x38850], R0 ;  /* 0x03885000050095a7 */ /* 0x000ea4000802007f */
[----:B--2---:R-:W-:Y:S05]  /*10d70*/  @!P1 BRA `(.L_x_33) ;  /* 0xfffffffc00ec9947 */ /* 0x004fea000383ffff */
[----:B------:R-:W-:Y:S05]  /*10d80*/  BRA `(.L_x_32) ;  /* 0xffffff8c00647947 */ /* 0x000fea000383ffff */
.L_x_45:
[----:B------:R-:W-:Y:S01]  /*10d90*/  IMAD.MOV.U32 R13, RZ, RZ, R18 ;  /* 0x000000ffff0d7224 */ /* 0x000fe200078e0012 */
[----:B------:R-:W-:Y:S01]  /*10da0*/  MOV R15, 0xffffffff ;  /* 0xffffffff000f7802 */ /* 0x000fe20000000f00 */
[----:B------:R-:W-:Y:S02]  /*10db0*/  IMAD.MOV.U32 R12, RZ, RZ, RZ ;  /* 0x000000ffff0c7224 */ /* 0x000fe400078e00ff */
[----:B------:R-:W-:-:S07]  /*10dc0*/  IMAD.MOV.U32 R11, RZ, RZ, 0x1f ;  /* 0x0000001fff0b7424 */ /* 0x000fce00078e00ff */
[----:B-----5:R-:W-:Y:S05]  /*10dd0*/  WARPSYNC.COLLECTIVE R15, `(.L_x_88) ;  /* 0x000000000f087348 */ /* 0x020fea0003c00000 */
[----:B------:R0:W1:Y:S02]  /*10de0*/  SHFL.IDX P6, R14, R13, R12, R11 ;  /* 0x0000000c0d0e7389 */ /* 0x00006400000c000b */
[----:B01---5:R-:W-:Y:S01]  /*10df0*/  ENDCOLLECTIVE ;  /* 0x000000000000791b */ /* 0x023fe20003800000 */
.L_x_88:
[----:B------:R-:W-:Y:S05]  /*10e00*/  BRA `(.L_x_89) ;  /* 0xffffffc800b87947 */ /* 0x000fea000383ffff */
.L_x_47:
[----:B0-----:R-:W-:-:S04]  /*10e10*/  IMAD.U32 R3, RZ, RZ, UR42 ;  /* 0x0000002aff037e24 */ /* 0x001fc8000f8e00ff */
[----:B------:R0:W1:Y:S03]  /*10e20*/  SYNCS.PHASECHK.TRANS64.TRYWAIT P0, [R3+URZ+0x38840], R2 ;  /* 0x03884002030075a7 */ /* 0x000066000800017f */
[----:B-1----:R-:W-:Y:S05]  /*10e30*/  @!P0 NANOSLEEP.SYNCS 0x989680 ;  /* 0x009896800000895d */ /* 0x002fea0003900000 */
[----:B------:R-:W1:Y:S02]  /*10e40*/  @!P0 SYNCS.PHASECHK.TRANS64 P0, [R3+URZ+0x38840], R2 ;  /* 0x03884002030085a7 */ /* 0x000e64000800007f */
[----:B-1----:R-:W-:Y:S05]  /*10e50*/  @!P0 BRA `(.L_x_47) ;  /* 0xfffffffc00ec8947 */ /* 0x002fea000383ffff */
[----:B------:R-:W-:Y:S05]  /*10e60*/  BRA `(.L_x_90) ;  /* 0xffffffcc00c87947 */ /* 0x000fea000383ffff */
.L_x_48:
[----:B------:R-:W-:Y:S01]  /*10e70*/  BSSY B0, `(.L_x_91) ;  /* 0x0000008000007945 */ /* 0x000fe20003800000 */
[----:B------:R-:W-:Y:S01]  /*10e80*/  IMAD.MOV.U32 R13, RZ, RZ, R7 ;  /* 0x000000ffff0d7224 */ /* 0x000fe200078e0007 */
[----:B------:R-:W-:Y:S01]  /*10e90*/  MOV R11, 0x181f ;  /* 0x0000181f000b7802 */ /* 0x000fe20000000f00 */
[----:B------:R-:W-:Y:S02]  /*10ea0*/  IMAD.MOV.U32 R12, RZ, RZ, RZ ;  /* 0x000000ffff0c7224 */ /* 0x000fe400078e00ff */
[----:B------:R-:W-:-:S07]  /*10eb0*/  IMAD.MOV.U32 R15, RZ, RZ, -0x1 ;  /* 0xffffffffff0f7424 */ /* 0x000fce00078e00ff */
[----:B------:R-:W-:Y:S05]  /*10ec0*/  WARPSYNC.COLLECTIVE R15, `(.L_x_92) ;  /* 0x000000000f087348 */ /* 0x000fea0003c00000 */
[----:B------:R0:W1:Y:S02]  /*10ed0*/  SHFL.IDX P6, R14, R13, R12, R11 ;  /* 0x0000000c0d0e7389 */ /* 0x00006400000c000b */
[----:B01----:R-:W-:Y:S01]  /*10ee0*/  ENDCOLLECTIVE ;  /* 0x000000000000791b */ /* 0x003fe20003800000 */
.L_x_92:
[----:B------:R-:W-:Y:S05]  /*10ef0*/  BSYNC B0 ;  /* 0x0000000000007941 */ /* 0x000fea0003800000 */
.L_x_91:
[----:B------:R-:W-:Y:S01]  /*10f00*/  IMAD.MOV.U32 R13, RZ, RZ, R0 ;  /* 0x000000ffff0d7224 */ /* 0x000fe200078e0000 */
[----:B------:R-:W-:Y:S01]  /*10f10*/  MOV R12, RZ ;  /* 0x000000ff000c7202 */ /* 0x000fe20000000f00 */
[----:B------:R-:W-:Y:S01]  /*10f20*/  IMAD.MOV.U32 R11, RZ, RZ, 0x181f ;  /* 0x0000181fff0b7424 */ /* 0x000fe200078e00ff */
[C---:B------:R-:W-:Y:S01]  /*10f30*/  LOP3.LUT P4, RZ, R16.reuse, 0x10, RZ, 0xc0, !PT ;  /* 0x0000001010ff7812 */ /* 0x040fe2000788c0ff */
[----:B------:R-:W-:Y:S01]  /*10f40*/  IMAD.MOV.U32 R15, RZ, RZ, -0x1 ;  /* 0xffffffffff0f7424 */ /* 0x000fe200078e00ff */
[C---:B------:R-:W-:Y:S01]  /*10f50*/  LOP3.LUT P3, RZ, R16.reuse, 0x8, RZ, 0xc0, !PT ;  /* 0x0000000810ff7812 */ /* 0x040fe2000786c0ff */
[----:B------:R-:W-:Y:S01]  /*10f60*/  IMAD.MOV.U32 R5, RZ, RZ, R14 ;  /* 0x000000ffff057224 */ /* 0x000fe200078e000e */
[----:B------:R-:W-:-:S13]  /*10f70*/  LOP3.LUT P2, RZ, R16, 0x4, RZ, 0xc0, !PT ;  /* 0x0000000410ff7812 */ /* 0x000fda000784c0ff */
[----:B------:R-:W-:Y:S05]  /*10f80*/  WARPSYNC.COLLECTIVE R15, `(.L_x_93) ;  /* 0x000000000f087348 */ /* 0x000fea0003c00000 */
[----:B------:R0:W1:Y:S02]  /*10f90*/  SHFL.IDX P6, R14, R13, R12, R11 ;  /* 0x0000000c0d0e7389 */ /* 0x00006400000c000b */
[----:B01----:R-:W-:Y:S01]  /*10fa0*/  ENDCOLLECTIVE ;  /* 0x000000000000791b */ /* 0x003fe20003800000 */
.L_x_93:
[----:B------:R-:W-:Y:S01]  /*10fb0*/  LOP3.LUT P1, RZ, R16, 0x2, RZ, 0xc0, !PT ;  /* 0x0000000210ff7812 */ /* 0x000fe2000782c0ff */
[----:B------:R-:W-:Y:S01]  /*10fc0*/  ULDC.64 UR4, c[0x0][0x208] ;  /* 0x0000820000047ab9 */ /* 0x000fe20000000a00 */
[----:B------:R-:W-:Y:S02]  /*10fd0*/  @P0 LEA R9, R31, UR42, 0x1 ;  /* 0x0000002a1f090c11 */ /* 0x000fe4000f8e08ff */
[----:B------:R-:W-:Y:S01]  /*10fe0*/  MOV R13, R7 ;  /* 0x00000007000d7202 */ /* 0x000fe20000000f00 */
[----:B------:R-:W-:Y:S02]  /*10ff0*/  IMAD.MOV.U32 R12, RZ, RZ, 0x1 ;  /* 0x00000001ff0c7424 */ /* 0x000fe400078e00ff */
[----:B------:R-:W-:-:S04]  /*11000*/  IMAD.MOV.U32 R4, RZ, RZ, R14 ;  /* 0x000000ffff047224 */ /* 0x000fc800078e000e */
[----:B------:R-:W-:-:S05]  /*11010*/  @P0 IMAD.WIDE.U32 R4, R22, 0x2, R4 ;  /* 0x0000000216040825 */ /* 0x000fca00078e0004 */
[----:B------:R-:W-:Y:S01]  /*11020*/  @!PT LDS RZ, [RZ] ;  /* 0x00000000fffff984 */ /* 0x000fe20000000800 */
[----:B------:R-:W-:Y:S01]  /*11030*/  @!PT LDS RZ, [RZ] ;  /* 0x00000000fffff984 */ /* 0x000fe20000000800 */
[----:B------:R-:W-:Y:S01]  /*11040*/  @!PT LDS RZ, [RZ] ;  /* 0x00000000fffff984 */ /* 0x000fe20000000800 */
[----:B------:R0:W-:Y:S04]  /*11050*/  @P0 LDGSTS.E.BYPASS.LTC128B.128 [R9+0x24400], desc[UR4][R4.64], !P4 ;  /* 0x2440000004090fae */ /* 0x0001e8000e101d44 */
[----:B------:R0:W-:Y:S04]  /*11060*/  @P0 LDGSTS.E.BYPASS.LTC128B.128 [R9+0x26c00], desc[UR4][R4.64+0x80], !P3 ;  /* 0x26c0008004090fae */ /* 0x0001e8000d901d44 */
[----:B------:R0:W-:Y:S04]  /*11070*/  @P0 LDGSTS.E.BYPASS.LTC128B.128 [R9+0x29400], desc[UR4][R4.64+0x100], !P2 ;  /* 0x2940010004090fae */ /* 0x0001e8000d101d44 */
[----:B------:R0:W-:Y:S01]  /*11080*/  @P0 LDGSTS.E.BYPASS.LTC128B.128 [R9+0x2bc00], desc[UR4][R4.64+0x180], !P1 ;  /* 0x2bc0018004090fae */ /* 0x0001e2000c901d44 */
[----:B------:R-:W-:-:S13]  /*11090*/  ISETP.GE.AND P0, PT, R6, 0x11, PT ;  /* 0x000000110600780c */ /* 0x000fda0003f06270 */
[----:B0-----:R-:W-:Y:S05]  /*110a0*/  WARPSYNC.COLLECTIVE R15, `(.L_x_94) ;  /* 0x000000000f087348 */ /* 0x001fea0003c00000 */
[----:B------:R1:W2:Y:S02]  /*110b0*/  SHFL.IDX P6, R14, R13, R12, R11 ;  /* 0x0000000c0d0e7389 */ /* 0x0002a400000c000b */
[----:B012---:R-:W-:Y:S01]  /*110c0*/  ENDCOLLECTIVE ;  /* 0x000000000000791b */ /* 0x007fe20003800000 */
.L_x_94:
[----:B------:R-:W-:Y:S01]  /*110d0*/  @P0 LEA R21, R31, UR42, 0x1 ;  /* 0x0000002a1f150c11 */ /* 0x000fe2000f8e08ff */
[----:B------:R-:W-:Y:S02]  /*110e0*/  IMAD.MOV.U32 R13, RZ, RZ, R0 ;  /* 0x000000ffff0d7224 */ /* 0x000fe400078e0000 */
[----:B------:R-:W-:-:S07]  /*110f0*/  IMAD.MOV.U32 R3, RZ, RZ, R14 ;  /* 0x000000ffff037224 */ /* 0x000fce00078e000e */
[----:B------:R-:W-:Y:S05]  /*11100*/  WARPSYNC.COLLECTIVE R15, `(.L_x_95) ;  /* 0x000000000f087348 */ /* 0x000fea0003c00000 */
[----:B------:R0:W1:Y:S02]  /*11110*/  SHFL.IDX P6, R14, R13, R12, R11 ;  /* 0x0000000c0d0e7389 */ /* 0x00006400000c000b */
[----:B01----:R-:W-:Y:S01]  /*11120*/  ENDCOLLECTIVE ;  /* 0x000000000000791b */ /* 0x003fe20003800000 */
.L_x_95:
[----:B------:R-:W-:Y:S01]  /*11130*/  ULDC.64 UR4, c[0x0][0x208] ;  /* 0x0000820000047ab9 */ /* 0x000fe20000000a00 */
[----:B------:R-:W-:Y:S02]  /*11140*/  IMAD.MOV.U32 R13, RZ, RZ, R7 ;  /* 0x000000ffff0d7224 */ /* 0x000fe400078e0007 */
[----:B------:R-:W-:Y:S01]  /*11150*/  IMAD.MOV.U32 R12, RZ, RZ, 0x2 ;  /* 0x00000002ff0c7424 */ /* 0x000fe200078e00ff */
[----:B------:R-:W-:-:S05]  /*11160*/  MOV R2, R14 ;  /* 0x0000000e00027202 */ /* 0x000fca0000000f00 */
        /* <DEDUP_REMOVED lines=12> */
.L_x_96:
[----:B------:R-:W-:Y:S02]  /*11230*/  @P0 LEA R9, R31, UR42, 0x1 ;  /* 0x0000002a1f090c11 */ /* 0x000fe4000f8e08ff */
[----:B------:R-:W-:Y:S01]  /*11240*/  MOV R13, R0 ;  /* 0x00000000000d7202 */ /* 0x000fe20000000f00 */
[----:B------:R-:W-:-:S07]  /*11250*/  IMAD.MOV.U32 R5, RZ, RZ, R14 ;  /* 0x000000ffff057224 */ /* 0x000fce00078e000e */
[----:B------:R-:W-:Y:S05]  /*11260*/  WARPSYNC.COLLECTIVE R15, `(.L_x_97) ;  /* 0x000000000f087348 */ /* 0x000fea0003c00000 */
[----:B------:R0:W1:Y:S02]  /*11270*/  SHFL.IDX P6, R14, R13, R12, R11 ;  /* 0x0000000c0d0e7389 */ /* 0x00006400000c000b */
[----:B01----:R-:W-:Y:S01]  /*11280*/  ENDCOLLECTIVE ;  /* 0x000000000000791b */ /* 0x003fe20003800000 */
.L_x_97:
[----:B------:R-:W-:Y:S01]  /*11290*/  ULDC.64 UR4, c[0x0][0x208] ;  /* 0x0000820000047ab9 */ /* 0x000fe20000000a00 */
[----:B------:R-:W-:Y:S02]  /*112a0*/  IMAD.MOV.U32 R13, RZ, RZ, R7 ;  /* 0x000000ffff0d7224 */ /* 0x000fe400078e0007 */
        /* <DEDUP_REMOVED lines=14> */
.L_x_98:
[----:B------:R-:W-:Y:S01]  /*11390*/  @P0 LEA R21, R31, UR42, 0x1 ;  /* 0x0000002a1f150c11 */ /* 0x000fe2000f8e08ff */
[----:B------:R-:W-:Y:S01]  /*113a0*/  IMAD.MOV.U32 R13, RZ, RZ, R0 ;  /* 0x000000ffff0d7224 */ /* 0x000fe200078e0000 */
[----:B------:R-:W-:-:S07]  /*113b0*/  MOV R3, R14 ;  /* 0x0000000e00037202 */ /* 0x000fce0000000f00 */
[----:B------:R-:W-:Y:S05]  /*113c0*/  WARPSYNC.COLLECTIVE R15, `(.L_x_99) ;  /* 0x000000000f087348 */ /* 0x000fea0003c00000 */
[----:B------:R0:W1:Y:S02]  /*113d0*/  SHFL.IDX P6, R14, R13, R12, R11 ;  /* 0x0000000c0d0e7389 */ /* 0x00006400000c000b */
[----:B01----:R-:W-:Y:S01]  /*113e0*/  ENDCOLLECTIVE ;  /* 0x000000000000791b */ /* 0x003fe20003800000 */
.L_x_99:
[----:B------:R-:W-:Y:S01]  /*113f0*/  ULDC.64 UR4, c[0x0][0x208] ;  /* 0x0000820000047ab9 */ /* 0x000fe20000000a00 */
[----:B------:R-:W-:Y:S01]  /*11400*/  IMAD.MOV.U32 R13, RZ, RZ, R7 ;  /* 0x000000ffff0d7224 */ /* 0x000fe200078e0007 */
[----:B------:R-:W-:Y:S01]  /*11410*/  MOV R12, 0x4 ;  /* 0x00000004000c7802 */ /* 0x000fe20000000f00 */
        /* <DEDUP_REMOVED lines=8> */
[----:B------:R0:W-:Y:S02]  /*114a0*/  @P0 LDGSTS.E.BYPASS.LTC128B.128 [R21+0x2d400], desc[UR4][R2.64+0x180], !P1 ;  /* 0x2d40018002150fae */ /* 0x0001e4000c901d44 */
[----:B0-----:R-:W-:Y:S05]  /*114b0*/  WARPSYNC.COLLECTIVE R15, `(.L_x_100) ;  /* 0x000000000f087348 */ /* 0x001fea0003c00000 */
[----:B------:R1:W2:Y:S02]  /*114c0*/  SHFL.IDX P6, R14, R13, R12, R11 ;  /* 0x0000000c0d0e7389 */ /* 0x0002a400000c000b */
[----:B012---:R-:W-:Y:S01]  /*114d0*/  ENDCOLLECTIVE ;  /* 0x000000000000791b */ /* 0x007fe20003800000 */
.L_x_100:
[----:B------:R-:W-:Y:S02]  /*114e0*/  IMAD.MOV.U32 R13, RZ, RZ, R0 ;  /* 0x000000ffff0d7224 */ /* 0x000fe400078e0000 */
[----:B------:R-:W-:-:S07]  /*114f0*/  IMAD.MOV.U32 R4, RZ, RZ, R14 ;  /* 0x000000ffff047224 */ /* 0x000fce00078e000e */
[----:B------:R-:W-:Y:S05]  /*11500*/  WARPSYNC.COLLECTIVE R15, `(.L_x_101) ;  /* 0x000000000f087348 */ /* 0x000fea0003c00000 */
[----:B------:R0:W1:Y:S02]  /*11510*/  SHFL.IDX P6, R14, R13, R12, R11 ;  /* 0x0000000c0d0e7389 */ /* 0x00006400000c000b */
[----:B01----:R-:W-:Y:S01]  /*11520*/  ENDCOLLECTIVE ;  /* 0x000000000000791b */ /* 0x003fe20003800000 */
.L_x_101:
[----:B------:R-:W-:Y:S05]  /*11530*/  BRA `(.L_x_102) ;  /* 0xffffffcc003c7947 */ /* 0x000fea000383ffff */
.L_x_53:
[----:B------:R-:W-:Y:S01]  /*11540*/  IMAD.MOV.U32 R13, RZ, RZ, R8 ;  /* 0x000000ffff0d7224 */ /* 0x000fe200078e0008 */
[----:B------:R-:W-:Y:S01]  /*11550*/  MOV R12, RZ ;  /* 0x000000ff000c7202 */ /* 0x000fe20000000f00 */
[----:B------:R-:W-:Y:S02]  /*11560*/  IMAD.MOV.U32 R11, RZ, RZ, 0x181f ;  /* 0x0000181fff0b7424 */ /* 0x000fe400078e00ff */
[----:B------:R-:W-:Y:S02]  /*11570*/  IMAD.MOV.U32 R15, RZ, RZ, -0x1 ;  /* 0xffffffffff0f7424 */ /* 0x000fe400078e00ff */
[----:B------:R-:W-:-:S07]  /*11580*/  IMAD R7, R23, 0x80, R27 ;  /* 0x0000008017077824 */ /* 0x000fce00078e021b */
[----:B------:R-:W-:Y:S05]  /*11590*/  WARPSYNC.COLLECTIVE R15, `(.L_x_103) ;  /* 0x000000000f087348 */ /* 0x000fea0003c00000 */
[----:B------:R0:W1:Y:S02]  /*115a0*/  SHFL.IDX P6, R14, R13, R12, R11 ;  /* 0x0000000c0d0e7389 */ /* 0x00006400000c000b */
[----:B01----:R-:W-:Y:S01]  /*115b0*/  ENDCOLLECTIVE ;  /* 0x000000000000791b */ /* 0x003fe20003800000 */
.L_x_103:
[----:B------:R-:W-:Y:S01]  /*115c0*/  VIADD R5, R7, 0x10 ;  /* 0x0000001007057836 */ /* 0x000fe20000000000 */
[----:B------:R-:W-:Y:S01]  /*115d0*/  MOV R13, R6 ;  /* 0x00000006000d7202 */ /* 0x000fe20000000f00 */
[----:B------:R-:W-:-:S07]  /*115e0*/  IMAD.MOV.U32 R3, RZ, RZ, R14 ;  /* 0x000000ffff037224 */ /* 0x000fce00078e000e */
[----:B------:R-:W-:Y:S05]  /*115f0*/  WARPSYNC.COLLECTIVE R15, `(.L_x_104) ;  /* 0x000000000f087348 */ /* 0x000fea0003c00000 */
[----:B------:R0:W1:Y:S02]  /*11600*/  SHFL.IDX P6, R14, R13, R12, R11 ;  /* 0x0000000c0d0e7389 */ /* 0x00006400000c000b */
[----:B01----:R-:W-:Y:S01]  /*11610*/  ENDCOLLECTIVE ;  /* 0x000000000000791b */ /* 0x003fe20003800000 */
.L_x_104:
[----:B------:R-:W-:Y:S01]  /*11620*/  ULDC UR4, c[0x0][0x288] ;  /* 0x0000a20000047ab9 */ /* 0x000fe20000000800 */
[----:B------:R-:W-:Y:S01]  /*11630*/  ULDC.64 UR6, c[0x0][0x208] ;  /* 0x0000820000067ab9 */ /* 0x000fe20000000a00 */
[----:B------:R-:W-:-:S05]  /*11640*/  IMAD R0, R0, UR4, RZ ;  /* 0x0000000400007c24 */ /* 0x000fca000f8e02ff */
[----:B------:R-:W-:Y:S02]  /*11650*/  ISETP.GE.AND P0, PT, R7, R0, PT ;  /* 0x000000000700720c */ /* 0x000fe40003f06270 */
[----:B------:R-:W-:Y:S01]  /*11660*/  MOV R13, R8 ;  /* 0x00000008000d7202 */ /* 0x000fe20000000f00 */
[----:B------:R-:W-:-:S10]  /*11670*/  IMAD.MOV.U32 R12, RZ, RZ, 0x1 ;  /* 0x00000001ff0c7424 */ /* 0x000fd400078e00ff */
[----:B------:R-:W-:Y:S01]  /*11680*/  @!P0 LEA R9, R31, UR42, 0x1 ;  /* 0x0000002a1f098c11 */ /* 0x000fe2000f8e08ff */
[----:B------:R-:W-:-:S04]  /*11690*/  IMAD.MOV.U32 R2, RZ, RZ, R14 ;  /* 0x000000ffff027224 */ /* 0x000fc800078e000e */
[----:B------:R-:W-:-:S05]  /*116a0*/  @!P0 IMAD.WIDE.U32 R2, R22, 0x2, R2 ;  /* 0x0000000216028825 */ /* 0x000fca00078e0002 */
[----:B------:R-:W-:Y:S01]  /*116b0*/  @!PT LDS RZ, [RZ] ;  /* 0x00000000fffff984 */ /* 0x000fe20000000800 */
[----:B------:R-:W-:Y:S01]  /*116c0*/  @!PT LDS RZ, [RZ] ;  /* 0x00000000fffff984 */ /* 0x000fe20000000800 */
[----:B------:R-:W-:Y:S01]  /*116d0*/  @!PT LDS RZ, [RZ] ;  /* 0x00000000fffff984 */ /* 0x000fe20000000800 */
[----:B------:R0:W-:Y:S04]  /*116e0*/  @!P0 LDGSTS.E.BYPASS.LTC128B.128 [R9+0x14400], desc[UR6][R2.64], !P4 ;  /* 0x1440000002098fae */ /* 0x0001e8000e101d46 */
[----:B------:R0:W-:Y:S04]  /*116f0*/  @!P0 LDGSTS.E.BYPASS.LTC128B.128 [R9+0x18400], desc[UR6][R2.64+0x80], !P3 ;  /* 0x1840008002098fae */ /* 0x0001e8000d901d46 */
[----:B------:R0:W-:Y:S04]  /*11700*/  @!P0 LDGSTS.E.BYPASS.LTC128B.128 [R9+0x1c400], desc[UR6][R2.64+0x100], !P2 ;  /* 0x1c40010002098fae */ /* 0x0001e8000d101d46 */
[----:B------:R0:W-:Y:S01]  /*11710*/  @!P0 LDGSTS.E.BYPASS.LTC128B.128 [R9+0x20400], desc[UR6][R2.64+0x180], !P1 ;  /* 0x2040018002098fae */ /* 0x0001e2000c901d46 */
[----:B------:R-:W-:-:S13]  /*11720*/  ISETP.GE.AND P0, PT, R5, R0, PT ;  /* 0x000000000500720c */ /* 0x000fda0003f06270 */
[----:B0-----:R-:W-:Y:S05]  /*11730*/  WARPSYNC.COLLECTIVE R15, `(.L_x_105) ;  /* 0x000000000f087348 */ /* 0x001fea0003c00000 */
[----:B------:R1:W2:Y:S02]  /*11740*/  SHFL.IDX P6, R14, R13, R12, R11 ;  /* 0x0000000c0d0e7389 */ /* 0x0002a400000c000b */
[----:B012---:R-:W-:Y:S01]  /*11750*/  ENDCOLLECTIVE ;  /* 0x000000000000791b */ /* 0x007fe20003800000 */
.L_x_105:
[----:B------:R-:W-:Y:S01]  /*11760*/  VIADD R3, R7, 0x20 ;  /* 0x0000002007037836 */ /* 0x000fe20000000000 */
[----:B------:R-:W-:Y:S01]  /*11770*/  @!P0 LEA R21, R31, UR42, 0x1 ;  /* 0x0000002a1f158c11 */ /* 0x000fe2000f8e08ff */
[----:B------:R-:W-:Y:S02]  /*11780*/  IMAD.MOV.U32 R13, RZ, RZ, R6 ;  /* 0x000000ffff0d7224 */ /* 0x000fe400078e0006 */
[----:B------:R-:W-:-:S07]  /*11790*/  IMAD.MOV.U32 R5, RZ, RZ, R14 ;  /* 0x000000ffff057224 */ /* 0x000fce00078e000e */
[----:B------:R-:W-:Y:S05]  /*117a0*/  WARPSYNC.COLLECTIVE R15, `(.L_x_106) ;  /* 0x000000000f087348 */ /* 0x000fea0003c00000 */
[----:B------:R0:W1:Y:S02]  /*117b0*/  SHFL.IDX P6, R14, R13, R12, R11 ;  /* 0x0000000c0d0e7389 */ /* 0x00006400000c000b */
[----:B01----:R-:W-:Y:S01]  /*117c0*/  ENDCOLLECTIVE ;  /* 0x000000000000791b */ /* 0x003fe20003800000 */
.L_x_106:
[----:B------:R-:W-:Y:S01]  /*117d0*/  ULDC.64 UR4, c[0x0][0x208] ;  /* 0x0000820000047ab9 */ /* 0x000fe20000000a00 */
[----:B------:R-:W-:Y:S02]  /*117e0*/  IMAD.MOV.U32 R13, RZ, RZ, R8 ;  /* 0x000000ffff0d7224 */ /* 0x000fe400078e0008 */
[----:B------:R-:W-:Y:S01]  /*117f0*/  IMAD.MOV.U32 R12, RZ, RZ, 0x2 ;  /* 0x00000002ff0c7424 */ /* 0x000fe200078e00ff */
[----:B------:R-:W-:-:S05]  /*11800*/  MOV R4, R14 ;  /* 0x0000000e00047202 */ /* 0x000fca0000000f00 */
        /* <DEDUP_REMOVED lines=12> */
.L_x_107:
[----:B------:R-:W-:Y:S01]  /*118d0*/  VIADD R5, R7, 0x30 ;  /* 0x0000003007057836 */ /* 0x000fe20000000000 */
[----:B------:R-:W-:Y:S01]  /*118e0*/  @!P0 LEA R9, R31, UR42, 0x1 ;  /* 0x0000002a1f098c11 */ /* 0x000fe2000f8e08ff */
[----:B------:R-:W-:Y:S01]  /*118f0*/  IMAD.MOV.U32 R13, RZ, RZ, R6 ;  /* 0x000000ffff0d7224 */ /* 0x000fe200078e0006 */
[----:B------:R-:W-:-:S07]  /*11900*/  MOV R3, R14 ;  /* 0x0000000e00037202 */ /* 0x000fce0000000f00 */
[----:B------:R-:W-:Y:S05]  /*11910*/  WARPSYNC.COLLECTIVE R15, `(.L_x_108) ;  /* 0x000000000f087348 */ /* 0x000fea0003c00000 */
[----:B------:R0:W1:Y:S02]  /*11920*/  SHFL.IDX P6, R14, R13, R12, R11 ;  /* 0x0000000c0d0e7389 */ /* 0x00006400000c000b */
[----:B01----:R-:W-:Y:S01]  /*11930*/  ENDCOLLECTIVE ;  /* 0x000000000000791b */ /* 0x003fe20003800000 */
.L_x_108:
[----:B------:R-:W-:Y:S01]  /*11940*/  ULDC.64 UR4, c[0x0][0x208] ;  /* 0x0000820000047ab9 */ /* 0x000fe20000000a00 */
[----:B------:R-:W-:Y:S01]  /*11950*/  MOV R13, R8 ;  /* 0x00000008000d7202 */ /* 0x000fe20000000f00 */
[----:B------:R-:W-:Y:S02]  /*11960*/  IMAD.MOV.U32 R12, RZ, RZ, 0x3 ;  /* 0x00000003ff0c7424 */ /* 0x000fe400078e00ff */
        /* <DEDUP_REMOVED lines=13> */
.L_x_109:
[----:B------:R-:W-:Y:S01]  /*11a40*/  VIADD R3, R7, 0x40 ;  /* 0x0000004007037836 */ /* 0x000fe20000000000 */
[----:B------:R-:W-:Y:S02]  /*11a50*/  @!P0 LEA R21, R31, UR42, 0x1 ;  /* 0x0000002a1f158c11 */ /* 0x000fe4000f8e08ff */
[----:B------:R-:W-:Y:S01]  /*11a60*/  MOV R13, R6 ;  /* 0x00000006000d7202 */ /* 0x000fe20000000f00 */
[----:B------:R-:W-:-:S07]  /*11a70*/  IMAD.MOV.U32 R5, RZ, RZ, R14 ;  /* 0x000000ffff057224 */ /* 0x000fce00078e000e */
[----:B------:R-:W-:Y:S05]  /*11a80*/  WARPSYNC.COLLECTIVE R15, `(.L_x_110) ;  /* 0x000000000f087348 */ /* 0x000fea0003c00000 */
[----:B------:R0:W1:Y:S02]  /*11a90*/  SHFL.IDX P6, R14, R13, R12, R11 ;  /* 0x0000000c0d0e7389 */ /* 0x00006400000c000b */
[----:B01----:R-:W-:Y:S01]  /*11aa0*/  ENDCOLLECTIVE ;  /* 0x000000000000791b */ /* 0x003fe20003800000 */
.L_x_110:
        /* <DEDUP_REMOVED lines=16> */
.L_x_111:
[----:B------:R-:W-:Y:S01]  /*11bb0*/  VIADD R5, R7, 0x50 ;  /* 0x0000005007057836 */ /* 0x000fe20000000000 */
[----:B------:R-:W-:Y:S02]  /*11bc0*/  @!P0 LEA R9, R31, UR42, 0x1 ;  /* 0x0000002a1f098c11 */ /* 0x000fe4000f8e08ff */
[----:B------:R-:W-:Y:S01]  /*11bd0*/  MOV R13, R6 ;  /* 0x00000006000d7202 */ /* 0x000fe20000000f00 */
[----:B------:R-:W-:-:S07]  /*11be0*/  IMAD.MOV.U32 R3, RZ, RZ, R14 ;  /* 0x000000ffff037224 */ /* 0x000fce00078e000e */
[----:B------:R-:W-:Y:S05]  /*11bf0*/  WARPSYNC.COLLECTIVE R15, `(.L_x_112) ;  /* 0x000000000f087348 */ /* 0x000fea0003c00000 */
[----:B------:R0:W1:Y:S02]  /*11c00*/  SHFL.IDX P6, R14, R13, R12, R11 ;  /* 0x0000000c0d0e7389 */ /* 0x00006400000c000b */
[----:B01----:R-:W-:Y:S01]  /*11c10*/  ENDCOLLECTIVE ;  /* 0x000000000000791b */ /* 0x003fe20003800000 */
.L_x_112:
        /* <DEDUP_REMOVED lines=16> */
.L_x_113:
[----:B------:R-:W-:Y:S01]  /*11d20*/  VIADD R3, R7, 0x60 ;  /* 0x0000006007037836 */ /* 0x000fe20000000000 */
[----:B------:R-:W-:Y:S02]  /*11d30*/  @!P0 LEA R21, R31, UR42, 0x1 ;  /* 0x0000002a1f158c11 */ /* 0x000fe4000f8e08ff */
[----:B------:R-:W-:Y:S01]  /*11d40*/  MOV R13, R6 ;  /* 0x00000006000d7202 */ /* 0x000fe20000000f00 */
[----:B------:R-:W-:-:S07]  /*11d50*/  IMAD.MOV.U32 R5, RZ, RZ, R14 ;  /* 0x000000ffff057224 */ /* 0x000fce00078e000e */
[----:B------:R-:W-:Y:S05]  /*11d60*/  WARPSYNC.COLLECTIVE R15, `(.L_x_114) ;  /* 0x000000000f087348 */ /* 0x000fea0003c00000 */
[----:B------:R0:W1:Y:S02]  /*11d70*/  SHFL.IDX P6, R14, R13, R12, R11 ;  /* 0x0000000c0d0e7389 */ /* 0x00006400000c000b */
[----:B01----:R-:W-:Y:S01]  /*11d80*/  ENDCOLLECTIVE ;  /* 0x000000000000791b */ /* 0x003fe20003800000 */
.L_x_114:
        /* <DEDUP_REMOVED lines=16> */
.L_x_115:
[----:B------:R-:W-:Y:S02]  /*11e90*/  @!P0 LEA R9, R31, UR42, 0x1 ;  /* 0x0000002a1f098c11 */ /* 0x000fe4000f8e08ff */
[----:B------:R-:W-:Y:S01]  /*11ea0*/  MOV R13, R6 ;  /* 0x00000006000d7202 */ /* 0x000fe20000000f00 */
[----:B------:R-:W-:-:S07]  /*11eb0*/  IMAD.MOV.U32 R3, RZ, RZ, R14 ;  /* 0x000000ffff037224 */ /* 0x000fce00078e000e */
[----:B------:R-:W-:Y:S05]  /*11ec0*/  WARPSYNC.COLLECTIVE R15, `(.L_x_116) ;  /* 0x000000000f087348 */ /* 0x000fea0003c00000 */
[----:B------:R0:W1:Y:S02]  /*11ed0*/  SHFL.IDX P6, R14, R13, R12, R11 ;  /* 0x0000000c0d0e7389 */ /* 0x00006400000c000b */
[----:B01----:R-:W-:Y:S01]  /*11ee0*/  ENDCOLLECTIVE ;  /* 0x000000000000791b */ /* 0x003fe20003800000 */
.L_x_116:
[----:B------:R-:W-:Y:S01]  /*11ef0*/  ULDC.64 UR4, c[0x0][0x208] ;  /* 0x0000820000047ab9 */ /* 0x000fe20000000a00 */
[----:B------:R-:W-:Y:S01]  /*11f00*/  IMAD.MOV.U32 R13, RZ, RZ, R8 ;  /* 0x000000ffff0d7224 */ /* 0x000fe200078e0008 */
[----:B------:R-:W-:Y:S01]  /*11f10*/  MOV R12, 0x7 ;  /* 0x00000007000c7802 */ /* 0x000fe20000000f00 */
        /* <DEDUP_REMOVED lines=8> */
[----:B------:R0:W-:Y:S02]  /*11fa0*/  @!P0 LDGSTS.E.BYPASS.LTC128B.128 [R9+0x23400], desc[UR4][R2.64+0x180], !P1 ;  /* 0x2340018002098fae */ /* 0x0001e4000c901d44 */
[----:B0-----:R-:W-:Y:S05]  /*11fb0*/  WARPSYNC.COLLECTIVE R15, `(.L_x_117) ;  /* 0x000000000f087348 */ /* 0x001fea0003c00000 */
[----:B------:R1:W2:Y:S02]  /*11fc0*/  SHFL.IDX P6, R14, R13, R12, R11 ;  /* 0x0000000c0d0e7389 */ /* 0x0002a400000c000b */
[----:B012---:R-:W-:Y:S01]  /*11fd0*/  ENDCOLLECTIVE ;  /* 0x000000000000791b */ /* 0x007fe20003800000 */
.L_x_117:
[----:B------:R-:W-:Y:S02]  /*11fe0*/  IMAD.MOV.U32 R13, RZ, RZ, R6 ;  /* 0x000000ffff0d7224 */ /* 0x000fe400078e0006 */
[----:B------:R-:W-:-:S07]  /*11ff0*/  IMAD.MOV.U32 R8, RZ, RZ, R14 ;  /* 0x000000ffff087224 */ /* 0x000fce00078e000e */
[----:B------:R-:W-:Y:S05]  /*12000*/  WARPSYNC.COLLECTIVE R15, `(.L_x_118) ;  /* 0x000000000f087348 */ /* 0x000fea0003c00000 */
[----:B------:R0:W1:Y:S02]  /*12010*/  SHFL.IDX P6, R14, R13, R12, R11 ;  /* 0x0000000c0d0e7389 */ /* 0x00006400000c000b */
[----:B01----:R-:W-:Y:S01]  /*12020*/  ENDCOLLECTIVE ;  /* 0x000000000000791b */ /* 0x003fe20003800000 */
.L_x_118:
[----:B------:R-:W-:Y:S05]  /*12030*/  BRA `(.L_x_119) ;  /* 0xffffffcc00407947 */ /* 0x000fea000383ffff */
.L_x_56:
[----:B0-----:R-:W-:-:S04]  /*12040*/  MOV R3, UR42 ;  /* 0x0000002a00037c02 */ /* 0x001fc80008000f00 */
[----:B------:R0:W1:Y:S03]  /*12050*/  SYNCS.PHASECHK.TRANS64.TRYWAIT P0, [R3+URZ+0x38820], R0 ;  /* 0x03882000030075a7 */ /* 0x000066000800017f */
[----:B-1----:R-:W-:Y:S05]  /*12060*/  @!P0 NANOSLEEP.SYNCS 0x989680 ;  /* 0x009896800000895d */ /* 0x002fea0003900000 */
[----:B------:R-:W1:Y:S02]  /*12070*/  @!P0 SYNCS.PHASECHK.TRANS64 P0, [R3+URZ+0x38820], R0 ;  /* 0x03882000030085a7 */ /* 0x000e64000800007f */
[----:B-1----:R-:W-:Y:S05]  /*12080*/  @!P0 BRA `(.L_x_56) ;  /* 0xfffffffc00ec8947 */ /* 0x002fea000383ffff */
[----:B------:R-:W-:Y:S05]  /*12090*/  BRA `(.L_x_120) ;  /* 0xffffffcc00907947 */ /* 0x000fea000383ffff */
.L_x_60:
[----:B-1----:R1:W2:Y:S02]  /*120a0*/  SYNCS.PHASECHK.TRANS64.TRYWAIT P0, [R19+URZ+0x38840], R2 ;  /* 0x03884002130075a7 */ /* 0x0022a4000800017f */
[----:B--2---:R-:W-:Y:S05]  /*120b0*/  @!P0 NANOSLEEP.SYNCS 0x989680 ;  /* 0x009896800000895d */ /* 0x004fea0003900000 */
[----:B------:R-:W2:Y:S02]  /*120c0*/  @!P0 SYNCS.PHASECHK.TRANS64 P0, [R19+URZ+0x38840], R2 ;  /* 0x03884002130085a7 */ /* 0x000ea4000800007f */
[----:B--2---:R-:W-:Y:S05]  /*120d0*/  @!P0 BRA `(.L_x_60) ;  /* 0xfffffffc00f08947 */ /* 0x004fea000383ffff */
[----:B------:R-:W-:Y:S05]  /*120e0*/  BRA `(.L_x_121) ;  /* 0xffffffd0009c7947 */ /* 0x000fea000383ffff */
.L_x_61:
        /* <DEDUP_REMOVED lines=8> */
.L_x_123:
[----:B------:R-:W-:Y:S05]  /*12170*/  BSYNC B1 ;  /* 0x0000000000017941 */ /* 0x000fea0003800000 */
.L_x_122:
[----:B------:R-:W-:Y:S01]  /*12180*/  MOV R13, R24 ;  /* 0x00000018000d7202 */ /* 0x000fe20000000f00 */
[----:B------:R-:W-:Y:S01]  /*12190*/  IMAD.MOV.U32 R12, RZ, RZ, RZ ;  /* 0x000000ffff0c7224 */ /* 0x000fe200078e00ff */
[----:B------:R-:W-:Y:S01]  /*121a0*/  MOV R15, 0xffffffff ;  /* 0xffffffff000f7802 */ /* 0x000fe20000000f00 */
[----:B------:R-:W-:Y:S01]  /*121b0*/  IMAD.MOV.U32 R11, RZ, RZ, 0x181f ;  /* 0x0000181fff0b7424 */ /* 0x000fe200078e00ff */
[----:B------:R-:W-:Y:S01]  /*121c0*/  P2R R4, PR, RZ, 0x8 ;  /* 0x00000008ff047803 */ /* 0x000fe20000000000 */
[----:B------:R-:W-:Y:S01]  /*121d0*/  IMAD.MOV.U32 R3, RZ, RZ, R14 ;  /* 0x000000ffff037224 */ /* 0x000fe200078e000e */
[----:B------:R-:W-:Y:S01]  /*121e0*/  LOP3.LUT P3, RZ, R16, 0x10, RZ, 0xc0, !PT ;  /* 0x0000001010ff7812 */ /* 0x000fe2000786c0ff */
[----:B------:R-:W-:-:S12]  /*121f0*/  IMAD.SHL.U32 R32, R22, 0x2, RZ ;  /* 0x0000000216207824 */ /* 0x000fd800078e00ff */
[----:B------:R-:W-:Y:S05]  /*12200*/  WARPSYNC.COLLECTIVE R15, `(.L_x_124) ;  /* 0x000000000f087348 */ /* 0x000fea0003c00000 */
[----:B------:R0:W1:Y:S02]  /*12210*/  SHFL.IDX P6, R14, R13, R12, R11 ;  /* 0x0000000c0d0e7389 */ /* 0x00006400000c000b */
[----:B01----:R-:W-:Y:S01]  /*12220*/  ENDCOLLECTIVE ;  /* 0x000000000000791b */ /* 0x003fe20003800000 */
.L_x_124:
[----:B------:R-:W-:Y:S01]  /*12230*/  P2R R6, PR, RZ, 0x4 ;  /* 0x00000004ff067803 */ /* 0x000fe20000000000 */
[----:B------:R-:W-:Y:S01]  /*12240*/  ULDC.64 UR4, c[0x0][0x208] ;  /* 0x0000820000047ab9 */ /* 0x000fe20000000a00 */
[C---:B------:R-:W-:Y:S02]  /*12250*/  LOP3.LUT P2, RZ, R16.reuse, 0x8, RZ, 0xc0, !PT ;  /* 0x0000000810ff7812 */ /* 0x040fe4000784c0ff */
[----:B------:R-:W-:Y:S02]  /*12260*/  P2R R7, PR, RZ, 0x2 ;  /* 0x00000002ff077803 */ /* 0x000fe40000000000 */
[----:B------:R-:W-:Y:S02]  /*12270*/  LOP3.LUT P1, RZ, R16, 0x4, RZ, 0xc0, !PT ;  /* 0x0000000410ff7812 */ /* 0x000fe4000782c0ff */
[----:B------:R-:W-:Y:S02]  /*12280*/  LEA R25, R25, UR42, 0x1 ;  /* 0x0000002a19197c11 */ /* 0x000fe4000f8e08ff */
[----:B------:R-:W-:Y:S01]  /*12290*/  MOV R13, R27 ;  /* 0x0000001b000d7202 */ /* 0x000fe20000000f00 */
[----:B------:R-:W-:Y:S01]  /*122a0*/  IMAD.MOV.U32 R12, RZ, RZ, 0x1 ;  /* 0x00000001ff0c7424 */ /* 0x000fe200078e00ff */
[----:B------:R-:W-:-:S05]  /*122b0*/  IADD3 R2, P0, R14, R32, RZ ;  /* 0x000000200e027210 */ /* 0x000fca0007f1e0ff */
[----:B------:R-:W-:-:S05]  /*122c0*/  IMAD.X R3, RZ, RZ, R3, P0 ;  /* 0x000000ffff037224 */ /* 0x000fca00000e0603 */
[----:B------:R-:W-:Y:S01]  /*122d0*/  @!PT LDS RZ, [RZ] ;  /* 0x00000000fffff984 */ /* 0x000fe20000000800 */
[----:B------:R-:W-:Y:S01]  /*122e0*/  @!PT LDS RZ, [RZ] ;  /* 0x00000000fffff984 */ /* 0x000fe20000000800 */
[----:B------:R-:W-:Y:S01]  /*122f0*/  @!PT LDS RZ, [RZ] ;  /* 0x00000000fffff984 */ /* 0x000fe20000000800 */
[----:B------:R0:W-:Y:S04]  /*12300*/  LDGSTS.E.BYPASS.LTC128B.128 [R25+0x24400], desc[UR4][R2.64], !P3 ;  /* 0x2440000002197fae */ /* 0x0001e8000d901d44 */
[----:B------:R0:W-:Y:S04]  /*12310*/  LDGSTS.E.BYPASS.LTC128B.128 [R25+0x26c00], desc[UR4][R2.64+0x80], !P2 ;  /* 0x26c0008002197fae */ /* 0x0001e8000d101d44 */
[----:B------:R0:W-:Y:S04]  /*12320*/  LDGSTS.E.BYPASS.LTC128B.128 [R25+0x29400], desc[UR4][R2.64+0x100], !P1 ;  /* 0x2940010002197fae */ /* 0x0001e8000c901d44 */
[----:B------:R0:W-:Y:S02]  /*12330*/  LDGSTS.E.BYPASS.LTC128B.128 [R25+0x2bc00], desc[UR4][R2.64+0x180], !P5 ;  /* 0x2bc0018002197fae */ /* 0x0001e4000e901d44 */
[----:B0-----:R-:W-:Y:S05]  /*12340*/  WARPSYNC.COLLECTIVE R15, `(.L_x_125) ;  /* 0x000000000f087348 */ /* 0x001fea0003c00000 */
[----:B------:R1:W2:Y:S02]  /*12350*/  SHFL.IDX P6, R14, R13, R12, R11 ;  /* 0x0000000c0d0e7389 */ /* 0x0002a400000c000b */
[----:B012---:R-:W-:Y:S01]  /*12360*/  ENDCOLLECTIVE ;  /* 0x000000000000791b */ /* 0x007fe20003800000 */
.L_x_125:
[----:B------:R-:W-:Y:S01]  /*12370*/  MOV R13, R24 ;  /* 0x00000018000d7202 */ /* 0x000fe20000000f00 */
[----:B------:R-:W-:-:S07]  /*12380*/  IMAD.MOV.U32 R5, RZ, RZ, R14 ;  /* 0x000000ffff057224 */ /* 0x000fce00078e000e */
[----:B------:R-:W-:Y:S05]  /*12390*/  WARPSYNC.COLLECTIVE R15, `(.L_x_126) ;  /* 0x000000000f087348 */ /* 0x000fea0003c00000 */
[----:B------:R0:W1:Y:S02]  /*123a0*/  SHFL.IDX P6, R14, R13, R12, R11 ;  /* 0x0000000c0d0e7389 */ /* 0x00006400000c000b */
[----:B01----:R-:W-:Y:S01]  /*123b0*/  ENDCOLLECTIVE ;  /* 0x000000000000791b */ /* 0x003fe20003800000 */
.L_x_126:
[----:B------:R-:W-:Y:S01]  /*123c0*/  ULDC.64 UR4, c[0x0][0x208] ;  /* 0x0000820000047ab9 */ /* 0x000fe20000000a00 */
[----:B------:R-:W-:Y:S01]  /*123d0*/  MOV R13, R27 ;  /* 0x0000001b000d7202 */ /* 0x000fe20000000f00 */
[----:B------:R-:W-:Y:S02]  /*123e0*/  IMAD.MOV.U32 R12, RZ, RZ, 0x2 ;  /* 0x00000002ff0c7424 */ /* 0x000fe400078e00ff */
[----:B------:R-:W-:-:S05]  /*123f0*/  IMAD.MOV.U32 R11, RZ, RZ, R14 ;  /* 0x000000ffff0b7224 */ /* 0x000fca00078e000e */
[----:B------:R-:W-:Y:S01]  /*12400*/  IADD3 R2, P0, R11, R32, RZ ;  /* 0x000000200b027210 */ /* 0x000fe20007f1e0ff */
[----:B------:R-:W-:-:S04]  /*12410*/  IMAD.MOV.U32 R11, RZ, RZ, 0x181f ;  /* 0x0000181fff0b7424 */ /* 0x000fc800078e00ff */
        /* <DEDUP_REMOVED lines=11> */
.L_x_127:
[----:B------:R-:W-:Y:S01]  /*124d0*/  IMAD.MOV.U32 R13, RZ, RZ, R24 ;  /* 0x000000ffff0d7224 */ /* 0x000fe200078e0018 */
[----:B------:R-:W-:-:S07]  /*124e0*/  MOV R5, R14 ;  /* 0x0000000e00057202 */ /* 0x000fce0000000f00 */
[----:B------:R-:W-:Y:S05]  /*124f0*/  WARPSYNC.COLLECTIVE R15, `(.L_x_128) ;  /* 0x000000000f087348 */ /* 0x000fea0003c00000 */
[----:B------:R0:W1:Y:S02]  /*12500*/  SHFL.IDX P6, R14, R13, R12, R11 ;  /* 0x0000000c0d0e7389 */ /* 0x00006400000c000b */
[----:B01----:R-:W-:Y:S01]  /*12510*/  ENDCOLLECTIVE ;  /* 0x000000000000791b */ /* 0x003fe20003800000 */
.L_x_128:
[----:B------:R-:W-:Y:S01]  /*12520*/  ULDC.64 UR4, c[0x0][0x208] ;  /* 0x0000820000047ab9 */ /* 0x000fe20000000a00 */
[----:B------:R-:W-:Y:S02]  /*12530*/  IMAD.MOV.U32 R13, RZ, RZ, R27 ;  /* 0x000000ffff0d7224 */ /* 0x000fe400078e001b */
[----:B------:R-:W-:Y:S02]  /*12540*/  IMAD.MOV.U32 R12, RZ, RZ, 0x3 ;  /* 0x00000003ff0c7424 */ /* 0x000fe400078e00ff */
[----:B------:R-:W-:-:S05]  /*12550*/  IMAD.MOV.U32 R11, RZ, RZ, R14 ;  /* 0x000000ffff0b7224 */ /* 0x000fca00078e000e */
[----:B------:R-:W-:Y:S02]  /*12560*/  IADD3 R2, P0, R11, R32, RZ ;  /* 0x000000200b027210 */ /* 0x000fe40007f1e0ff */
[----:B------:R-:W-:Y:S02]  /*12570*/  MOV R11, 0x181f ;  /* 0x0000181f000b7802 */ /* 0x000fe40000000f00 */
[----:B------:R-:W-:Y:S02]  /*12580*/  IADD3.X R3, RZ, R5, RZ, P0, !PT ;  /* 0x00000005ff037210 */ /* 0x000fe400007fe4ff */
[----:B------:R-:W-:-:S03]  /*12590*/  SHF.L.U32 R5, R22, 0x1, RZ ;  /* 0x0000000116057819 */ /* 0x000fc600000006ff */
        /* <DEDUP_REMOVED lines=10> */
.L_x_129:
[----:B------:R-:W-:Y:S02]  /*12640*/  IMAD.MOV.U32 R13, RZ, RZ, R24 ;  /* 0x000000ffff0d7224 */ /* 0x000fe400078e0018 */
[----:B------:R-:W-:-:S07]  /*12650*/  IMAD.MOV.U32 R32, RZ, RZ, R14 ;  /* 0x000000ffff207224 */ /* 0x000fce00078e000e */
[----:B------:R-:W-:Y:S05]  /*12660*/  WARPSYNC.COLLECTIVE R15, `(.L_x_130) ;  /* 0x000000000f087348 */ /* 0x000fea0003c00000 */
[----:B------:R0:W1:Y:S02]  /*12670*/  SHFL.IDX P6, R14, R13, R12, R11 ;  /* 0x0000000c0d0e7389 */ /* 0x00006400000c000b */
[----:B01----:R-:W-:Y:S01]  /*12680*/  ENDCOLLECTIVE ;  /* 0x000000000000791b */ /* 0x003fe20003800000 */
.L_x_130:
[----:B------:R-:W-:Y:S01]  /*12690*/  ULDC.64 UR4, c[0x0][0x208] ;  /* 0x0000820000047ab9 */ /* 0x000fe20000000a00 */
[----:B------:R-:W-:Y:S01]  /*126a0*/  MOV R13, R27 ;  /* 0x0000001b000d7202 */ /* 0x000fe20000000f00 */
[----:B------:R-:W-:Y:S02]  /*126b0*/  IMAD.MOV.U32 R12, RZ, RZ, 0x4 ;  /* 0x00000004ff0c7424 */ /* 0x000fe400078e00ff */
[----:B------:R-:W-:-:S05]  /*126c0*/  IMAD.MOV.U32 R2, RZ, RZ, R14 ;  /* 0x000000ffff027224 */ /* 0x000fca00078e000e */
[----:B------:R-:W-:-:S05]  /*126d0*/  IADD3 R2, P0, R2, R5, RZ ;  /* 0x0000000502027210 */ /* 0x000fca0007f1e0ff */
[----:B------:R-:W-:-:S05]  /*126e0*/  IMAD.X R3, RZ, RZ, R32, P0 ;  /* 0x000000ffff037224 */ /* 0x000fca00000e0620 */
[----:B------:R-:W-:Y:S01]  /*126f0*/  @!PT LDS RZ, [RZ] ;  /* 0x00000000fffff984 */ /* 0x000fe20000000800 */
[----:B------:R-:W-:Y:S01]  /*12700*/  @!PT LDS RZ, [RZ] ;  /* 0x00000000fffff984 */ /* 0x000fe20000000800 */
[----:B------:R-:W-:Y:S01]  /*12710*/  @!PT LDS RZ, [RZ] ;  /* 0x00000000fffff984 */ /* 0x000fe20000000800 */
[----:B------:R0:W-:Y:S01]  /*12720*/  LDGSTS.E.BYPASS.LTC128B.128 [R25+0x25c00], desc[UR4][R2.64], !P3 ;  /* 0x25c0000002197fae */ /* 0x0001e2000d901d44 */
[----:B------:R-:W-:-:S03]  /*12730*/  ISETP.NE.AND P3, PT, R4, RZ, PT ;  /* 0x000000ff0400720c */ /* 0x000fc60003f65270 */
[----:B------:R0:W-:Y:S01]  /*12740*/  LDGSTS.E.BYPASS.LTC128B.128 [R25+0x28400], desc[UR4][R2.64+0x80], !P2 ;  /* 0x2840008002197fae */ /* 0x0001e2000d101d44 */
[----:B------:R-:W-:-:S03]  /*12750*/  ISETP.NE.AND P2, PT, R6, RZ, PT ;  /* 0x000000ff0600720c */ /* 0x000fc60003f45270 */
[----:B------:R0:W-:Y:S01]  /*12760*/  LDGSTS.E.BYPASS.LTC128B.128 [R25+0x2ac00], desc[UR4][R2.64+0x100], !P1 ;  /* 0x2ac0010002197fae */ /* 0x0001e2000c901d44 */
[----:B------:R-:W-:-:S03]  /*12770*/  ISETP.NE.AND P1, PT, R7, RZ, PT ;  /* 0x000000ff0700720c */ /* 0x000fc60003f25270 */
[----:B------:R0:W-:Y:S10]  /*12780*/  LDGSTS.E.BYPASS.LTC128B.128 [R25+0x2d400], desc[UR4][R2.64+0x180], !P5 ;  /* 0x2d40018002197fae */ /* 0x0001f4000e901d44 */
[----:B0-----:R-:W-:Y:S05]  /*12790*/  WARPSYNC.COLLECTIVE R15, `(.L_x_131) ;  /* 0x000000000f087348 */ /* 0x001fea0003c00000 */
[----:B------:R1:W2:Y:S02]  /*127a0*/  SHFL.IDX P6, R14, R13, R12, R11 ;  /* 0x0000000c0d0e7389 */ /* 0x0002a400000c000b */
[----:B012---:R-:W-:Y:S01]  /*127b0*/  ENDCOLLECTIVE ;  /* 0x000000000000791b */ /* 0x007fe20003800000 */
.L_x_131:
[----:B------:R-:W-:Y:S01]  /*127c0*/  MOV R13, R24 ;  /* 0x00000018000d7202 */ /* 0x000fe20000000f00 */
[----:B------:R-:W-:-:S07]  /*127d0*/  IMAD.MOV.U32 R27, RZ, RZ, R14 ;  /* 0x000000ffff1b7224 */ /* 0x000fce00078e000e */
[----:B------:R-:W-:Y:S05]  /*127e0*/  WARPSYNC.COLLECTIVE R15, `(.L_x_132) ;  /* 0x000000000f087348 */ /* 0x000fea0003c00000 */
[----:B------:R0:W1:Y:S02]  /*127f0*/  SHFL.IDX P6, R14, R13, R12, R11 ;  /* 0x0000000c0d0e7389 */ /* 0x00006400000c000b */
[----:B01----:R-:W-:Y:S01]  /*12800*/  ENDCOLLECTIVE ;  /* 0x000000000000791b */ /* 0x003fe20003800000 */
.L_x_132:
[----:B------:R-:W-:Y:S05]  /*12810*/  BRA `(.L_x_133) ;  /* 0xffffffcc00f87947 */ /* 0x000fea000383ffff */
.L_x_66:
[----:B0-----:R0:W2:Y:S02]  /*12820*/  SYNCS.PHASECHK.TRANS64.TRYWAIT P0, [R4+URZ+0x38860], R3 ;  /* 0x03886003040075a7 */ /* 0x0010a4000800017f */
[----:B--2---:R-:W-:Y:S05]  /*12830*/  @!P0 NANOSLEEP.SYNCS 0x989680 ;  /* 0x009896800000895d */ /* 0x004fea0003900000 */
[----:B------:R-:W2:Y:S02]  /*12840*/  @!P0 SYNCS.PHASECHK.TRANS64 P0, [R4+URZ+0x38860], R3 ;  /* 0x03886003040085a7 */ /* 0x000ea4000800007f */
[----:B--2---:R-:W-:Y:S05]  /*12850*/  @!P0 BRA `(.L_x_66) ;  /* 0xfffffffc00f08947 */ /* 0x004fea000383ffff */
[----:B------:R-:W-:Y:S05]  /*12860*/  BRA `(.L_x_134) ;  /* 0xffffffd000747947 */ /* 0x000fea000383ffff */
.L_x_67:
[----:B------:R-:W-:Y:S01]  /*12870*/  BSSY B1, `(.L_x_135) ;  /* 0x0000008000017945 */ /* 0x000fe20003800000 */
[----:B------:R-:W-:Y:S01]  /*12880*/  IMAD.MOV.U32 R13, RZ, RZ, R18 ;  /* 0x000000ffff0d7224 */ /* 0x000fe200078e0012 */
[----:B------:R-:W-:Y:S01]  /*12890*/  MOV R11, 0x181f ;  /* 0x0000181f000b7802 */ /* 0x000fe20000000f00 */
[----:B------:R-:W-:Y:S02]  /*128a0*/  IMAD.MOV.U32 R12, RZ, RZ, RZ ;  /* 0x000000ffff0c7224 */ /* 0x000fe400078e00ff */
[----:B------:R-:W-:-:S07]  /*128b0*/  IMAD.MOV.U32 R15, RZ, RZ, -0x1 ;  /* 0xffffffffff0f7424 */ /* 0x000fce00078e00ff */
[----:B01----:R-:W-:Y:S05]  /*128c0*/  WARPSYNC.COLLECTIVE R15, `(.L_x_136) ;  /* 0x000000000f087348 */ /* 0x003fea0003c00000 */
[----:B------:R2:W3:Y:S02]  /*128d0*/  SHFL.IDX P6, R14, R13, R12, R11 ;  /* 0x0000000c0d0e7389 */ /* 0x0004e400000c000b */
[----:B0123--:R-:W-:Y:S01]  /*128e0*/  ENDCOLLECTIVE ;  /* 0x000000000000791b */ /* 0x00ffe20003800000 */
.L_x_136:
[----:B------:R-:W-:Y:S05]  /*128f0*/  BSYNC B1 ;  /* 0x0000000000017941 */ /* 0x000fea0003800000 */
.L_x_135:
[----:B------:R-:W-:Y:S01]  /*12900*/  MOV R13, R17 ;  /* 0x00000011000d7202 */ /* 0x000fe20000000f00 */
[----:B------:R-:W-:Y:S01]  /*12910*/  IMAD.MOV.U32 R12, RZ, RZ, RZ ;  /* 0x000000ffff0c7224 */ /* 0x000fe200078e00ff */
[----:B------:R-:W-:Y:S01]  /*12920*/  MOV R15, 0xffffffff ;  /* 0xffffffff000f7802 */ /* 0x000fe20000000f00 */
[----:B------:R-:W-:Y:S01]  /*12930*/  IMAD.MOV.U32 R11, RZ, RZ, 0x181f ;  /* 0x0000181fff0b7424 */ /* 0x000fe200078e00ff */
[----:B------:R-:W-:Y:S01]  /*12940*/  LEA R5, R5, UR42, 0x1 ;  /* 0x0000002a05057c11 */ /* 0x000fe2000f8e08ff */
[----:B------:R-:W-:-:S07]  /*12950*/  IMAD.MOV.U32 R3, RZ, RZ, R14 ;  /* 0x000000ffff037224 */ /* 0x000fce00078e000e */
[----:B------:R-:W-:Y:S05]  /*12960*/  WARPSYNC.COLLECTIVE R15, `(.L_x_137) ;  /* 0x000000000f087348 */ /* 0x000fea0003c00000 */
[----:B------:R0:W1:Y:S02]  /*12970*/  SHFL.IDX P6, R14, R13, R12, R11 ;  /* 0x0000000c0d0e7389 */ /* 0x00006400000c000b */
[----:B01----:R-:W-:Y:S01]  /*12980*/  ENDCOLLECTIVE ;  /* 0x000000000000791b */ /* 0x003fe20003800000 */
.L_x_137:
[----:B------:R-:W-:Y:S01]  /*12990*/  ULDC.64 UR4, c[0x0][0x208] ;  /* 0x0000820000047ab9 */ /* 0x000fe20000000a00 */
[----:B------:R-:W-:Y:S01]  /*129a0*/  IMAD.MOV.U32 R13, RZ, RZ, R18 ;  /* 0x000000ffff0d7224 */ /* 0x000fe200078e0012 */
[----:B------:R-:W-:Y:S02]  /*129b0*/  MOV R12, 0x1 ;  /* 0x00000001000c7802 */ /* 0x000fe40000000f00 */
[----:B------:R-:W-:-:S05]  /*129c0*/  IADD3 R2, P0, R14, R6, RZ ;  /* 0x000000060e027210 */ /* 0x000fca0007f1e0ff */
[----:B------:R-:W-:Y:S01]  /*129d0*/  IMAD.X R3, RZ, RZ, R3, P0 ;  /* 0x000000ffff037224 */ /* 0x000fe200000e0603 */
[----:B------:R-:W-:-:S13]  /*129e0*/  ISETP.LT.OR P0, PT, R0, 0x1, P4 ;  /* 0x000000010000780c */ /* 0x000fda0002701670 */
[----:B------:R-:W-:Y:S01]  /*129f0*/  @!PT LDS RZ, [RZ] ;  /* 0x00000000fffff984 */ /* 0x000fe20000000800 */
[----:B------:R-:W-:Y:S01]  /*12a00*/  @!PT LDS RZ, [RZ] ;  /* 0x00000000fffff984 */ /* 0x000fe20000000800 */
[----:B------:R-:W-:Y:S01]  /*12a10*/  @!PT LDS RZ, [RZ] ;  /* 0x00000000fffff984 */ /* 0x000fe20000000800 */
[----:B------:R0:W-:Y:S01]  /*12a20*/  LDGSTS.E.BYPASS.LTC128B.128 [R5+0x400], desc[UR4][R2.64], !P0 ;  /* 0x0040000002057fae */ /* 0x0001e2000c101d44 */
[----:B------:R-:W-:-:S13]  /*12a30*/  ISETP.LT.OR P0, PT, R0, 0x1, P3 ;  /* 0x000000010000780c */ /* 0x000fda0001f01670 */
[----:B------:R0:W-:Y:S01]  /*12a40*/  LDGSTS.E.BYPASS.LTC128B.128 [R5+0x2c00], desc[UR4][R2.64+0x80], !P0 ;  /* 0x02c0008002057fae */ /* 0x0001e2000c101d44 */
[----:B------:R-:W-:-:S13]  /*12a50*/  ISETP.LT.OR P0, PT, R0, 0x1, P2 ;  /* 0x000000010000780c */ /* 0x000fda0001701670 */
[----:B------:R0:W-:Y:S01]  /*12a60*/  LDGSTS.E.BYPASS.LTC128B.128 [R5+0x5400], desc[UR4][R2.64+0x100], !P0 ;  /* 0x0540010002057fae */ /* 0x0001e2000c101d44 */
[----:B------:R-:W-:-:S13]  /*12a70*/  ISETP.LT.OR P0, PT, R0, 0x1, P1 ;  /* 0x000000010000780c */ /* 0x000fda0000f01670 */
[----:B------:R0:W-:Y:S02]  /*12a80*/  LDGSTS.E.BYPASS.LTC128B.128 [R5+0x7c00], desc[UR4][R2.64+0x180], !P0 ;  /* 0x07c0018002057fae */ /* 0x0001e4000c101d44 */
[----:B0-----:R-:W-:Y:S05]  /*12a90*/  WARPSYNC.COLLECTIVE R15, `(.L_x_138) ;  /* 0x000000000f087348 */ /* 0x001fea0003c00000 */
[----:B------:R1:W2:Y:S02]  /*12aa0*/  SHFL.IDX P6, R14, R13, R12, R11 ;  /* 0x0000000c0d0e7389 */ /* 0x0002a400000c000b */
[----:B012---:R-:W-:Y:S01]  /*12ab0*/  ENDCOLLECTIVE ;  /* 0x000000000000791b */ /* 0x007fe20003800000 */
.L_x_138:
[----:B------:R-:W-:Y:S02]  /*12ac0*/  IMAD.MOV.U32 R13, RZ, RZ, R17 ;  /* 0x000000ffff0d7224 */ /* 0x000fe400078e0011 */
[----:B------:R-:W-:-:S07]  /*12ad0*/  IMAD.MOV.U32 R3, RZ, RZ, R14 ;  /* 0x000000ffff037224 */ /* 0x000fce00078e000e */
[----:B------:R-:W-:Y:S05]  /*12ae0*/  WARPSYNC.COLLECTIVE R15, `(.L_x_139) ;  /* 0x000000000f087348 */ /* 0x000fea0003c00000 */
[----:B------:R0:W1:Y:S02]  /*12af0*/  SHFL.IDX P6, R14, R13, R12, R11 ;  /* 0x0000000c0d0e7389 */ /* 0x00006400000c000b */
[----:B01----:R-:W-:Y:S01]  /*12b00*/  ENDCOLLECTIVE ;  /* 0x000000000000791b */ /* 0x003fe20003800000 */
.L_x_139:
[----:B------:R-:W-:Y:S01]  /*12b10*/  ULDC.64 UR4, c[0x0][0x208] ;  /* 0x0000820000047ab9 */ /* 0x000fe20000000a00 */
[----:B------:R-:W-:Y:S02]  /*12b20*/  IMAD.MOV.U32 R13, RZ, RZ, R18 ;  /* 0x000000ffff0d7224 */ /* 0x000fe400078e0012 */
[----:B------:R-:W-:Y:S01]  /*12b30*/  IMAD.MOV.U32 R12, RZ, RZ, 0x2 ;  /* 0x00000002ff0c7424 */ /* 0x000fe200078e00ff */
[----:B------:R-:W-:-:S04]  /*12b40*/  IADD3 R2, P0, R14, R6, RZ ;  /* 0x000000060e027210 */ /* 0x000fc80007f1e0ff */
[----:B------:R-:W-:Y:S02]  /*12b50*/  IADD3.X R3, RZ, R3, RZ, P0, !PT ;  /* 0x00000003ff037210 */ /* 0x000fe400007fe4ff */
        /* <DEDUP_REMOVED lines=14> */
.L_x_140:
[----:B------:R-:W-:Y:S01]  /*12c40*/  IMAD.MOV.U32 R13, RZ, RZ, R17 ;  /* 0x000000ffff0d7224 */ /* 0x000fe200078e0011 */
[----:B------:R-:W-:-:S07]  /*12c50*/  MOV R3, R14 ;  /* 0x0000000e00037202 */ /* 0x000fce0000000f00 */
[----:B------:R-:W-:Y:S05]  /*12c60*/  WARPSYNC.COLLECTIVE R15, `(.L_x_141) ;  /* 0x000000000f087348 */ /* 0x000fea0003c00000 */
[----:B------:R0:W1:Y:S02]  /*12c70*/  SHFL.IDX P6, R14, R13, R12, R11 ;  /* 0x0000000c0d0e7389 */ /* 0x00006400000c000b */
[----:B01----:R-:W-:Y:S01]  /*12c80*/  ENDCOLLECTIVE ;  /* 0x000000000000791b */ /* 0x003fe20003800000 */
.L_x_141:
[----:B------:R-:W-:Y:S01]  /*12c90*/  ULDC.64 UR4, c[0x0][0x208] ;  /* 0x0000820000047ab9 */ /* 0x000fe20000000a00 */
[----:B------:R-:W-:Y:S01]  /*12ca0*/  MOV R13, R18 ;  /* 0x00000012000d7202 */ /* 0x000fe20000000f00 */
[----:B------:R-:W-:Y:S01]  /*12cb0*/  IMAD.MOV.U32 R12, RZ, RZ, 0x3 ;  /* 0x00000003ff0c7424 */ /* 0x000fe200078e00ff */
        /* <DEDUP_REMOVED lines=16> */
.L_x_142:
[----:B------:R-:W-:Y:S01]  /*12dc0*/  MOV R13, R17 ;  /* 0x00000011000d7202 */ /* 0x000fe20000000f00 */
[----:B------:R-:W-:-:S07]  /*12dd0*/  IMAD.MOV.U32 R3, RZ, RZ, R14 ;  /* 0x000000ffff037224 */ /* 0x000fce00078e000e */
[----:B------:R-:W-:Y:S05]  /*12de0*/  WARPSYNC.COLLECTIVE R15, `(.L_x_143) ;  /* 0x000000000f087348 */ /* 0x000fea0003c00000 */
[----:B------:R0:W1:Y:S02]  /*12df0*/  SHFL.IDX P6, R14, R13, R12, R11 ;  /* 0x0000000c0d0e7389 */ /* 0x00006400000c000b */
[----:B01----:R-:W-:Y:S01]  /*12e00*/  ENDCOLLECTIVE ;  /* 0x000000000000791b */ /* 0x003fe20003800000 */
.L_x_143:
        /* <DEDUP_REMOVED lines=19> */
.L_x_144:
[----:B------:R-:W-:Y:S02]  /*12f40*/  IMAD.MOV.U32 R13, RZ, RZ, R17 ;  /* 0x000000ffff0d7224 */ /* 0x000fe400078e0011 */
[----:B------:R-:W-:-:S07]  /*12f50*/  IMAD.MOV.U32 R18, RZ, RZ, R14 ;  /* 0x000000ffff127224 */ /* 0x000fce00078e000e */
[----:B------:R-:W-:Y:S05]  /*12f60*/  WARPSYNC.COLLECTIVE R15, `(.L_x_145) ;  /* 0x000000000f087348 */ /* 0x000fea0003c00000 */
[----:B------:R0:W1:Y:S02]  /*12f70*/  SHFL.IDX P6, R14, R13, R12, R11 ;  /* 0x0000000c0d0e7389 */ /* 0x00006400000c000b */
[----:B01----:R-:W-:Y:S01]  /*12f80*/  ENDCOLLECTIVE ;  /* 0x000000000000791b */ /* 0x003fe20003800000 */
.L_x_145:
[----:B------:R-:W-:Y:S05]  /*12f90*/  BRA `(.L_x_146) ;  /* 0xffffffcc008c7947 */ /* 0x000fea000383ffff */
.L_x_73:
[----:B0-----:R0:W1:Y:S02]  /*12fa0*/  SYNCS.PHASECHK.TRANS64.TRYWAIT P0, [R0+URZ+0x38860], R3 ;  /* 0x03886003000075a7 */ /* 0x001064000800017f */
[----:B-1----:R-:W-:Y:S05]  /*12fb0*/  @!P0 NANOSLEEP.SYNCS 0x989680 ;  /* 0x009896800000895d */ /* 0x002fea0003900000 */
[----:B------:R-:W1:Y:S02]  /*12fc0*/  @!P0 SYNCS.PHASECHK.TRANS64 P0, [R0+URZ+0x38860], R3 ;  /* 0x03886003000085a7 */ /* 0x000e64000800007f */
[----:B-1----:R-:W-:Y:S05]  /*12fd0*/  @!P0 BRA `(.L_x_73) ;  /* 0xfffffffc00f08947 */ /* 0x002fea000383ffff */
[----:B------:R-:W-:Y:S05]  /*12fe0*/  BRA `(.L_x_147) ;  /* 0xffffffd000947947 */ /* 0x000fea000383ffff */
.L_x_74:
[----:B------:R-:W-:Y:S01]  /*12ff0*/  BSSY B0, `(.L_x_148) ;  /* 0x0000008000007945 */ /* 0x000fe20003800000 */
[----:B------:R-:W-:Y:S01]  /*13000*/  MOV R13, R18 ;  /* 0x00000012000d7202 */ /* 0x000fe20000000f00 */
[----:B------:R-:W-:Y:S01]  /*13010*/  IMAD.MOV.U32 R12, RZ, RZ, RZ ;  /* 0x000000ffff0c7224 */ /* 0x000fe200078e00ff */
[----:B------:R-:W-:Y:S01]  /*13020*/  MOV R15, 0xffffffff ;  /* 0xffffffff000f7802 */ /* 0x000fe20000000f00 */
[----:B------:R-:W-:-:S07]  /*13030*/  IMAD.MOV.U32 R11, RZ, RZ, 0x181f ;  /* 0x0000181fff0b7424 */ /* 0x000fce00078e00ff */
[----:B0-----:R-:W-:Y:S05]  /*13040*/  WARPSYNC.COLLECTIVE R15, `(.L_x_149) ;  /* 0x000000000f087348 */ /* 0x001fea0003c00000 */
[----:B------:R1:W2:Y:S02]  /*13050*/  SHFL.IDX P6, R14, R13, R12, R11 ;  /* 0x0000000c0d0e7389 */ /* 0x0002a400000c000b */
[----:B012---:R-:W-:Y:S01]  /*13060*/  ENDCOLLECTIVE ;  /* 0x000000000000791b */ /* 0x007fe20003800000 */
.L_x_149:
[----:B------:R-:W-:Y:S05]  /*13070*/  BSYNC B0 ;  /* 0x0000000000007941 */ /* 0x000fea0003800000 */
.L_x_148:
[----:B------:R-:W-:Y:S01]  /*13080*/  IMAD.MOV.U32 R13, RZ, RZ, R17 ;  /* 0x000000ffff0d7224 */ /* 0x000fe200078e0011 */
[----:B------:R-:W-:Y:S01]  /*13090*/  MOV R12, RZ ;  /* 0x000000ff000c7202 */ /* 0x000fe20000000f00 */
[----:B------:R-:W-:Y:S01]  /*130a0*/  IMAD.MOV.U32 R11, RZ, RZ, 0x181f ;  /* 0x0000181fff0b7424 */ /* 0x000fe200078e00ff */
[----:B------:R-:W-:Y:S01]  /*130b0*/  LEA R4, R4, UR42, 0x1 ;  /* 0x0000002a04047c11 */ /* 0x000fe2000f8e08ff */
[----:B------:R-:W-:Y:S02]  /*130c0*/  IMAD.MOV.U32 R15, RZ, RZ, -0x1 ;  /* 0xffffffffff0f7424 */ /* 0x000fe400078e00ff */
[----:B------:R-:W-:-:S07]  /*130d0*/  IMAD.MOV.U32 R3, RZ, RZ, R14 ;  /* 0x000000ffff037224 */ /* 0x000fce00078e000e */
[----:B------:R-:W-:Y:S05]  /*130e0*/  WARPSYNC.COLLECTIVE R15, `(.L_x_150) ;  /* 0x000000000f087348 */ /* 0x000fea0003c00000 */
[----:B------:R0:W1:Y:S02]  /*130f0*/  SHFL.IDX P6, R14, R13, R12, R11 ;  /* 0x0000000c0d0e7389 */ /* 0x00006400000c000b */
[----:B01----:R-:W-:Y:S01]  /*13100*/  ENDCOLLECTIVE ;  /* 0x000000000000791b */ /* 0x003fe20003800000 */
.L_x_150:
[----:B------:R-:W-:Y:S01]  /*13110*/  ULDC UR4, c[0x0][0x2f4] ;  /* 0x0000bd0000047ab9 */ /* 0x000fe20000000800 */
[----:B------:R-:W-:Y:S01]  /*13120*/  ULDC.64 UR6, c[0x0][0x208] ;  /* 0x0000820000067ab9 */ /* 0x000fe20000000a00 */
[----:B------:R-:W-:Y:S02]  /*13130*/  ISETP.GE.AND P2, PT, R22, UR4, PT ;  /* 0x0000000416007c0c */ /* 0x000fe4000bf46270 */
[----:B------:R-:W-:Y:S02]  /*13140*/  ISETP.GE.AND P3, PT, R37, UR4, PT ;  /* 0x0000000425007c0c */ /* 0x000fe4000bf66270 */
[C---:B------:R-:W-:Y:S02]  /*13150*/  ISETP.LT.OR P5, PT, R5.reuse, 0x1, P2 ;  /* 0x000000010500780c */ /* 0x040fe400017a1670 */
[----:B------:R-:W-:Y:S02]  /*13160*/  ISETP.LT.OR P4, PT, R5, 0x1, P3 ;  /* 0x000000010500780c */ /* 0x000fe40001f81670 */
[----:B------:R-:W-:-:S02]  /*13170*/  ISETP.GE.AND P1, PT, R36, UR4, PT ;  /* 0x0000000424007c0c */ /* 0x000fc4000bf26270 */
[----:B------:R-:W-:Y:S01]  /*13180*/  ISETP.GE.AND P0, PT, R35, UR4, PT ;  /* 0x0000000423007c0c */ /* 0x000fe2000bf06270 */
[----:B------:R-:W-:Y:S02]  /*13190*/  IMAD.MOV.U32 R13, RZ, RZ, R18 ;  /* 0x000000ffff0d7224 */ /* 0x000fe400078e0012 */
[----:B------:R-:W-:Y:S01]  /*131a0*/  IMAD.MOV.U32 R12, RZ, RZ, 0x1 ;  /* 0x00000001ff0c7424 */ /* 0x000fe200078e00ff */
[----:B------:R-:W-:-:S05]  /*131b0*/  MOV R2, R14 ;  /* 0x0000000e00027202 */ /* 0x000fca0000000f00 */
[----:B------:R-:W-:-:S05]  /*131c0*/  IMAD.WIDE.U32 R2, R22, 0x2, R2 ;  /* 0x0000000216027825 */ /* 0x000fca00078e0002 */
[----:B------:R-:W-:Y:S01]  /*131d0*/  @!PT LDS RZ, [RZ] ;  /* 0x00000000fffff984 */ /* 0x000fe20000000800 */
[----:B------:R-:W-:Y:S01]  /*131e0*/  @!PT LDS RZ, [RZ] ;  /* 0x00000000fffff984 */ /* 0x000fe20000000800 */
[----:B------:R-:W-:Y:S01]  /*131f0*/  @!PT LDS RZ, [RZ] ;  /* 0x00000000fffff984 */ /* 0x000fe20000000800 */
[----:B------:R0:W-:Y:S01]  /*13200*/  LDGSTS.E.BYPASS.LTC128B.128 [R4+0x400], desc[UR6][R2.64], !P5 ;  /* 0x0040000002047fae */ /* 0x0001e2000e901d46 */
[----:B------:R-:W-:-:S03]  /*13210*/  ISETP.LT.OR P5, PT, R5, 0x1, P1 ;  /* 0x000000010500780c */ /* 0x000fc60000fa1670 */
[----:B------:R0:W-:Y:S01]  /*13220*/  LDGSTS.E.BYPASS.LTC128B.128 [R4+0x2c00], desc[UR6][R2.64+0x80], !P4 ;  /* 0x02c0008002047fae */ /* 0x0001e2000e101d46 */
[----:B------:R-:W-:-:S09]  /*13230*/  ISETP.LT.OR P4, PT, R5, 0x1, P0 ;  /* 0x000000010500780c */ /* 0x000fd20000781670 */
[----:B------:R0:W-:Y:S01]  /*13240*/  LDGSTS.E.BYPASS.LTC128B.128 [R4+0x5400], desc[UR6][R2.64+0x100], !P5 ;  /* 0x0540010002047fae */ /* 0x0001e2000e901d46 */
[----:B------:R-:W-:-:S03]  /*13250*/  ISETP.LT.OR P5, PT, R5, 0x11, P2 ;  /* 0x000000110500780c */ /* 0x000fc600017a1670 */
[----:B------:R0:W-:Y:S01]  /*13260*/  LDGSTS.E.BYPASS.LTC128B.128 [R4+0x7c00], desc[UR6][R2.64+0x180], !P4 ;  /* 0x07c0018002047fae */ /* 0x0001e2000e101d46 */
[----:B------:R-:W-:-:S13]  /*13270*/  ISETP.LT.OR P4, PT, R5, 0x11, P3 ;  /* 0x000000110500780c */ /* 0x000fda0001f81670 */
[----:B0-----:R-:W-:Y:S05]  /*13280*/  WARPSYNC.COLLECTIVE R15, `(.L_x_151) ;  /* 0x000000000f087348 */ /* 0x001fea0003c00000 */
[----:B------:R1:W2:Y:S02]  /*13290*/  SHFL.IDX P6, R14, R13, R12, R11 ;  /* 0x0000000c0d0e7389 */ /* 0x0002a400000c000b */
[----:B012---:R-:W-:Y:S01]  /*132a0*/  ENDCOLLECTIVE ;  /* 0x000000000000791b */ /* 0x007fe20003800000 */
.L_x_151:
[----:B------:R-:W-:Y:S01]  /*132b0*/  IMAD.MOV.U32 R13, RZ, RZ, R17 ;  /* 0x000000ffff0d7224 */ /* 0x000fe200078e0011 */
[----:B------:R-:W-:-:S07]  /*132c0*/  MOV R6, R14 ;  /* 0x0000000e00067202 */ /* 0x000fce0000000f00 */
[----:B------:R-:W-:Y:S05]  /*132d0*/  WARPSYNC.COLLECTIVE R15, `(.L_x_152) ;  /* 0x000000000f087348 */ /* 0x000fea0003c00000 */
[----:B------:R0:W1:Y:S02]  /*132e0*/  SHFL.IDX P6, R14, R13, R12, R11 ;  /* 0x0000000c0d0e7389 */ /* 0x00006400000c000b */
[----:B01----:R-:W-:Y:S01]  /*132f0*/  ENDCOLLECTIVE ;  /* 0x000000000000791b */ /* 0x003fe20003800000 */
.L_x_152:
[----:B------:R-:W-:Y:S01]  /*13300*/  ULDC.64 UR4, c[0x0][0x208] ;  /* 0x0000820000047ab9 */ /* 0x000fe20000000a00 */
[----:B------:R-:W-:Y:S01]  /*13310*/  MOV R3, R6 ;  /* 0x0000000600037202 */ /* 0x000fe20000000f00 */
[----:B------:R-:W-:Y:S02]  /*13320*/  IMAD.MOV.U32 R13, RZ, RZ, R18 ;  /* 0x000000ffff0d7224 */ /* 0x000fe400078e0012 */
[----:B------:R-:W-:Y:S02]  /*13330*/  IMAD.MOV.U32 R12, RZ, RZ, 0x2 ;  /* 0x00000002ff0c7424 */ /* 0x000fe400078e00ff */
[----:B------:R-:W-:-:S04]  /*13340*/  IMAD.MOV.U32 R2, RZ, RZ, R14 ;  /* 0x000000ffff027224 */ /* 0x000fc800078e000e */
        /* <DEDUP_REMOVED lines=15> */
.L_x_153:
[----:B------:R-:W-:Y:S01]  /*13440*/  IMAD.MOV.U32 R13, RZ, RZ, R17 ;  /* 0x000000ffff0d7224 */ /* 0x000fe200078e0011 */
[----:B------:R-:W-:-:S07]  /*13450*/  MOV R6, R14 ;  /* 0x0000000e00067202 */ /* 0x000fce0000000f00 */
[----:B------:R-:W-:Y:S05]  /*13460*/  WARPSYNC.COLLECTIVE R15, `(.L_x_154) ;  /* 0x000000000f087348 */ /* 0x000fea0003c00000 */
[----:B------:R0:W1:Y:S02]  /*13470*/  SHFL.IDX P6, R14, R13, R12, R11 ;  /* 0x0000000c0d0e7389 */ /* 0x00006400000c000b */
[----:B01----:R-:W-:Y:S01]  /*13480*/  ENDCOLLECTIVE ;  /* 0x000000000000791b */ /* 0x003fe20003800000 */
.L_x_154:
        /* <DEDUP_REMOVED lines=20> */
.L_x_155:
[----:B------:R-:W-:Y:S01]  /*135d0*/  IMAD.MOV.U32 R13, RZ, RZ, R17 ;  /* 0x000000ffff0d7224 */ /* 0x000fe200078e0011 */
[----:B------:R-:W-:-:S07]  /*135e0*/  MOV R6, R14 ;  /* 0x0000000e00067202 */ /* 0x000fce0000000f00 */
[----:B------:R-:W-:Y:S05]  /*135f0*/  WARPSYNC.COLLECTIVE R15, `(.L_x_156) ;  /* 0x000000000f087348 */ /* 0x000fea0003c00000 */
[----:B------:R0:W1:Y:S02]  /*13600*/  SHFL.IDX P6, R14, R13, R12, R11 ;  /* 0x0000000c0d0e7389 */ /* 0x00006400000c000b */
[----:B01----:R-:W-:Y:S01]  /*13610*/  ENDCOLLECTIVE ;  /* 0x000000000000791b */ /* 0x003fe20003800000 */
.L_x_156:
[----:B------:R-:W-:Y:S01]  /*13620*/  ULDC.64 UR4, c[0x0][0x208] ;  /* 0x0000820000047ab9 */ /* 0x000fe20000000a00 */
[----:B------:R-:W-:Y:S01]  /*13630*/  MOV R3, R6 ;  /* 0x0000000600037202 */ /* 0x000fe20000000f00 */
[----:B------:R-:W-:Y:S02]  /*13640*/  IMAD.MOV.U32 R6, RZ, RZ, RZ ;  /* 0x000000ffff067224 */ /* 0x000fe400078e00ff */
        /* <DEDUP_REMOVED lines=11> */
[----:B------:R0:W-:Y:S04]  /*13700*/  LDGSTS.E.BYPASS.LTC128B.128 [R4+0x6c00], desc[UR4][R2.64+0x100], !P5 ;  /* 0x06c0010002047fae */ /* 0x0001e8000e901d44 */
[----:B------:R0:W-:Y:S02]  /*13710*/  LDGSTS.E.BYPASS.LTC128B.128 [R4+0x9400], desc[UR4][R2.64+0x180], !P4 ;  /* 0x0940018002047fae */ /* 0x0001e4000e101d44 */
[----:B0-----:R-:W-:Y:S05]  /*13720*/  WARPSYNC.COLLECTIVE R15, `(.L_x_157) ;  /* 0x000000000f087348 */ /* 0x001fea0003c00000 */
[----:B------:R1:W2:Y:S02]  /*13730*/  SHFL.IDX P6, R14, R13, R12, R11 ;  /* 0x0000000c0d0e7389 */ /* 0x0002a400000c000b */
[----:B012---:R-:W-:Y:S01]  /*13740*/  ENDCOLLECTIVE ;  /* 0x000000000000791b */ /* 0x007fe20003800000 */
.L_x_157:
[----:B------:R-:W-:Y:S01]  /*13750*/  IMAD.MOV.U32 R13, RZ, RZ, R17 ;  /* 0x000000ffff0d7224 */ /* 0x000fe200078e0011 */
[----:B------:R-:W-:-:S07]  /*13760*/  MOV R18, R14 ;  /* 0x0000000e00127202 */ /* 0x000fce0000000f00 */
[----:B------:R-:W-:Y:S05]  /*13770*/  WARPSYNC.COLLECTIVE R15, `(.L_x_158) ;  /* 0x000000000f087348 */ /* 0x000fea0003c00000 */
[----:B------:R0:W1:Y:S02]  /*13780*/  SHFL.IDX P6, R14, R13, R12, R11 ;  /* 0x0000000c0d0e7389 */ /* 0x00006400000c000b */
[----:B01----:R-:W-:Y:S01]  /*13790*/  ENDCOLLECTIVE ;  /* 0x000000000000791b */ /* 0x003fe20003800000 */
.L_x_158:
[----:B------:R-:W-:Y:S05]  /*137a0*/  BRA `(.L_x_159) ;  /* 0xffffffcc00a07947 */ /* 0x000fea000383ffff */
.L_x_77:
[----:B0-----:R0:W1:Y:S02]  /*137b0*/  SYNCS.PHASECHK.TRANS64.TRYWAIT P0, [R7+URZ+0x38820], R6 ;  /* 0x03882006070075a7 */ /* 0x001064000800017f */
[----:B-1----:R-:W-:Y:S05]  /*137c0*/  @!P0 NANOSLEEP.SYNCS 0x989680 ;  /* 0x009896800000895d */ /* 0x002fea0003900000 */
[----:B------:R-:W1:Y:S02]  /*137d0*/  @!P0 SYNCS.PHASECHK.TRANS64 P0, [R7+URZ+0x38820], R6 ;  /* 0x03882006070085a7 */ /* 0x000e64000800007f */
[----:B-1----:R-:W-:Y:S05]  /*137e0*/  @!P0 BRA `(.L_x_77) ;  /* 0xfffffffc00f08947 */ /* 0x002fea000383ffff */
[----:B------:R-:W-:Y:S05]  /*137f0*/  BRA `(.L_x_160) ;  /* 0xffffffd000287947 */ /* 0x000fea000383ffff */
.L_x_78:
[----:B------:R-:W1:Y:S01]  /*13800*/  S2R R3, SR_TID.X ;  /* 0x0000000000037919 */ /* 0x000e620000002100 */
[----:B------:R-:W-:Y:S01]  /*13810*/  BSSY B0, `(.L_x_161) ;  /* 0x000000a000007945 */ /* 0x000fe20003800000 */
[----:B------:R-:W-:Y:S01]  /*13820*/  IMAD.MOV.U32 R12, RZ, RZ, RZ ;  /* 0x000000ffff0c7224 */ /* 0x000fe200078e00ff */
[----:B------:R-:W-:Y:S01]  /*13830*/  MOV R15, 0xffffffff ;  /* 0xffffffff000f7802 */ /* 0x000fe20000000f00 */
[----:B------:R-:W-:Y:S01]  /*13840*/  IMAD.MOV.U32 R11, RZ, RZ, 0x1f ;  /* 0x0000001fff0b7424 */ /* 0x000fe200078e00ff */
[----:B-1----:R-:W-:-:S04]  /*13850*/  SHF.R.U32.HI R3, RZ, 0x5, R3 ;  /* 0x00000005ff037819 */ /* 0x002fc80000011603 */
[----:B------:R-:W-:-:S04]  /*13860*/  LOP3.LUT R3, R3, 0x3, RZ, 0xc0, !PT ;  /* 0x0000000303037812 */ /* 0x000fc800078ec0ff */
[----:B------:R-:W-:-:S07]  /*13870*/  MOV R13, R3 ;  /* 0x00000003000d7202 */ /* 0x000fce0000000f00 */
[----:B0----5:R-:W-:Y:S05]  /*13880*/  WARPSYNC.COLLECTIVE R15, `(.L_x_162) ;  /* 0x000000000f087348 */ /* 0x021fea0003c00000 */
[----:B------:R1:W2:Y:S02]  /*13890*/  SHFL.IDX P6, R14, R13, R12, R11 ;  /* 0x0000000c0d0e7389 */ /* 0x0002a400000c000b */
[----:B012--5:R-:W-:Y:S01]  /*138a0*/  ENDCOLLECTIVE ;  /* 0x000000000000791b */ /* 0x027fe20003800000 */
.L_x_162:
[----:B------:R-:W-:Y:S05]  /*138b0*/  BSYNC B0 ;  /* 0x0000000000007941 */ /* 0x000fea0003800000 */
.L_x_161:
[----:B------:R-:W-:Y:S05]  /*138c0*/  BRA `(.L_x_163) ;  /* 0xffffffd0000c7947 */ /* 0x000fea000383ffff */
.L_x_79:
[----:B------:R-:W-:Y:S01]  /*138d0*/  BSSY B0, `(.L_x_164) ;  /* 0x0000006000007945 */ /* 0x000fe20003800000 */
[----:B------:R-:W-:-:S07]  /*138e0*/  IMAD.MOV.U32 R15, RZ, RZ, -0x1 ;  /* 0xffffffffff0f7424 */ /* 0x000fce00078e00ff */
[----:B01---5:R-:W-:Y:S05]  /*138f0*/  WARPSYNC.COLLECTIVE R15, `(.L_x_165) ;  /* 0x000000000f0c7348 */ /* 0x023fea0003c00000 */
[----:B------:R-:W-:Y:S02]  /*13900*/  ELECT P6, UR62, PT ;  /* 0x00000000003e782f */ /* 0x000fe400038c0000 */
[----:B------:R-:W-:Y:S01]  /*13910*/  MOV R14, UR62 ;  /* 0x0000003e000e7c02 */ /* 0x000fe20008000f00 */
[----:B01---5:R-:W-:Y:S10]  /*13920*/  ENDCOLLECTIVE ;  /* 0x000000000000791b */ /* 0x023ff40003800000 */
.L_x_165:
[----:B------:R-:W-:Y:S05]  /*13930*/  BSYNC B0 ;  /* 0x0000000000007941 */ /* 0x000fea0003800000 */
.L_x_164:
[----:B------:R-:W-:Y:S05]  /*13940*/  BRA `(.L_x_166) ;  /* 0xffffffd000007947 */ /* 0x000fea000383ffff */
.L_x_81:
[----:B-1----:R1:W2:Y:S02]  /*13950*/  SYNCS.PHASECHK.TRANS64.TRYWAIT P1, [R5+URZ+0x38840], R4 ;  /* 0x03884004050075a7 */ /* 0x0022a4000802017f */
[----:B--2---:R-:W-:Y:S05]  /*13960*/  @!P1 NANOSLEEP.SYNCS 0x989680 ;  /* 0x009896800000995d */ /* 0x004fea0003900000 */
[----:B------:R-:W2:Y:S02]  /*13970*/  @!P1 SYNCS.PHASECHK.TRANS64 P1, [R5+URZ+0x38840], R4 ;  /* 0x03884004050095a7 */ /* 0x000ea4000802007f */
[----:B--2---:R-:W-:Y:S05]  /*13980*/  @!P1 BRA `(.L_x_81) ;  /* 0xfffffffc00f09947 */ /* 0x004fea000383ffff */
[----:B------:R-:W-:Y:S05]  /*13990*/  BRA `(.L_x_167) ;  /* 0xffffffd000287947 */ /* 0x000fea000383ffff */
.L_x_83:
[----:B--2---:R2:W3:Y:S02]  /*139a0*/  SYNCS.PHASECHK.TRANS64.TRYWAIT P1, [R3+URZ+0x38840], R0 ;  /* 0x03884000030075a7 */ /* 0x0044e4000802017f */
[----:B---3--:R-:W-:Y:S05]  /*139b0*/  @!P1 NANOSLEEP.SYNCS 0x989680 ;  /* 0x009896800000995d */ /* 0x008fea0003900000 */
[----:B------:R-:W3:Y:S02]  /*139c0*/  @!P1 SYNCS.PHASECHK.TRANS64 P1, [R3+URZ+0x38840], R0 ;  /* 0x03884000030095a7 */ /* 0x000ee4000802007f */
[----:B---3--:R-:W-:Y:S05]  /*139d0*/  @!P1 BRA `(.L_x_83) ;  /* 0xfffffffc00f09947 */ /* 0x008fea000383ffff */
[----:B------:R-:W-:Y:S05]  /*139e0*/  BRA `(.L_x_168) ;  /* 0xffffffd000347947 */ /* 0x000fea000383ffff */
.L_x_85:
[----:B---3--:R3:W4:Y:S02]  /*139f0*/  SYNCS.PHASECHK.TRANS64.TRYWAIT P1, [R5+URZ+0x38860], R4 ;  /* 0x03886004050075a7 */ /* 0x008724000802017f */
[----:B----4-:R-:W-:Y:S05]  /*13a00*/  @!P1 NANOSLEEP.SYNCS 0x989680 ;  /* 0x009896800000995d */ /* 0x010fea0003900000 */
[----:B------:R-:W4:Y:S02]  /*13a10*/  @!P1 SYNCS.PHASECHK.TRANS64 P1, [R5+URZ+0x38860], R4 ;  /* 0x03886004050095a7 */ /* 0x000f24000802007f */
[----:B----4-:R-:W-:Y:S05]  /*13a20*/  @!P1 BRA `(.L_x_85) ;  /* 0xfffffffc00f09947 */ /* 0x010fea000383ffff */
[----:B------:R-:W-:Y:S05]  /*13a30*/  BRA `(.L_x_169) ;  /* 0xffffffd000307947 */ /* 0x000fea000383ffff */
.L_x_170:
[----:B------:R-:W-:-:S00]  /*13a40*/  BRA `(.L_x_170) ;  /* 0xfffffffc00fc7947 */ /* 0x000fc0000383ffff */
[----:B------:R-:W-:-:S00]  /*13a50*/  NOP ;  /* 0x0000000000007918 */ /* 0x000fc00000000000 */
        /* <DEDUP_REMOVED lines=10> */
.L_x_3271:


//--------------------- .text._ZN7cutlass13device_kernelIN5flash11enable_sm90INS1_16FlashAttnFwdSm90INS1_25CollectiveMainloopFwdSm90ILi2EN4cute5tupleIJNS5_1CILi1EEES8_S8_EEENS6_IJNS7_ILi128EEENS7_ILi80EEENS7_ILi256EEEEEELi256ENS_10bfloat16_tEfNS_4arch4Sm90ELb0ELb0ELb0ELb1ELb1ELb0ELb0ELb1ELb1ELb1ELb1ELb0EEENS1_21CollectiveEpilogueFwdINS6_IJSA_SC_SB_EEES9_SE_SG_Li256ELb1ELb1ELb1ELb0EEENS1_36VarlenDynamicPersistentTileSchedulerILi128ELi80ELi256ELi128ELb1ELb1ELb1ELb0ELb1ELb1EEEEEEEEEvNT_6ParamsE --------------------------
	.section	.text._ZN7cutlass13device_kernelIN5flash11enable_sm90INS1_16FlashAttnFwdSm90INS1_25CollectiveMainloopFwdSm90ILi2EN4cute5tupleIJNS5_1CILi1EEES8_S8_EEENS6_IJNS7_ILi128EEENS7_ILi80EEENS7_ILi256EEEEEELi256ENS_10bfloat16_tEfNS_4arch4Sm90ELb0ELb0ELb0ELb1ELb1ELb0ELb0ELb1ELb1ELb1ELb1ELb0EEENS1_21CollectiveEpilogueFwdINS6_IJSA_SC_SB_EEES9_SE_SG_Li256ELb1ELb1ELb1ELb0EEENS1_36VarlenDynamicPersistentTileSchedulerILi128ELi80ELi256ELi128ELb1ELb1ELb1ELb0ELb1ELb1EEEEEEEEEvNT_6ParamsE,"ax",@progbits
	.align	128
.text._ZN7cutlass13device_kernelIN5flash11enable_sm90INS1_16FlashAttnFwdSm90INS1_25CollectiveMainloopFwdSm90ILi2EN4cute5tupleIJNS5_1CILi1EEES8_S8_EEENS6_IJNS7_ILi128EEENS7_ILi80EEENS7_ILi256EEEEEELi256ENS_10bfloat16_tEfNS_4arch4Sm90ELb0ELb0ELb0ELb1ELb1ELb0ELb0ELb1ELb1ELb1ELb1ELb0EEENS1_21CollectiveEpilogueFwdINS6_IJSA_SC_SB_EEES9_SE_SG_Li256ELb1ELb1ELb1ELb0EEENS1_36VarlenDynamicPersistentTileSchedulerILi128ELi80ELi256ELi128ELb1ELb1ELb1ELb0ELb1ELb1EEEEEEEEEvNT_6ParamsE:
        .type           _ZN7cutlass13device_kernelIN5flash11enable_sm90INS1_16FlashAttnFwdSm90INS1_25CollectiveMainloopFwdSm90ILi2EN4cute5tupleIJNS5_1CILi1EEES8_S8_EEENS6_IJNS7_ILi128EEENS7_ILi80EEENS7_ILi256EEEEEELi256ENS_10bfloat16_tEfNS_4arch4Sm90ELb0ELb0ELb0ELb1ELb1ELb0ELb0ELb1ELb1ELb1ELb1ELb0EEENS1_21CollectiveEpilogueFwdINS6_IJSA_SC_SB_EEES9_SE_SG_Li256ELb1ELb1ELb1ELb0EEENS1_36VarlenDynamicPersistentTileSchedulerILi128ELi80ELi256ELi128ELb1ELb1ELb1ELb0ELb1ELb1EEEEEEEEEvNT_6ParamsE,@function
        .size           _ZN7cutlass13device_kernelIN5flash11enable_sm90INS1_16FlashAttnFwdSm90INS1_25CollectiveMainloopFwdSm90ILi2EN4cute5tupleIJNS5_1CILi1EEES8_S8_EEENS6_IJNS7_ILi128EEENS7_ILi80EEENS7_ILi256EEEEEELi256ENS_10bfloat16_tEfNS_4arch4Sm90ELb0ELb0ELb0ELb1ELb1ELb0ELb0ELb1ELb1ELb1ELb1ELb0EEENS1_21CollectiveEpilogueFwdINS6_IJSA_SC_SB_EEES9_SE_SG_Li256ELb1ELb1ELb1ELb0EEENS1_36VarlenDynamicPersistentTileSchedulerILi128ELi80ELi256ELi128ELb1ELb1ELb1ELb0ELb1ELb1EEEEEEEEEvNT_6ParamsE,(.L_x_3272 - _ZN7cutlass13device_kernelIN5flash11enable_sm90INS1_16FlashAttnFwdSm90INS1_25CollectiveMainloopFwdSm90ILi2EN4cute5tupleIJNS5_1CILi1EEES8_S8_EEENS6_IJNS7_ILi128EEENS7_ILi80EEENS7_ILi256EEEEEELi256ENS_10bfloat16_tEfNS_4arch4Sm90ELb0ELb0ELb0ELb1ELb1ELb0ELb0ELb1ELb1ELb1ELb1ELb0EEENS1_21CollectiveEpilogueFwdINS6_IJSA_SC_SB_EEES9_SE_SG_Li256ELb1ELb1ELb1ELb0EEENS1_36VarlenDynamicPersistentTileSchedulerILi128ELi80ELi256ELi128ELb1ELb1ELb1ELb0ELb1ELb1EEEEEEEEEvNT_6ParamsE)
        .other          _ZN7cutlass13device_kernelIN5flash11enable_sm90INS1_16FlashAttnFwdSm90INS1_25CollectiveMainloopFwdSm90ILi2EN4cute5tupleIJNS5_1CILi1EEES8_S8_EEENS6_IJNS7_ILi128EEENS7_ILi80EEENS7_ILi256EEEEEELi256ENS_10bfloat16_tEfNS_4arch4Sm90ELb0ELb0ELb0ELb1ELb1ELb0ELb0ELb1ELb1ELb1ELb1ELb0EEENS1_21CollectiveEpilogueFwdINS6_IJSA_SC_SB_EEES9_SE_SG_Li256ELb1ELb1ELb1ELb0EEENS1_36VarlenDynamicPersistentTileSchedulerILi128ELi80ELi256ELi128ELb1ELb1ELb1ELb0ELb1ELb1EEEEEEEEEvNT_6ParamsE,@"STO_CUDA_ENTRY STV_DEFAULT"
_ZN7cutlass13device_kernelIN5flash11enable_sm90INS1_16FlashAttnFwdSm90INS1_25CollectiveMainloopFwdSm90ILi2EN4cute5tupleIJNS5_1CILi1EEES8_S8_EEENS6_IJNS7_ILi128EEENS7_ILi80EEENS7_ILi256EEEEEELi256ENS_10bfloat16_tEfNS_4arch4Sm90ELb0ELb0ELb0ELb1ELb1ELb0ELb0ELb1ELb1ELb1ELb1ELb0EEENS1_21CollectiveEpilogueFwdINS6_IJSA_SC_SB_EEES9_SE_SG_Li256ELb1ELb1ELb1ELb0EEENS1_36VarlenDynamicPersistentTileSchedulerILi128ELi80ELi256ELi128ELb1ELb1ELb1ELb0ELb1ELb1EEEEEEEEEvNT_6ParamsE:
        /* <DEDUP_REMOVED lines=45> */
.L_x_171:
        /* <DEDUP_REMOVED lines=22> */
.L_x_172:
        /* <DEDUP_REMOVED lines=18> */
.L_x_173:
        /* <DEDUP_REMOVED lines=22> */
.L_x_174:
        /* <DEDUP_REMOVED lines=23> */
.L_x_175:
[----:B------:R-:W-:Y:S01]  /*0820*/  UISETP.NE.AND UP0, UPT, UR9, URZ, UPT ;  /* 0x0000003f0900728c */ /* 0x000fe2000bf05270 */
[----:B------:R-:W-:Y:S01]  /*0830*/  NOP ;  /* 0x0000000000007918 */ /* 0x000fe20000000000 */
[----:B0-----:R-:W-:Y:S01]  /*0840*/  UMOV UR4, 0x1 ;  /* 0x0000000100047882 */ /* 0x001fe20000000000 */
[----:B------:R-:W-:Y:S01]  /*0850*/  ULDC.64 UR36, c[0x0][0x208] ;  /* 0x0000820000247ab9 */ /* 0x000fe20000000a00 */
[----:B------:R-:W-:Y:S01]  /*0860*/  USEL UR4, UR4, 0x2, !UP0 ;  /* 0x0000000204047887 */ /* 0x000fe2000c000000 */
[----:B-1234-:R-:W-:Y:S01]  /*0870*/  BAR.SYNC.DEFER_BLOCKING 0x0 ;  /* 0x0000000000007b1d */ /* 0x01efe20000010000 */
[----:B------:R-:W-:-:S04]  /*0880*/  PLOP3.LUT P0, PT, PT, PT, UP0, 0x80, 0x0 ;  /* 0x000000000000781c */ /* 0x000fc80003f0f008 */
[----:B------:R-:W-:-:S05]  /*0890*/  IMAD.U32 R3, RZ, RZ, UR4 ;  /* 0x00000004ff037e24 */ /* 0x000fca000f8e00ff */
[----:B------:R0:W-:Y:S04]  /*08a0*/  STL [R1+0x50], R3 ;  /* 0x0000500301007387 */ /* 0x0001e80000100800 */
[----:B------:R-:W-:Y:S05]  /*08b0*/  @!P0 BRA `(.L_x_176) ;  /* 0x000000f400c08947 */ /* 0x000fea0003800000 */
.L_x_177:
[----:B------:R-:W-:-:S08]  /*08c0*/  NOP ;  /* 0x0000000000007918 */ /* 0x000fd00000000000 */
[----:B------:R-:W1:Y:S02]  /*08d0*/  USETMAXREG.TRY_ALLOC.CTAPOOL UP0, 0xe8 ;  /* 0x000000e8000079c8 */ /* 0x000e640008000600 */
[----:B-1----:R-:W-:-:S13]  /*08e0*/  PLOP3.LUT P0, PT, PT, PT, UP0, 0x80, 0x0 ;  /* 0x000000000000781c */ /* 0x002fda0003f0f008 */
[----:B------:R-:W-:Y:S05]  /*08f0*/  @!P0 BRA `(.L_x_177) ;  /* 0xfffffffc00f08947 */ /* 0x000fea000383ffff */
[----:B------:R-:W1:Y:S08]  /*0900*/  S2UR UR5, SR_CgaCtaId ;  /* 0x00000000000579c3 */ /* 0x000e700000008800 */
[----:B------:R-:W-:Y:S06]  /*0910*/  BAR.ARV 0x8, 0x180 ;  /* 0x0206000000007b1d */ /* 0x000fec0000002000 */
[----:B------:R-:W-:-:S02]  /*0920*/  UMOV UR4, 0x400 ;  /* 0x0000040000047882 */ /* 0x000fc40000000000 */
[----:B------:R-:W-:Y:S01]  /*0930*/  BAR.SYNC.DEFER_BLOCKING 0x5, 0x180 ;  /* 0x0146000000007b1d */ /* 0x000fe20000010000 */
[----:B-1----:R-:W-:-:S09]  /*0940*/  ULEA UR4, UR5, UR4, 0x18 ;  /* 0x0000000405047291 */ /* 0x002fd2000f8ec03f */
[----:B------:R-:W1:Y:S01]  /*0950*/  LDS.128 R8, [UR4+0x388d0] ;  /* 0x0388d004ff087984 */ /* 0x000e620008000c00 */
[----:B------:R-:W-:Y:S01]  /*0960*/  ULDC UR4, c[0x0][0xc3c] ;  /* 0x00030f0000047ab9 */ /* 0x000fe20000000800 */
[----:B------:R-:W-:Y:S06]  /*0970*/  BAR.ARV 0x4, 0x180 ;  /* 0x0106000000007b1d */ /* 0x000fec0000002000 */
[----:B-1----:R-:W-:-:S13]  /*0980*/  ISETP.GE.AND P0, PT, R11, UR4, PT ;  /* 0x000000040b007c0c */ /* 0x002fda000bf06270 */
[----:B------:R-:W-:Y:S05]  /*0990*/  @P0 EXIT ;  /* 0x000000000000094d */ /* 0x000fea0003800000 */
[----:B------:R-:W2:Y:S01]  /*09a0*/  LDL R2, [R1+0x50] ;  /* 0x0000500001027983 */ /* 0x000ea20000100800 */
[----:B------:R-:W-:Y:S01]  /*09b0*/  VIADD R0, R0, 0xffffff80 ;  /* 0xffffff8000007836 */ /* 0x000fe20000000000 */
[----:B------:R-:W-:Y:S01]  /*09c0*/  R2UR UR7, R11 ;  /* 0x000000000b0772ca */ /* 0x000fe200000e0000 */
[----:B------:R-:W-:Y:S01]  /*09d0*/  UMOV UR38, URZ ;  /* 0x0000003f00267c82 */ /* 0x000fe20008000000 */
[----:B------:R-:W-:Y:S02]  /*09e0*/  R2UR UR6, R9 ;  /* 0x00000000090672ca */ /* 0x000fe400000e0000 */
[----:B0-----:R-:W-:Y:S02]  /*09f0*/  SHF.R.S32.HI R3, RZ, 0x1f, R0 ;  /* 0x0000001fff037819 */ /* 0x001fe40000011400 */
[----:B------:R-:W-:Y:S02]  /*0a00*/  R2UR UR5, R10 ;  /* 0x000000000a0572ca */ /* 0x000fe400000e0000 */
[----:B------:R-:W-:-:S05]  /*0a10*/  LEA.HI R4, R3, R0, RZ, 0x5 ;  /* 0x0000000003047211 */ /* 0x000fca00078f28ff */
[----:B------:R-:W-:-:S05]  /*0a20*/  IMAD.SHL.U32 R6, R4, 0x20, RZ ;  /* 0x0000002004067824 */ /* 0x000fca00078e00ff */
[----:B------:R-:W-:Y:S02]  /*0a30*/  LOP3.LUT R6, R6, 0xfffffc00, RZ, 0xc0, !PT ;  /* 0xfffffc0006067812 */ /* 0x000fe400078ec0ff */
[----:B--2---:R-:W-:Y:S02]  /*0a40*/  R2UR UR4, R2 ;  /* 0x00000000020472ca */ /* 0x004fe400000e0000 */
[----:B------:R-:W-:-:S04]  /*0a50*/  LEA.HI R2, R3, R0, RZ, 0x7 ;  /* 0x0000000003027211 */ /* 0x000fc800078f38ff */
[----:B------:R-:W-:-:S05]  /*0a60*/  LOP3.LUT R5, R2, 0xffffff80, RZ, 0xc0, !PT ;  /* 0xffffff8002057812 */ /* 0x000fca00078ec0ff */
[C---:B------:R-:W-:Y:S01]  /*0a70*/  IMAD.IADD R13, R0.reuse, 0x1, -R5 ;  /* 0x00000001000d7824 */ /* 0x040fe200078e0a05 */
[CC--:B------:R-:W-:Y:S01]  /*0a80*/  LEA.HI R5, R3.reuse, R0.reuse, RZ, 0x2 ;  /* 0x0000000003057211 */ /* 0x0c0fe200078f10ff */
[----:B------:R-:W-:Y:S01]  /*0a90*/  ULOP3.LUT UR8, UR4, 0x1, URZ, 0xfc, !UPT ;  /* 0x0000000104087892 */ /* 0x000fe2000f8efc3f */
[----:B------:R-:W-:Y:S02]  /*0aa0*/  LEA.HI R3, R3, R0, RZ, 0x4 ;  /* 0x0000000003037211 */ /* 0x000fe400078f20ff */
[----:B------:R-:W-:Y:S01]  /*0ab0*/  SHF.R.S32.HI R8, RZ, 0x1f, R13 ;  /* 0x0000001fff087819 */ /* 0x000fe2000001140d */
[----:B------:R-:W-:Y:S01]  /*0ac0*/  STL [R1+0x3c], R13 ;  /* 0x00003c0d01007387 */ /* 0x000fe20000100800 */
[----:B------:R-:W-:Y:S01]  /*0ad0*/  LOP3.LUT R11, R5, 0xfffffffc, RZ, 0xc0, !PT ;  /* 0xfffffffc050b7812 */ /* 0x000fe200078ec0ff */
[----:B------:R-:W-:Y:S01]  /*0ae0*/  UMOV UR4, URZ ;  /* 0x0000003f00047c82 */ /* 0x000fe20008000000 */
[C---:B------:R-:W-:Y:S02]  /*0af0*/  LOP3.LUT R5, R3.reuse, 0x3fffff0, RZ, 0xc0, !PT ;  /* 0x03fffff003057812 */ /* 0x040fe400078ec0ff */
[----:B------:R-:W-:Y:S01]  /*0b00*/  SHF.R.S32.HI R4, RZ, 0x4, R3 ;  /* 0x00000004ff047819 */ /* 0x000fe20000011403 */
[----:B------:R-:W-:Y:S01]  /*0b10*/  IMAD.IADD R12, R0, 0x1, -R11 ;  /* 0x00000001000c7824 */ /* 0x000fe200078e0a0b */
[----:B------:R-:W-:Y:S01]  /*0b20*/  LEA.HI R9, R8, R13, RZ, 0x2 ;  /* 0x0000000d08097211 */ /* 0x000fe200078f10ff */
[----:B------:R-:W-:Y:S01]  /*0b30*/  IMAD.IADD R5, R0, 0x1, -R5 ;  /* 0x0000000100057824 */ /* 0x000fe200078e0a05 */
[----:B------:R-:W-:-:S02]  /*0b40*/  LEA.HI R0, R3, R4, RZ, 0x1 ;  /* 0x0000000403007211 */ /* 0x000fc400078f08ff */
[--C-:B------:R-:W-:Y:S01]  /*0b50*/  SHF.R.S32.HI R10, RZ, 0x2, R9.reuse ;  /* 0x00000002ff0a7819 */ /* 0x100fe20000011409 */
[----:B------:R-:W-:Y:S01]  /*0b60*/  IMAD R6, R5, 0x40, R6 ;  /* 0x0000004005067824 */ /* 0x000fe200078e0206 */
[----:B------:R-:W-:Y:S02]  /*0b70*/  SHF.R.S32.HI R7, RZ, 0x1f, R9 ;  /* 0x0000001fff077819 */ /* 0x000fe40000011409 */
[----:B------:R-:W-:Y:S02]  /*0b80*/  SHF.R.S32.HI R3, RZ, 0x7, R2 ;  /* 0x00000007ff037819 */ /* 0x000fe40000011402 */
[----:B------:R-:W-:Y:S02]  /*0b90*/  LEA.HI R11, R7, R10, RZ, 0x3 ;  /* 0x0000000a070b7211 */ /* 0x000fe400078f18ff */
[----:B------:R-:W-:Y:S02]  /*0ba0*/  LEA.HI R2, R2, R3, RZ, 0x1 ;  /* 0x0000000302027211 */ /* 0x000fe400078f08ff */
[----:B------:R-:W-:-:S02]  /*0bb0*/  LOP3.LUT R7, R0, 0x1ffffffe, RZ, 0xc0, !PT ;  /* 0x1ffffffe00077812 */ /* 0x000fc400078ec0ff */
[----:B------:R-:W-:Y:S02]  /*0bc0*/  LOP3.LUT R11, R11, 0xfffffff8, RZ, 0xc0, !PT ;  /* 0xfffffff80b0b7812 */ /* 0x000fe400078ec0ff */
[----:B------:R-:W-:Y:S01]  /*0bd0*/  LEA.HI R8, R8, R13, RZ, 0x5 ;  /* 0x0000000d08087211 */ /* 0x000fe200078f28ff */
[----:B------:R-:W-:Y:S01]  /*0be0*/  IMAD.IADD R7, R4, 0x1, -R7 ;  /* 0x0000000104077824 */ /* 0x000fe200078e0a07 */
[----:B------:R-:W-:Y:S01]  /*0bf0*/  LOP3.LUT R2, R2, 0x3fffffe, RZ, 0xc0, !PT ;  /* 0x03fffffe02027812 */ /* 0x000fe200078ec0ff */
[----:B------:R-:W-:Y:S01]  /*0c00*/  IMAD.IADD R11, R10, 0x1, -R11 ;  /* 0x000000010a0b7824 */ /* 0x000fe200078e0a0b */
[----:B------:R-:W-:Y:S02]  /*0c10*/  LEA.HI R0, R12, R12, RZ, 0x1 ;  /* 0x0000000c0c007211 */ /* 0x000fe400078f08ff */
[----:B------:R-:W-:Y:S01]  /*0c20*/  SHF.R.S32.HI R8, RZ, 0x5, R8 ;  /* 0x00000005ff087819 */ /* 0x000fe20000011408 */
[----:B------:R-:W-:Y:S01]  /*0c30*/  IMAD.IADD R2, R3, 0x1, -R2 ;  /* 0x0000000103027824 */ /* 0x000fe200078e0a02 */
[----:B------:R-:W-:Y:S01]  /*0c40*/  LOP3.LUT R3, R0, 0x1ffffffe, RZ, 0xc0, !PT ;  /* 0x1ffffffe00037812 */ /* 0x000fe200078ec0ff */
[----:B------:R-:W-:Y:S01]  /*0c50*/  IMAD R0, R7, 0x8, R6 ;  /* 0x0000000807007824 */ /* 0x000fe200078e0206 */
[----:B------:R-:W-:Y:S01]  /*0c60*/  LOP3.LUT R9, R9, 0x7ffffffc, RZ, 0xc0, !PT ;  /* 0x7ffffffc09097812 */ /* 0x000fe200078ec0ff */
[----:B------:R-:W-:-:S02]  /*0c70*/  IMAD R11, R8, 0x10, R11 ;  /* 0x00000010080b7824 */ /* 0x000fc400078e020b */
[----:B------:R-:W-:Y:S01]  /*0c80*/  IMAD.IADD R3, R12, 0x1, -R3 ;  /* 0x000000010c037824 */ /* 0x000fe200078e0a03 */
[----:B------:R0:W-:Y:S01]  /*0c90*/  STL [R1+0x48], R0 ;  /* 0x0000480001007387 */ /* 0x0001e20000100800 */
[----:B------:R-:W-:-:S04]  /*0ca0*/  IMAD.IADD R9, R13, 0x1, -R9 ;  /* 0x000000010d097824 */ /* 0x000fc800078e0a09 */
[----:B------:R-:W-:-:S04]  /*0cb0*/  IMAD.SHL.U32 R23, R9, 0x2, RZ ;  /* 0x0000000209177824 */ /* 0x000fc800078e00ff */
[C---:B------:R-:W-:Y:S02]  /*0cc0*/  VIADD R16, R23.reuse, 0x8 ;  /* 0x0000000817107836 */ /* 0x040fe40000000000 */
[----:B0-----:R-:W-:Y:S02]  /*0cd0*/  IMAD R0, R2, 0x40, R11 ;  /* 0x0000004002007824 */ /* 0x001fe400078e020b */
[----:B------:R-:W-:Y:S01]  /*0ce0*/  IMAD.U32 R2, RZ, RZ, UR8 ;  /* 0x00000008ff027e24 */ /* 0x000fe2000f8e00ff */
[----:B------:R-:W-:Y:S01]  /*0cf0*/  SHF.R.S32.HI R18, RZ, 0x1f, R16 ;  /* 0x0000001fff127819 */ /* 0x000fe20000011410 */
[C---:B------:R-:W-:Y:S01]  /*0d00*/  VIADD R15, R23.reuse, 0x10 ;  /* 0x00000010170f7836 */ /* 0x040fe20000000000 */
[----:B------:R0:W-:Y:S01]  /*0d10*/  STL [R1+0x40], R0 ;  /* 0x0000400001007387 */ /* 0x0001e20000100800 */
[C---:B------:R-:W-:Y:S02]  /*0d20*/  VIADD R14, R23.reuse, 0x18 ;  /* 0x00000018170e7836 */ /* 0x040fe40000000000 */
[C---:B------:R-:W-:Y:S01]  /*0d30*/  VIADD R13, R23.reuse, 0x20 ;  /* 0x00000020170d7836 */ /* 0x040fe20000000000 */
[----:B------:R1:W-:Y:S01]  /*0d40*/  STL [R1+0x4c], R2 ;  /* 0x00004c0201007387 */ /* 0x0003e20000100800 */
[C---:B------:R-:W-:Y:S01]  /*0d50*/  VIADD R12, R23.reuse, 0x28 ;  /* 0x00000028170c7836 */ /* 0x040fe20000000000 */
[----:B------:R-:W-:Y:S01]  /*0d60*/  SHF.R.S32.HI R17, RZ, 0x1f, R15 ;  /* 0x0000001fff117819 */ /* 0x000fe2000001140f */
[C---:B------:R-:W-:Y:S01]  /*0d70*/  VIADD R11, R23.reuse, 0x30 ;  /* 0x00000030170b7836 */ /* 0x040fe20000000000 */
[----:B------:R-:W-:Y:S01]  /*0d80*/  SHF.R.S32.HI R16, RZ, 0x1f, R14 ;  /* 0x0000001fff107819 */ /* 0x000fe2000001140e */
[----:B------:R-:W-:Y:S01]  /*0d90*/  VIADD R10, R23, 0x38 ;  /* 0x00000038170a7836 */ /* 0x000fe20000000000 */
[----:B0-----:R-:W-:Y:S01]  /*0da0*/  LEA R0, R3, R0, 0x3 ;  /* 0x0000000003007211 */ /* 0x001fe200078e18ff */
[C---:B------:R-:W-:Y:S01]  /*0db0*/  VIADD R9, R23.reuse, 0x40 ;  /* 0x0000004017097836 */ /* 0x040fe20000000000 */
[----:B------:R-:W-:Y:S01]  /*0dc0*/  SHF.R.S32.HI R15, RZ, 0x1f, R13 ;  /* 0x0000001fff0f7819 */ /* 0x000fe2000001140d */
[C---:B------:R-:W-:Y:S01]  /*0dd0*/  VIADD R8, R23.reuse, 0x48 ;  /* 0x0000004817087836 */ /* 0x040fe20000000000 */
[----:B------:R-:W-:Y:S01]  /*0de0*/  SHF.R.S32.HI R14, RZ, 0x1f, R12 ;  /* 0x0000001fff0e7819 */ /* 0x000fe2000001140c */
[----:B-1----:R-:W-:Y:S01]  /*0df0*/  IMAD.U32 R2, RZ, RZ, UR4 ;  /* 0x00000004ff027e24 */ /* 0x002fe2000f8e00ff */
[----:B------:R-:W-:Y:S01]  /*0e00*/  SHF.R.S32.HI R13, RZ, 0x1f, R11 ;  /* 0x0000001fff0d7819 */ /* 0x000fe2000001140b */
[C---:B------:R-:W-:Y:S01]  /*0e10*/  VIADD R7, R23.reuse, 0x50 ;  /* 0x0000005017077836 */ /* 0x040fe20000000000 */
[----:B------:R-:W-:Y:S01]  /*0e20*/  SHF.R.S32.HI R12, RZ, 0x1f, R10 ;  /* 0x0000001fff0c7819 */ /* 0x000fe2000001140a */
[C---:B------:R-:W-:Y:S01]  /*0e30*/  VIADD R6, R23.reuse, 0x58 ;  /* 0x0000005817067836 */ /* 0x040fe20000000000 */
[----:B------:R0:W-:Y:S01]  /*0e40*/  STL [R1+0x38], R2 ;  /* 0x0000380201007387 */ /* 0x0001e20000100800 */
[C---:B------:R-:W-:Y:S01]  /*0e50*/  VIADD R5, R23.reuse, 0x60 ;  /* 0x0000006017057836 */ /* 0x040fe20000000000 */
[----:B------:R-:W-:Y:S01]  /*0e60*/  SHF.R.S32.HI R11, RZ, 0x1f, R9 ;  /* 0x0000001fff0b7819 */ /* 0x000fe20000011409 */
[C---:B------:R-:W-:Y:S01]  /*0e70*/  VIADD R4, R23.reuse, 0x68 ;  /* 0x0000006817047836 */ /* 0x040fe20000000000 */
[----:B------:R1:W-:Y:S01]  /*0e80*/  STL [R1+0x44], R0 ;  /* 0x0000440001007387 */ /* 0x0003e20000100800 */
[C---:B------:R-:W-:Y:S01]  /*0e90*/  VIADD R227, R23.reuse, 0x78 ;  /* 0x0000007817e37836 */ /* 0x040fe20000000000 */
[----:B------:R-:W-:Y:S01]  /*0ea0*/  SHF.R.S32.HI R10, RZ, 0x1f, R8 ;  /* 0x0000001fff0a7819 */ /* 0x000fe20000011408 */
[C---:B------:R-:W-:Y:S01]  /*0eb0*/  VIADD R226, R23.reuse, 0x80 ;  /* 0x0000008017e27836 */ /* 0x040fe20000000000 */
[----:B------:R-:W-:Y:S01]  /*0ec0*/  SHF.R.S32.HI R9, RZ, 0x1f, R7 ;  /* 0x0000001fff097819 */ /* 0x000fe20000011407 */
[C---:B------:R-:W-:Y:S01]  /*0ed0*/  VIADD R225, R23.reuse, 0x88 ;  /* 0x0000008817e17836 */ /* 0x040fe20000000000 */
[----:B------:R-:W-:Y:S01]  /*0ee0*/  SHF.R.S32.HI R8, RZ, 0x1f, R6 ;  /* 0x0000001fff087819 */ /* 0x000fe20000011406 */
[C---:B0-----:R-:W-:Y:S01]  /*0ef0*/  VIADD R2, R23.reuse, 0x70 ;  /* 0x0000007017027836 */ /* 0x041fe20000000000 */
[----:B------:R-:W-:Y:S01]  /*0f00*/  SHF.R.S32.HI R7, RZ, 0x1f, R5 ;  /* 0x0000001fff077819 */ /* 0x000fe20000011405 */
[C---:B------:R-:W-:Y:S01]  /*0f10*/  VIADD R224, R23.reuse, 0x90 ;  /* 0x0000009017e07836 */ /* 0x040fe20000000000 */
        /* <DEDUP_REMOVED lines=17> */
[----:B------:R-:W-:Y:S01]  /*1030*/  VIADD R213, R23, 0xd8 ;  /* 0x000000d817d57836 */ /* 0x000fe20000000000 */
[----:B------:R-:W-:Y:S01]  /*1040*/  SHF.R.S32.HI R2, RZ, 0x1f, R220 ;  /* 0x0000001fff027819 */ /* 0x000fe200000114dc */
[----:B------:R-:W-:Y:S01]  /*1050*/  IMAD.U32 R16, RZ, RZ, UR4 ;  /* 0x00000004ff107e24 */ /* 0x000fe2000f8e00ff */
[----:B------:R-:W-:-:S02]  /*1060*/  SHF.R.S32.HI R5, RZ, 0x1f, R219 ;  /* 0x0000001fff057819 */ /* 0x000fc400000114db */
[----:B------:R-:W-:Y:S02]  /*1070*/  SHF.R.S32.HI R4, RZ, 0x1f, R218 ;  /* 0x0000001fff047819 */ /* 0x000fe400000114da */
[----:B-1----:R-:W-:-:S07]  /*1080*/  SHF.R.S32.HI R2, RZ, 0x1f, R217 ;  /* 0x0000001fff027819 */ /* 0x002fce00000114d9 */
.L_x_227:
[----:B------:R-:W-:Y:S01]  /*1090*/  ULDC.64 UR8, c[0x0][0xc88] ;  /* 0x0003220000087ab9 */ /* 0x000fe20000000a00 */
[----:B------:R-:W-:Y:S01]  /*10a0*/  ULDC.64 UR10, c[0x0][0xa20] ;  /* 0x00028800000a7ab9 */ /* 0x000fe20000000a00 */
[----:B------:R-:W-:Y:S02]  /*10b0*/  UIMAD.WIDE UR8, UR7, 0x4, UR8 ;  /* 0x00000004070878a5 */ /* 0x000fe4000f8e0208 */
[----:B------:R-:W-:Y:S01]  /*10c0*/  UISETP.NE.U32.AND UP1, UPT, UR10, URZ, UPT ;  /* 0x0000003f0a00728c */ /* 0x000fe2000bf25070 */
[----:B------:R-:W-:Y:S01]  /*10d0*/  UMOV UR61, URZ ;  /* 0x0000003f003d7c82 */ /* 0x000fe20008000000 */
[----:B------:R-:W-:Y:S02]  /*10e0*/  ULDC UR7, c[0x0][0x2f0] ;  /* 0x0000bc0000077ab9 */ /* 0x000fe40000000800 */
[----:B0-2---:R-:W-:Y:S02]  /*10f0*/  IMAD.U32 R2, RZ, RZ, UR8 ;  /* 0x00000008ff027e24 */ /* 0x005fe4000f8e00ff */
[----:B-1----:R-:W-:Y:S01]  /*1100*/  IMAD.U32 R3, RZ, RZ, UR9 ;  /* 0x00000009ff037e24 */ /* 0x002fe2000f8e00ff */
[----:B------:R-:W-:-:S04]  /*1110*/  ULDC.64 UR8, c[0x0][0xa28] ;  /* 0x00028a0000087ab9 */ /* 0x000fc80000000a00 */
[----:B------:R-:W2:Y:S01]  /*1120*/  LDG.E R2, desc[UR36][R2.64] ;  /* 0x0000002402027981 */ /* 0x000ea2000c1e1900 */
[----:B------:R-:W-:Y:S02]  /*1130*/  UISETP.NE.U32.AND UP0, UPT, UR8, URZ, UPT ;  /* 0x0000003f0800728c */ /* 0x000fe4000bf05070 */
[----:B------:R-:W-:Y:S02]  /*1140*/  UISETP.NE.AND.EX UP1, UPT, UR11, URZ, UPT, UP1 ;  /* 0x0000003f0b00728c */ /* 0x000fe4000bf25310 */
[----:B------:R-:W-:-:S04]  /*1150*/  UISETP.NE.AND.EX UP0, UPT, UR9, URZ, UPT, UP0 ;  /* 0x0000003f0900728c */ /* 0x000fc8000bf05300 */
[----:B------:R-:W-:Y:S02]  /*1160*/  PLOP3.LUT P1, PT, PT, PT, UP1, 0x80, 0x0 ;  /* 0x000000000000781c */ /* 0x000fe40003f2f018 */
[----:B------:R-:W-:Y:S02]  /*1170*/  PLOP3.LUT P0, PT, PT, PT, UP0, 0x80, 0x0 ;  /* 0x000000000000781c */ /* 0x000fe40003f0f008 */
[----:B--2---:R-:W-:-:S13]  /*1180*/  R2UR UR4, R2 ;  /* 0x00000000020472ca */ /* 0x004fda00000e0000 */
[----:B------:R-:W-:Y:S02]  /*1190*/  USHF.R.S32.HI UR12, URZ, 0x1f, UR4 ;  /* 0x0000001f3f0c7899 */ /* 0x000fe40008011404 */
[----:B-----5:R-:W-:Y:S01]  /*11a0*/  IMAD.U32 R0, RZ, RZ, UR4 ;  /* 0x00000004ff007e24 */ /* 0x020fe2000f8e00ff */
[----:B------:R-:W-:-:S03]  /*11b0*/  @UP0 ULEA UR8, UP2, UR4, UR8, 0x2 ;  /* 0x0000000804080291 */ /* 0x000fc6000f84103f */
[----:B------:R-:W-:Y:S01]  /*11c0*/  IMAD.U32 R2, RZ, RZ, UR12 ;  /* 0x0000000cff027e24 */ /* 0x000fe2000f8e00ff */
[----:B------:R-:W-:Y:S01]  /*11d0*/  @UP0 ULEA.HI.X UR9, UR4, UR9, UR12, 0x2, UP2 ;  /* 0x0000000904090291 */ /* 0x000fe200090f140c */
[----:B------:R-:W-:Y:S01]  /*11e0*/  STL [R1+0x30], R0 ;  /* 0x0000300001007387 */ /* 0x000fe20000100800 */
[----:B------:R-:W-:-:S03]  /*11f0*/  @UP1 ULEA UR10, UP0, UR4, UR10, 0x2 ;  /* 0x0000000a040a1291 */ /* 0x000fc6000f80103f */
[----:B------:R0:W-:Y:S01]  /*1200*/  STL [R1+0x34], R2 ;  /* 0x0000340201007387 */ /* 0x0001e20000100800 */
[----:B------:R-:W-:Y:S01]  /*1210*/  IMAD.U32 R3, RZ, RZ, UR9 ;  /* 0x00000009ff037e24 */ /* 0x000fe2000f8e00ff */
[----:B------:R-:W-:Y:S01]  /*1220*/  @UP1 ULEA.HI.X UR11, UR4, UR11, UR12, 0x2, UP0 ;  /* 0x0000000b040b1291 */ /* 0x000fe200080f140c */
[----:B------:R-:W-:Y:S02]  /*1230*/  IMAD.U32 R4, RZ, RZ, UR10 ;  /* 0x0000000aff047e24 */ /* 0x000fe4000f8e00ff */
[----:B------:R-:W-:Y:S01]  /*1240*/  ULDC UR4, c[0x0][0x424] ;  /* 0x0001090000047ab9 */ /* 0x000fe20000000800 */
[----:B0-----:R-:W-:Y:S01]  /*1250*/  IMAD.U32 R2, RZ, RZ, UR8 ;  /* 0x00000008ff027e24 */ /* 0x001fe2000f8e00ff */
[----:B------:R-:W-:-:S05]  /*1260*/  ULDC.64 UR8, c[0x0][0x418] ;  /* 0x0001060000087ab9 */ /* 0x000fca0000000a00 */
[----:B------:R-:W2:Y:S01]  /*1270*/  @P0 LDG.E R2, desc[UR36][R2.64] ;  /* 0x0000002402020981 */ /* 0x000ea2000c1e1900 */
[----:B------:R-:W-:-:S05]  /*1280*/  IMAD.U32 R5, RZ, RZ, UR11 ;  /* 0x0000000bff057e24 */ /* 0x000fca000f8e00ff */
[----:B---3--:R-:W3:Y:S01]  /*1290*/  @P1 LDG.E R4, desc[UR36][R4.64] ;  /* 0x0000002404041981 */ /* 0x008ee2000c1e1900 */
[----:B------:R-:W-:Y:S02]  /*12a0*/  UISETP.NE.U32.AND UP0, UPT, UR8, URZ, UPT ;  /* 0x0000003f0800728c */ /* 0x000fe4000bf05070 */
[----:B------:R-:W-:Y:S02]  /*12b0*/  ULOP3.LUT UR8, UR5, 0xff000000, URZ, 0xc0, !UPT ;  /* 0xff00000005087892 */ /* 0x000fe4000f8ec03f */
[----:B------:R-:W-:-:S04]  /*12c0*/  UISETP.NE.AND.EX UP0, UPT, UR9, URZ, UPT, UP0 ;  /* 0x0000003f0900728c */ /* 0x000fc8000bf05300 */
[----:B------:R-:W-:-:S04]  /*12d0*/  USEL UR4, UR4, 0x1, UP0 ;  /* 0x0000000104047887 */ /* 0x000fc80008000000 */
[----:B------:R-:W-:Y:S01]  /*12e0*/  UIMAD UR4, UR4, UR7, URZ ;  /* 0x00000007040472a4 */ /* 0x000fe2000f8e023f */
[----:B--2---:R-:W-:Y:S01]  /*12f0*/  @P0 R2UR UR61, R2 ;  /* 0x00000000023d02ca */ /* 0x004fe200000e0000 */
[----:B------:R-:W-:-:S05]  /*1300*/  IMAD.U32 R2, RZ, RZ, UR6 ;  /* 0x00000006ff027e24 */ /* 0x000fca000f8e00ff */
[----:B------:R0:W-:Y:S01]  /*1310*/  STL [R1+0x2c], R2 ;  /* 0x00002c0201007387 */ /* 0x0001e20000100800 */
[----:B---3--:R-:W-:Y:S01]  /*1320*/  @P1 R2UR UR4, R4 ;  /* 0x00000000040412ca */ /* 0x008fe200000e0000 */
[----:B----4-:R-:W-:-:S14]  /*1330*/  @P1 BRA `(.L_x_178) ;  /* 0x0000000000381947 */ /* 0x010fdc0003800000 */
[----:B------:R-:W-:Y:S02]  /*1340*/  ULDC.64 UR6, c[0x0][0xa08] ;  /* 0x0002820000067ab9 */ /* 0x000fe40000000a00 */
[----:B------:R-:W-:-:S04]  /*1350*/  ISETP.NE.U32.AND P0, PT, RZ, UR6, PT ;  /* 0x00000006ff007c0c */ /* 0x000fc8000bf05070 */
[----:B------:R-:W-:-:S13]  /*1360*/  ISETP.NE.AND.EX P0, PT, RZ, UR7, PT, P0 ;  /* 0x00000007ff007c0c */ /* 0x000fda000bf05300 */
[----:B------:R-:W-:Y:S05]  /*1370*/  @!P0 BRA `(.L_x_178) ;  /* 0x0000000000288947 */ /* 0x000fea0003800000 */
[----:B------:R-:W-:Y:S01]  /*1380*/  R2UR UR4, R0 ;  /* 0x00000000000472ca */ /* 0x000fe200000e0000 */
[----:B------:R-:W-:-:S12]  /*1390*/  ULDC.64 UR6, c[0x0][0xa08] ;  /* 0x0002820000067ab9 */ /* 0x000fd80000000a00 */
[----:B------:R-:W-:-:S06]  /*13a0*/  UIMAD.WIDE UR6, UR4, 0x4, UR6 ;  /* 0x00000004040678a5 */ /* 0x000fcc000f8e0206 */
[----:B0-----:R-:W-:Y:S02]  /*13b0*/  IMAD.U32 R2, RZ, RZ, UR6 ;  /* 0x00000006ff027e24 */ /* 0x001fe4000f8e00ff */
[----:B------:R-:W-:-:S05]  /*13c0*/  IMAD.U32 R3, RZ, RZ, UR7 ;  /* 0x00000007ff037e24 */ /* 0x000fca000f8e00ff */
[----:B------:R-:W2:Y:S04]  /*13d0*/  LDG.E R4, desc[UR36][R2.64] ;  /* 0x0000002402047981 */ /* 0x000ea8000c1e1900 */
[----:B------:R-:W3:Y:S01]  /*13e0*/  LDG.E R0, desc[UR36][R2.64+0x4] ;  /* 0x0000042402007981 */ /* 0x000ee2000c1e1900 */
[----:B--2---:R-:W-:Y:S02]  /*13f0*/  R2UR UR4, R4 ;  /* 0x00000000040472ca */ /* 0x004fe400000e0000 */
[----:B---3--:R-:W-:-:S13]  /*1400*/  R2UR UR6, R0 ;  /* 0x00000000000672ca */ /* 0x008fda00000e0000 */
[----:B------:R-:W-:-:S12]  /*1410*/  UIADD3 UR4, -UR4, UR6, URZ ;  /* 0x0000000604047290 */ /* 0x000fd8000fffe13f */
.L_x_178:
[----:B------:R-:W-:Y:S02]  /*1420*/  UIADD3 UR61, -UR61, UR4, URZ ;  /* 0x000000043d3d7290 */ /* 0x000fe4000fffe13f */
[----:B------:R-:W-:Y:S02]  /*1430*/  ULOP3.LUT UR4, UR5, 0xff0000, URZ, 0xc0, !UPT ;  /* 0x00ff000005047892 */ /* 0x000fe4000f8ec03f */
[----:B------:R-:W-:Y:S02]  /*1440*/  UISETP.GE.AND UP0, UPT, UR61, 0x1, UPT ;  /* 0x000000013d00788c */ /* 0x000fe4000bf06270 */
[----:B------:R-:W-:Y:S02]  /*1450*/  USHF.R.U32.HI UR8, URZ, 0x8, UR8 ;  /* 0x000000083f087899 */ /* 0x000fe40008011608 */
[----:B------:R-:W-:Y:S02]  /*1460*/  UIADD3 UR6, UR61, 0x4f, URZ ;  /* 0x0000004f3d067890 */ /* 0x000fe4000fffe03f */
[----:B------:R-:W-:Y:S01]  /*1470*/  PLOP3.LUT P0, PT, PT, PT, UP0, 0x80, 0x0 ;  /* 0x000000000000781c */ /* 0x000fe20003f0f008 */
[----:B------:R-:W-:-:S02]  /*1480*/  ULEA.HI UR8, UR4, UR8, URZ, 0x10 ;  /* 0x0000000804087291 */ /* 0x000fc4000f8f803f */
[----:B------:R-:W-:Y:S02]  /*1490*/  UIMAD.WIDE UR6, UR6, 0x66666667, URZ ;  /* 0x66666667060678a5 */ /* 0x000fe4000f8e023f */
[----:B------:R-:W-:Y:S02]  /*14a0*/  ULOP3.LUT UR4, UR8, 0xff, URZ, 0xc0, !UPT ;  /* 0x000000ff08047892 */ /* 0x000fe4000f8ec03f */
[----:B------:R-:W-:Y:S02]  /*14b0*/  ULOP3.LUT UR9, UR5, 0xffff, URZ, 0xc0, !UPT ;  /* 0x0000ffff05097892 */ /* 0x000fe4000f8ec03f */
[----:B------:R-:W-:Y:S02]  /*14c0*/  USHF.R.U32.HI UR5, URZ, 0x10, UR8 ;  /* 0x000000103f057899 */ /* 0x000fe40008011608 */
[----:B------:R-:W-:Y:S01]  /*14d0*/  USHF.R.U32.HI UR6, URZ, 0x1f, UR7 ;  /* 0x0000001f3f067899 */ /* 0x000fe20008011607 */
[----:B------:R-:W-:Y:S01]  /*14e0*/  IMAD.U32 R215, RZ, RZ, UR4 ;  /* 0x00000004ffd77e24 */ /* 0x000fe2000f8e00ff */
[----:B------:R-:W-:Y:S01]  /*14f0*/  UMOV UR4, URZ ;  /* 0x0000003f00047c82 */ /* 0x000fe20008000000 */
[----:B------:R-:W-:Y:S01]  /*1500*/  IMAD.U32 R216, RZ, RZ, UR9 ;  /* 0x00000009ffd87e24 */ /* 0x000fe2000f8e00ff */
[----:B------:R-:W-:Y:S01]  /*1510*/  ULEA.HI.SX32 UR9, UR7, UR6, 0x1b ;  /* 0x0000000607097291 */ /* 0x000fe2000f8fda3f */
[----:B------:R-:W-:Y:S01]  /*1520*/  IMAD.U32 R212, RZ, RZ, UR5 ;  /* 0x00000005ffd47e24 */ /* 0x000fe2000f8e00ff */
[----:B------:R-:W-:Y:S10]  /*1530*/  @!P0 BRA `(.L_x_179) ;  /* 0x0000000000948947 */ /* 0x000ff40003800000 */
[----:B------:R-:W-:Y:S01]  /*1540*/  R2UR UR5, R212 ;  /* 0x00000000d40572ca */ /* 0x000fe200000e0000 */
[----:B------:R-:W-:-:S12]  /*1550*/  ULDC UR4, c[0x0][0x9f0] ;  /* 0x00027c0000047ab9 */ /* 0x000fd80000000800 */
[----:B------:R-:W-:-:S04]  /*1560*/  UISETP.NE.AND UP0, UPT, UR5, URZ, UPT ;  /* 0x0000003f0500728c */ /* 0x000fc8000bf05270 */
[----:B------:R-:W-:-:S03]  /*1570*/  USEL UR10, UR5, UR4, UP0 ;  /* 0x00000004050a7287 */ /* 0x000fc60008000000 */
[----:B------:R-:W-:Y:S01]  /*1580*/  UMOV UR4, URZ ;  /* 0x0000003f00047c82 */ /* 0x000fe20008000000 */
[----:B------:R-:W-:Y:S02]  /*1590*/  UIADD3 UR6, UR9, -0x1, UR10 ;  /* 0xffffffff09067890 */ /* 0x000fe4000fffe00a */
[----:B------:R-:W-:-:S04]  /*15a0*/  IMAD.U32 R3, RZ, RZ, UR10 ;  /* 0x0000000aff037e24 */ /* 0x000fc8000f8e00ff */
[----:B------:R-:W-:Y:S01]  /*15b0*/  IMAD.U32 R4, RZ, RZ, UR6 ;  /* 0x00000006ff047e24 */ /* 0x000fe2000f8e00ff */
[-C--:B------:R-:W-:Y:S01]  /*15c0*/  IABS R0, R3.reuse ;  /* 0x0000000300007213 */ /* 0x080fe20000000000 */
[----:B------:R-:W-:Y:S01]  /*15d0*/  ULOP3.LUT UR6, UR6, UR10, URZ, 0x3c, !UPT ;  /* 0x0000000a06067292 */ /* 0x000fe2000f8e3c3f */
[----:B------:R-:W-:Y:S02]  /*15e0*/  IABS R5, R3 ;  /* 0x0000000300057213 */ /* 0x000fe40000000000 */
[----:B------:R-:W-:Y:S02]  /*15f0*/  R2UR UR11, R0 ;  /* 0x00000000000b72ca */ /* 0x000fe400000e0000 */
[----:B------:R-:W-:-:S05]  /*1600*/  IABS R4, R4 ;  /* 0x0000000400047213 */ /* 0x000fca0000000000 */
[----:B------:R-:W-:-:S05]  /*1610*/  IMAD.MOV.U32 R3, RZ, RZ, R4 ;  /* 0x000000ffff037224 */ /* 0x000fca00078e0004 */
[----:B------:R-:W-:Y:S01]  /*1620*/  R2UR UR8, R3 ;  /* 0x00000000030872ca */ /* 0x000fe200000e0000 */
        /* <DEDUP_REMOVED lines=22> */
.L_x_179:
[----:B------:R-:W-:Y:S01]  /*1790*/  R2UR UR5, R215 ;  /* 0x00000000d70572ca */ /* 0x000fe200000e0000 */
[----:B------:R-:W-:Y:S01]  /*17a0*/  IMAD.U32 R0, RZ, RZ, UR9 ;  /* 0x00000009ff007e24 */ /* 0x000fe2000f8e00ff */
[----:B------:R-:W-:Y:S01]  /*17b0*/  PLOP3.LUT P0, PT, PT, PT, PT, 0x80, 0x0 ;  /* 0x000000000000781c */ /* 0x000fe20003f0f070 */
[----:B------:R-:W-:Y:S01]  /*17c0*/  IMAD.U32 R3, RZ, RZ, UR4 ;  /* 0x00000004ff037e24 */ /* 0x000fe2000f8e00ff */
[----:B------:R-:W-:Y:S01]  /*17d0*/  CS2R R150, SRZ ;  /* 0x0000000000967805 */ /* 0x000fe2000001ff00 */
[----:B0-----:R-:W-:Y:S01]  /*17e0*/  IMAD.MOV.U32 R2, RZ, RZ, RZ ;  /* 0x000000ffff027224 */ /* 0x001fe200078e00ff */
[----:B------:R-:W-:Y:S02]  /*17f0*/  CS2R R148, SRZ ;  /* 0x0000000000947805 */ /* 0x000fe4000001ff00 */
[----:B------:R-:W-:Y:S02]  /*1800*/  CS2R R146, SRZ ;  /* 0x0000000000927805 */ /* 0x000fe4000001ff00 */
[----:B------:R-:W-:-:S02]  /*1810*/  CS2R R144, SRZ ;  /* 0x0000000000907805 */ /* 0x000fc4000001ff00 */
[----:B------:R-:W-:Y:S02]  /*1820*/  CS2R R142, SRZ ;  /* 0x00000000008e7805 */ /* 0x000fe4000001ff00 */
[----:B------:R-:W-:Y:S02]  /*1830*/  CS2R R140, SRZ ;  /* 0x00000000008c7805 */ /* 0x000fe4000001ff00 */
[----:B------:R-:W-:Y:S02]  /*1840*/  CS2R R138, SRZ ;  /* 0x00000000008a7805 */ /* 0x000fe4000001ff00 */
[----:B------:R-:W-:Y:S01]  /*1850*/  CS2R R136, SRZ ;  /* 0x0000000000887805 */ /* 0x000fe2000001ff00 */
[----:B------:R-:W-:Y:S01]  /*1860*/  UIMAD UR5, UR5, UR4, URZ ;  /* 0x00000004050572a4 */ /* 0x000fe2000f8e023f */
[----:B------:R-:W-:Y:S02]  /*1870*/  CS2R R134, SRZ ;  /* 0x0000000000867805 */ /* 0x000fe4000001ff00 */
[----:B------:R-:W-:-:S02]  /*1880*/  CS2R R132, SRZ ;  /* 0x0000000000847805 */ /* 0x000fc4000001ff00 */
[----:B------:R-:W-:Y:S02]  /*1890*/  CS2R R130, SRZ ;  /* 0x0000000000827805 */ /* 0x000fe4000001ff00 */
[----:B------:R-:W-:Y:S02]  /*18a0*/  CS2R R128, SRZ ;  /* 0x0000000000807805 */ /* 0x000fe4000001ff00 */
[----:B------:R-:W-:Y:S02]  /*18b0*/  CS2R R126, SRZ ;  /* 0x00000000007e7805 */ /* 0x000fe4000001ff00 */
[----:B------:R-:W-:Y:S01]  /*18c0*/  VIADDMNMX R3, R3, UR5, R0, PT ;  /* 0x0000000503037c46 */ /* 0x000fe2000b800100 */
[----:B------:R-:W-:Y:S01]  /*18d0*/  IMAD.U32 R22, RZ, RZ, UR5 ;  /* 0x00000005ff167e24 */ /* 0x000fe2000f8e00ff */
[----:B------:R-:W-:Y:S01]  /*18e0*/  CS2R R124, SRZ ;  /* 0x00000000007c7805 */ /* 0x000fe2000001ff00 */
[----:B------:R-:W-:Y:S01]  /*18f0*/  IMAD.MOV.U32 R0, RZ, RZ, RZ ;  /* 0x000000ffff007224 */ /* 0x000fe200078e00ff */
[----:B------:R-:W-:-:S02]  /*1900*/  R2UR UR60, R3 ;  /* 0x00000000033c72ca */ /* 0x000fc400000e0000 */
        /* <DEDUP_REMOVED lines=12> */
[----:B------:R-:W-:Y:S01]  /*19d0*/  UISETP.GT.AND UP0, UPT, UR60, UR5, UPT ;  /* 0x000000053c00728c */ /* 0x000fe2000bf04270 */
[----:B------:R-:W-:-:S02]  /*19e0*/  CS2R R98, SRZ ;  /* 0x0000000000627805 */ /* 0x000fc4000001ff00 */
[----:B------:R-:W-:Y:S02]  /*19f0*/  CS2R R96, SRZ ;  /* 0x0000000000607805 */ /* 0x000fe4000001ff00 */
[----:B------:R-:W-:Y:S02]  /*1a00*/  CS2R R94, SRZ ;  /* 0x00000000005e7805 */ /* 0x000fe4000001ff00 */
[----:B------:R-:W-:Y:S02]  /*1a10*/  CS2R R92, SRZ ;  /* 0x00000000005c7805 */ /* 0x000fe4000001ff00 */
[----:B------:R-:W-:Y:S02]  /*1a20*/  CS2R R90, SRZ ;  /* 0x00000000005a7805 */ /* 0x000fe4000001ff00 */
[----:B------:R-:W-:Y:S02]  /*1a30*/  PLOP3.LUT P1, PT, PT, PT, UP0, 0x80, 0x0 ;  /* 0x000000000000781c */ /* 0x000fe40003f2f008 */
        /* <DEDUP_REMOVED lines=33> */
[----:B------:R-:W-:Y:S06]  /*1c50*/  @!P1 BRA `(.L_x_180) ;  /* 0x0000009400b09947 */ /* 0x000fec0003800000 */
[----:B------:R-:W0:Y:S01]  /*1c60*/  S2R R0, SR_TID.X ;  /* 0x0000000000007919 */ /* 0x000e220000002100 */
[----:B------:R-:W1:Y:S01]  /*1c70*/  S2UR UR7, SR_CgaCtaId ;  /* 0x00000000000779c3 */ /* 0x000e620000008800 */
[----:B------:R-:W-:Y:S02]  /*1c80*/  UMOV UR6, 0x400 ;  /* 0x0000040000067882 */ /* 0x000fe40000000000 */
[----:B-1----:R-:W-:-:S04]  /*1c90*/  ULEA UR6, UR7, UR6, 0x18 ;  /* 0x0000000607067291 */ /* 0x002fc8000f8ec03f */
[----:B------:R-:W-:Y:S01]  /*1ca0*/  UIADD3 UR6, UR6, 0x14400, URZ ;  /* 0x0001440006067890 */ /* 0x000fe2000fffe03f */
[----:B0-----:R-:W-:-:S03]  /*1cb0*/  VIADD R0, R0, 0xffffff80 ;  /* 0xffffff8000007836 */ /* 0x001fc60000000000 */
[----:B------:R-:W-:Y:S02]  /*1cc0*/  ULOP3.LUT UP0, URZ, UR6, 0x9f, URZ, 0xc0, !UPT ;  /* 0x0000009f063f7892 */ /* 0x000fe4000f80c03f */
[----:B------:R-:W-:-:S04]  /*1cd0*/  SHF.R.S32.HI R3, RZ, 0x1f, R0 ;  /* 0x0000001fff037819 */ /* 0x000fc80000011400 */
[----:B------:R-:W-:Y:S02]  /*1ce0*/  PLOP3.LUT P0, PT, PT, PT, UP0, 0x80, 0x0 ;  /* 0x000000000000781c */ /* 0x000fe40003f0f008 */
[----:B------:R-:W-:-:S04]  /*1cf0*/  LEA.HI R3, R3, R0, RZ, 0x7 ;  /* 0x0000000003037211 */ /* 0x000fc800078f38ff */
[----:B------:R-:W-:-:S06]  /*1d00*/  SHF.R.S32.HI R3, RZ, 0x7, R3 ;  /* 0x00000007ff037819 */ /* 0x000fcc0000011403 */
[----:B------:R-:W0:Y:S02]  /*1d10*/  SHFL.IDX PT, R3, R3, RZ, 0x1f ;  /* 0x00001fff03037589 */ /* 0x000e2400000e0000 */
[----:B0-----:R-:W-:-:S13]  /*1d20*/  R2UR UR4, R3 ;  /* 0x00000000030472ca */ /* 0x001fda00000e0000 */
        /* <DEDUP_REMOVED lines=14> */
[----:B------:R-:W-:Y:S02]  /*1e10*/  IMAD.U32 R10, RZ, RZ, UR6 ;  /* 0x00000006ff0a7e24 */ /* 0x000fe4000f8e00ff */
[----:B------:R-:W-:Y:S02]  /*1e20*/  IMAD.U32 R6, RZ, RZ, UR4 ;  /* 0x00000004ff067e24 */ /* 0x000fe4000f8e00ff */
[----:B------:R-:W-:-:S02]  /*1e30*/  IMAD.U32 R7, RZ, RZ, UR5 ;  /* 0x00000005ff077e24 */ /* 0x000fc4000f8e00ff */
[----:B------:R-:W-:Y:S02]  /*1e40*/  IMAD.U32 R11, RZ, RZ, UR7 ;  /* 0x00000007ff0b7e24 */ /* 0x000fe4000f8e00ff */
[----:B------:R-:W-:Y:S02]  /*1e50*/  IMAD.MOV.U32 R8, RZ, RZ, 0x70 ;  /* 0x00000070ff087424 */ /* 0x000fe400078e00ff */
[----:B------:R-:W-:Y:S02]  /*1e60*/  IMAD.MOV.U32 R12, RZ, RZ, 0x1 ;  /* 0x00000001ff0c7424 */ /* 0x000fe400078e00ff */
[----:B0-----:R-:W-:-:S07]  /*1e70*/  IMAD.MOV.U32 R13, RZ, RZ, RZ ;  /* 0x000000ffff0d7224 */ /* 0x001fce00078e00ff */
[----:B------:R-:W-:-:S07]  /*1e80*/  LEPC R20, `(.L_x_181) ;  /* 0x000000001014794e */ /* 0x000fce0000000000 */
[----:B-1----:R-:W-:Y:S05]  /*1e90*/  CALL.ABS.NOINC R2 ;  /* 0x0000000002007343 */ /* 0x002fea0003c00000 */
.L_x_181:
[----:B------:R-:W2:Y:S04]  /*1ea0*/  LDL R17, [R1+0x38] ;  /* 0x0000380001117983 */ /* 0x000ea80000100800 */
[----:B------:R-:W3:Y:S01]  /*1eb0*/  LDL R2, [R1+0x4c] ;  /* 0x00004c0001027983 */ /* 0x000ee20000100800 */
[----:B------:R-:W0:Y:S01]  /*1ec0*/  S2UR UR5, SR_CgaCtaId ;  /* 0x00000000000579c3 */ /* 0x000e220000008800 */
[----:B------:R-:W-:Y:S01]  /*1ed0*/  MOV R5, 0x400 ;  /* 0x0000040000057802 */ /* 0x000fe20000000f00 */
[----:B0-----:R-:W-:-:S05]  /*1ee0*/  IMAD.U32 R6, RZ, RZ, UR5 ;  /* 0x00000005ff067e24 */ /* 0x001fca000f8e00ff */
[----:B------:R-:W-:Y:S02]  /*1ef0*/  LEA R5, R6, R5, 0x18 ;  /* 0x0000000506057211 */ /* 0x000fe400078ec0ff */
[----:B--2---:R-:W-:Y:S02]  /*1f00*/  R2UR UR7, R17 ;  /* 0x00000000110772ca */ /* 0x004fe400000e0000 */
[----:B---3--:R-:W-:-:S11]  /*1f10*/  R2UR UR6, R2 ;  /* 0x00000000020672ca */ /* 0x008fd600000e0000 */
[----:B------:R-:W-:-:S04]  /*1f20*/  ULEA.HI UR4, UR7, UR7, URZ, 0x1 ;  /* 0x0000000707047291 */ /* 0x000fc8000f8f083f */
[----:B------:R-:W-:Y:S01]  /*1f30*/  ULOP3.LUT UR4, UR4, 0xfffffffe, URZ, 0xc0, !UPT ;  /* 0xfffffffe04047892 */ /* 0x000fe2000f8ec03f */
[----:B------:R-:W-:-:S03]  /*1f40*/  IMAD.U32 R2, RZ, RZ, UR6 ;  /* 0x00000006ff027e24 */ /* 0x000fc6000f8e00ff */
[----:B------:R-:W-:Y:S02]  /*1f50*/  UIADD3 UR4, UR7, -UR4, URZ ;  /* 0x8000000407047290 */ /* 0x000fe4000fffe03f */
[----:B------:R-:W-:-:S04]  /*1f60*/  ISETP.NE.AND P0, PT, R2, 0x3, PT ;  /* 0x000000030200780c */ /* 0x000fc80003f05270 */
[----:B------:R-:W-:-:S05]  /*1f70*/  IMAD.U32 R0, RZ, RZ, UR4 ;  /* 0x00000004ff007e24 */ /* 0x000fca000f8e00ff */
[----:B------:R-:W-:-:S04]  /*1f80*/  SHF.L.U32 R0, R0, 0x1f, RZ ;  /* 0x0000001f00007819 */ /* 0x000fc800000006ff */
[----:B------:R-:W0:Y:S02]  /*1f90*/  SYNCS.PHASECHK.TRANS64.TRYWAIT P1, [R5+URZ+0x38800], R0 ;  /* 0x03880000050075a7 */ /* 0x000e24000802017f */
[----:B0-----:R-:W-:Y:S05]  /*1fa0*/  @!P1 BRA `(.L_x_182) ;  /* 0x0000013800f49947 */ /* 0x001fea0003800000 */
.L_x_314:
[----:B------:R-:W-:Y:S05]  /*1fb0*/  @!P0 BRA `(.L_x_183) ;  /* 0x0000000000048947 */ /* 0x000fea0003800000 */
[----:B------:R-:W-:Y:S01]  /*1fc0*/  BPT.TRAP 0x1 ;  /* 0x000000040000795c */ /* 0x000fe20000300000 */
.L_x_183:
[----:B------:R-:W-:Y:S01]  /*1fd0*/  R2UR UR4, R16 ;  /* 0x00000000100472ca */ /* 0x000fe200000e0000 */
[----:B0-----:R-:W-:-:S04]  /*1fe0*/  IMAD.U32 R0, RZ, RZ, UR38 ;  /* 0x00000026ff007e24 */ /* 0x001fc8000f8e00ff */
[----:B------:R-:W-:-:S08]  /*1ff0*/  IMAD R0, R0, 0x8, R5 ;  /* 0x0000000800007824 */ /* 0x000fd000078e0205 */
[----:B------:R-:W-:-:S05]  /*2000*/  IMAD.U32 R3, RZ, RZ, UR4 ;  /* 0x00000004ff037e24 */ /* 0x000fca000f8e00ff */
[----:B------:R-:W-:-:S04]  /*2010*/  SHF.L.U32 R3, R3, 0x1f, RZ ;  /* 0x0000001f03037819 */ /* 0x000fc800000006ff */
[----:B------:R0:W1:Y:S01]  /*2020*/  SYNCS.PHASECHK.TRANS64.TRYWAIT P1, [R0+URZ+0x38830], R3 ;  /* 0x03883003000075a7 */ /* 0x000062000802017f */
[----:B------:R-:W-:Y:S05]  /*2030*/  @!P0 BRA `(.L_x_184) ;  /* 0x0000000000048947 */ /* 0x000fea0003800000 */
[----:B------:R-:W-:Y:S01]  /*2040*/  BPT.TRAP 0x1 ;  /* 0x000000040000795c */ /* 0x000fe20000300000 */
.L_x_184:
[----:B------:R-:W-:Y:S01]  /*2050*/  IMAD.MOV.U32 R151, RZ, RZ, RZ ;  /* 0x000000ffff977224 */ /* 0x000fe200078e00ff */
[----:B-1----:R-:W-:Y:S06]  /*2060*/  @P1 BRA `(.L_x_185) ;  /* 0x0000000000081947 */ /* 0x002fec0003800000 */
[----:B------:R-:W1:Y:S02]  /*2070*/  SYNCS.PHASECHK.TRANS64.TRYWAIT P1, [R0+URZ+0x38830], R3 ;  /* 0x03883003000075a7 */ /* 0x000e64000802017f */
[----:B-1----:R-:W-:Y:S05]  /*2080*/  @!P1 BRA `(.L_x_186) ;  /* 0x0000013800d09947 */ /* 0x002fea0003800000 */
.L_x_185:
[----:B------:R-:W-:Y:S05]  /*2090*/  WARPSYNC.ALL ;  /* 0x0000000000007948 */ /* 0x000fea0003800000 */
[----:B------:R-:W-:Y:S01]  /*20a0*/  R2UR UR4, R5 ;  /* 0x00000000050472ca */ /* 0x000fe200000e0000 */
[----:B------:R-:W-:Y:S01]  /*20b0*/  ULOP3.LUT UR5, UR39, 0x10000, URZ, 0xfc, !UPT ;  /* 0x0001000027057892 */ /* 0x000fe2000f8efc3f */
[----:B------:R-:W-:Y:S01]  /*20c0*/  WARPGROUP.ARRIVE ;  /* 0x00000000000079c5 */ /* 0x000fe20000000000 */
[----:B------:R-:W-:Y:S01]  /*20d0*/  UMOV UR17, 0x40000040 ;  /* 0x4000004000117882 */ /* 0x000fe20000000000 */
[----:B------:R-:W-:Y:S01]  /*20e0*/  UMOV UR19, 0x40000040 ;  /* 0x4000004000137882 */ /* 0x000fe20000000000 */
[----:B------:R-:W-:Y:S01]  /*20f0*/  UMOV UR9, UR17 ;  /* 0x0000001100097c82 */ /* 0x000fe20008000000 */
[----:B------:R-:W-:Y:S01]  /*2100*/  UMOV UR11, 0x40000040 ;  /* 0x40000040000b7882 */ /* 0x000fe20000000000 */
[----:B------:R-:W-:Y:S01]  /*2110*/  UMOV UR13, UR17 ;  /* 0x00000011000d7c82 */ /* 0x000fe20008000000 */
[----:B------:R-:W-:Y:S01]  /*2120*/  UMOV UR16, UR5 ;  /* 0x0000000500107c82 */ /* 0x000fe20008000000 */
[----:B------:R-:W-:Y:S01]  /*2130*/  UMOV UR15, 0x40000040 ;  /* 0x40000040000f7882 */ /* 0x000fe20000000000 */
[----:B------:R-:W-:Y:S01]  /*2140*/  UMOV UR8, UR16 ;  /* 0x0000001000087c82 */ /* 0x000fe20008000000 */
[----:B------:R-:W-:Y:S01]  /*2150*/  UMOV UR12, UR16 ;  /* 0x00000010000c7c82 */ /* 0x000fe20008000000 */
[----:B------:R-:W-:Y:S01]  /*2160*/  IMAD.U32 R18, RZ, RZ, UR16 ;  /* 0x00000010ff127e24 */ /* 0x000fe2000f8e00ff */
[----:B------:R-:W-:Y:S01]  /*2170*/  UIADD3 UR4, UR4, 0x24400, URZ ;  /* 0x0002440004047890 */ /* 0x000fe2000fffe03f */
[----:B------:R-:W-:Y:S01]  /*2180*/  IMAD.U32 R19, RZ, RZ, UR17 ;  /* 0x00000011ff137e24 */ /* 0x000fe2000f8e00ff */
[----:B------:R-:W-:Y:S01]  /*2190*/  UMOV UR23, 0x40000040 ;  /* 0x4000004000177882 */ /* 0x000fe20000000000 */
[----:B------:R-:W-:Y:S01]  /*21a0*/  UMOV UR27, 0x40000040 ;  /* 0x40000040001b7882 */ /* 0x000fe20000000000 */
[----:B------:R-:W-:Y:S01]  /*21b0*/  USHF.R.U32.HI UR4, URZ, 0x4, UR4 ;  /* 0x000000043f047899 */ /* 0x000fe20008011604 */
[----:B------:R-:W-:Y:S01]  /*21c0*/  MOV R7, UR38 ;  /* 0x0000002600077c02 */ /* 0x000fe20008000f00 */
[----:B------:R-:W-:Y:S01]  /*21d0*/  UMOV UR31, 0x40000040 ;  /* 0x40000040001f7882 */ /* 0x000fe20000000000 */
[----:B------:R-:W-:Y:S01]  /*21e0*/  UMOV UR35, 0x40000040 ;  /* 0x4000004000237882 */ /* 0x000fe20000000000 */
[----:B------:R-:W-:Y:S01]  /*21f0*/  ULOP3.LUT UR4, UR4, 0x3fff, URZ, 0xc0, !UPT ;  /* 0x00003fff04047892 */ /* 0x000fe2000f8ec03f */
[----:B------:R-:W-:Y:S01]  /*2200*/  MOV R17, UR37 ;  /* 0x0000002500117c02 */ /* 0x000fe20008000f00 */
[----:B------:R-:W-:Y:S01]  /*2210*/  UMOV UR43, 0x40000040 ;  /* 0x40000040002b7882 */ /* 0x000fe20000000000 */
[----:B------:R-:W-:Y:S01]  /*2220*/  UMOV UR47, 0x40000040 ;  /* 0x40000040002f7882 */ /* 0x000fe20000000000 */
[----:B------:R-:W-:Y:S01]  /*2230*/  ULOP3.LUT UR39, UR4, 0x10000, URZ, 0xfc, !UPT ;  /* 0x0001000004277892 */ /* 0x000fe2000f8efc3f */
[----:B------:R-:W-:Y:S01]  /*2240*/  MOV R20, UR36 ;  /* 0x0000002400147c02 */ /* 0x000fe20008000f00 */
[----:B------:R-:W-:Y:S01]  /*2250*/  UMOV UR51, 0x40000040 ;  /* 0x4000004000337882 */ /* 0x000fe20000000000 */
[----:B------:R-:W-:Y:S01]  /*2260*/  UMOV UR55, 0x40000040 ;  /* 0x4000004000377882 */ /* 0x000fe20000000000 */
[----:B------:R-:W-:Y:S01]  /*2270*/  UIMAD UR4, UR38, 0xa00, UR39 ;  /* 0x00000a00260478a4 */ /* 0x000fe2000f8e0227 */
[----:B------:R-:W-:Y:S01]  /*2280*/  UMOV UR59, 0x40000040 ;  /* 0x40000040003b7882 */ /* 0x000fe20000000000 */
[----:B------:R-:W-:-:S02]  /*2290*/  MOV R4, UR39 ;  /* 0x0000002700047c02 */ /* 0x000fc40008000f00 */
[----:B------:R-:W-:Y:S02]  /*22a0*/  UIADD3 UR10, UR4, 0x80, URZ ;  /* 0x00000080040a7890 */ /* 0x000fe4000fffe03f */
[----:B------:R-:W-:Y:S02]  /*22b0*/  UIADD3 UR14, UR4, 0x100, URZ ;  /* 0x00000100040e7890 */ /* 0x000fe4000fffe03f */
[----:B------:R-:W-:Y:S01]  /*22c0*/  UMOV UR18, UR4 ;  /* 0x0000000400127c82 */ /* 0x000fe20008000000 */
[----:B------:R-:W-:Y:S01]  /*22d0*/  UIADD3 UR6, UR4, 0x180, URZ ;  /* 0x0000018004067890 */ /* 0x000fe2000fffe03f */
[----:B------:R-:W-:Y:S01]  /*22e0*/  HGMMA.64x16x16.F32.BF16 R56, gdesc[UR16], RZ, !UPT, gsb0 ;  /* 0x00200000103879f0 */ /* 0x000fe2000c0018ff */
[----:B------:R-:W-:Y:S01]  /*22f0*/  UIADD3 UR7, UR4, 0x200, URZ ;  /* 0x0000020004077890 */ /* 0x000fe2000fffe03f */
[----:B------:R-:W-:Y:S01]  /*2300*/  UMOV UR19, 0x40000040 ;  /* 0x4000004000137882 */ /* 0x000fe20000000000 */
[----:B------:R-:W-:Y:S02]  /*2310*/  UIADD3 UR22, UR4, 0x384, URZ ;  /* 0x0000038404167890 */ /* 0x000fe4000fffe03f */
[----:B------:R-:W-:-:S02]  /*2320*/  UIADD3 UR26, UR4, 0x386, URZ ;  /* 0x00000386041a7890 */ /* 0x000fc4000fffe03f */
[----:B------:R-:W-:Y:S02]  /*2330*/  UIADD3 UR30, UR4, 0x600, URZ ;  /* 0x00000600041e7890 */ /* 0x000fe4000fffe03f */
[----:B------:R-:W-:Y:S02]  /*2340*/  UIADD3 UR34, UR4, 0x582, URZ ;  /* 0x0000058204227890 */ /* 0x000fe4000fffe03f */
[----:B------:R-:W-:Y:S02]  /*2350*/  UIADD3 UR42, UR4, 0x584, URZ ;  /* 0x00000584042a7890 */ /* 0x000fe4000fffe03f */
[----:B------:R-:W-:Y:S02]  /*2360*/  UIADD3 UR46, UR4, 0x586, URZ ;  /* 0x00000586042e7890 */ /* 0x000fe4000fffe03f */
[----:B------:R-:W-:Y:S02]  /*2370*/  UIADD3 UR50, UR4, 0x800, URZ ;  /* 0x0000080004327890 */ /* 0x000fe4000fffe03f */
[----:B------:R-:W-:-:S02]  /*2380*/  UIADD3 UR54, UR4, 0x802, URZ ;  /* 0x0000080204367890 */ /* 0x000fc4000fffe03f */
[----:B------:R-:W-:Y:S01]  /*2390*/  UIADD3 UR58, UR4, 0x804, URZ ;  /* 0x00000804043a7890 */ /* 0x000fe2000fffe03f */
[----:B------:R-:W-:Y:S01]  /*23a0*/  UMOV UR39, 0x40000040 ;  /* 0x4000004000277882 */ /* 0x000fe20000000000 */
[----:B------:R-:W-:Y:S02]  /*23b0*/  WARPGROUP.DEPBAR.LE gsb0, 0x0 ;  /* 0x00008000000079c5 */ /* 0x000fe40000010000 */
[----:B------:R-:W-:-:S06]  /*23c0*/  WARPGROUP.ARRIVE ;  /* 0x00000000000079c5 */ /* 0x000fcc0000000000 */
[----:B------:R-:W-:Y:S01]  /*23d0*/  HGMMA.64x16x16.F32.BF16 R48, gdesc[UR8], RZ, !UPT, gsb0 ;  /* 0x00200000083079f0 */ /* 0x000fe2000c0018ff */
[----:B------:R-:W-:Y:S01]  /*23e0*/  UMOV UR8, UR16 ;  /* 0x0000001000087c82 */ /* 0x000fe20008000000 */
[----:B------:R-:W-:Y:S01]  /*23f0*/  UMOV UR9, UR17 ;  /* 0x0000001100097c82 */ /* 0x000fe20008000000 */
[----:B------:R-:W-:Y:S01]  /*2400*/  UMOV UR10, UR6 ;  /* 0x00000006000a7c82 */ /* 0x000fe20008000000 */
[----:B------:R-:W-:Y:S01]  /*2410*/  UMOV UR11, 0x40000040 ;  /* 0x40000040000b7882 */ /* 0x000fe20000000000 */
[----:B------:R-:W-:Y:S01]  /*2420*/  UIADD3 UR6, UR5, 0x2, URZ ;  /* 0x0000000205067890 */ /* 0x000fe2000fffe03f */
        /* <DEDUP_REMOVED lines=12> */
[----:B------:R-:W-:Y:S01]  /*24f0*/  UMOV UR16, UR6 ;  /* 0x0000000600107c82 */ /* 0x000fe20008000000 */
[----:B------:R-:W-:Y:S01]  /*2500*/  UIADD3 UR6, UR4, 0x2, URZ ;  /* 0x0000000204067890 */ /* 0x000fe2000fffe03f */
[----:B------:R-:W-:Y:S01]  /*2510*/  MOV R14, UR16 ;  /* 0x00000010000e7c02 */ /* 0x000fe20008000f00 */
[----:B------:R-:W-:Y:S01]  /*2520*/  UMOV UR17, 0x40000040 ;  /* 0x4000004000117882 */ /* 0x000fe20000000000 */
[----:B------:R-:W-:Y:S01]  /*2530*/  UMOV UR12, UR16 ;  /* 0x00000010000c7c82 */ /* 0x000fe20008000000 */
[----:B------:R-:W-:Y:S01]  /*2540*/  UMOV UR13, UR17 ;  /* 0x00000011000d7c82 */ /* 0x000fe20008000000 */
[----:B------:R-:W-:Y:S01]  /*2550*/  UIADD3 UR7, UR4, 0x202, URZ ;  /* 0x0000020204077890 */ /* 0x000fe2000fffe03f */
[----:B------:R-:W-:Y:S01]  /*2560*/  IMAD.U32 R15, RZ, RZ, UR17 ;  /* 0x00000011ff0f7e24 */ /* 0x000fe2000f8e00ff */
[----:B------:R-:W-:Y:S01]  /*2570*/  UMOV UR18, UR6 ;  /* 0x0000000600127c82 */ /* 0x000fe20008000000 */
[----:B------:R-:W-:Y:S01]  /*2580*/  UIADD3 UR6, UR4, 0x182, URZ ;  /* 0x0000018204067890 */ /* 0x000fe2000fffe03f */
        /* <DEDUP_REMOVED lines=10> */
[----:B------:R-:W-:Y:S02]  /*2630*/  UMOV UR19, 0x40000040 ;  /* 0x4000004000137882 */ /* 0x000fe40000000000 */
        /* <DEDUP_REMOVED lines=20> */
[----:B------:R-:W-:Y:S01]  /*2780*/  UMOV UR16, UR6 ;  /* 0x0000000600107c82 */ /* 0x000fe20008000000 */
[----:B------:R-:W-:Y:S01]  /*2790*/  UIADD3 UR6, UR4, 0x4, URZ ;  /* 0x0000000404067890 */ /* 0x000fe2000fffe03f */
[----:B------:R-:W-:Y:S01]  /*27a0*/  IMAD.U32 R12, RZ, RZ, UR16 ;  /* 0x00000010ff0c7e24 */ /* 0x000fe2000f8e00ff */
        /* <DEDUP_REMOVED lines=111> */
[----:B------:R-:W-:Y:S02]  /*2ea0*/  MOV R2, UR13 ;  /* 0x0000000d00027c02 */ /* 0x000fe40008000f00 */
[----:B01----:R-:W-:Y:S01]  /*2eb0*/  MOV R3, UR12 ;  /* 0x0000000c00037c02 */ /* 0x003fe20008000f00 */
[----:B------:R-:W-:-:S02]  /*2ec0*/  WARPGROUP.DEPBAR.LE gsb0, 0x0 ;  /* 0x00008000000079c5 */ /* 0x000fc40000010000 */
        /* <DEDUP_REMOVED lines=39> */
[----:B------:R-:W-:Y:S01]  /*3140*/  UMOV UR13, 0x40000040 ;  /* 0x40000040000d7882 */ /* 0x000fe20000000000 */
[----:B------:R-:W-:Y:S01]  /*3150*/  UMOV UR15, 0x40000040 ;  /* 0x40000040000f7882 */ /* 0x000fe20000000000 */
[----:B------:R-:W-:Y:S01]  /*3160*/  UMOV UR37, UR13 ;  /* 0x0000000d00257c82 */ /* 0x000fe20008000000 */
[----:B------:R-:W-:Y:S01]  /*3170*/  IMAD.U32 R9, RZ, RZ, UR13 ;  /* 0x0000000dff097e24 */ /* 0x000fe2000f8e00ff */
        /* <DEDUP_REMOVED lines=225> */
[----:B------:R-:W-:-:S07]  /*3f90*/  UIADD3 UR5, UR5, 0xc06, URZ ;  /* 0x00000c0605057890 */ /* 0x000fce000fffe03f */
[----:B------:R-:W-:Y:S01]  /*3fa0*/  UMOV UR12, UR5 ;  /* 0x00000005000c7c82 */ /* 0x000fe20008000000 */
[----:B------:R-:W-:Y:S01]  /*3fb0*/  UIADD3 UR5, UR4, 0x806, URZ ;  /* 0x0000080604057890 */ /* 0x000fe2000fffe03f */
[----:B------:R-:W-:Y:S01]  /*3fc0*/  IMAD.U32 R8, RZ, RZ, UR12 ;  /* 0x0000000cff087e24 */ /* 0x000fe2000f8e00ff */
[----:B------:R-:W-:-:S05]  /*3fd0*/  UMOV UR36, UR12 ;  /* 0x0000000c00247c82 */ /* 0x000fca0008000000 */
        /* <DEDUP_REMOVED lines=58> */
[----:B------:R-:W-:Y:S02]  /*4380*/  R2UR UR39, R4 ;  /* 0x00000000042772ca */ /* 0x000fe400000e0000 */
[----:B------:R-:W-:Y:S02]  /*4390*/  R2UR UR38, R7 ;  /* 0x00000000072672ca */ /* 0x000fe400000e0000 */
[----:B------:R-:W-:Y:S02]  /*43a0*/  R2UR UR37, R17 ;  /* 0x00000000112572ca */ /* 0x000fe400000e0000 */
[----:B------:R-:W-:Y:S01]  /*43b0*/  R2UR UR36, R20 ;  /* 0x00000000142472ca */ /* 0x000fe200000e0000 */
        /* <DEDUP_REMOVED lines=16> */
.L_x_187:
[----:B------:R-:W-:Y:S01]  /*44c0*/  IMAD.U32 R2, RZ, RZ, UR61 ;  /* 0x0000003dff027e24 */ /* 0x000fe2000f8e00ff */
[----:B------:R-:W-:Y:S01]  /*44d0*/  ULDC UR4, c[0x0][0x988] ;  /* 0x0002620000047ab9 */ /* 0x000fe20000000800 */
[----:B------:R-:W-:Y:S01]  /*44e0*/  IMAD.U32 R3, RZ, RZ, UR60 ;  /* 0x0000003cff037e24 */ /* 0x000fe2000f8e00ff */
[----:B------:R-:W-:Y:S01]  /*44f0*/  P2R R20, PR, RZ, 0x1 ;  /* 0x00000001ff147803 */ /* 0x000fe20000000000 */
[----:B------:R-:W-:Y:S01]  /*4500*/  UIADD3 UR60, UR60, -0x2, URZ ;  /* 0xfffffffe3c3c7890 */ /* 0x000fe2000fffe03f */
[----:B------:R-:W-:Y:S01]  /*4510*/  IADD3 R2, R2, 0x50, -R23 ;  /* 0x0000005002027810 */ /* 0x000fe20007ffe817 */
[--C-:B------:R-:W-:Y:S01]  /*4520*/  IMAD.MOV.U32 R150, RZ, RZ, R151.reuse ;  /* 0x000000ffff967224 */ /* 0x100fe200078e0097 */
[----:B------:R-:W-:Y:S01]  /*4530*/  R2UR UR5, R22 ;  /* 0x00000000160572ca */ /* 0x000fe200000e0000 */
[--C-:B------:R-:W-:Y:S01]  /*4540*/  IMAD.MOV.U32 R149, RZ, RZ, R151.reuse ;  /* 0x000000ffff957224 */ /* 0x100fe200078e0097 */
[-C--:B------:R-:W-:Y:S01]  /*4550*/  MOV R118, R151.reuse ;  /* 0x0000009700767202 */ /* 0x080fe20000000f00 */
[----:B------:R-:W-:Y:S01]  /*4560*/  IMAD R2, R3, -0x50, R2 ;  /* 0xffffffb003027824 */ /* 0x000fe200078e0202 */
[----:B------:R-:W-:Y:S01]  /*4570*/  MOV R73, R151 ;  /* 0x0000009700497202 */ /* 0x000fe20000000f00 */
[----:B------:R-:W-:-:S02]  /*4580*/  IMAD.MOV.U32 R148, RZ, RZ, R151 ;  /* 0x000000ffff947224 */ /* 0x000fc400078e0097 */
[--C-:B------:R-:W-:Y:S01]  /*4590*/  IMAD.MOV.U32 R147, RZ, RZ, R151.reuse ;  /* 0x000000ffff937224 */ /* 0x100fe200078e0097 */
[C---:B------:R-:W-:Y:S01]  /*45a0*/  ISETP.GT.AND P2, PT, R2.reuse, RZ, PT ;  /* 0x000000ff0200720c */ /* 0x040fe20003f44270 */
[--C-:B------:R-:W-:Y:S01]  /*45b0*/  IMAD.MOV.U32 R146, RZ, RZ, R151.reuse ;  /* 0x000000ffff927224 */ /* 0x100fe200078e0097 */
[C---:B------:R-:W-:Y:S01]  /*45c0*/  ISETP.GT.AND P1, PT, R2.reuse, 0x1, PT ;  /* 0x000000010200780c */ /* 0x040fe20003f24270 */
[--C-:B------:R-:W-:Y:S01]  /*45d0*/  IMAD.MOV.U32 R145, RZ, RZ, R151.reuse ;  /* 0x000000ffff917224 */ /* 0x100fe200078e0097 */
[----:B------:R-:W-:Y:S01]  /*45e0*/  ISETP.GT.AND P6, PT, R2, 0x8, PT ;  /* 0x000000080200780c */ /* 0x000fe20003fc4270 */
[----:B------:R-:W-:Y:S01]  /*45f0*/  UISETP.GE.AND UP0, UPT, UR60, UR5, UPT ;  /* 0x000000053c00728c */ /* 0x000fe2000bf06270 */
[----:B------:R-:W-:Y:S01]  /*4600*/  FSEL R56, R56, -INF , P2 ;  /* 0xff80000038387808 */ /* 0x000fe20001000000 */
        /* <DEDUP_REMOVED lines=135> */
[----:B------:R-:W-:Y:S01]  /*4e80*/  FMNMX.FTZ R2, R28, R3, !PT ;  /* 0x000000031c027209 */ /* 0x000fe20007810000 */
[--C-:B------:R-:W-:Y:S01]  /*4e90*/  IMAD.MOV.U32 R75, RZ, RZ, R151.reuse ;  /* 0x000000ffff4b7224 */ /* 0x100fe200078e0097 */
[----:B------:R-:W-:Y:S01]  /*4ea0*/  FMNMX.FTZ R3, R58, R59, !PT ;  /* 0x0000003b3a037209 */ /* 0x000fe20007810000 */
[--C-:B------:R-:W-:Y:S01]  /*4eb0*/  IMAD.MOV.U32 R74, RZ, RZ, R151.reuse ;  /* 0x000000ffff4a7224 */ /* 0x100fe200078e0097 */
[----:B------:R-:W-:Y:S01]  /*4ec0*/  FMNMX.FTZ R7, R29, R2, !PT ;  /* 0x000000021d077209 */ /* 0x000fe20007810000 */
[--C-:B------:R-:W-:Y:S01]  /*4ed0*/  IMAD.MOV.U32 R72, RZ, RZ, R151.reuse ;  /* 0x000000ffff487224 */ /* 0x100fe200078e0097 */
[----:B------:R-:W-:Y:S01]  /*4ee0*/  FSEL R38, R38, -INF , P6 ;  /* 0xff80000026267808 */ /* 0x000fe20003000000 */
[--C-:B------:R-:W-:Y:S01]  /*4ef0*/  IMAD.MOV.U32 R71, RZ, RZ, R151.reuse ;  /* 0x000000ffff477224 */ /* 0x100fe200078e0097 */
[----:B------:R-:W-:Y:S01]  /*4f00*/  FSEL R39, R39, -INF , P5 ;  /* 0xff80000027277808 */ /* 0x000fe20002800000 */
[----:B------:R-:W0:Y:S01]  /*4f10*/  SHFL.BFLY PT, R2, R7, 0x2, 0x1f ;  /* 0x0c401f0007027f89 */ /* 0x000e2200000e0000 */
[----:B------:R-:W-:Y:S01]  /*4f20*/  FSEL R26, R26, -INF , P4 ;  /* 0xff8000001a1a7808 */ /* 0x000fe20002000000 */
[--C-:B------:R-:W-:Y:S01]  /*4f30*/  IMAD.MOV.U32 R70, RZ, RZ, R151.reuse ;  /* 0x000000ffff467224 */ /* 0x100fe200078e0097 */
[----:B------:R-:W-:Y:S01]  /*4f40*/  FSEL R27, R27, -INF , P3 ;  /* 0xff8000001b1b7808 */ /* 0x000fe20001800000 */
[--C-:B------:R-:W-:Y:S01]  /*4f50*/  IMAD.MOV.U32 R69, RZ, RZ, R151.reuse ;  /* 0x000000ffff457224 */ /* 0x100fe200078e0097 */
[----:B------:R-:W-:Y:S01]  /*4f60*/  FSEL R30, R30, -INF , P2 ;  /* 0xff8000001e1e7808 */ /* 0x000fe20001000000 */
[--C-:B------:R-:W-:Y:S01]  /*4f70*/  IMAD.MOV.U32 R68, RZ, RZ, R151.reuse ;  /* 0x000000ffff447224 */ /* 0x100fe200078e0097 */
[----:B------:R-:W-:Y:S01]  /*4f80*/  FSEL R31, R31, -INF , P1 ;  /* 0xff8000001f1f7808 */ /* 0x000fe20000800000 */
[----:B------:R-:W-:-:S02]  /*4f90*/  IMAD.MOV.U32 R67, RZ, RZ, R151 ;  /* 0x000000ffff437224 */ /* 0x000fc400078e0097 */
[--C-:B------:R-:W-:Y:S02]  /*4fa0*/  IMAD.MOV.U32 R66, RZ, RZ, R151.reuse ;  /* 0x000000ffff427224 */ /* 0x100fe400078e0097 */
[--C-:B------:R-:W-:Y:S02]  /*4fb0*/  IMAD.MOV.U32 R65, RZ, RZ, R151.reuse ;  /* 0x000000ffff417224 */ /* 0x100fe400078e0097 */
[----:B------:R-:W-:Y:S01]  /*4fc0*/  IMAD.MOV.U32 R64, RZ, RZ, R151 ;  /* 0x000000ffff407224 */ /* 0x000fe200078e0097 */
[----:B0-----:R-:W-:-:S05]  /*4fd0*/  FMNMX.FTZ R17, R7, R2, !PT ;  /* 0x0000000207117209 */ /* 0x001fca0007810000 */
[----:B------:R-:W0:Y:S02]  /*4fe0*/  SHFL.BFLY PT, R4, R17, 0x1, 0x1f ;  /* 0x0c201f0011047f89 */ /* 0x000e2400000e0000 */
        /* <DEDUP_REMOVED lines=37> */
[----:B------:R-:W-:Y:S01]  /*5240*/  FFMA.FTZ R21, R29, UR4, -R21 ;  /* 0x000000041d157c23 */ /* 0x000fe20008010815 */
[--C-:B------:R-:W-:Y:S01]  /*5250*/  IMAD.MOV.U32 R60, RZ, RZ, R151.reuse ;  /* 0x000000ffff3c7224 */ /* 0x100fe200078e0097 */
[----:B------:R-:W-:Y:S01]  /*5260*/  FMNMX.FTZ R3, R47, R2, !PT ;  /* 0x000000022f037209 */ /* 0x000fe20007810000 */
[----:B------:R-:W-:-:S03]  /*5270*/  IMAD.MOV.U32 R56, RZ, RZ, R151 ;  /* 0x000000ffff387224 */ /* 0x000fc600078e0097 */
[----:B------:R-:W-:Y:S01]  /*5280*/  FMNMX.FTZ R2, R34, R3, !PT ;  /* 0x0000000322027209 */ /* 0x000fe20007810000 */
[----:B------:R-:W-:Y:S03]  /*5290*/  MUFU.EX2 R204, R204 ;  /* 0x000000cc00cc7308 */ /* 0x000fe60000000800 */
[----:B------:R-:W-:-:S04]  /*52a0*/  FMNMX.FTZ R3, R35, R2, !PT ;  /* 0x0000000223037209 */ /* 0x000fc80007810000 */
[----:B------:R-:W-:Y:S01]  /*52b0*/  FMNMX.FTZ R2, R38, R3, !PT ;  /* 0x0000000326027209 */ /* 0x000fe20007810000 */
[----:B------:R-:W-:Y:S03]  /*52c0*/  MUFU.EX2 R49, R49 ;  /* 0x0000003100317308 */ /* 0x000fe60000000800 */
[----:B------:R-:W-:-:S04]  /*52d0*/  FMNMX.FTZ R3, R39, R2, !PT ;  /* 0x0000000227037209 */ /* 0x000fc80007810000 */
[----:B------:R-:W-:Y:S01]  /*52e0*/  FMNMX.FTZ R2, R26, R3, !PT ;  /* 0x000000031a027209 */ /* 0x000fe20007810000 */
[----:B------:R0:W-:Y:S03]  /*52f0*/  MUFU.EX2 R29, R21 ;  /* 0x00000015001d7308 */ /* 0x0001e60000000800 */
[----:B------:R-:W-:-:S04]  /*5300*/  FMNMX.FTZ R3, R27, R2, !PT ;  /* 0x000000021b037209 */ /* 0x000fc80007810000 */
[----:B------:R-:W-:Y:S01]  /*5310*/  FMNMX.FTZ R2, R30, R3, !PT ;  /* 0x000000031e027209 */ /* 0x000fe20007810000 */
[----:B------:R-:W-:Y:S01]  /*5320*/  MUFU.EX2 R52, R52 ;  /* 0x0000003400347308 */ /* 0x000fe20000000800 */
[----:B0-----:R-:W-:Y:S01]  /*5330*/  FADD.FTZ R21, R208, R7 ;  /* 0x00000007d0157221 */ /* 0x001fe20000010000 */
[----:B------:R-:W-:Y:S02]  /*5340*/  F2FP.BF16.F32.PACK_AB R208, R7, R208 ;  /* 0x000000d007d0723e */ /* 0x000fe400000010ff */
[----:B------:R-:W-:-:S04]  /*5350*/  FMNMX.FTZ R2, R31, R2, !PT ;  /* 0x000000021f027209 */ /* 0x000fc80007810000 */
[----:B------:R-:W0:Y:S01]  /*5360*/  MUFU.EX2 R53, R53 ;  /* 0x0000003500357308 */ /* 0x000e220000000800 */
[----:B------:R-:W1:Y:S07]  /*5370*/  SHFL.BFLY PT, R3, R2, 0x2, 0x1f ;  /* 0x0c401f0002037f89 */ /* 0x000e6e00000e0000 */
[----:B------:R-:W-:Y:S08]  /*5380*/  MUFU.EX2 R40, R40 ;  /* 0x0000002800287308 */ /* 0x000ff00000000800 */
[----:B------:R-:W2:Y:S01]  /*5390*/  MUFU.EX2 R41, R41 ;  /* 0x0000002900297308 */ /* 0x000ea20000000800 */
[----:B0-----:R-:W-:-:S07]  /*53a0*/  F2FP.BF16.F32.PACK_AB R206, R53, R52 ;  /* 0x0000003435ce723e */ /* 0x001fce00000010ff */
[----:B------:R-:W-:Y:S01]  /*53b0*/  MUFU.EX2 R44, R44 ;  /* 0x0000002c002c7308 */ /* 0x000fe20000000800 */
[----:B-1----:R-:W-:-:S05]  /*53c0*/  FMNMX.FTZ R20, R2, R3, !PT ;  /* 0x0000000302147209 */ /* 0x002fca0007810000 */
[----:B------:R-:W0:Y:S02]  /*53d0*/  SHFL.BFLY PT, R3, R20, 0x1, 0x1f ;  /* 0x0c201f0014037f89 */ /* 0x000e2400000e0000 */
[----:B------:R-:W1:Y:S01]  /*53e0*/  MUFU.EX2 R45, R45 ;  /* 0x0000002d002d7308 */ /* 0x000e620000000800 */
[----:B--2---:R-:W-:-:S07]  /*53f0*/  F2FP.BF16.F32.PACK_AB R200, R41, R40 ;  /* 0x0000002829c8723e */ /* 0x004fce00000010ff */
[----:B------:R-:W-:Y:S08]  /*5400*/  MUFU.EX2 R32, R32 ;  /* 0x0000002000207308 */ /* 0x000ff00000000800 */
[----:B------:R-:W2:Y:S01]  /*5410*/  MUFU.EX2 R33, R33 ;  /* 0x0000002100217308 */ /* 0x000ea20000000800 */
[----:B-1----:R-:W-:Y:S02]  /*5420*/  F2FP.BF16.F32.PACK_AB R202, R45, R44 ;  /* 0x0000002c2dca723e */ /* 0x002fe400000010ff */
[----:B0-----:R-:W-:Y:S01]  /*5430*/  FMNMX.FTZ R3, R20, R3, !PT ;  /* 0x0000000314037209 */ /* 0x001fe20007810000 */
[----:B------:R-:W-:-:S04]  /*5440*/  FADD.FTZ R20, R210, R21 ;  /* 0x00000015d2147221 */ /* 0x000fc80000010000 */
[----:B------:R-:W-:Y:S01]  /*5450*/  MUFU.EX2 R36, R36 ;  /* 0x0000002400247308 */ /* 0x000fe20000000800 */
[----:B------:R-:W-:Y:S01]  /*5460*/  F2FP.BF16.F32.PACK_AB R210, R17, R210 ;  /* 0x000000d211d2723e */ /* 0x000fe200000010ff */
[C---:B------:R-:W-:Y:S01]  /*5470*/  FMUL.FTZ R2, R3.reuse, UR4 ;  /* 0x0000000403027c20 */ /* 0x040fe20008410000 */
[----:B------:R-:W-:Y:S01]  /*5480*/  FSETP.NEU.FTZ.AND P1, PT, R3, -INF , PT ;  /* 0xff8000000300780b */ /* 0x000fe20003f3d000 */
[----:B------:R-:W-:-:S03]  /*5490*/  FADD.FTZ R21, R17, R20 ;  /* 0x0000001411157221 */ /* 0x000fc60000010000 */
[----:B------:R-:W-:Y:S01]  /*54a0*/  FSEL R2, R2, RZ, P1 ;  /* 0x000000ff02027208 */ /* 0x000fe20000800000 */
[----:B------:R-:W-:Y:S01]  /*54b0*/  FADD.FTZ R20, R204, R21 ;  /* 0x00000015cc147221 */ /* 0x000fe20000010000 */
[----:B------:R-:W-:Y:S01]  /*54c0*/  MUFU.EX2 R37, R37 ;  /* 0x0000002500257308 */ /* 0x000fe20000000800 */
[----:B------:R-:W-:Y:S02]  /*54d0*/  PLOP3.LUT P1, PT, PT, PT, UP0, 0x80, 0x0 ;  /* 0x000000000000781c */ /* 0x000fe40003f2f008 */
        /* <DEDUP_REMOVED lines=21> */
[--C-:B------:R-:W-:Y:S01]  /*5630*/  FFMA.FTZ R26, R26, UR4, -R2.reuse ;  /* 0x000000041a1a7c23 */ /* 0x100fe20008010802 */
[----:B------:R-:W1:Y:S01]  /*5640*/  MUFU.EX2 R62, R62 ;  /* 0x0000003e003e7308 */ /* 0x000e620000000800 */
[--C-:B------:R-:W-:Y:S01]  /*5650*/  FFMA.FTZ R27, R27, UR4, -R2.reuse ;  /* 0x000000041b1b7c23 */ /* 0x100fe20008010802 */
[--C-:B------:R-:W-:Y:S01]  /*5660*/  FFMA.FTZ R30, R30, UR4, -R2.reuse ;  /* 0x000000041e1e7c23 */ /* 0x100fe20008010802 */
[----:B------:R-:W-:Y:S01]  /*5670*/  FFMA.FTZ R2, R31, UR4, -R2 ;  /* 0x000000041f027c23 */ /* 0x000fe20008010802 */
[----:B------:R-:W-:Y:S01]  /*5680*/  F2FP.BF16.F32.PACK_AB R204, R49, R204 ;  /* 0x000000cc31cc723e */ /* 0x000fe200000010ff */
[--C-:B------:R-:W-:Y:S01]  /*5690*/  IMAD.MOV.U32 R53, RZ, RZ, R151.reuse ;  /* 0x000000ffff357224 */ /* 0x100fe200078e0097 */
[----:B--2---:R-:W-:Y:S01]  /*56a0*/  F2FP.BF16.F32.PACK_AB R196, R33, R32 ;  /* 0x0000002021c4723e */ /* 0x004fe200000010ff */
[----:B------:R-:W-:Y:S01]  /*56b0*/  IMAD.MOV.U32 R52, RZ, RZ, R151 ;  /* 0x000000ffff347224 */ /* 0x000fe200078e0097 */
[----:B------:R-:W2:Y:S01]  /*56c0*/  MUFU.EX2 R63, R63 ;  /* 0x0000003f003f7308 */ /* 0x000ea20000000800 */
[----:B0-----:R-:W-:Y:S01]  /*56d0*/  FADD.FTZ R21, R58, R59 ;  /* 0x0000003b3a157221 */ /* 0x001fe20000010000 */
[----:B------:R-:W-:Y:S01]  /*56e0*/  F2FP.BF16.F32.PACK_AB R198, R37, R36 ;  /* 0x0000002425c6723e */ /* 0x000fe200000010ff */
[--C-:B------:R-:W-:Y:S01]  /*56f0*/  IMAD.MOV.U32 R49, RZ, RZ, R151.reuse ;  /* 0x000000ffff317224 */ /* 0x100fe200078e0097 */
[----:B------:R-:W-:Y:S01]  /*5700*/  F2FP.BF16.F32.PACK_AB R209, R59, R58 ;  /* 0x0000003a3bd1723e */ /* 0x000fe200000010ff */
[----:B------:R-:W-:-:S02]  /*5710*/  IMAD.MOV.U32 R59, RZ, RZ, R151 ;  /* 0x000000ffff3b7224 */ /* 0x000fc400078e0097 */
[----:B------:R-:W-:Y:S01]  /*5720*/  IMAD.MOV.U32 R58, RZ, RZ, R151 ;  /* 0x000000ffff3a7224 */ /* 0x000fe200078e0097 */
[----:B------:R-:W0:Y:S01]  /*5730*/  MUFU.EX2 R50, R50 ;  /* 0x0000003200327308 */ /* 0x000e220000000800 */
[----:B-1----:R-:W-:Y:S01]  /*5740*/  FADD.FTZ R20, R62, R21 ;  /* 0x000000153e147221 */ /* 0x002fe20000010000 */
[----:B------:R-:W-:-:S06]  /*5750*/  IMAD.MOV.U32 R48, RZ, RZ, R151 ;  /* 0x000000ffff307224 */ /* 0x000fcc00078e0097 */
[----:B------:R-:W1:Y:S01]  /*5760*/  MUFU.EX2 R51, R51 ;  /* 0x0000003300337308 */ /* 0x000e620000000800 */
[C---:B--2---:R-:W-:Y:S01]  /*5770*/  FADD.FTZ R21, R63.reuse, R20 ;  /* 0x000000143f157221 */ /* 0x044fe20000010000 */
[----:B------:R-:W-:Y:S01]  /*5780*/  F2FP.BF16.F32.PACK_AB R211, R63, R62 ;  /* 0x0000003e3fd3723e */ /* 0x000fe200000010ff */
[--C-:B------:R-:W-:Y:S02]  /*5790*/  IMAD.MOV.U32 R63, RZ, RZ, R151.reuse ;  /* 0x000000ffff3f7224 */ /* 0x100fe400078e0097 */
[----:B------:R-:W-:-:S03]  /*57a0*/  IMAD.MOV.U32 R62, RZ, RZ, R151 ;  /* 0x000000ffff3e7224 */ /* 0x000fc600078e0097 */
[----:B------:R-:W2:Y:S01]  /*57b0*/  MUFU.EX2 R54, R54 ;  /* 0x0000003600367308 */ /* 0x000ea20000000800 */
[----:B0-----:R-:W-:Y:S01]  /*57c0*/  FADD.FTZ R20, R50, R21 ;  /* 0x0000001532147221 */ /* 0x001fe20000010000 */
[----:B------:R-:W-:Y:S02]  /*57d0*/  VIADD R21, R0, 0x38840 ;  /* 0x0003884000157836 */ /* 0x000fe40000000000 */
[----:B------:R-:W-:Y:S01]  /*57e0*/  FADD.FTZ R0, R40, R57 ;  /* 0x0000003928007221 */ /* 0x000fe20000010000 */
[----:B------:R-:W-:Y:S02]  /*57f0*/  IMAD.MOV.U32 R40, RZ, RZ, R151 ;  /* 0x000000ffff287224 */ /* 0x000fe400078e0097 */
[----:B------:R-:W-:Y:S01]  /*5800*/  PRMT R21, R6, 0x654, R21 ;  /* 0x0000065406157816 */ /* 0x000fe20000000015 */
[----:B------:R-:W0:Y:S01]  /*5810*/  MUFU.EX2 R55, R55 ;  /* 0x0000003700377308 */ /* 0x000e220000000800 */
[----:B-1----:R-:W-:Y:S01]  /*5820*/  FADD.FTZ R57, R51, R20 ;  /* 0x0000001433397221 */ /* 0x002fe20000010000 */
[----:B------:R-:W-:Y:S01]  /*5830*/  FADD.FTZ R61, R41, R0 ;  /* 0x00000000293d7221 */ /* 0x000fe20000010000 */
[----:B------:R0:W-:Y:S01]  /*5840*/  SYNCS.ARRIVE.TRANS64.RED.A1T0 RZ, [R21+URZ], RZ ;  /* 0x000000ff15ff79a7 */ /* 0x0001e2000810043f */
[----:B------:R-:W-:Y:S01]  /*5850*/  F2FP.BF16.F32.PACK_AB R205, R51, R50 ;  /* 0x0000003233cd723e */ /* 0x000fe200000010ff */
[----:B------:R-:W-:-:S02]  /*5860*/  IMAD.MOV.U32 R51, RZ, RZ, R151 ;  /* 0x000000ffff337224 */ /* 0x000fc400078e0097 */
[----:B------:R-:W-:Y:S01]  /*5870*/  FADD.FTZ R20, R44, R61 ;  /* 0x0000003d2c147221 */ /* 0x000fe20000010000 */
[----:B------:R-:W-:Y:S01]  /*5880*/  IMAD.MOV.U32 R61, RZ, RZ, R151 ;  /* 0x000000ffff3d7224 */ /* 0x000fe200078e0097 */
[----:B------:R-:W1:Y:S01]  /*5890*/  MUFU.EX2 R42, R42 ;  /* 0x0000002a002a7308 */ /* 0x000e620000000800 */
[----:B--2---:R-:W-:Y:S01]  /*58a0*/  FADD.FTZ R0, R54, R57 ;  /* 0x0000003936007221 */ /* 0x004fe20000010000 */
[----:B------:R-:W-:Y:S01]  /*58b0*/  FADD.FTZ R57, R45, R20 ;  /* 0x000000142d397221 */ /* 0x000fe20000010000 */
[--C-:B------:R-:W-:Y:S02]  /*58c0*/  IMAD.MOV.U32 R50, RZ, RZ, R151.reuse ;  /* 0x000000ffff327224 */ /* 0x100fe400078e0097 */
[----:B------:R-:W-:Y:S02]  /*58d0*/  IMAD.MOV.U32 R45, RZ, RZ, R151 ;  /* 0x000000ffff2d7224 */ /* 0x000fe400078e0097 */
[----:B------:R-:W-:Y:S01]  /*58e0*/  FADD.FTZ R20, R32, R57 ;  /* 0x0000003920147221 */ /* 0x000fe20000010000 */
[--C-:B------:R-:W-:Y:S01]  /*58f0*/  IMAD.MOV.U32 R57, RZ, RZ, R151.reuse ;  /* 0x000000ffff397224 */ /* 0x100fe200078e0097 */
[----:B------:R-:W2:Y:S01]  /*5900*/  MUFU.EX2 R43, R43 ;  /* 0x0000002b002b7308 */ /* 0x000ea20000000800 */
[----:B0-----:R-:W-:Y:S01]  /*5910*/  FADD.FTZ R21, R55, R0 ;  /* 0x0000000037157221 */ /* 0x001fe20000010000 */
[----:B------:R-:W-:Y:S01]  /*5920*/  FADD.FTZ R31, R33, R20 ;  /* 0x00000014211f7221 */ /* 0x000fe20000010000 */
[----:B------:R-:W-:Y:S01]  /*5930*/  F2FP.BF16.F32.PACK_AB R207, R55, R54 ;  /* 0x0000003637cf723e */ /* 0x000fe200000010ff */
[----:B------:R-:W-:-:S02]  /*5940*/  IMAD.MOV.U32 R55, RZ, RZ, R151 ;  /* 0x000000ffff377224 */ /* 0x000fc400078e0097 */
[----:B------:R-:W-:Y:S01]  /*5950*/  FADD.FTZ R20, R36, R31 ;  /* 0x0000001f24147221 */ /* 0x000fe20000010000 */
[----:B------:R-:W-:Y:S01]  /*5960*/  IMAD.MOV.U32 R54, RZ, RZ, R151 ;  /* 0x000000ffff367224 */ /* 0x000fe200078e0097 */
[----:B------:R-:W0:Y:S01]  /*5970*/  MUFU.EX2 R46, R46 ;  /* 0x0000002e002e7308 */ /* 0x000e220000000800 */
[----:B-1----:R-:W-:Y:S01]  /*5980*/  FADD.FTZ R0, R42, R21 ;  /* 0x000000152a007221 */ /* 0x002fe20000010000 */
[----:B------:R-:W-:Y:S01]  /*5990*/  FADD.FTZ R17, R37, R20 ;  /* 0x0000001425117221 */ /* 0x000fe20000010000 */
[--C-:B------:R-:W-:Y:S02]  /*59a0*/  IMAD.MOV.U32 R44, RZ, RZ, R151.reuse ;  /* 0x000000ffff2c7224 */ /* 0x100fe400078e0097 */
[--C-:B------:R-:W-:Y:S02]  /*59b0*/  IMAD.MOV.U32 R41, RZ, RZ, R151.reuse ;  /* 0x000000ffff297224 */ /* 0x100fe400078e0097 */
[--C-:B------:R-:W-:Y:S01]  /*59c0*/  IMAD.MOV.U32 R37, RZ, RZ, R151.reuse ;  /* 0x000000ffff257224 */ /* 0x100fe200078e0097 */
[----:B------:R-:W1:Y:S01]  /*59d0*/  MUFU.EX2 R47, R47 ;  /* 0x0000002f002f7308 */ /* 0x000e620000000800 */
[C---:B--2---:R-:W-:Y:S01]  /*59e0*/  FADD.FTZ R21, R43.reuse, R0 ;  /* 0x000000002b157221 */ /* 0x044fe20000010000 */
[----:B------:R-:W-:Y:S01]  /*59f0*/  F2FP.BF16.F32.PACK_AB R201, R43, R42 ;  /* 0x0000002a2bc9723e */ /* 0x000fe200000010ff */
[----:B------:R-:W-:-:S02]  /*5a00*/  IMAD.MOV.U32 R43, RZ, RZ, R151 ;  /* 0x000000ffff2b7224 */ /* 0x000fc400078e0097 */
[--C-:B------:R-:W-:Y:S02]  /*5a10*/  IMAD.MOV.U32 R42, RZ, RZ, R151.reuse ;  /* 0x000000ffff2a7224 */ /* 0x100fe400078e0097 */
        /* <DEDUP_REMOVED lines=9> */
[----:B------:R-:W-:-:S02]  /*5ab0*/  IMAD.MOV.U32 R47, RZ, RZ, R151 ;  /* 0x000000ffff2f7224 */ /* 0x000fc400078e0097 */
[----:B------:R-:W-:-:S03]  /*5ac0*/  IMAD.MOV.U32 R46, RZ, RZ, R151 ;  /* 0x000000ffff2e7224 */ /* 0x000fc600078e0097 */
[----:B------:R-:W1:Y:S01]  /*5ad0*/  MUFU.EX2 R38, R38 ;  /* 0x0000002600267308 */ /* 0x000e620000000800 */
[----:B--2---:R-:W-:-:S07]  /*5ae0*/  FADD.FTZ R0, R34, R7 ;  /* 0x0000000722007221 */ /* 0x004fce0000010000 */
[----:B------:R-:W2:Y:S01]  /*5af0*/  MUFU.EX2 R39, R39 ;  /* 0x0000002700277308 */ /* 0x000ea20000000800 */
[C---:B0-----:R-:W-:Y:S01]  /*5b00*/  FADD.FTZ R7, R35.reuse, R0 ;  /* 0x0000000023077221 */ /* 0x041fe20000010000 */
[----:B------:R-:W-:Y:S01]  /*5b10*/  F2FP.BF16.F32.PACK_AB R197, R35, R34 ;  /* 0x0000002223c5723e */ /* 0x000fe200000010ff */
[--C-:B------:R-:W-:Y:S02]  /*5b20*/  IMAD.MOV.U32 R35, RZ, RZ, R151.reuse ;  /* 0x000000ffff237224 */ /* 0x100fe400078e0097 */
[----:B------:R-:W-:-:S03]  /*5b30*/  IMAD.MOV.U32 R34, RZ, RZ, R151 ;  /* 0x000000ffff227224 */ /* 0x000fc600078e0097 */
[----:B------:R-:W0:Y:S01]  /*5b40*/  MUFU.EX2 R26, R26 ;  /* 0x0000001a001a7308 */ /* 0x000e220000000800 */
[----:B-1----:R-:W-:-:S07]  /*5b50*/  FADD.FTZ R0, R38, R7 ;  /* 0x0000000726007221 */ /* 0x002fce0000010000 */
        /* <DEDUP_REMOVED lines=15> */
[C---:B0-----:R-:W-:Y:S01]  /*5c50*/  FADD.FTZ R17, R25.reuse, R20 ;  /* 0x0000001419117221 */ /* 0x041fe20000010000 */
[----:B------:R-:W-:Y:S01]  /*5c60*/  F2FP.BF16.F32.PACK_AB R192, R25, R24 ;  /* 0x0000001819c0723e */ /* 0x000fe200000010ff */
[--C-:B------:R-:W-:Y:S02]  /*5c70*/  IMAD.MOV.U32 R25, RZ, RZ, R151.reuse ;  /* 0x000000ffff197224 */ /* 0x100fe400078e0097 */
[----:B------:R-:W-:-:S03]  /*5c80*/  IMAD.MOV.U32 R24, RZ, RZ, R151 ;  /* 0x000000ffff187224 */ /* 0x000fc600078e0097 */
[----:B------:R0:W3:Y:S01]  /*5c90*/  MUFU.EX2 R195, R2 ;  /* 0x0000000200c37308 */ /* 0x0000e20000000800 */
[----:B-1----:R-:W-:Y:S01]  /*5ca0*/  FADD.FTZ R0, R30, R7 ;  /* 0x000000071e007221 */ /* 0x002fe20000010000 */
[----:B--2---:R-:W-:Y:S01]  /*5cb0*/  FADD.FTZ R20, R28, R17 ;  /* 0x000000111c147221 */ /* 0x004fe20000010000 */
[C---:B------:R-:W-:Y:S01]  /*5cc0*/  F2FP.BF16.F32.PACK_AB R194, R29.reuse, R28 ;  /* 0x0000001c1dc2723e */ /* 0x040fe200000010ff */
[----:B0-----:R-:W-:Y:S01]  /*5cd0*/  IMAD.MOV.U32 R2, RZ, RZ, 0x3f800000 ;  /* 0x3f800000ff027424 */ /* 0x001fe200078e00ff */
[----:B------:R-:W-:Y:S01]  /*5ce0*/  MOV R28, R151 ;  /* 0x00000097001c7202 */ /* 0x000fe20000000f00 */
[----:B------:R-:W-:Y:S01]  /*5cf0*/  FADD.FTZ R17, R29, R20 ;  /* 0x000000141d117221 */ /* 0x000fe20000010000 */
[----:B------:R-:W-:Y:S02]  /*5d00*/  IMAD.MOV.U32 R29, RZ, RZ, R151 ;  /* 0x000000ffff1d7224 */ /* 0x000fe400078e0097 */
[C---:B---3--:R-:W-:Y:S01]  /*5d10*/  FADD.FTZ R7, R195.reuse, R0 ;  /* 0x00000000c3077221 */ /* 0x048fe20000010000 */
[----:B------:R-:W-:Y:S01]  /*5d20*/  F2FP.BF16.F32.PACK_AB R195, R195, R30 ;  /* 0x0000001ec3c3723e */ /* 0x000fe200000010ff */
[----:B------:R-:W-:-:S02]  /*5d30*/  IMAD.MOV.U32 R0, RZ, RZ, 0x3f800000 ;  /* 0x3f800000ff007424 */ /* 0x000fc400078e00ff */
[----:B------:R-:W-:Y:S01]  /*5d40*/  IMAD.MOV.U32 R30, RZ, RZ, R151 ;  /* 0x000000ffff1e7224 */ /* 0x000fe200078e0097 */
[----:B------:R-:W-:Y:S06]  /*5d50*/  @!P1 BRA `(.L_x_188) ;  /* 0x0000003c00e09947 */ /* 0x000fec0003800000 */
[----:B------:R-:W-:Y:S01]  /*5d60*/  R2UR UR4, R16 ;  /* 0x00000000100472ca */ /* 0x000fe200000e0000 */
[----:B------:R-:W-:Y:S01]  /*5d70*/  IMAD.MOV.U32 R21, RZ, RZ, R3 ;  /* 0x000000ffff157224 */ /* 0x000fe200078e0003 */
[----:B------:R-:W-:Y:S01]  /*5d80*/  CS2R R150, SRZ ;  /* 0x0000000000967805 */ /* 0x000fe2000001ff00 */
[----:B------:R-:W-:Y:S01]  /*5d90*/  IMAD.MOV.U32 R20, RZ, RZ, R4 ;  /* 0x000000ffff147224 */ /* 0x000fe200078e0004 */
[----:B------:R-:W-:Y:S01]  /*5da0*/  CS2R R146, SRZ ;  /* 0x0000000000927805 */ /* 0x000fe2000001ff00 */
[----:B------:R-:W-:Y:S01]  /*5db0*/  IMAD.MOV.U32 R2, RZ, RZ, 0x3f800000 ;  /* 0x3f800000ff027424 */ /* 0x000fe200078e00ff */
[----:B------:R-:W-:Y:S02]  /*5dc0*/  CS2R R142, SRZ ;  /* 0x00000000008e7805 */ /* 0x000fe4000001ff00 */
[----:B------:R-:W-:Y:S02]  /*5dd0*/  CS2R R138, SRZ ;  /* 0x00000000008a7805 */ /* 0x000fe4000001ff00 */
[----:B------:R-:W-:-:S02]  /*5de0*/  CS2R R134, SRZ ;  /* 0x0000000000867805 */ /* 0x000fc4000001ff00 */
[----:B------:R-:W-:Y:S02]  /*5df0*/  CS2R R130, SRZ ;  /* 0x0000000000827805 */ /* 0x000fe4000001ff00 */
[----:B------:R-:W-:Y:S02]  /*5e00*/  CS2R R126, SRZ ;  /* 0x00000000007e7805 */ /* 0x000fe4000001ff00 */
[----:B------:R-:W-:Y:S02]  /*5e10*/  CS2R R122, SRZ ;  /* 0x00000000007a7805 */ /* 0x000fe4000001ff00 */
[----:B------:R-:W-:Y:S01]  /*5e20*/  CS2R R118, SRZ ;  /* 0x0000000000767805 */ /* 0x000fe2000001ff00 */
[----:B------:R-:W-:Y:S01]  /*5e30*/  IMAD.U32 R229, RZ, RZ, UR4 ;  /* 0x00000004ffe57e24 */ /* 0x000fe2000f8e00ff */
        /* <DEDUP_REMOVED lines=54> */
[----:B------:R-:W-:Y:S01]  /*61a0*/  CS2R R24, SRZ ;  /* 0x0000000000187805 */ /* 0x000fe2000001ff00 */
[----:B------:R-:W-:Y:S01]  /*61b0*/  IMAD.U32 R228, RZ, RZ, UR60 ;  /* 0x0000003cffe47e24 */ /* 0x000fe2000f8e00ff */
[----:B------:R-:W-:-:S06]  /*61c0*/  UMOV UR60, UR38 ;  /* 0x00000026003c7c82 */ /* 0x000fcc0008000000 */
.L_x_199:
[----:B------:R-:W-:Y:S01]  /*61d0*/  R2UR UR5, R229 ;  /* 0x00000000e50572ca */ /* 0x000fe200000e0000 */
[----:B------:R-:W-:-:S04]  /*61e0*/  UISETP.NE.AND UP0, UPT, UR60, 0x1, UPT ;  /* 0x000000013c00788c */ /* 0x000fc8000bf05270 */
[----:B------:R-:W-:-:S08]  /*61f0*/  USEL UR4, URZ, 0x1, UP0 ;  /* 0x000000013f047887 */ /* 0x000fd00008000000 */
[----:B------:R-:W-:-:S06]  /*6200*/  ULOP3.LUT UR4, UR5, UR4, URZ, 0x3c, !UPT ;  /* 0x0000000405047292 */ /* 0x000fcc000f8e3c3f */
[----:B------:R-:W-:Y:S01]  /*6210*/  IMAD.U32 R16, RZ, RZ, UR4 ;  /* 0x00000004ff107e24 */ /* 0x000fe2000f8e00ff */
[----:B------:R-:W-:Y:S06]  /*6220*/  @!P0 BRA `(.L_x_189) ;  /* 0x0000000000048947 */ /* 0x000fec0003800000 */
[----:B------:R-:W-:Y:S01]  /*6230*/  BPT.TRAP 0x1 ;  /* 0x000000040000795c */ /* 0x000fe20000300000 */
.L_x_189:
[----:B------:R-:W0:Y:S01]  /*6240*/  S2UR UR4, SR_CgaCtaId ;  /* 0x00000000000479c3 */ /* 0x000e220000008800 */
[----:B------:R-:W-:Y:S01]  /*6250*/  MOV R5, 0x400 ;  /* 0x0000040000057802 */ /* 0x000fe20000000f00 */
[----:B------:R-:W-:Y:S01]  /*6260*/  UIADD3 UR38, UR60, 0x1, URZ ;  /* 0x000000013c267890 */ /* 0x000fe2000fffe03f */
[----:B------:R-:W-:-:S03]  /*6270*/  R2UR UR5, R16 ;  /* 0x00000000100572ca */ /* 0x000fc600000e0000 */
[----:B------:R-:W-:-:S04]  /*6280*/  UISETP.NE.AND UP0, UPT, UR38, 0x2, UPT ;  /* 0x000000022600788c */ /* 0x000fc8000bf05270 */
[----:B------:R-:W-:-:S06]  /*6290*/  USEL UR38, UR38, URZ, UP0 ;  /* 0x0000003f26267287 */ /* 0x000fcc0008000000 */
[----:B------:R-:W-:-:S05]  /*62a0*/  IMAD.U32 R3, RZ, RZ, UR5 ;  /* 0x00000005ff037e24 */ /* 0x000fca000f8e00ff */
[----:B------:R-:W-:Y:S01]  /*62b0*/  SHF.L.U32 R3, R3, 0x1f, RZ ;  /* 0x0000001f03037819 */ /* 0x000fe200000006ff */
[----:B0-----:R-:W-:-:S05]  /*62c0*/  IMAD.U32 R6, RZ, RZ, UR4 ;  /* 0x00000004ff067e24 */ /* 0x001fca000f8e00ff */
[----:B------:R-:W-:-:S04]  /*62d0*/  LEA R5, R6, R5, 0x18 ;  /* 0x0000000506057211 */ /* 0x000fc800078ec0ff */
[----:B------:R-:W-:-:S13]  /*62e0*/  R2UR UR61, R5 ;  /* 0x00000000053d72ca */ /* 0x000fda00000e0000 */
[----:B------:R-:W-:-:S09]  /*62f0*/  ULEA UR61, UR38, UR61, 0x3 ;  /* 0x0000003d263d7291 */ /* 0x000fd2000f8e183f */
[----:B------:R0:W1:Y:S01]  /*6300*/  SYNCS.PHASECHK.TRANS64.TRYWAIT P1, [UR61+0x38830], R3 ;  /* 0x03883003ff0075a7 */ /* 0x000062000802017d */
[----:B------:R-:W-:Y:S05]  /*6310*/  @!P0 BRA `(.L_x_190) ;  /* 0x0000000000048947 */ /* 0x000fea0003800000 */
[----:B------:R-:W-:Y:S01]  /*6320*/  BPT.TRAP 0x1 ;  /* 0x000000040000795c */ /* 0x000fe20000300000 */
.L_x_190:
[----:B-1----:R-:W-:Y:S05]  /*6330*/  @P1 BRA `(.L_x_191) ;  /* 0x0000000000081947 */ /* 0x002fea0003800000 */
[----:B------:R-:W1:Y:S02]  /*6340*/  SYNCS.PHASECHK.TRANS64.TRYWAIT P1, [UR61+0x38830], R3 ;  /* 0x03883003ff0075a7 */ /* 0x000e64000802017d */
[----:B-1----:R-:W-:Y:S05]  /*6350*/  @!P1 BRA `(.L_x_192) ;  /* 0x000000f800309947 */ /* 0x002fea0003800000 */
.L_x_191:
[----:B------:R-:W-:Y:S01]  /*6360*/  R2UR UR10, R18 ;  /* 0x00000000120a72ca */ /* 0x000fe200000e0000 */
[----:B------:R-:W-:Y:S01]  /*6370*/  UIMAD UR4, UR38, 0xa00, UR39 ;  /* 0x00000a00260478a4 */ /* 0x000fe2000f8e0227 */
[----:B------:R-:W-:Y:S01]  /*6380*/  R2UR UR11, R19 ;  /* 0x00000000130b72ca */ /* 0x000fe200000e0000 */
[----:B------:R-:W-:Y:S01]  /*6390*/  WARPGROUP.ARRIVE ;  /* 0x00000000000079c5 */ /* 0x000fe20000000000 */
[----:B------:R-:W-:Y:S01]  /*63a0*/  UMOV UR59, 0x40000040 ;  /* 0x40000040003b7882 */ /* 0x000fe20000000000 */
[----:B------:R-:W-:Y:S01]  /*63b0*/  UIADD3 UR6, UR4, 0x80, URZ ;  /* 0x0000008004067890 */ /* 0x000fe2000fffe03f */
[----:B------:R-:W-:Y:S01]  /*63c0*/  R2UR UR18, R14 ;  /* 0x000000000e1272ca */ /* 0x000fe200000e0000 */
[----:B------:R-:W-:Y:S01]  /*63d0*/  UIADD3 UR5, UR4, 0x100, URZ ;  /* 0x0000010004057890 */ /* 0x000fe2000fffe03f */
[----:B------:R-:W-:Y:S01]  /*63e0*/  R2UR UR19, R15 ;  /* 0x000000000f1372ca */ /* 0x000fe200000e0000 */
[----:B------:R-:W-:Y:S01]  /*63f0*/  UMOV UR58, UR4 ;  /* 0x00000004003a7c82 */ /* 0x000fe20008000000 */
[----:B------:R-:W-:Y:S01]  /*6400*/  R2UR UR14, R12 ;  /* 0x000000000c0e72ca */ /* 0x000fe200000e0000 */
[----:B------:R-:W-:Y:S01]  /*6410*/  UIADD3 UR22, UR4, 0x286, URZ ;  /* 0x0000028604167890 */ /* 0x000fe2000fffe03f */
[----:B------:R-:W-:Y:S01]  /*6420*/  R2UR UR15, R13 ;  /* 0x000000000d0f72ca */ /* 0x000fe200000e0000 */
[----:B------:R-:W-:Y:S01]  /*6430*/  UMOV UR56, UR10 ;  /* 0x0000000a00387c82 */ /* 0x000fe20008000000 */
[----:B------:R-:W-:Y:S01]  /*6440*/  UMOV UR23, 0x40000040 ;  /* 0x4000004000177882 */ /* 0x000fe20000000000 */
[----:B------:R-:W-:Y:S01]  /*6450*/  UMOV UR57, UR11 ;  /* 0x0000000b00397c82 */ /* 0x000fe20008000000 */
[----:B------:R-:W-:Y:S01]  /*6460*/  UIADD3 UR26, UR4, 0x500, URZ ;  /* 0x00000500041a7890 */ /* 0x000fe2000fffe03f */
[----:B------:R-:W-:Y:S01]  /*6470*/  HGMMA.64x16x16.F32.BF16 R184, gdesc[UR56], RZ, !UPT, gsb0 ;  /* 0x0020000038b879f0 */ /* 0x000fe2000c0018ff */
[----:B------:R-:W-:Y:S01]  /*6480*/  UMOV UR56, UR10 ;  /* 0x0000000a00387c82 */ /* 0x000fe20008000000 */
        /* <DEDUP_REMOVED lines=58> */
[----:B------:R-:W-:Y:S01]  /*6830*/  UMOV UR56, UR10 ;  /* 0x0000000a00387c82 */ /* 0x000fe20008000000 */
[----:B------:R-:W-:Y:S01]  /*6840*/  UMOV UR57, UR11 ;  /* 0x0000000b00397c82 */ /* 0x000fe20008000000 */
[----:B------:R-:W-:Y:S01]  /*6850*/  UMOV UR58, UR5 ;  /* 0x00000005003a7c82 */ /* 0x000fe20008000000 */
[----:B------:R-:W-:Y:S01]  /*6860*/  UMOV UR59, 0x40000040 ;  /* 0x40000040003b7882 */ /* 0x000fe20000000000 */
        /* <DEDUP_REMOVED lines=101> */
[----:B------:R-:W-:-:S06]  /*6ec0*/  WARPGROUP.ARRIVE ;  /* 0x00000000000079c5 */ /* 0x000fcc0000000000 */
[----:B------:R-:W-:Y:S01]  /*6ed0*/  HGMMA.64x16x16.F32.BF16 R160, gdesc[UR56], RZ, !UPT, gsb0 ;  /* 0x0020000038a079f0 */ /* 0x000fe2000c0018ff */
[----:B------:R-:W-:Y:S01]  /*6ee0*/  UMOV UR56, UR10 ;  /* 0x0000000a00387c82 */ /* 0x000fe20008000000 */
[----:B------:R-:W-:Y:S01]  /*6ef0*/  UMOV UR57, UR11 ;  /* 0x0000000b00397c82 */ /* 0x000fe20008000000 */
[----:B------:R-:W-:Y:S01]  /*6f00*/  UMOV UR58, UR5 ;  /* 0x00000005003a7c82 */ /* 0x000fe20008000000 */
[----:B------:R-:W-:Y:S01]  /*6f10*/  UMOV UR59, 0x40000040 ;  /* 0x40000040003b7882 */ /* 0x000fe20000000000 */
[----:B------:R-:W-:Y:S01]  /*6f20*/  UIADD3 UR5, UR4, 0x102, URZ ;  /* 0x0000010204057890 */ /* 0x000fe2000fffe03f */
[----:B------:R-:W-:Y:S02]  /*6f30*/  R2UR UR10, R10 ;  /* 0x000000000a0a72ca */ /* 0x000fe400000e0000 */
[----:B------:R-:W-:Y:S01]  /*6f40*/  R2UR UR11, R11 ;  /* 0x000000000b0b72ca */ /* 0x000fe200000e0000 */
        /* <DEDUP_REMOVED lines=39> */
[----:B------:R-:W-:Y:S01]  /*71c0*/  UIADD3 UR18, UR4, 0x284, URZ ;  /* 0x0000028404127890 */ /* 0x000fe2000fffe03f */
        /* <DEDUP_REMOVED lines=143> */
[----:B------:R-:W-:Y:S02]  /*7ac0*/  R2UR UR14, R8 ;  /* 0x00000000080e72ca */ /* 0x000fe400000e0000 */
[----:B------:R-:W-:-:S11]  /*7ad0*/  R2UR UR15, R9 ;  /* 0x00000000090f72ca */ /* 0x000fd600000e0000 */
        /* <DEDUP_REMOVED lines=252> */
[----:B------:R-:W-:-:S03]  /*8aa0*/  UIADD3 UR6, UR4, 0x906, URZ ;  /* 0x0000090604067890 */ /* 0x000fc6000fffe03f */
        /* <DEDUP_REMOVED lines=25> */
.L_x_193:
[----:B------:R-:W-:Y:S01]  /*8c40*/  R2UR UR4, R229 ;  /* 0x00000000e50472ca */ /* 0x000fe200000e0000 */
[----:B------:R-:W-:-:S04]  /*8c50*/  IMAD.U32 R229, RZ, RZ, UR60 ;  /* 0x0000003cffe57e24 */ /* 0x000fc8000f8e00ff */
[----:B------:R-:W-:-:S08]  /*8c60*/  IMAD R229, R229, 0x8, R5 ;  /* 0x00000008e5e57824 */ /* 0x000fd000078e0205 */
[----:B------:R-:W-:-:S05]  /*8c70*/  IMAD.U32 R0, RZ, RZ, UR4 ;  /* 0x00000004ff007e24 */ /* 0x000fca000f8e00ff */
[----:B------:R-:W-:-:S04]  /*8c80*/  SHF.L.U32 R0, R0, 0x1f, RZ ;  /* 0x0000001f00007819 */ /* 0x000fc800000006ff */
[----:B------:R2:W3:Y:S01]  /*8c90*/  SYNCS.PHASECHK.TRANS64.TRYWAIT P1, [R229+URZ+0x38850], R0 ;  /* 0x03885000e50075a7 */ /* 0x0004e2000802017f */
[----:B------:R-:W-:Y:S05]  /*8ca0*/  @!P0 BRA `(.L_x_194) ;  /* 0x0000000000048947 */ /* 0x000fea0003800000 */
[----:B------:R-:W-:Y:S01]  /*8cb0*/  BPT.TRAP 0x1 ;  /* 0x000000040000795c */ /* 0x000fe20000300000 */
.L_x_194:
[----:B---3--:R-:W-:Y:S05]  /*8cc0*/  @P1 BRA `(.L_x_195) ;  /* 0x0000000000081947 */ /* 0x008fea0003800000 */
[----:B------:R-:W3:Y:S02]  /*8cd0*/  SYNCS.PHASECHK.TRANS64.TRYWAIT P1, [R229+URZ+0x38850], R0 ;  /* 0x03885000e50075a7 */ /* 0x000ee4000802017f */
[----:B---3--:R-:W-:Y:S05]  /*8ce0*/  @!P1 BRA `(.L_x_196) ;  /* 0x000000cc00e49947 */ /* 0x008fea0003800000 */
.L_x_195:
[----:B------:R-:W-:Y:S01]  /*8cf0*/  R2UR UR4, R5 ;  /* 0x00000000050472ca */ /* 0x000fe200000e0000 */
[----:B------:R-:W-:Y:S01]  /*8d00*/  WARPGROUP.ARRIVE ;  /* 0x00000000000079c5 */ /* 0x000fe20000000000 */
[----:B------:R-:W-:-:S11]  /*8d10*/  UMOV UR7, 0x40000040 ;  /* 0x4000004000077882 */ /* 0x000fd60000000000 */
        /* <DEDUP_REMOVED lines=34> */
.L_x_197:
[----:B--23--:R-:W-:Y:S01]  /*8f40*/  FMNMX.FTZ R0, R184, R20, !PT ;  /* 0x00000014b8007209 */ /* 0x00cfe20007810000 */
[----:B------:R-:W-:Y:S01]  /*8f50*/  ULDC UR4, c[0x0][0x988] ;  /* 0x0002620000047ab9 */ /* 0x000fe20000000800 */
[----:B------:R-:W-:Y:S01]  /*8f60*/  R2UR UR5, R6 ;  /* 0x00000000060572ca */ /* 0x000fe200000e0000 */
[----:B------:R-:W-:Y:S01]  /*8f70*/  UIADD3 UR61, UR61, 0x38840, URZ ;  /* 0x000388403d3d7890 */ /* 0x000fe2000fffe03f */
[----:B------:R-:W-:-:S04]  /*8f80*/  FMNMX.FTZ R0, R185, R0, !PT ;  /* 0x00000000b9007209 */ /* 0x000fc80007810000 */
[----:B------:R-:W-:-:S04]  /*8f90*/  FMNMX.FTZ R0, R188, R0, !PT ;  /* 0x00000000bc007209 */ /* 0x000fc80007810000 */
[----:B------:R-:W-:-:S03]  /*8fa0*/  FMNMX.FTZ R0, R189, R0, !PT ;  /* 0x00000000bd007209 */ /* 0x000fc60007810000 */
[----:B------:R-:W-:Y:S01]  /*8fb0*/  UPRMT UR61, UR5, 0x654, UR61 ;  /* 0x00000654053d7896 */ /* 0x000fe2000800003d */
[----:B------:R-:W-:-:S04]  /*8fc0*/  FMNMX.FTZ R0, R176, R0, !PT ;  /* 0x00000000b0007209 */ /* 0x000fc80007810000 */
[----:B------:R-:W-:-:S04]  /*8fd0*/  FMNMX.FTZ R0, R177, R0, !PT ;  /* 0x00000000b1007209 */ /* 0x000fc80007810000 */
[----:B------:R-:W-:Y:S01]  /*8fe0*/  FMNMX.FTZ R0, R180, R0, !PT ;  /* 0x00000000b4007209 */ /* 0x000fe20007810000 */
[----:B------:R-:W-:Y:S03]  /*8ff0*/  SYNCS.ARRIVE.TRANS64.RED.A1T0 RZ, [UR61], RZ ;  /* 0x000000ffffff79a7 */ /* 0x000fe6000810043d */
[----:B------:R-:W-:-:S04]  /*9000*/  FMNMX.FTZ R0, R181, R0, !PT ;  /* 0x00000000b5007209 */ /* 0x000fc80007810000 */
        /* <DEDUP_REMOVED lines=11> */
[----:B------:R-:W-:-:S05]  /*90c0*/  FMNMX.FTZ R0, R157, R0, !PT ;  /* 0x000000009d007209 */ /* 0x000fca0007810000 */
[----:B------:R-:W2:Y:S02]  /*90d0*/  SHFL.BFLY PT, R2, R0, 0x2, 0x1f ;  /* 0x0c401f0000027f89 */ /* 0x000ea400000e0000 */
[----:B--2---:R-:W-:Y:S02]  /*90e0*/  FMNMX.FTZ R2, R0, R2, !PT ;  /* 0x0000000200027209 */ /* 0x004fe40007810000 */
[----:B------:R-:W-:-:S03]  /*90f0*/  FMNMX.FTZ R0, R186, R21, !PT ;  /* 0x00000015ba007209 */ /* 0x000fc60007810000 */
[----:B-1----:R-:W1:Y:S01]  /*9100*/  SHFL.BFLY PT, R4, R2, 0x1, 0x1f ;  /* 0x0c201f0002047f89 */ /* 0x002e6200000e0000 */
[----:B------:R-:W-:-:S04]  /*9110*/  FMNMX.FTZ R0, R187, R0, !PT ;  /* 0x00000000bb007209 */ /* 0x000fc80007810000 */
[----:B------:R-:W-:-:S04]  /*9120*/  FMNMX.FTZ R0, R190, R0, !PT ;  /* 0x00000000be007209 */ /* 0x000fc80007810000 */
[----:B------:R-:W-:-:S04]  /*9130*/  FMNMX.FTZ R0, R191, R0, !PT ;  /* 0x00000000bf007209 */ /* 0x000fc80007810000 */
[----:B------:R-:W-:-:S04]  /*9140*/  FMNMX.FTZ R0, R178, R0, !PT ;  /* 0x00000000b2007209 */ /* 0x000fc80007810000 */
[----:B------:R-:W-:-:S04]  /*9150*/  FMNMX.FTZ R0, R179, R0, !PT ;  /* 0x00000000b3007209 */ /* 0x000fc80007810000 */
[----:B------:R-:W-:Y:S02]  /*9160*/  FMNMX.FTZ R0, R182, R0, !PT ;  /* 0x00000000b6007209 */ /* 0x000fe40007810000 */
[----:B-1----:R-:W-:Y:S02]  /*9170*/  FMNMX.FTZ R4, R2, R4, !PT ;  /* 0x0000000402047209 */ /* 0x002fe40007810000 */
[----:B------:R-:W-:-:S03]  /*9180*/  FMNMX.FTZ R0, R183, R0, !PT ;  /* 0x00000000b7007209 */ /* 0x000fc60007810000 */
[----:B------:R-:W-:Y:S01]  /*9190*/  FMUL.FTZ R192, R4, UR4 ;  /* 0x0000000404c07c20 */ /* 0x000fe20008410000 */
[----:B------:R-:W-:-:S03]  /*91a0*/  FMNMX.FTZ R0, R170, R0, !PT ;  /* 0x00000000aa007209 */ /* 0x000fc60007810000 */
        /* <DEDUP_REMOVED lines=31> */
[----:B------:R-:W-:-:S02]  /*93a0*/  FFMA.FTZ R157, R157, UR4, -R192 ;  /* 0x000000049d9d7c23 */ /* 0x000fc400080108c0 */
[----:B------:R-:W-:-:S04]  /*93b0*/  FMNMX.FTZ R0, R155, R0, !PT ;  /* 0x000000009b007209 */ /* 0x000fc80007810000 */
[----:B------:R-:W-:Y:S01]  /*93c0*/  FMNMX.FTZ R0, R158, R0, !PT ;  /* 0x000000009e007209 */ /* 0x000fe20007810000 */
[----:B------:R-:W-:Y:S03]  /*93d0*/  MUFU.EX2 R176, R176 ;  /* 0x000000b000b07308 */ /* 0x000fe60000000800 */
[----:B------:R-:W-:-:S05]  /*93e0*/  FMNMX.FTZ R0, R159, R0, !PT ;  /* 0x000000009f007209 */ /* 0x000fca0007810000 */
[----:B------:R-:W1:Y:S01]  /*93f0*/  SHFL.BFLY PT, R2, R0, 0x2, 0x1f ;  /* 0x0c401f0000027f89 */ /* 0x000e6200000e0000 */
[----:B------:R-:W-:Y:S08]  /*9400*/  MUFU.EX2 R177, R177 ;  /* 0x000000b100b17308 */ /* 0x000ff00000000800 */
[----:B------:R-:W-:Y:S08]  /*9410*/  MUFU.EX2 R180, R180 ;  /* 0x000000b400b47308 */ /* 0x000ff00000000800 */
[----:B------:R-:W-:Y:S01]  /*9420*/  MUFU.EX2 R181, R181 ;  /* 0x000000b500b57308 */ /* 0x000fe20000000800 */
[----:B-1----:R-:W-:Y:S01]  /*9430*/  FMNMX.FTZ R2, R0, R2, !PT ;  /* 0x0000000200027209 */ /* 0x002fe20007810000 */
[----:B------:R-:W-:-:S06]  /*9440*/  FADD.FTZ R0, -R4, R20 ;  /* 0x0000001404007221 */ /* 0x000fcc0000010100 */
[----:B------:R-:W-:Y:S01]  /*9450*/  MUFU.EX2 R168, R168 ;  /* 0x000000a800a87308 */ /* 0x000fe20000000800 */
[----:B0-----:R-:W0:Y:S01]  /*9460*/  SHFL.BFLY PT, R3, R2, 0x1, 0x1f ;  /* 0x0c201f0002037f89 */ /* 0x001e2200000e0000 */
[----:B------:R-:W-:-:S06]  /*9470*/  FMUL.FTZ R0, R0, UR4 ;  /* 0x0000000400007c20 */ /* 0x000fcc0008410000 */
[----:B------:R-:W-:Y:S08]  /*9480*/  MUFU.EX2 R169, R169 ;  /* 0x000000a900a97308 */ /* 0x000ff00000000800 */
[----:B------:R-:W1:Y:S08]  /*9490*/  MUFU.EX2 R0, R0 ;  /* 0x0000000000007308 */ /* 0x000e700000000800 */
[----:B------:R-:W-:Y:S01]  /*94a0*/  MUFU.EX2 R172, R172 ;  /* 0x000000ac00ac7308 */ /* 0x000fe20000000800 */
[----:B0-----:R-:W-:-:S05]  /*94b0*/  FMNMX.FTZ R3, R2, R3, !PT ;  /* 0x0000000302037209 */ /* 0x001fca0007810000 */
[C---:B------:R-:W-:Y:S01]  /*94c0*/  FADD.FTZ R2, -R3.reuse, R21 ;  /* 0x0000001503027221 */ /* 0x040fe20000010100 */
[----:B------:R-:W-:Y:S01]  /*94d0*/  FMUL.FTZ R20, R3, UR4 ;  /* 0x0000000403147c20 */ /* 0x000fe20008410000 */
[----:B-1----:R-:W-:Y:S01]  /*94e0*/  FFMA.FTZ R17, R0, R17, R184 ;  /* 0x0000001100117223 */ /* 0x002fe200000100b8 */
[----:B------:R-:W-:Y:S01]  /*94f0*/  MUFU.EX2 R173, R173 ;  /* 0x000000ad00ad7308 */ /* 0x000fe20000000800 */
[----:B------:R-:W-:Y:S01]  /*9500*/  FMUL.FTZ R2, R2, UR4 ;  /* 0x0000000402027c20 */ /* 0x000fe20008410000 */
        /* <DEDUP_REMOVED lines=13> */
[--C-:B------:R-:W-:Y:S01]  /*95e0*/  FFMA.FTZ R162, R162, UR4, -R20.reuse ;  /* 0x00000004a2a27c23 */ /* 0x100fe20008010814 */
[----:B------:R-:W0:Y:S01]  /*95f0*/  MUFU.EX2 R186, R186 ;  /* 0x000000ba00ba7308 */ /* 0x000e220000000800 */
[--C-:B------:R-:W-:Y:S01]  /*9600*/  FFMA.FTZ R163, R163, UR4, -R20.reuse ;  /* 0x00000004a3a37c23 */ /* 0x100fe20008010814 */
[--C-:B------:R-:W-:Y:S01]  /*9610*/  FFMA.FTZ R166, R166, UR4, -R20.reuse ;  /* 0x00000004a6a67c23 */ /* 0x100fe20008010814 */
[--C-:B------:R-:W-:Y:S01]  /*9620*/  FFMA.FTZ R167, R167, UR4, -R20.reuse ;  /* 0x00000004a7a77c23 */ /* 0x100fe20008010814 */
[--C-:B------:R-:W-:Y:S01]  /*9630*/  FFMA.FTZ R154, R154, UR4, -R20.reuse ;  /* 0x000000049a9a7c23 */ /* 0x100fe20008010814 */
[--C-:B------:R-:W-:Y:S01]  /*9640*/  FFMA.FTZ R155, R155, UR4, -R20.reuse ;  /* 0x000000049b9b7c23 */ /* 0x100fe20008010814 */
[--C-:B------:R-:W-:Y:S01]  /*9650*/  FFMA.FTZ R158, R158, UR4, -R20.reuse ;  /* 0x000000049e9e7c23 */ /* 0x100fe20008010814 */
[----:B------:R-:W-:Y:S01]  /*9660*/  FFMA.FTZ R195, R159, UR4, -R20 ;  /* 0x000000049fc37c23 */ /* 0x000fe20008010814 */
[----:B------:R-:W1:Y:S01]  /*9670*/  MUFU.EX2 R187, R187 ;  /* 0x000000bb00bb7308 */ /* 0x000e620000000800 */
[----:B------:R-:W-:-:S07]  /*9680*/  FADD.FTZ R17, R185, R17 ;  /* 0x00000011b9117221 */ /* 0x000fce0000010000 */
[----:B------:R-:W2:Y:S01]  /*9690*/  MUFU.EX2 R190, R190 ;  /* 0x000000be00be7308 */ /* 0x000ea20000000800 */
[----:B0-----:R-:W-:-:S07]  /*96a0*/  FFMA.FTZ R7, R2, R7, R186 ;  /* 0x0000000702077223 */ /* 0x001fce00000100ba */
[----:B------:R-:W0:Y:S01]  /*96b0*/  MUFU.EX2 R191, R191 ;  /* 0x000000bf00bf7308 */ /* 0x000e220000000800 */
[----:B-1----:R-:W-:Y:S01]  /*96c0*/  FADD.FTZ R20, R187, R7 ;  /* 0x00000007bb147221 */ /* 0x002fe20000010000 */
[----:B------:R-:W-:-:S04]  /*96d0*/  FADD.FTZ R7, R188, R17 ;  /* 0x00000011bc077221 */ /* 0x000fc80000010000 */
[----:B------:R-:W-:Y:S02]  /*96e0*/  FADD.FTZ R7, R189, R7 ;  /* 0x00000007bd077221 */ /* 0x000fe40000010000 */
[----:B------:R-:W1:Y:S01]  /*96f0*/  MUFU.EX2 R178, R178 ;  /* 0x000000b200b27308 */ /* 0x000e620000000800 */
[----:B--2---:R-:W-:Y:S01]  /*9700*/  FADD.FTZ R17, R190, R20 ;  /* 0x00000014be117221 */ /* 0x004fe20000010000 */
[----:B------:R-:W-:-:S04]  /*9710*/  FADD.FTZ R7, R176, R7 ;  /* 0x00000007b0077221 */ /* 0x000fc80000010000 */
[----:B------:R-:W-:Y:S02]  /*9720*/  FADD.FTZ R7, R177, R7 ;  /* 0x00000007b1077221 */ /* 0x000fe40000010000 */
[----:B------:R-:W2:Y:S01]  /*9730*/  MUFU.EX2 R179, R179 ;  /* 0x000000b300b37308 */ /* 0x000ea20000000800 */
[----:B0-----:R-:W-:Y:S01]  /*9740*/  FADD.FTZ R17, R191, R17 ;  /* 0x00000011bf117221 */ /* 0x001fe20000010000 */
[----:B------:R-:W-:-:S04]  /*9750*/  FADD.FTZ R7, R180, R7 ;  /* 0x00000007b4077221 */ /* 0x000fc80000010000 */
[----:B------:R-:W-:Y:S02]  /*9760*/  FADD.FTZ R7, R181, R7 ;  /* 0x00000007b5077221 */ /* 0x000fe40000010000 */
        /* <DEDUP_REMOVED lines=47> */
[----:B-1----:R-:W-:Y:S01]  /*9a60*/  FADD.FTZ R20, R158, R17 ;  /* 0x000000119e147221 */ /* 0x002fe20000010000 */
[----:B--2---:R-:W-:-:S03]  /*9a70*/  FADD.FTZ R17, R157, R7 ;  /* 0x000000079d117221 */ /* 0x004fc60000010000 */
[----:B0-----:R-:W-:Y:S01]  /*9a80*/  FADD.FTZ R7, R195, R20 ;  /* 0x00000014c3077221 */ /* 0x001fe20000010000 */
[----:B------:R-:W-:Y:S06]  /*9a90*/  @!P0 BRA `(.L_x_198) ;  /* 0x0000000000048947 */ /* 0x000fec0003800000 */
[----:B------:R-:W-:Y:S01]  /*9aa0*/  BPT.TRAP 0x1 ;  /* 0x000000040000795c */ /* 0x000fe20000300000 */
.L_x_198:
[----:B------:R-:W-:Y:S01]  /*9ab0*/  R2UR UR6, R22 ;  /* 0x00000000160672ca */ /* 0x000fe200000e0000 */
[----:B------:R-:W-:Y:S01]  /*9ac0*/  VIADD R229, R229, 0x38860 ;  /* 0x00038860e5e57836 */ /* 0x000fe20000000000 */
[----:B------:R-:W-:Y:S01]  /*9ad0*/  R2UR UR5, R228 ;  /* 0x00000000e40572ca */ /* 0x000fe200000e0000 */
[----:B------:R-:W-:Y:S01]  /*9ae0*/  UMOV UR60, UR38 ;  /* 0x00000026003c7c82 */ /* 0x000fe20008000000 */
[----:B------:R-:W-:Y:S01]  /*9af0*/  F2FP.BF16.F32.PACK_AB R208, R185, R184 ;  /* 0x000000b8b9d0723e */ /* 0x000fe200000010ff */
[----:B------:R-:W-:Y:S01]  /*9b00*/  IMAD.MOV.U32 R21, RZ, RZ, R3 ;  /* 0x000000ffff157224 */ /* 0x000fe200078e0003 */
[----:B------:R-:W-:Y:S01]  /*9b10*/  PRMT R229, R6, 0x654, R229 ;  /* 0x0000065406e57816 */ /* 0x000fe200000000e5 */
[----:B------:R-:W-:Y:S01]  /*9b20*/  IMAD.MOV.U32 R20, RZ, RZ, R4 ;  /* 0x000000ffff147224 */ /* 0x000fe200078e0004 */
[----:B------:R-:W-:Y:S02]  /*9b30*/  F2FP.BF16.F32.PACK_AB R209, R187, R186 ;  /* 0x000000babbd1723e */ /* 0x000fe400000010ff */
[----:B------:R0:W-:Y:S01]  /*9b40*/  SYNCS.ARRIVE.TRANS64.RED.A1T0 RZ, [R229+URZ], RZ ;  /* 0x000000ffe5ff79a7 */ /* 0x0001e2000810043f */
[----:B------:R-:W-:-:S02]  /*9b50*/  F2FP.BF16.F32.PACK_AB R210, R189, R188 ;  /* 0x000000bcbdd2723e */ /* 0x000fc400000010ff */
[----:B------:R-:W-:Y:S02]  /*9b60*/  F2FP.BF16.F32.PACK_AB R211, R191, R190 ;  /* 0x000000bebfd3723e */ /* 0x000fe400000010ff */
[----:B------:R-:W-:Y:S01]  /*9b70*/  UISETP.GT.AND UP0, UPT, UR5, UR6, UPT ;  /* 0x000000060500728c */ /* 0x000fe2000bf04270 */
[----:B------:R-:W-:Y:S01]  /*9b80*/  R2UR UR6, R16 ;  /* 0x00000000100672ca */ /* 0x000fe200000e0000 */
[----:B------:R-:W-:Y:S01]  /*9b90*/  UIADD3 UR5, UR5, -0x1, URZ ;  /* 0xffffffff05057890 */ /* 0x000fe2000fffe03f */
[----:B------:R-:W-:Y:S02]  /*9ba0*/  F2FP.BF16.F32.PACK_AB R204, R177, R176 ;  /* 0x000000b0b1cc723e */ /* 0x000fe400000010ff */
[----:B------:R-:W-:Y:S02]  /*9bb0*/  F2FP.BF16.F32.PACK_AB R205, R179, R178 ;  /* 0x000000b2b3cd723e */ /* 0x000fe400000010ff */
[----:B------:R-:W-:Y:S01]  /*9bc0*/  PLOP3.LUT P1, PT, PT, PT, UP0, 0x80, 0x0 ;  /* 0x000000000000781c */ /* 0x000fe20003f2f008 */
[----:B------:R-:W-:Y:S01]  /*9bd0*/  IMAD.U32 R228, RZ, RZ, UR5 ;  /* 0x00000005ffe47e24 */ /* 0x000fe2000f8e00ff */
[----:B------:R-:W-:-:S02]  /*9be0*/  F2FP.BF16.F32.PACK_AB R206, R181, R180 ;  /* 0x000000b4b5ce723e */ /* 0x000fc400000010ff */
[----:B------:R-:W-:Y:S02]  /*9bf0*/  F2FP.BF16.F32.PACK_AB R207, R183, R182 ;  /* 0x000000b6b7cf723e */ /* 0x000fe400000010ff */
[----:B------:R-:W-:Y:S01]  /*9c00*/  F2FP.BF16.F32.PACK_AB R200, R169, R168 ;  /* 0x000000a8a9c8723e */ /* 0x000fe200000010ff */
[----:B0-----:R-:W-:Y:S01]  /*9c10*/  IMAD.U32 R229, RZ, RZ, UR6 ;  /* 0x00000006ffe57e24 */ /* 0x001fe2000f8e00ff */
[----:B------:R-:W-:Y:S02]  /*9c20*/  F2FP.BF16.F32.PACK_AB R201, R171, R170 ;  /* 0x000000aaabc9723e */ /* 0x000fe400000010ff */
[----:B------:R-:W-:Y:S02]  /*9c30*/  F2FP.BF16.F32.PACK_AB R202, R173, R172 ;  /* 0x000000acadca723e */ /* 0x000fe400000010ff */
[----:B------:R-:W-:Y:S02]  /*9c40*/  F2FP.BF16.F32.PACK_AB R203, R175, R174 ;  /* 0x000000aeafcb723e */ /* 0x000fe400000010ff */
[----:B------:R-:W-:-:S02]  /*9c50*/  F2FP.BF16.F32.PACK_AB R196, R161, R160 ;  /* 0x000000a0a1c4723e */ /* 0x000fc400000010ff */
[----:B------:R-:W-:Y:S02]  /*9c60*/  F2FP.BF16.F32.PACK_AB R197, R163, R162 ;  /* 0x000000a2a3c5723e */ /* 0x000fe400000010ff */
[----:B------:R-:W-:Y:S02]  /*9c70*/  F2FP.BF16.F32.PACK_AB R198, R165, R164 ;  /* 0x000000a4a5c6723e */ /* 0x000fe400000010ff */
[----:B------:R-:W-:Y:S02]  /*9c80*/  F2FP.BF16.F32.PACK_AB R199, R167, R166 ;  /* 0x000000a6a7c7723e */ /* 0x000fe400000010ff */
[----:B------:R-:W-:Y:S02]  /*9c90*/  F2FP.BF16.F32.PACK_AB R192, R153, R152 ;  /* 0x0000009899c0723e */ /* 0x000fe400000010ff */
[----:B------:R-:W-:Y:S02]  /*9ca0*/  F2FP.BF16.F32.PACK_AB R193, R155, R154 ;  /* 0x0000009a9bc1723e */ /* 0x000fe400000010ff */
[----:B------:R-:W-:-:S02]  /*9cb0*/  F2FP.BF16.F32.PACK_AB R194, R157, R156 ;  /* 0x0000009c9dc2723e */ /* 0x000fc400000010ff */
[----:B------:R-:W-:Y:S01]  /*9cc0*/  F2FP.BF16.F32.PACK_AB R195, R195, R158 ;  /* 0x0000009ec3c3723e */ /* 0x000fe200000010ff */
[----:B------:R-:W-:Y:S06]  /*9cd0*/  @P1 BRA `(.L_x_199) ;  /* 0xffffffc4003c1947 */ /* 0x000fec000383ffff */
.L_x_188:
        /* <DEDUP_REMOVED lines=131> */
.L_x_200:
[----:B------:R-:W-:Y:S01]  /*a510*/  R2UR UR5, R16 ;  /* 0x00000000100572ca */ /* 0x000fe200000e0000 */
[----:B------:R-:W-:-:S04]  /*a520*/  IMAD.U32 R12, RZ, RZ, UR38 ;  /* 0x00000026ff0c7e24 */ /* 0x000fc8000f8e00ff */
[----:B------:R-:W-:-:S08]  /*a530*/  IMAD R12, R12, 0x8, R5 ;  /* 0x000000080c0c7824 */ /* 0x000fd000078e0205 */
[----:B------:R-:W-:-:S05]  /*a540*/  IMAD.U32 R9, RZ, RZ, UR5 ;  /* 0x00000005ff097e24 */ /* 0x000fca000f8e00ff */
[----:B------:R-:W-:-:S04]  /*a550*/  SHF.L.U32 R9, R9, 0x1f, RZ ;  /* 0x0000001f09097819 */ /* 0x000fc800000006ff */
[----:B------:R0:W1:Y:S01]  /*a560*/  SYNCS.PHASECHK.TRANS64.TRYWAIT P1, [R12+URZ+0x38850], R9 ;  /* 0x038850090c0075a7 */ /* 0x000062000802017f */
[----:B------:R-:W-:Y:S05]  /*a570*/  @!P0 BRA `(.L_x_201) ;  /* 0x0000000000048947 */ /* 0x000fea0003800000 */
[----:B------:R-:W-:Y:S01]  /*a580*/  BPT.TRAP 0x1 ;  /* 0x000000040000795c */ /* 0x000fe20000300000 */
.L_x_201:
[----:B------:R-:W-:-:S05]  /*a590*/  VIADD R5, R5, 0x400 ;  /* 0x0000040005057836 */ /* 0x000fca0000000000 */
[----:B------:R-:W-:-:S04]  /*a5a0*/  SHF.R.U32.HI R5, RZ, 0x4, R5 ;  /* 0x00000004ff057819 */ /* 0x000fc80000011605 */
[----:B------:R-:W-:Y:S01]  /*a5b0*/  LOP3.LUT R5, R5, 0x3fff, RZ, 0xc0, !PT ;  /* 0x00003fff05057812 */ /* 0x000fe200078ec0ff */
[----:B-1----:R-:W-:Y:S06]  /*a5c0*/  @P1 BRA `(.L_x_202) ;  /* 0x0000000000081947 */ /* 0x002fec0003800000 */
[----:B------:R-:W1:Y:S02]  /*a5d0*/  SYNCS.PHASECHK.TRANS64.TRYWAIT P1, [R12+URZ+0x38850], R9 ;  /* 0x038850090c0075a7 */ /* 0x000e64000802017f */
[----:B-1----:R-:W-:Y:S05]  /*a5e0*/  @!P1 BRA `(.L_x_203) ;  /* 0x000000b400b89947 */ /* 0x002fea0003800000 */
.L_x_202:
[----:B------:R-:W-:Y:S01]  /*a5f0*/  LOP3.LUT R5, R5, 0x2800000, RZ, 0xfc, !PT ;  /* 0x0280000005057812 */ /* 0x000fe200078efcff */
[----:B------:R-:W-:Y:S01]  /*a600*/  IMAD.U32 R8, RZ, RZ, UR38 ;  /* 0x00000026ff087e24 */ /* 0x000fe2000f8e00ff */
[----:B------:R-:W-:Y:S05]  /*a610*/  WARPSYNC.ALL ;  /* 0x0000000000007948 */ /* 0x000fea0003800000 */
[----:B------:R-:W-:Y:S01]  /*a620*/  IMAD R8, R8, 0xa00, R5 ;  /* 0x00000a0008087824 */ /* 0x000fe200078e0205 */
[----:B------:R-:W-:Y:S01]  /*a630*/  WARPGROUP.ARRIVE ;  /* 0x00000000000079c5 */ /* 0x000fe20000000000 */
[----:B01----:R-:W-:Y:S01]  /*a640*/  IMAD.MOV.U32 R9, RZ, RZ, 0x40000040 ;  /* 0x40000040ff097424 */ /* 0x003fe200078e00ff */
[----:B------:R-:W0:Y:S01]  /*a650*/  SHFL.BFLY PT, R0, R17, 0x2, 0x1f ;  /* 0x0c401f0011007f89 */ /* 0x000e2200000e0000 */
[C---:B------:R-:W-:Y:S01]  /*a660*/  VIADD R10, R8.reuse, 0x80 ;  /* 0x00000080080a7836 */ /* 0x040fe20000000000 */
[----:B------:R-:W-:Y:S01]  /*a670*/  R2UR UR6, R8 ;  /* 0x00000000080672ca */ /* 0x000fe200000e0000 */
[----:B------:R-:W-:Y:S01]  /*a680*/  IMAD.MOV.U32 R11, RZ, RZ, 0x40000040 ;  /* 0x40000040ff0b7424 */ /* 0x000fe200078e00ff */
[----:B------:R-:W-:Y:S01]  /*a690*/  R2UR UR7, R9 ;  /* 0x00000000090772ca */ /* 0x000fe200000e0000 */
[----:B------:R-:W-:Y:S01]  /*a6a0*/  IMAD.MOV.U32 R9, RZ, RZ, 0x40000040 ;  /* 0x40000040ff097424 */ /* 0x000fe200078e00ff */
[----:B------:R-:W1:Y:S01]  /*a6b0*/  SHFL.BFLY PT, R2, R7, 0x2, 0x1f ;  /* 0x0c401f0007027f89 */ /* 0x000e6200000e0000 */
[----:B------:R-:W-:-:S10]  /*a6c0*/  IMAD.U32 R15, RZ, RZ, UR4 ;  /* 0x00000004ff0f7e24 */ /* 0x000fd4000f8e00ff */
[----:B------:R-:W-:Y:S01]  /*a6d0*/  HGMMA.64x256x16.F32.BF16 R24, R208, gdesc[UR4].tnspB, R24, gsb0 ;  /* 0x43e00004d0187df0 */ /* 0x000fe20008001818 */
[----:B------:R-:W-:Y:S01]  /*a6e0*/  R2UR UR6, R10 ;  /* 0x000000000a0672ca */ /* 0x000fe200000e0000 */
[----:B------:R-:W-:Y:S01]  /*a6f0*/  VIADD R10, R8, 0x100 ;  /* 0x00000100080a7836 */ /* 0x000fe20000000000 */
[----:B------:R-:W-:Y:S01]  /*a700*/  R2UR UR7, R11 ;  /* 0x000000000b0772ca */ /* 0x000fe200000e0000 */
[----:B------:R-:W-:Y:S02]  /*a710*/  IMAD.MOV.U32 R11, RZ, RZ, 0x40000040 ;  /* 0x40000040ff0b7424 */ /* 0x000fe400078e00ff */
[----:B0-----:R-:W-:-:S05]  /*a720*/  FADD.FTZ R0, R0, R17 ;  /* 0x0000001100007221 */ /* 0x001fca0000010000 */
[----:B------:R-:W0:Y:S01]  /*a730*/  SHFL.BFLY PT, R5, R0, 0x1, 0x1f ;  /* 0x0c201f0000057f89 */ /* 0x000e2200000e0000 */
[----:B-1----:R-:W-:Y:S01]  /*a740*/  FADD.FTZ R2, R2, R7 ;  /* 0x0000000702027221 */ /* 0x002fe20000010000 */
[----:B------:R-:W-:Y:S01]  /*a750*/  IMAD.MOV.U32 R7, RZ, RZ, RZ ;  /* 0x000000ffff077224 */ /* 0x000fe200078e00ff */
[----:B------:R-:W-:Y:S02]  /*a760*/  WARPGROUP.DEPBAR.LE gsb0, 0x0 ;  /* 0x00008000000079c5 */ /* 0x000fe40000010000 */
[----:B------:R-:W-:-:S12]  /*a770*/  WARPGROUP.ARRIVE ;  /* 0x00000000000079c5 */ /* 0x000fd80000000000 */
[----:B------:R-:W-:Y:S01]  /*a780*/  HGMMA.64x256x16.F32.BF16 R24, R204, gdesc[UR4].tnspB, R24, gsb0 ;  /* 0x43e00004cc187df0 */ /* 0x000fe20008001818 */
[----:B------:R-:W-:Y:S01]  /*a790*/  R2UR UR6, R10 ;  /* 0x000000000a0672ca */ /* 0x000fe200000e0000 */
[C---:B------:R-:W-:Y:S01]  /*a7a0*/  VIADD R10, R8.reuse, 0x180 ;  /* 0x00000180080a7836 */ /* 0x040fe20000000000 */
[----:B------:R-:W-:Y:S01]  /*a7b0*/  R2UR UR7, R11 ;  /* 0x000000000b0772ca */ /* 0x000fe200000e0000 */
[----:B------:R-:W-:Y:S02]  /*a7c0*/  IMAD.MOV.U32 R11, RZ, RZ, 0x40000040 ;  /* 0x40000040ff0b7424 */ /* 0x000fe400078e00ff */
[----:B------:R-:W-:Y:S01]  /*a7d0*/  VIADD R8, R8, 0x200 ;  /* 0x0000020008087836 */ /* 0x000fe20000000000 */
[----:B------:R-:W-:Y:S02]  /*a7e0*/  WARPGROUP.DEPBAR.LE gsb0, 0x0 ;  /* 0x00008000000079c5 */ /* 0x000fe40000010000 */
[----:B------:R-:W-:-:S15]  /*a7f0*/  WARPGROUP.ARRIVE ;  /* 0x00000000000079c5 */ /* 0x000fde0000000000 */
[----:B------:R-:W-:-:S04]  /*a800*/  NOP ;  /* 0x0000000000007918 */ /* 0x000fc80000000000 */
[----:B------:R-:W-:Y:S01]  /*a810*/  HGMMA.64x256x16.F32.BF16 R24, R200, gdesc[UR4].tnspB, R24, gsb0 ;  /* 0x43e00004c8187df0 */ /* 0x000fe20008001818 */
[----:B------:R-:W-:Y:S02]  /*a820*/  R2UR UR6, R10 ;  /* 0x000000000a0672ca */ /* 0x000fe400000e0000 */
[----:B------:R-:W-:Y:S01]  /*a830*/  R2UR UR7, R11 ;  /* 0x000000000b0772ca */ /* 0x000fe200000e0000 */
[----:B0-----:R-:W-:Y:S01]  /*a840*/  FADD.FTZ R11, R0, R5 ;  /* 0x00000005000b7221 */ /* 0x001fe20000010000 */
[----:B------:R-:W-:Y:S02]  /*a850*/  IMAD.MOV.U32 R5, RZ, RZ, RZ ;  /* 0x000000ffff057224 */ /* 0x000fe400078e00ff */
[----:B------:R-:W-:Y:S02]  /*a860*/  IMAD.MOV.U32 R0, RZ, RZ, -0x800000 ;  /* 0xff800000ff007424 */ /* 0x000fe400078e00ff */
[----:B------:R-:W-:-:S13]  /*a870*/  FSETP.NE.FTZ.AND P1, PT, R11, RZ, PT ;  /* 0x000000ff0b00720b */ /* 0x000fda0003f35000 */
[----:B------:R-:W-:Y:S01]  /*a880*/  @P1 MUFU.RCP R7, R11 ;  /* 0x0000000b00071308 */ /* 0x000fe20000001000 */
[----:B------:R-:W-:Y:S02]  /*a890*/  WARPGROUP.DEPBAR.LE gsb0, 0x0 ;  /* 0x00008000000079c5 */ /* 0x000fe40000010000 */
[----:B------:R-:W-:-:S06]  /*a8a0*/  WARPGROUP.ARRIVE ;  /* 0x00000000000079c5 */ /* 0x000fcc0000000000 */
[----:B------:R-:W-:Y:S01]  /*a8b0*/  HGMMA.64x256x16.F32.BF16 R24, R196, gdesc[UR4].tnspB, R24, gsb0 ;  /* 0x43e00004c4187df0 */ /* 0x000fe20008001818 */
[----:B------:R-:W-:Y:S02]  /*a8c0*/  R2UR UR6, R8 ;  /* 0x00000000080672ca */ /* 0x000fe400000e0000 */
[----:B------:R-:W-:Y:S01]  /*a8d0*/  R2UR UR7, R9 ;  /* 0x00000000090772ca */ /* 0x000fe200000e0000 */
[----:B------:R-:W0:Y:S01]  /*a8e0*/  @P1 MUFU.LG2 R8, R11 ;  /* 0x0000000b00081308 */ /* 0x000e220000000c00 */
[----:B------:R-:W1:Y:S01]  /*a8f0*/  SHFL.BFLY PT, R9, R2, 0x1, 0x1f ;  /* 0x0c201f0002097f89 */ /* 0x000e6200000e0000 */
[----:B0-----:R-:W-:Y:S01]  /*a900*/  @P1 FMUL.FTZ R8, R8, 0.69314718246459960938 ;  /* 0x3f31721808081820 */ /* 0x001fe20000410000 */
[----:B-1----:R-:W-:Y:S01]  /*a910*/  FADD.FTZ R13, R2, R9 ;  /* 0x00000009020d7221 */ /* 0x002fe20000010000 */
[----:B------:R-:W-:Y:S02]  /*a920*/  IMAD.U32 R9, RZ, RZ, UR4 ;  /* 0x00000004ff097e24 */ /* 0x000fe4000f8e00ff */
[----:B------:R-:W-:-:S02]  /*a930*/  IMAD.MOV.U32 R2, RZ, RZ, -0x800000 ;  /* 0xff800000ff027424 */ /* 0x000fc400078e00ff */
[----:B------:R-:W-:Y:S01]  /*a940*/  FSETP.NE.FTZ.AND P2, PT, R13, RZ, PT ;  /* 0x000000ff0d00720b */ /* 0x000fe20003f55000 */
[----:B------:R-:W-:-:S04]  /*a950*/  @P1 FMUL.FTZ R9, R9, 0.69314718246459960938 ;  /* 0x3f31721809091820 */ /* 0x000fc80000410000 */
[----:B------:R-:W-:-:S08]  /*a960*/  @P1 FFMA.FTZ R2, R9, R4, R8 ;  /* 0x0000000409021223 */ /* 0x000fd00000010008 */
[----:B------:R-:W0:Y:S01]  /*a970*/  @P2 MUFU.LG2 R10, R13 ;  /* 0x0000000d000a2308 */ /* 0x000e220000000c00 */
[----:B------:R-:W-:-:S07]  /*a980*/  @P2 FMUL.FTZ R15, R15, 0.69314718246459960938 ;  /* 0x3f3172180f0f2820 */ /* 0x000fce0000410000 */
[----:B------:R1:W2:Y:S01]  /*a990*/  @P2 MUFU.RCP R5, R13 ;  /* 0x0000000d00052308 */ /* 0x0002a20000001000 */
[----:B0-----:R-:W-:-:S04]  /*a9a0*/  @P2 FMUL.FTZ R10, R10, 0.69314718246459960938 ;  /* 0x3f3172180a0a2820 */ /* 0x001fc80000410000 */
[----:B------:R-:W-:Y:S01]  /*a9b0*/  @P2 FFMA.FTZ R0, R15, R3, R10 ;  /* 0x000000030f002223 */ /* 0x000fe2000001000a */
[----:B------:R-:W-:Y:S02]  /*a9c0*/  WARPGROUP.DEPBAR.LE gsb0, 0x0 ;  /* 0x00008000000079c5 */ /* 0x000fe40000010000 */
[----:B------:R-:W-:-:S06]  /*a9d0*/  WARPGROUP.ARRIVE ;  /* 0x00000000000079c5 */ /* 0x000fcc0000000000 */
[----:B------:R-:W-:Y:S03]  /*a9e0*/  HGMMA.64x256x16.F32.BF16 R24, R192, gdesc[UR4].tnspB, R24, gsb0 ;  /* 0x43e00004c0187df0 */ /* 0x000fe60008001818 */
[----:B------:R-:W-:Y:S02]  /*a9f0*/  WARPGROUP.DEPBAR.LE gsb0, 0x0 ;  /* 0x00008000000079c5 */ /* 0x000fe40000010000 */
[----:B-12---:R-:W-:Y:S05]  /*aa00*/  @!P0 BRA `(.L_x_204) ;  /* 0x0000000000048947 */ /* 0x006fea0003800000 */
[----:B------:R-:W-:Y:S01]  /*aa10*/  BPT.TRAP 0x1 ;  /* 0x000000040000795c */ /* 0x000fe20000300000 */
.L_x_204:
[----:B------:R-:W2:Y:S01]  /*aa20*/  LDL.LU R3, [R1+0x38] ;  /* 0x0000380001037983 */ /* 0x000ea20000300800 */
[----:B------:R-:W-:Y:S01]  /*aa30*/  R2UR UR5, R16 ;  /* 0x00000000100572ca */ /* 0x000fe200000e0000 */
[----:B------:R-:W-:Y:S01]  /*aa40*/  UIADD3 UR38, UR38, 0x1, URZ ;  /* 0x0000000126267890 */ /* 0x000fe2000fffe03f */
[-C--:B------:R-:W-:Y:S01]  /*aa50*/  FMUL.FTZ R24, R24, R7.reuse ;  /* 0x0000000718187220 */ /* 0x080fe20000410000 */
[-C--:B------:R-:W-:Y:S01]  /*aa60*/  FMUL.FTZ R25, R25, R7.reuse ;  /* 0x0000000719197220 */ /* 0x080fe20000410000 */
[-C--:B------:R-:W-:Y:S01]  /*aa70*/  FMUL.FTZ R28, R28, R7.reuse ;  /* 0x000000071c1c7220 */ /* 0x080fe20000410000 */
[----:B------:R-:W-:Y:S01]  /*aa80*/  UISETP.NE.AND UP0, UPT, UR38, 0x2, UPT ;  /* 0x000000022600788c */ /* 0x000fe2000bf05270 */
        /* <DEDUP_REMOVED lines=126> */
[----:B------:R-:W-:Y:S01]  /*b270*/  USEL UR38, UR38, URZ, UP0 ;  /* 0x0000003f26267287 */ /* 0x000fe20008000000 */
[----:B--2---:R-:W-:Y:S01]  /*b280*/  R2UR UR4, R3 ;  /* 0x00000000030472ca */ /* 0x004fe200000e0000 */
[----:B------:R-:W-:-:S05]  /*b290*/  VIADD R3, R12, 0x38860 ;  /* 0x000388600c037836 */ /* 0x000fca0000000000 */
[----:B------:R-:W-:-:S04]  /*b2a0*/  PRMT R3, R6, 0x654, R3 ;  /* 0x0000065406037816 */ /* 0x000fc80000000003 */
[----:B------:R0:W-:Y:S03]  /*b2b0*/  SYNCS.ARRIVE.TRANS64.RED.A1T0 RZ, [R3+URZ], RZ ;  /* 0x000000ff03ff79a7 */ /* 0x0001e6000810043f */
[----:B------:R-:W-:-:S06]  /*b2c0*/  UIADD3 UR4, UR4, 0x1, URZ ;  /* 0x0000000104047890 */ /* 0x000fcc000fffe03f */
[----:B0-----:R-:W-:Y:S01]  /*b2d0*/  IMAD.U32 R3, RZ, RZ, UR4 ;  /* 0x00000004ff037e24 */ /* 0x001fe2000f8e00ff */
[----:B------:R-:W-:-:S04]  /*b2e0*/  USEL UR4, URZ, 0x1, UP0 ;  /* 0x000000013f047887 */ /* 0x000fc80008000000 */
[----:B------:R0:W-:Y:S01]  /*b2f0*/  STL [R1+0x38], R3 ;  /* 0x0000380301007387 */ /* 0x0001e20000100800 */
[----:B------:R-:W-:-:S06]  /*b300*/  ULOP3.LUT UR5, UR5, UR4, URZ, 0x3c, !UPT ;  /* 0x0000000405057292 */ /* 0x000fcc000f8e3c3f */
[----:B------:R-:W-:-:S07]  /*b310*/  IMAD.U32 R16, RZ, RZ, UR5 ;  /* 0x00000005ff107e24 */ /* 0x000fce000f8e00ff */
.L_x_180:
[----:B------:R-:W1:Y:S08]  /*b320*/  S2UR UR4, SR_CgaCtaId ;  /* 0x00000000000479c3 */ /* 0x000e700000008800 */
[----:B------:R-:W-:Y:S06]  /*b330*/  BAR.SYNC.DEFER_BLOCKING 0x5, 0x180 ;  /* 0x0146000000007b1d */ /* 0x000fec0000010000 */
[----:B------:R-:W-:Y:S01]  /*b340*/  UMOV UR8, 0x400 ;  /* 0x0000040000087882 */ /* 0x000fe20000000000 */
[----:B------:R-:W-:Y:S01]  /*b350*/  BSSY B0, `(.L_x_205) ;  /* 0x00004c1000007945 */ /* 0x000fe20003800000 */
[----:B-1----:R-:W-:-:S09]  /*b360*/  ULEA UR8, UR4, UR8, 0x18 ;  /* 0x0000000804087291 */ /* 0x002fd2000f8ec03f */
[----:B------:R-:W1:Y:S02]  /*b370*/  LDS.128 R4, [UR8+0x388d0] ;  /* 0x0388d008ff047984 */ /* 0x000e640008000c00 */
[----:B-1----:R-:W-:Y:S02]  /*b380*/  R2UR UR6, R5 ;  /* 0x00000000050672ca */ /* 0x002fe400000e0000 */
[----:B------:R-:W-:Y:S02]  /*b390*/  R2UR UR5, R6 ;  /* 0x00000000060572ca */ /* 0x000fe400000e0000 */
[----:B------:R-:W-:Y:S01]  /*b3a0*/  R2UR UR7, R7 ;  /* 0x00000000070772ca */ /* 0x000fe200000e0000 */
[----:B------:R-:W-:Y:S06]  /*b3b0*/  BAR.ARV 0x4, 0x180 ;  /* 0x0106000000007b1d */ /* 0x000fec0000002000 */
[----:B------:R-:W-:Y:S08]  /*b3c0*/  @P0 BRA `(.L_x_206) ;  /* 0x0000003800c80947 */ /* 0x000ff00003800000 */
[----:B------:R-:W2:Y:S01]  /*b3d0*/  LDL.LU R9, [R1+0x30] ;  /* 0x0000300001097983 */ /* 0x000ea20000300800 */
[----:B------:R-:W1:Y:S01]  /*b3e0*/  S2UR UR4, SR_SWINHI ;  /* 0x00000000000479c3 */ /* 0x000e620000002f00 */
[----:B------:R-:W-:Y:S01]  /*b3f0*/  IMAD.MOV.U32 R12, RZ, RZ, 0x2 ;  /* 0x00000002ff0c7424 */ /* 0x000fe200078e00ff */
[----:B------:R-:W-:Y:S01]  /*b400*/  F2FP.BF16.F32.PACK_AB R6, R29, R28 ;  /* 0x0000001c1d06723e */ /* 0x000fe200000010ff */
[----:B------:R-:W3:Y:S01]  /*b410*/  LDL.LU R8, [R1+0x34] ;  /* 0x0000340001087983 */ /* 0x000ee20000300800 */
[----:B------:R-:W-:Y:S01]  /*b420*/  F2FP.BF16.F32.PACK_AB R7, R31, R30 ;  /* 0x0000001e1f07723e */ /* 0x000fe200000010ff */
[----:B------:R-:W-:Y:S01]  /*b430*/  ULDC.64 UR14, c[0x0][0xc00] ;  /* 0x00030000000e7ab9 */ /* 0x000fe20000000a00 */
[----:B------:R-:W-:Y:S01]  /*b440*/  R2UR UR22, R212 ;  /* 0x00000000d41672ca */ /* 0x000fe200000e0000 */
[----:B0-----:R-:W4:Y:S01]  /*b450*/  LDL R3, [R1+0x48] ;  /* 0x0000480001037983 */ /* 0x001f220000100800 */
[----:B------:R-:W-:-:S03]  /*b460*/  ULDC UR20, c[0x0][0xbe8] ;  /* 0x0002fa0000147ab9 */ /* 0x000fc60000000800 */
[----:B------:R-:W5:Y:S01]  /*b470*/  LDL R170, [R1+0x2c] ;  /* 0x00002c0001aa7983 */ /* 0x000f620000100800 */
[----:B------:R-:W-:Y:S02]  /*b480*/  R2UR UR21, R215 ;  /* 0x00000000d71572ca */ /* 0x000fe400000e0000 */
[----:B------:R-:W-:Y:S01]  /*b490*/  R2UR UR24, R216 ;  /* 0x00000000d81872ca */ /* 0x000fe200000e0000 */
[----:B------:R-:W5:Y:S01]  /*b4a0*/  LDL R171, [R1+0x44] ;  /* 0x0000440001ab7983 */ /* 0x000f620000100800 */
[----:B------:R-:W-:Y:S01]  /*b4b0*/  UMOV UR10, UR8 ;  /* 0x00000008000a7c82 */ /* 0x000fe20008000000 */
[----:B-1----:R-:W-:Y:S01]  /*b4c0*/  UMOV UR11, UR4 ;  /* 0x00000004000b7c82 */ /* 0x002fe20008000000 */
[----:B------:R-:W-:Y:S01]  /*b4d0*/  BAR.SYNC.DEFER_BLOCKING 0x1, 0x100 ;  /* 0x0044000000007b1d */ /* 0x000fe20000010000 */
[----:B--2---:R-:W-:Y:S02]  /*b4e0*/  R2UR UR19, R9 ;  /* 0x00000000091372ca */ /* 0x004fe400000e0000 */
[----:B---3--:R-:W-:Y:S01]  /*b4f0*/  R2UR UR17, R8 ;  /* 0x00000000081172ca */ /* 0x008fe200000e0000 */
[----:B----4-:R-:W-:Y:S01]  /*b500*/  IMAD.WIDE R12, R3, R12, UR10 ;  /* 0x0000000a030c7e25 */ /* 0x010fe2000f8e020c */
[----:B-----5:R-:W-:-:S02]  /*b510*/  R2UR UR18, R170 ;  /* 0x00000000aa1272ca */ /* 0x020fc400000e0000 */
[C---:B------:R-:W-:Y:S02]  /*b520*/  IADD3 R15, P1, R12.reuse, 0x20, RZ ;  /* 0x000000200c0f7810 */ /* 0x040fe40007f3e0ff */
[----:B------:R-:W-:Y:S02]  /*b530*/  IADD3 R157, P4, R12, 0x60, RZ ;  /* 0x000000600c9d7810 */ /* 0x000fe40007f9e0ff */
[----:B------:R-:W-:Y:S02]  /*b540*/  LOP3.LUT R14, R15, 0x380, RZ, 0xc0, !PT ;  /* 0x000003800f0e7812 */ /* 0x000fe400078ec0ff */
[----:B------:R-:W-:Y:S02]  /*b550*/  LOP3.LUT R156, R157, 0x380, RZ, 0xc0, !PT ;  /* 0x000003809d9c7812 */ /* 0x000fe400078ec0ff */
[----:B------:R-:W-:Y:S02]  /*b560*/  SHF.R.U64 R14, R14, 0x3, RZ ;  /* 0x000000030e0e7819 */ /* 0x000fe400000012ff */
[----:B------:R-:W-:-:S02]  /*b570*/  IADD3 R161, P6, R12, 0x4020, RZ ;  /* 0x000040200ca17810 */ /* 0x000fc40007fde0ff */
[----:B------:R-:W-:Y:S02]  /*b580*/  LOP3.LUT R5, R12, 0x380, RZ, 0xc0, !PT ;  /* 0x000003800c057812 */ /* 0x000fe400078ec0ff */
[----:B------:R-:W-:Y:S02]  /*b590*/  SHF.R.U64 R156, R156, 0x3, RZ ;  /* 0x000000039c9c7819 */ /* 0x000fe400000012ff */
[----:B------:R-:W-:Y:S02]  /*b5a0*/  LOP3.LUT R14, R14, R15, RZ, 0x3c, !PT ;  /* 0x0000000f0e0e7212 */ /* 0x000fe400078e3cff */
[----:B------:R-:W-:Y:S02]  /*b5b0*/  IADD3 R159, P3, R12, 0x4000, RZ ;  /* 0x000040000c9f7810 */ /* 0x000fe40007f7e0ff */
[----:B------:R-:W-:Y:S02]  /*b5c0*/  LOP3.LUT R160, R161, 0x380, RZ, 0xc0, !PT ;  /* 0x00000380a1a07812 */ /* 0x000fe400078ec0ff */
[----:B------:R-:W-:-:S02]  /*b5d0*/  SHF.R.U64 R5, R5, 0x3, RZ ;  /* 0x0000000305057819 */ /* 0x000fc400000012ff */
[----:B------:R-:W-:Y:S02]  /*b5e0*/  IADD3.X R15, RZ, R13, RZ, P1, !PT ;  /* 0x0000000dff0f7210 */ /* 0x000fe40000ffe4ff */
[C---:B------:R-:W-:Y:S02]  /*b5f0*/  IADD3 R155, P0, R12.reuse, 0x40, RZ ;  /* 0x000000400c9b7810 */ /* 0x040fe40007f1e0ff */
[C---:B------:R-:W-:Y:S02]  /*b600*/  IADD3 R163, P5, R12.reuse, 0x4040, RZ ;  /* 0x000040400ca37810 */ /* 0x040fe40007fbe0ff */
[C---:B------:R-:W-:Y:S02]  /*b610*/  IADD3 R165, P2, R12.reuse, 0x4060, RZ ;  /* 0x000040600ca57810 */ /* 0x040fe40007f5e0ff */
[----:B------:R-:W-:Y:S02]  /*b620*/  IADD3 R167, P1, R12, 0x8000, RZ ;  /* 0x000080000ca77810 */ /* 0x000fe40007f3e0ff */
[----:B------:R-:W-:Y:S01]  /*b630*/  LOP3.LUT R156, R156, R157, RZ, 0x3c, !PT ;  /* 0x0000009d9c9c7212 */ /* 0x000fe200078e3cff */
[----:B------:R-:W-:Y:S01]  /*b640*/  IMAD.X R157, RZ, RZ, R13, P4 ;  /* 0x000000ffff9d7224 */ /* 0x000fe200020e060d */
[----:B------:R-:W-:-:S02]  /*b650*/  LOP3.LUT R158, R159, 0x380, RZ, 0xc0, !PT ;  /* 0x000003809f9e7812 */ /* 0x000fc400078ec0ff */
[----:B------:R-:W-:Y:S02]  /*b660*/  SHF.R.U64 R160, R160, 0x3, RZ ;  /* 0x00000003a0a07819 */ /* 0x000fe400000012ff */
[----:B------:R-:W-:Y:S01]  /*b670*/  LOP3.LUT R4, R5, R12, RZ, 0x3c, !PT ;  /* 0x0000000c05047212 */ /* 0x000fe200078e3cff */
[----:B------:R-:W-:Y:S01]  /*b680*/  IMAD.MOV.U32 R5, RZ, RZ, R13 ;  /* 0x000000ffff057224 */ /* 0x000fe200078e000d */
[----:B------:R-:W-:Y:S02]  /*b690*/  IADD3 R9, P4, R12, 0x8040, RZ ;  /* 0x000080400c097810 */ /* 0x000fe40007f9e0ff */
[----:B------:R-:W-:Y:S02]  /*b6a0*/  LOP3.LUT R154, R155, 0x380, RZ, 0xc0, !PT ;  /* 0x000003809b9a7812 */ /* 0x000fe400078ec0ff */
[----:B------:R-:W-:Y:S02]  /*b6b0*/  LOP3.LUT R162, R163, 0x380, RZ, 0xc0, !PT ;  /* 0x00000380a3a27812 */ /* 0x000fe400078ec0ff */
[----:B------:R-:W-:-:S02]  /*b6c0*/  LOP3.LUT R164, R165, 0x380, RZ, 0xc0, !PT ;  /* 0x00000380a5a47812 */ /* 0x000fc400078ec0ff */
[----:B------:R-:W-:Y:S02]  /*b6d0*/  LOP3.LUT R166, R167, 0x380, RZ, 0xc0, !PT ;  /* 0x00000380a7a67812 */ /* 0x000fe400078ec0ff */
[----:B------:R-:W-:Y:S02]  /*b6e0*/  SHF.R.U64 R158, R158, 0x3, RZ ;  /* 0x000000039e9e7819 */ /* 0x000fe400000012ff */
[----:B------:R-:W-:Y:S01]  /*b6f0*/  LOP3.LUT R160, R160, R161, RZ, 0x3c, !PT ;  /* 0x000000a1a0a07212 */ /* 0x000fe200078e3cff */
[----:B------:R-:W-:Y:S01]  /*b700*/  IMAD.X R161, RZ, RZ, R13, P6 ;  /* 0x000000ffffa17224 */ /* 0x000fe200030e060d */
[----:B------:R-:W-:Y:S02]  /*b710*/  LOP3.LUT R8, R9, 0x380, RZ, 0xc0, !PT ;  /* 0x0000038009087812 */ /* 0x000fe400078ec0ff */
[----:B------:R-:W-:Y:S02]  /*b720*/  SHF.R.U64 R154, R154, 0x3, RZ ;  /* 0x000000039a9a7819 */ /* 0x000fe400000012ff */
[----:B------:R-:W-:-:S02]  /*b730*/  SHF.R.U64 R162, R162, 0x3, RZ ;  /* 0x00000003a2a27819 */ /* 0x000fc400000012ff */
[----:B------:R-:W-:Y:S02]  /*b740*/  SHF.R.U64 R164, R164, 0x3, RZ ;  /* 0x00000003a4a47819 */ /* 0x000fe400000012ff */
[----:B------:R-:W-:Y:S02]  /*b750*/  SHF.R.U64 R166, R166, 0x3, RZ ;  /* 0x00000003a6a67819 */ /* 0x000fe400000012ff */
[----:B------:R-:W-:Y:S02]  /*b760*/  MOV R3, R4 ;  /* 0x0000000400037202 */ /* 0x000fe40000000f00 */
[----:B------:R-:W-:Y:S02]  /*b770*/  IADD3 R17, P6, R12, 0xc000, RZ ;  /* 0x0000c0000c117810 */ /* 0x000fe40007fde0ff */
[----:B------:R-:W-:Y:S02]  /*b780*/  F2FP.BF16.F32.PACK_AB R4, R25, R24 ;  /* 0x000000181904723e */ /* 0x000fe400000010ff */
[----:B------:R-:W-:-:S02]  /*b790*/  F2FP.BF16.F32.PACK_AB R5, R27, R26 ;  /* 0x0000001a1b05723e */ /* 0x000fc400000010ff */
[----:B------:R-:W-:Y:S01]  /*b7a0*/  LOP3.LUT R158, R158, R159, RZ, 0x3c, !PT ;  /* 0x0000009f9e9e7212 */ /* 0x000fe200078e3cff */
[--C-:B------:R-:W-:Y:S01]  /*b7b0*/  IMAD.X R159, RZ, RZ, R13.reuse, P3 ;  /* 0x000000ffff9f7224 */ /* 0x100fe200018e060d */
[----:B------:R-:W-:Y:S02]  /*b7c0*/  SHF.R.U64 R8, R8, 0x3, RZ ;  /* 0x0000000308087819 */ /* 0x000fe400000012ff */
[----:B------:R-:W-:Y:S01]  /*b7d0*/  LOP3.LUT R154, R154, R155, RZ, 0x3c, !PT ;  /* 0x0000009b9a9a7212 */ /* 0x000fe200078e3cff */
[--C-:B------:R-:W-:Y:S01]  /*b7e0*/  IMAD.X R155, RZ, RZ, R13.reuse, P0 ;  /* 0x000000ffff9b7224 */ /* 0x100fe200000e060d */
[----:B------:R-:W-:Y:S01]  /*b7f0*/  LOP3.LUT R162, R162, R163, RZ, 0x3c, !PT ;  /* 0x000000a3a2a27212 */ /* 0x000fe200078e3cff */
[--C-:B------:R-:W-:Y:S01]  /*b800*/  IMAD.X R163, RZ, RZ, R13.reuse, P5 ;  /* 0x000000ffffa37224 */ /* 0x100fe200028e060d */
[----:B------:R-:W-:Y:S01]  /*b810*/  LOP3.LUT R164, R164, R165, RZ, 0x3c, !PT ;  /* 0x000000a5a4a47212 */ /* 0x000fe200078e3cff */
[--C-:B------:R-:W-:Y:S01]  /*b820*/  IMAD.X R165, RZ, RZ, R13.reuse, P2 ;  /* 0x000000ffffa57224 */ /* 0x100fe200010e060d */
[----:B------:R-:W-:Y:S01]  /*b830*/  LOP3.LUT R166, R166, R167, RZ, 0x3c, !PT ;  /* 0x000000a7a6a67212 */ /* 0x000fe200078e3cff */
[----:B------:R-:W-:Y:S01]  /*b840*/  IMAD.X R167, RZ, RZ, R13, P1 ;  /* 0x000000ffffa77224 */ /* 0x000fe200008e060d */
[----:B------:R-:W-:-:S02]  /*b850*/  IADD3 R11, P3, R12, 0x8060, RZ ;  /* 0x000080600c0b7810 */ /* 0x000fc40007f7e0ff */
[----:B------:R-:W-:Y:S01]  /*b860*/  LOP3.LUT R10, R17, 0x380, RZ, 0xc0, !PT ;  /* 0x00000380110a7812 */ /* 0x000fe200078ec0ff */
[----:B------:R0:W-:Y:S01]  /*b870*/  STSM.16.M88.4 [R3], R4 ;  /* 0x0000000403007844 */ /* 0x0001e20000000200 */
[C---:B------:R-:W-:Y:S02]  /*b880*/  IADD3 R169, P0, R12.reuse, 0x8020, RZ ;  /* 0x000080200ca97810 */ /* 0x040fe40007f1e0ff */
[C---:B------:R-:W-:Y:S02]  /*b890*/  IADD3 R20, P5, R12.reuse, 0xc020, RZ ;  /* 0x0000c0200c147810 */ /* 0x040fe40007fbe0ff */
[C---:B------:R-:W-:Y:S02]  /*b8a0*/  IADD3 R153, P2, R12.reuse, 0xc040, RZ ;  /* 0x0000c0400c997810 */ /* 0x040fe40007f5e0ff */
[----:B------:R-:W-:Y:S02]  /*b8b0*/  IADD3 R18, P1, R12, 0xc060, RZ ;  /* 0x0000c0600c127810 */ /* 0x000fe40007f3e0ff */
[----:B------:R-:W-:-:S02]  /*b8c0*/  SHF.R.U64 R10, R10, 0x3, RZ ;  /* 0x000000030a0a7819 */ /* 0x000fc400000012ff */
[----:B------:R-:W-:Y:S02]  /*b8d0*/  LOP3.LUT R168, R169, 0x380, RZ, 0xc0, !PT ;  /* 0x00000380a9a87812 */ /* 0x000fe400078ec0ff */
[----:B------:R-:W-:Y:S02]  /*b8e0*/  LOP3.LUT R21, R20, 0x380, RZ, 0xc0, !PT ;  /* 0x0000038014157812 */ /* 0x000fe400078ec0ff */
[----:B0-----:R-:W-:Y:S01]  /*b8f0*/  LOP3.LUT R4, R8, R9, RZ, 0x3c, !PT ;  /* 0x0000000908047212 */ /* 0x001fe200078e3cff */
[----:B------:R-:W-:Y:S01]  /*b900*/  IMAD.X R5, RZ, RZ, R13, P4 ;  /* 0x000000ffff057224 */ /* 0x000fe200020e060d */
[----:B------:R-:W-:Y:S02]  /*b910*/  LOP3.LUT R8, R11, 0x380, RZ, 0xc0, !PT ;  /* 0x000003800b087812 */ /* 0x000fe400078ec0ff */
[----:B------:R-:W-:Y:S02]  /*b920*/  LOP3.LUT R152, R153, 0x380, RZ, 0xc0, !PT ;  /* 0x0000038099987812 */ /* 0x000fe400078ec0ff */
[----:B------:R-:W-:-:S02]  /*b930*/  LOP3.LUT R19, R18, 0x380, RZ, 0xc0, !PT ;  /* 0x0000038012137812 */ /* 0x000fc400078ec0ff */
[----:B------:R-:W-:Y:S02]  /*b940*/  SHF.R.U64 R8, R8, 0x3, RZ ;  /* 0x0000000308087819 */ /* 0x000fe400000012ff */
[----:B------:R-:W-:Y:S02]  /*b950*/  LOP3.LUT R10, R10, R17, RZ, 0x3c, !PT ;  /* 0x000000110a0a7212 */ /* 0x000fe400078e3cff */
[----:B------:R-:W-:Y:S02]  /*b960*/  MOV R17, R4 ;  /* 0x0000000400117202 */ /* 0x000fe40000000f00 */
[----:B------:R-:W-:Y:S02]  /*b970*/  SHF.R.U64 R168, R168, 0x3, RZ ;  /* 0x00000003a8a87819 */ /* 0x000fe400000012ff */
[----:B------:R-:W-:Y:S02]  /*b980*/  SHF.R.U64 R21, R21, 0x3, RZ ;  /* 0x0000000315157819 */ /* 0x000fe400000012ff */
[----:B------:R-:W-:-:S02]  /*b990*/  SHF.R.U64 R152, R152, 0x3, RZ ;  /* 0x0000000398987819 */ /* 0x000fc400000012ff */
[----:B------:R-:W-:Y:S02]  /*b9a0*/  SHF.R.U64 R19, R19, 0x3, RZ ;  /* 0x0000000313137819 */ /* 0x000fe400000012ff */
[----:B------:R-:W-:Y:S02]  /*b9b0*/  MOV R14, R14 ;  /* 0x0000000e000e7202 */ /* 0x000fe40000000f00 */
[----:B------:R-:W-:Y:S02]  /*b9c0*/  F2FP.BF16.F32.PACK_AB R4, R33, R32 ;  /* 0x000000202104723e */ /* 0x000fe400000010ff */
[----:B------:R-:W-:Y:S02]  /*b9d0*/  F2FP.BF16.F32.PACK_AB R5, R35, R34 ;  /* 0x000000222305723e */ /* 0x000fe400000010ff */
[----:B------:R-:W-:Y:S02]  /*b9e0*/  F2FP.BF16.F32.PACK_AB R6, R37, R36 ;  /* 0x000000242506723e */ /* 0x000fe400000010ff */
[----:B------:R-:W-:Y:S01]  /*b9f0*/  F2FP.BF16.F32.PACK_AB R7, R39, R38 ;  /* 0x000000262707723e */ /* 0x000fe200000010ff */
[--C-:B------:R-:W-:Y:S01]  /*ba00*/  IMAD.X R9, RZ, RZ, R13.reuse, P3 ;  /* 0x000000ffff097224 */ /* 0x100fe200018e060d */
[----:B------:R-:W-:Y:S01]  /*ba10*/  LOP3.LUT R8, R8, R11, RZ, 0x3c, !PT ;  /* 0x0000000b08087212 */ /* 0x000fe200078e3cff */
        /* <DEDUP_REMOVED lines=9> */
[----:B------:R0:W-:Y:S01]  /*bab0*/  STSM.16.M88.4 [R14], R4 ;  /* 0x000000040e007844 */ /* 0x0001e20000000200 */
[----:B------:R-:W-:-:S02]  /*bac0*/  MOV R154, R154 ;  /* 0x0000009a009a7202 */ /* 0x000fc40000000f00 */
[----:B------:R-:W-:Y:S02]  /*bad0*/  F2FP.BF16.F32.PACK_AB R12, R41, R40 ;  /* 0x00000028290c723e */ /* 0x000fe400000010ff */
[----:B------:R-:W-:Y:S02]  /*bae0*/  F2FP.BF16.F32.PACK_AB R13, R43, R42 ;  /* 0x0000002a2b0d723e */ /* 0x000fe400000010ff */
[----:B------:R-:W-:Y:S02]  /*baf0*/  F2FP.BF16.F32.PACK_AB R15, R47, R46 ;  /* 0x0000002e2f0f723e */ /* 0x000fe400000010ff */
[----:B------:R-:W-:Y:S02]  /*bb00*/  MOV R156, R156 ;  /* 0x0000009c009c7202 */ /* 0x000fe40000000f00 */
[----:B------:R-:W-:Y:S02]  /*bb10*/  MOV R22, R8 ;  /* 0x0000000800167202 */ /* 0x000fe40000000f00 */
[----:B------:R-:W-:-:S02]  /*bb20*/  MOV R3, R10 ;  /* 0x0000000a00037202 */ /* 0x000fc40000000f00 */
[----:B0-----:R-:W-:Y:S02]  /*bb30*/  F2FP.BF16.F32.PACK_AB R14, R45, R44 ;  /* 0x0000002c2d0e723e */ /* 0x001fe400000010ff */
[----:B------:R-:W-:Y:S02]  /*bb40*/  F2FP.BF16.F32.PACK_AB R4, R49, R48 ;  /* 0x000000303104723e */ /* 0x000fe400000010ff */
[----:B------:R-:W-:Y:S02]  /*bb50*/  F2FP.BF16.F32.PACK_AB R5, R51, R50 ;  /* 0x000000323305723e */ /* 0x000fe400000010ff */
[----:B------:R-:W-:Y:S02]  /*bb60*/  F2FP.BF16.F32.PACK_AB R6, R53, R52 ;  /* 0x000000343506723e */ /* 0x000fe400000010ff */
[----:B------:R-:W-:Y:S02]  /*bb70*/  F2FP.BF16.F32.PACK_AB R7, R55, R54 ;  /* 0x000000363707723e */ /* 0x000fe400000010ff */
[----:B------:R-:W-:-:S02]  /*bb80*/  MOV R158, R158 ;  /* 0x0000009e009e7202 */ /* 0x000fc40000000f00 */
[----:B------:R-:W-:Y:S02]  /*bb90*/  F2FP.BF16.F32.PACK_AB R8, R57, R56 ;  /* 0x000000383908723e */ /* 0x000fe400000010ff */
[----:B------:R-:W-:Y:S02]  /*bba0*/  F2FP.BF16.F32.PACK_AB R9, R59, R58 ;  /* 0x0000003a3b09723e */ /* 0x000fe400000010ff */
[----:B------:R-:W-:Y:S02]  /*bbb0*/  F2FP.BF16.F32.PACK_AB R10, R61, R60 ;  /* 0x0000003c3d0a723e */ /* 0x000fe400000010ff */
[----:B------:R-:W-:Y:S01]  /*bbc0*/  F2FP.BF16.F32.PACK_AB R11, R63, R62 ;  /* 0x0000003e3f0b723e */ /* 0x000fe200000010ff */
[----:B------:R0:W-:Y:S01]  /*bbd0*/  STSM.16.M88.4 [R154], R12 ;  /* 0x0000000c9a007844 */ /* 0x0001e20000000200 */
[----:B------:R-:W-:Y:S02]  /*bbe0*/  MOV R160, R160 ;  /* 0x000000a000a07202 */ /* 0x000fe40000000f00 */
[----:B------:R-:W-:Y:S01]  /*bbf0*/  MOV R20, R20 ;  /* 0x0000001400147202 */ /* 0x000fe20000000f00 */
[----:B------:R1:W-:Y:S01]  /*bc00*/  STSM.16.M88.4 [R156], R4 ;  /* 0x000000049c007844 */ /* 0x0003e20000000200 */
[----:B------:R-:W-:-:S02]  /*bc10*/  MOV R21, R152 ;  /* 0x0000009800157202 */ /* 0x000fc40000000f00 */
[----:B------:R-:W-:Y:S01]  /*bc20*/  MOV R162, R162 ;  /* 0x000000a200a27202 */ /* 0x000fe20000000f00 */
[----:B------:R2:W-:Y:S01]  /*bc30*/  STSM.16.M88.4 [R158], R8 ;  /* 0x000000089e007844 */ /* 0x0005e20000000200 */
[----:B------:R-:W-:Y:S02]  /*bc40*/  F2FP.BF16.F32.PACK_AB R152, R73, R72 ;  /* 0x000000484998723e */ /* 0x000fe400000010ff */
[----:B------:R-:W-:Y:S02]  /*bc50*/  F2FP.BF16.F32.PACK_AB R153, R75, R74 ;  /* 0x0000004a4b99723e */ /* 0x000fe400000010ff */
[----:B------:R-:W-:Y:S02]  /*bc60*/  F2FP.BF16.F32.PACK_AB R155, R79, R78 ;  /* 0x0000004e4f9b723e */ /* 0x000fe400000010ff */
[----:B0-----:R-:W-:Y:S02]  /*bc70*/  F2FP.BF16.F32.PACK_AB R12, R65, R64 ;  /* 0x00000040410c723e */ /* 0x001fe400000010ff */
[----:B------:R-:W-:-:S02]  /*bc80*/  F2FP.BF16.F32.PACK_AB R13, R67, R66 ;  /* 0x00000042430d723e */ /* 0x000fc400000010ff */
[----:B------:R-:W-:Y:S02]  /*bc90*/  F2FP.BF16.F32.PACK_AB R14, R69, R68 ;  /* 0x00000044450e723e */ /* 0x000fe400000010ff */
[----:B------:R-:W-:Y:S02]  /*bca0*/  F2FP.BF16.F32.PACK_AB R15, R71, R70 ;  /* 0x00000046470f723e */ /* 0x000fe400000010ff */
[----:B------:R-:W-:Y:S02]  /*bcb0*/  F2FP.BF16.F32.PACK_AB R154, R77, R76 ;  /* 0x0000004c4d9a723e */ /* 0x000fe400000010ff */
[----:B------:R-:W-:Y:S02]  /*bcc0*/  MOV R164, R164 ;  /* 0x000000a400a47202 */ /* 0x000fe40000000f00 */
[----:B-1----:R-:W-:Y:S02]  /*bcd0*/  F2FP.BF16.F32.PACK_AB R156, R81, R80 ;  /* 0x00000050519c723e */ /* 0x002fe400000010ff */
[----:B------:R-:W-:-:S02]  /*bce0*/  F2FP.BF16.F32.PACK_AB R157, R83, R82 ;  /* 0x00000052539d723e */ /* 0x000fc400000010ff */
[----:B--2---:R-:W-:Y:S02]  /*bcf0*/  F2FP.BF16.F32.PACK_AB R158, R85, R84 ;  /* 0x00000054559e723e */ /* 0x004fe400000010ff */
[----:B------:R-:W-:Y:S01]  /*bd00*/  F2FP.BF16.F32.PACK_AB R159, R87, R86 ;  /* 0x00000056579f723e */ /* 0x000fe200000010ff */
[----:B------:R0:W-:Y:S01]  /*bd10*/  STSM.16.M88.4 [R160], R12 ;  /* 0x0000000ca0007844 */ /* 0x0001e20000000200 */
[----:B------:R-:W-:Y:S02]  /*bd20*/  MOV R166, R166 ;  /* 0x000000a600a67202 */ /* 0x000fe40000000f00 */
[----:B------:R-:W-:Y:S02]  /*bd30*/  F2FP.BF16.F32.PACK_AB R4, R89, R88 ;  /* 0x000000585904723e */ /* 0x000fe400000010ff */
[----:B------:R-:W-:Y:S02]  /*bd40*/  F2FP.BF16.F32.PACK_AB R5, R91, R90 ;  /* 0x0000005a5b05723e */ /* 0x000fe400000010ff */
[----:B------:R-:W-:-:S02]  /*bd50*/  F2FP.BF16.F32.PACK_AB R6, R93, R92 ;  /* 0x0000005c5d06723e */ /* 0x000fc400000010ff */
[----:B------:R-:W-:Y:S02]  /*bd60*/  F2FP.BF16.F32.PACK_AB R7, R95, R94 ;  /* 0x0000005e5f07723e */ /* 0x000fe400000010ff */
[----:B------:R-:W-:Y:S02]  /*bd70*/  MOV R168, R168 ;  /* 0x000000a800a87202 */ /* 0x000fe40000000f00 */
[----:B------:R-:W-:Y:S02]  /*bd80*/  F2FP.BF16.F32.PACK_AB R8, R97, R96 ;  /* 0x000000606108723e */ /* 0x000fe400000010ff */
[----:B------:R-:W-:Y:S02]  /*bd90*/  F2FP.BF16.F32.PACK_AB R9, R99, R98 ;  /* 0x000000626309723e */ /* 0x000fe400000010ff */
[----:B------:R-:W-:Y:S02]  /*bda0*/  F2FP.BF16.F32.PACK_AB R10, R101, R100 ;  /* 0x00000064650a723e */ /* 0x000fe400000010ff */
[----:B------:R-:W-:Y:S01]  /*bdb0*/  F2FP.BF16.F32.PACK_AB R11, R103, R102 ;  /* 0x00000066670b723e */ /* 0x000fe200000010ff */
[----:B------:R1:W-:Y:S01]  /*bdc0*/  STSM.16.M88.4 [R162], R152 ;  /* 0x00000098a2007844 */ /* 0x0003e20000000200 */
[----:B0-----:R-:W-:-:S02]  /*bdd0*/  F2FP.BF16.F32.PACK_AB R12, R105, R104 ;  /* 0x00000068690c723e */ /* 0x001fc400000010ff */
[----:B------:R-:W-:Y:S02]  /*bde0*/  F2FP.BF16.F32.PACK_AB R13, R107, R106 ;  /* 0x0000006a6b0d723e */ /* 0x000fe400000010ff */
[----:B------:R-:W-:Y:S02]  /*bdf0*/  F2FP.BF16.F32.PACK_AB R14, R109, R108 ;  /* 0x0000006c6d0e723e */ /* 0x000fe400000010ff */
[----:B------:R-:W-:Y:S01]  /*be00*/  F2FP.BF16.F32.PACK_AB R15, R111, R110 ;  /* 0x0000006e6f0f723e */ /* 0x000fe200000010ff */
[----:B------:R0:W-:Y:S01]  /*be10*/  STSM.16.M88.4 [R164], R156 ;  /* 0x0000009ca4007844 */ /* 0x0001e20000000200 */
[----:B------:R-:W-:-:S03]  /*be20*/  MOV R161, R18 ;  /* 0x0000001200a17202 */ /* 0x000fc60000000f00 */
[----:B------:R2:W-:Y:S01]  /*be30*/  STSM.16.M88.4 [R166], R4 ;  /* 0x00000004a6007844 */ /* 0x0005e20000000200 */
[----:B-1----:R-:W-:Y:S02]  /*be40*/  F2FP.BF16.F32.PACK_AB R152, R113, R112 ;  /* 0x000000707198723e */ /* 0x002fe400000010ff */
[----:B------:R-:W-:Y:S02]  /*be50*/  F2FP.BF16.F32.PACK_AB R153, R115, R114 ;  /* 0x000000727399723e */ /* 0x000fe400000010ff */
[----:B------:R-:W-:Y:S02]  /*be60*/  F2FP.BF16.F32.PACK_AB R154, R117, R116 ;  /* 0x00000074759a723e */ /* 0x000fe400000010ff */
[----:B------:R-:W-:Y:S01]  /*be70*/  F2FP.BF16.F32.PACK_AB R155, R119, R118 ;  /* 0x00000076779b723e */ /* 0x000fe200000010ff */
[----:B------:R1:W-:Y:S01]  /*be80*/  STSM.16.M88.4 [R168], R8 ;  /* 0x00000008a8007844 */ /* 0x0003e20000000200 */
[----:B0-----:R-:W-:Y:S02]  /*be90*/  F2FP.BF16.F32.PACK_AB R156, R121, R120 ;  /* 0x00000078799c723e */ /* 0x001fe400000010ff */
[----:B------:R-:W-:-:S02]  /*bea0*/  F2FP.BF16.F32.PACK_AB R157, R123, R122 ;  /* 0x0000007a7b9d723e */ /* 0x000fc400000010ff */
[----:B------:R-:W-:Y:S02]  /*beb0*/  F2FP.BF16.F32.PACK_AB R158, R125, R124 ;  /* 0x0000007c7d9e723e */ /* 0x000fe400000010ff */
[----:B------:R-:W-:Y:S01]  /*bec0*/  F2FP.BF16.F32.PACK_AB R159, R127, R126 ;  /* 0x0000007e7f9f723e */ /* 0x000fe200000010ff */
[----:B------:R0:W-:Y:S01]  /*bed0*/  STSM.16.M88.4 [R17], R12 ;  /* 0x0000000c11007844 */ /* 0x0001e20000000200 */
[----:B--2---:R-:W-:Y:S02]  /*bee0*/  F2FP.BF16.F32.PACK_AB R4, R129, R128 ;  /* 0x000000808104723e */ /* 0x004fe400000010ff */
[----:B------:R-:W-:Y:S02]  /*bef0*/  F2FP.BF16.F32.PACK_AB R5, R131, R130 ;  /* 0x000000828305723e */ /* 0x000fe400000010ff */
[----:B------:R-:W-:Y:S02]  /*bf00*/  F2FP.BF16.F32.PACK_AB R6, R133, R132 ;  /* 0x000000848506723e */ /* 0x000fe400000010ff */
[----:B------:R-:W-:-:S02]  /*bf10*/  F2FP.BF16.F32.PACK_AB R7, R135, R134 ;  /* 0x000000868707723e */ /* 0x000fc400000010ff */
[----:B-1----:R-:W-:Y:S02]  /*bf20*/  F2FP.BF16.F32.PACK_AB R8, R137, R136 ;  /* 0x000000888908723e */ /* 0x002fe400000010ff */
[----:B------:R-:W-:Y:S02]  /*bf30*/  F2FP.BF16.F32.PACK_AB R9, R139, R138 ;  /* 0x0000008a8b09723e */ /* 0x000fe400000010ff */
[----:B------:R-:W-:Y:S02]  /*bf40*/  F2FP.BF16.F32.PACK_AB R10, R141, R140 ;  /* 0x0000008c8d0a723e */ /* 0x000fe400000010ff */
[----:B------:R-:W-:Y:S01]  /*bf50*/  F2FP.BF16.F32.PACK_AB R11, R143, R142 ;  /* 0x0000008e8f0b723e */ /* 0x000fe200000010ff */
[----:B------:R-:W-:Y:S01]  /*bf60*/  STSM.16.M88.4 [R22], R152 ;  /* 0x0000009816007844 */ /* 0x000fe20000000200 */
[----:B0-----:R-:W-:Y:S02]  /*bf70*/  F2FP.BF16.F32.PACK_AB R12, R145, R144 ;  /* 0x00000090910c723e */ /* 0x001fe400000010ff */
[----:B------:R-:W-:-:S02]  /*bf80*/  F2FP.BF16.F32.PACK_AB R13, R147, R146 ;  /* 0x00000092930d723e */ /* 0x000fc400000010ff */
[----:B------:R-:W-:Y:S02]  /*bf90*/  F2FP.BF16.F32.PACK_AB R14, R149, R148 ;  /* 0x00000094950e723e */ /* 0x000fe400000010ff */
[----:B------:R-:W-:Y:S01]  /*bfa0*/  F2FP.BF16.F32.PACK_AB R15, R151, R150 ;  /* 0x00000096970f723e */ /* 0x000fe200000010ff */
[----:B------:R-:W-:Y:S04]  /*bfb0*/  STSM.16.M88.4 [R3], R156 ;  /* 0x0000009c03007844 */ /* 0x000fe80000000200 */
[----:B------:R0:W-:Y:S04]  /*bfc0*/  STSM.16.M88.4 [R20], R4 ;  /* 0x0000000414007844 */ /* 0x0001e80000000200 */
[----:B------:R1:W-:Y:S04]  /*bfd0*/  STSM.16.M88.4 [R21], R8 ;  /* 0x0000000815007844 */ /* 0x0003e80000000200 */
[----:B------:R2:W-:Y:S01]  /*bfe0*/  STSM.16.M88.4 [R161], R12 ;  /* 0x0000000ca1007844 */ /* 0x0005e20000000200 */
[----:B------:R-:W-:Y:S01]  /*bff0*/  USHF.L.U32 UR4, UR19, 0x2, URZ ;  /* 0x0000000213047899 */ /* 0x000fe2000800063f */
[----:B------:R-:W-:Y:S01]  /*c000*/  BAR.SYNC.DEFER_BLOCKING 0x1, 0x100 ;  /* 0x0044000000007b1d */ /* 0x000fe20000010000 */
[----:B------:R-:W-:Y:S01]  /*c010*/  ISETP.NE.U32.AND P0, PT, RZ, UR14, PT ;  /* 0x0000000eff007c0c */ /* 0x000fe2000bf05070 */
[----:B------:R-:W-:-:S02]  /*c020*/  USHF.L.U64.HI UR16, UR19, 0x2, UR17 ;  /* 0x0000000213107899 */ /* 0x000fc40008010211 */
[----:B------:R-:W-:Y:S01]  /*c030*/  UIADD3 UR9, UP0, UR4, UR14, URZ ;  /* 0x0000000e04097290 */ /* 0x000fe2000ff1e03f */
[----:B------:R-:W-:-:S03]  /*c040*/  ISETP.NE.AND.EX P0, PT, RZ, UR15, PT, P0 ;  /* 0x0000000fff007c0c */ /* 0x000fc6000bf05300 */
[----:B------:R-:W-:Y:S02]  /*c050*/  UIADD3.X UR12, UR16, UR15, URZ, UP0, !UPT ;  /* 0x0000000f100c7290 */ /* 0x000fe400087fe43f */
[----:B------:R-:W-:-:S04]  /*c060*/  IMAD.U32 R18, RZ, RZ, UR9 ;  /* 0x00000009ff127e24 */ /* 0x000fc8000f8e00ff */
[----:B------:R-:W-:Y:S01]  /*c070*/  IMAD.U32 R19, RZ, RZ, UR12 ;  /* 0x0000000cff137e24 */ /* 0x000fe2000f8e00ff */
[----:B------:R-:W-:-:S04]  /*c080*/  ULDC.64 UR12, c[0x0][0xc08] ;  /* 0x00030200000c7ab9 */ /* 0x000fc80000000a00 */
[----:B------:R-:W3:Y:S01]  /*c090*/  @P0 LDG.E R17, desc[UR36][R18.64] ;  /* 0x0000002412110981 */ /* 0x000ee2000c1e1900 */
[----:B------:R-:W-:-:S04]  /*c0a0*/  UISETP.NE.U32.AND UP0, UPT, UR12, URZ, UPT ;  /* 0x0000003f0c00728c */ /* 0x000fc8000bf05070 */
[----:B------:R-:W-:-:S06]  /*c0b0*/  UISETP.NE.AND.EX UP0, UPT, UR13, URZ, UPT, UP0 ;  /* 0x0000003f0d00728c */ /* 0x000fcc000bf05300 */
[----:B------:R-:W-:-:S05]  /*c0c0*/  PLOP3.LUT P4, PT, PT, PT, UP0, 0x80, 0x0 ;  /* 0x000000000000781c */ /* 0x000fca0003f8f008 */
[----:B------:R-:W-:-:S03]  /*c0d0*/  @UP0 UIADD3 UR12, UP1, UR4, UR12, URZ ;  /* 0x0000000c040c0290 */ /* 0x000fc6000ff3e03f */
[----:B------:R-:W-:Y:S01]  /*c0e0*/  ULDC UR4, c[0x0][0xad4] ;  /* 0x0002b50000047ab9 */ /* 0x000fe20000000800 */
[----:B------:R-:W-:Y:S02]  /*c0f0*/  @UP0 UIADD3.X UR13, UR16, UR13, URZ, UP1, !UPT ;  /* 0x0000000d100d0290 */ /* 0x000fe40008ffe43f */
[----:B0-----:R-:W-:-:S04]  /*c100*/  IMAD.U32 R4, RZ, RZ, UR12 ;  /* 0x0000000cff047e24 */ /* 0x001fc8000f8e00ff */
[----:B------:R-:W-:-:S05]  /*c110*/  IMAD.U32 R5, RZ, RZ, UR13 ;  /* 0x0000000dff057e24 */ /* 0x000fca000f8e00ff */
[----:B------:R0:W4:Y:S01]  /*c120*/  @P4 LDG.E R3, desc[UR36][R4.64] ;  /* 0x0000002404034981 */ /* 0x000122000c1e1900 */
[----:B------:R-:W-:Y:S02]  /*c130*/  UISETP.NE.AND UP0, UPT, UR22, URZ, UPT ;  /* 0x0000003f1600728c */ /* 0x000fe4000bf05270 */
[----:B------:R-:W-:Y:S02]  /*c140*/  UISETP.NE.AND UP1, UPT, UR20, 0x1, UPT ;  /* 0x000000011400788c */ /* 0x000fe4000bf25270 */
[----:B------:R-:W-:Y:S01]  /*c150*/  USEL UR4, UR22, UR4, UP0 ;  /* 0x0000000416047287 */ /* 0x000fe20008000000 */
[----:B------:R-:W-:-:S03]  /*c160*/  UMOV UR23, 0x9b8 ;  /* 0x000009b800177882 */ /* 0x000fc60000000000 */
[----:B------:R-:W-:Y:S01]  /*c170*/  UISETP.GT.AND UP2, UPT, UR4, 0x1, UPT ;  /* 0x000000010400788c */ /* 0x000fe2000bf44270 */
[----:B------:R-:W-:Y:S01]  /*c180*/  PLOP3.LUT P1, PT, PT, PT, UP1, 0x80, 0x0 ;  /* 0x000000000000781c */ /* 0x000fe20003f2f018 */
[----:B------:R-:W-:Y:S02]  /*c190*/  UISETP.NE.U32.AND UP0, UPT, UR14, URZ, UPT ;  /* 0x0000003f0e00728c */ /* 0x000fe4000bf05070 */
[----:B------:R-:W-:Y:S01]  /*c1a0*/  USEL UR23, UR23, 0x978, UP2 ;  /* 0x0000097817177887 */ /* 0x000fe20009000000 */
[----:B-1----:R-:W-:Y:S01]  /*c1b0*/  IMAD.U32 R8, RZ, RZ, UR18 ;  /* 0x00000012ff087e24 */ /* 0x002fe2000f8e00ff */
[----:B------:R-:W-:Y:S01]  /*c1c0*/  UISETP.NE.AND.EX UP0, UPT, UR15, URZ, UPT, UP0 ;  /* 0x0000003f0f00728c */ /* 0x000fe2000bf05300 */
[----:B------:R-:W-:Y:S02]  /*c1d0*/  UMOV UR4, URZ ;  /* 0x0000003f00047c82 */ /* 0x000fe40008000000 */
[----:B------:R-:W-:Y:S01]  /*c1e0*/  IMAD R8, R8, 0x80, R171 ;  /* 0x0000008008087824 */ /* 0x000fe200078e02ab */
[----:B------:R-:W-:Y:S01]  /*c1f0*/  USEL UR9, UR19, URZ, !UP0 ;  /* 0x0000003f13097287 */ /* 0x000fe2000c000000 */
[----:B------:R-:W-:Y:S01]  /*c200*/  @UP1 ULDC UR25, c[0x0][0xbec] ;  /* 0x0002fb0000191ab9 */ /* 0x000fe20000000800 */
[----:B------:R-:W-:-:S02]  /*c210*/  USEL UR22, UR17, URZ, !UP0 ;  /* 0x0000003f11167287 */ /* 0x000fc4000c000000 */
[----:B0-----:R-:W-:Y:S01]  /*c220*/  @P1 IMAD.HI.U32 R4, R8, UR25, RZ ;  /* 0x0000001908041c27 */ /* 0x001fe2000f8e00ff */
[----:B------:R-:W-:Y:S01]  /*c230*/  USEL UR21, UR21, URZ, UP2 ;  /* 0x0000003f15157287 */ /* 0x000fe20009000000 */
[----:B------:R-:W-:Y:S01]  /*c240*/  ULDC.64 UR16, c[0x0][UR23+0x220] ;  /* 0x0000880017107abb */ /* 0x000fe20008000a00 */
[----:B------:R-:W-:Y:S01]  /*c250*/  ULDC.64 UR14, c[0x0][UR23+0x218] ;  /* 0x00008600170e7abb */ /* 0x000fe20008000a00 */
[----:B------:R-:W-:Y:S01]  /*c260*/  ULDC.64 UR18, c[0x0][UR23+0x228] ;  /* 0x00008a0017127abb */ /* 0x000fe20008000a00 */
[----:B------:R-:W-:Y:S02]  /*c270*/  UIMAD UR17, UR17, UR9, URZ ;  /* 0x00000009111172a4 */ /* 0x000fe4000f8e023f */
[----:B------:R-:W-:Y:S01]  /*c280*/  UIMAD.WIDE.U32 UR12, UR14, UR24, URZ ;  /* 0x000000180e0c72a5 */ /* 0x000fe2000f8e003f */
[----:B------:R-:W-:Y:S01]  /*c290*/  IMAD.MOV.U32 R5, RZ, RZ, R8 ;  /* 0x000000ffff057224 */ /* 0x000fe200078e0008 */
[----:B------:R-:W-:Y:S01]  /*c2a0*/  @UP1 ULDC UR28, c[0x0][0xbf0] ;  /* 0x0002fc00001c1ab9 */ /* 0x000fe20000000800 */
[----:B------:R-:W-:-:S02]  /*c2b0*/  UIMAD UR24, UR15, UR24, URZ ;  /* 0x000000180f1872a4 */ /* 0x000fc4000f8e023f */
[----:B------:R-:W-:Y:S01]  /*c2c0*/  UIMAD.WIDE.U32 UR26, UR18, UR21, URZ ;  /* 0x00000015121a72a5 */ /* 0x000fe2000f8e003f */
[----:B------:R-:W-:Y:S01]  /*c2d0*/  @P1 SHF.R.U32.HI R5, RZ, UR28, R4 ;  /* 0x0000001cff051c19 */ /* 0x000fe20008011604 */
[----:B------:R-:W-:Y:S02]  /*c2e0*/  UIMAD.WIDE.U32 UR14, UR16, UR9, URZ ;  /* 0x00000009100e72a5 */ /* 0x000fe4000f8e003f */
[----:B------:R-:W-:Y:S02]  /*c2f0*/  UIMAD UR18, UR19, UR21, URZ ;  /* 0x00000015131272a4 */ /* 0x000fe4000f8e023f */
[----:B------:R-:W-:Y:S01]  /*c300*/  UIMAD UR17, UR16, UR22, UR17 ;  /* 0x00000016101172a4 */ /* 0x000fe2000f8e0211 */
[----:B------:R-:W-:Y:S01]  /*c310*/  IMAD.U32 R4, RZ, RZ, UR26 ;  /* 0x0000001aff047e24 */ /* 0x000fe2000f8e00ff */
[----:B------:R-:W-:Y:S01]  /*c320*/  UIADD3 UR18, UR27, UR18, URZ ;  /* 0x000000121b127290 */ /* 0x000fe2000fffe03f */
[----:B------:R-:W-:Y:S01]  /*c330*/  IMAD.MOV R7, RZ, RZ, -R5 ;  /* 0x000000ffff077224 */ /* 0x000fe200078e0a05 */
[----:B------:R-:W-:-:S02]  /*c340*/  UIADD3 UR24, UR13, UR24, URZ ;  /* 0x000000180d187290 */ /* 0x000fc4000fffe03f */
[----:B------:R-:W-:Y:S01]  /*c350*/  UIADD3 UR17, UR15, UR17, URZ ;  /* 0x000000110f117290 */ /* 0x000fe2000fffe03f */
[----:B------:R-:W-:Y:S02]  /*c360*/  IMAD R7, R7, UR20, R8 ;  /* 0x0000001407077c24 */ /* 0x000fe4000f8e0208 */
[----:B------:R-:W-:-:S03]  /*c370*/  IMAD.U32 R10, RZ, RZ, UR18 ;  /* 0x00000012ff0a7e24 */ /* 0x000fc6000f8e00ff */
[----:B------:R-:W-:Y:S02]  /*c380*/  SHF.R.S32.HI R6, RZ, 0x1f, R7 ;  /* 0x0000001fff067819 */ /* 0x000fe40000011407 */
[----:B---3--:R-:W-:-:S13]  /*c390*/  @P0 R2UR UR4, R17 ;  /* 0x00000000110402ca */ /* 0x008fda00000e0000 */
[----:B------:R-:W-:Y:S02]  /*c3a0*/  UIADD3 UR12, UP0, UP3, UR14, UR12, UR4 ;  /* 0x0000000c0e0c7290 */ /* 0x000fe4000fb1e004 */
[----:B------:R-:W-:-:S04]  /*c3b0*/  USHF.R.S32.HI UR16, URZ, 0x1f, UR4 ;  /* 0x0000001f3f107899 */ /* 0x000fc80008011404 */
[----:B------:R-:W-:Y:S01]  /*c3c0*/  UIADD3.X UR14, UR17, UR24, UR16, UP0, UP3 ;  /* 0x00000018110e7290 */ /* 0x000fe200087e6410 */
[----:B------:R-:W-:Y:S02]  /*c3d0*/  IADD3 R4, P2, P3, R5, UR12, R4 ;  /* 0x0000000c05047c10 */ /* 0x000fe4000fb5e004 */
[----:B------:R-:W-:Y:S01]  /*c3e0*/  SHF.R.S32.HI R5, RZ, 0x1f, R5 ;  /* 0x0000001fff057819 */ /* 0x000fe20000011405 */
[----:B------:R-:W-:Y:S02]  /*c3f0*/  ULDC.64 UR12, c[0x0][UR23+0x210] ;  /* 0x00008400170c7abb */ /* 0x000fe40008000a00 */
[----:B------:R-:W-:Y:S01]  /*c400*/  IMAD R9, R7, UR13, RZ ;  /* 0x0000000d07097c24 */ /* 0x000fe2000f8e02ff */
[----:B------:R-:W-:Y:S01]  /*c410*/  IADD3.X R5, R5, UR14, R10, P2, P3 ;  /* 0x0000000e05057c10 */ /* 0x000fe200097e640a */
[----:B------:R-:W-:Y:S01]  /*c420*/  ULDC.64 UR14, c[0x0][0xba8] ;  /* 0x0002ea00000e7ab9 */ /* 0x000fe20000000a00 */
[----:B------:R-:W-:Y:S01]  /*c430*/  @!UP2 ULDC UR14, c[0x0][0xb50] ;  /* 0x0002d400000eaab9 */ /* 0x000fe20000000800 */
[----:B------:R-:W-:Y:S01]  /*c440*/  IMAD R9, R6, UR12, R9 ;  /* 0x0000000c06097c24 */ /* 0x000fe2000f8e0209 */
[----:B------:R-:W-:Y:S01]  /*c450*/  @!UP2 ULDC UR15, c[0x0][0xb54] ;  /* 0x0002d500000faab9 */ /* 0x000fe20000000800 */
[----:B------:R-:W-:-:S04]  /*c460*/  IMAD.WIDE.U32 R4, R7, UR12, R4 ;  /* 0x0000000c07047c25 */ /* 0x000fc8000f8e0004 */
[----:B------:R-:W-:Y:S01]  /*c470*/  IMAD.IADD R5, R5, 0x1, R9 ;  /* 0x0000000105057824 */ /* 0x000fe200078e0209 */
[C---:B------:R-:W-:Y:S01]  /*c480*/  LEA R9, P2, R4.reuse, UR14, 0x2 ;  /* 0x0000000e04097c11 */ /* 0x040fe2000f8410ff */
[----:B------:R-:W-:Y:S01]  /*c490*/  ULDC UR12, c[0x0][0xa88] ;  /* 0x0002a200000c7ab9 */ /* 0x000fe20000000800 */
[----:B----4-:R-:W-:Y:S02]  /*c4a0*/  @P4 R2UR UR12, R3 ;  /* 0x00000000030c42ca */ /* 0x010fe400000e0000 */
[----:B------:R-:W-:Y:S01]  /*c4b0*/  LEA.HI.X R10, R4, UR15, R5, 0x2, P2 ;  /* 0x0000000f040a7c11 */ /* 0x000fe200090f1405 */
[----:B--2---:R-:W-:-:S12]  /*c4c0*/  @P4 BRA `(.L_x_207) ;  /* 0x0000000000184947 */ /* 0x004fd80003800000 */
[----:B------:R-:W-:Y:S05]  /*c4d0*/  @!P0 BRA `(.L_x_207) ;  /* 0x0000000000148947 */ /* 0x000fea0003800000 */
[----:B------:R-:W2:Y:S04]  /*c4e0*/  LDG.E R4, desc[UR36][R18.64] ;  /* 0x0000002412047981 */ /* 0x000ea8000c1e1900 */
[----:B------:R-:W3:Y:S01]  /*c4f0*/  LDG.E R3, desc[UR36][R18.64+0x4] ;  /* 0x0000042412037981 */ /* 0x000ee2000c1e1900 */
[----:B--2---:R-:W-:Y:S02]  /*c500*/  R2UR UR13, R4 ;  /* 0x00000000040d72ca */ /* 0x004fe400000e0000 */
[----:B---3--:R-:W-:-:S13]  /*c510*/  R2UR UR12, R3 ;  /* 0x00000000030c72ca */ /* 0x008fda00000e0000 */
[----:B------:R-:W-:-:S12]  /*c520*/  UIADD3 UR12, -UR13, UR12, URZ ;  /* 0x0000000c0d0c7290 */ /* 0x000fd8000fffe13f */
.L_x_207:
[----:B------:R-:W2:Y:S04]  /*c530*/  LDL R12, [R1+0x40] ;  /* 0x00004000010c7983 */ /* 0x000ea80000100800 */
[----:B------:R-:W3:Y:S01]  /*c540*/  LDL R3, [R1+0x3c] ;  /* 0x00003c0001037983 */ /* 0x000ee20000100800 */
[----:B------:R-:W-:Y:S01]  /*c550*/  R2UR UR13, R170 ;  /* 0x00000000aa0d72ca */ /* 0x000fe200000e0000 */
[----:B------:R-:W-:Y:S01]  /*c560*/  UIMAD UR17, UR12, UR20, URZ ;  /* 0x000000140c1172a4 */ /* 0x000fe2000f8e023f */
[----:B------:R-:W-:Y:S01]  /*c570*/  PLOP3.LUT P3, PT, PT, PT, UP2, 0x80, 0x0 ;  /* 0x000000000000781c */ /* 0x000fe20003f6f028 */
[----:B------:R-:W-:Y:S04]  /*c580*/  SHFL.IDX PT, R4, R9, RZ, 0x1c1f ;  /* 0x001c1fff09047589 */ /* 0x000fe800000e0000 */
[----:B------:R-:W0:Y:S04]  /*c590*/  SHFL.IDX PT, R5, R10, RZ, 0x1c1f ;  /* 0x001c1fff0a057589 */ /* 0x000e2800000e0000 */
[----:B------:R-:W-:Y:S02]  /*c5a0*/  SHFL.IDX PT, R6, R9, 0x1, 0x1c1f ;  /* 0x003c1f0009067f89 */ /* 0x000fe400000e0000 */
[----:B------:R-:W-:-:S02]  /*c5b0*/  IMAD.U32 R11, RZ, RZ, UR13 ;  /* 0x0000000dff0b7e24 */ /* 0x000fc4000f8e00ff */
[----:B------:R-:W1:Y:S02]  /*c5c0*/  SHFL.IDX PT, R7, R10, 0x1, 0x1c1f ;  /* 0x003c1f000a077f89 */ /* 0x000e6400000e0000 */
[----:B--2---:R-:W-:Y:S01]  /*c5d0*/  IMAD R11, R11, 0x80, R12 ;  /* 0x000000800b0b7824 */ /* 0x004fe200078e020c */
[----:B---3--:R-:W-:-:S03]  /*c5e0*/  LOP3.LUT P0, RZ, R3, 0x3, RZ, 0xc0, !PT ;  /* 0x0000000303ff7812 */ /* 0x008fc6000780c0ff */
[C---:B------:R-:W-:Y:S01]  /*c5f0*/  VIADD R3, R11.reuse, 0x8 ;  /* 0x000000080b037836 */ /* 0x040fe20000000000 */
[----:B------:R-:W-:-:S04]  /*c600*/  ISETP.GE.OR P2, PT, R11, UR17, P0 ;  /* 0x000000110b007c0c */ /* 0x000fc80008746670 */
[----:B------:R-:W-:-:S09]  /*c610*/  ISETP.GE.OR P0, PT, R3, UR17, P0 ;  /* 0x0000001103007c0c */ /* 0x000fd20008706670 */
[----:B0-----:R0:W-:Y:S01]  /*c620*/  @!P2 ST.E desc[UR36][R4.64], R2 ;  /* 0x000000020400a985 */ /* 0x0011e2000c101924 */
[----:B------:R-:W-:-:S03]  /*c630*/  ISETP.GE.AND P2, PT, R11, UR17, PT ;  /* 0x000000110b007c0c */ /* 0x000fc6000bf46270 */
[----:B-1----:R0:W-:Y:S01]  /*c640*/  @!P0 ST.E desc[UR36][R6.64], R0 ;  /* 0x0000000006008985 */ /* 0x0021e2000c101924 */
[----:B------:R-:W-:Y:S01]  /*c650*/  ISETP.GE.AND P0, PT, R3, UR17, PT ;  /* 0x0000001103007c0c */ /* 0x000fe2000bf06270 */
[----:B------:R-:W-:-:S12]  /*c660*/  @P3 BRA `(.L_x_208) ;  /* 0x0000001000183947 */ /* 0x000fd80003800000 */
[----:B0-----:R-:W0:Y:S01]  /*c670*/  S2R R0, SR_TID.X ;  /* 0x0000000000007919 */ /* 0x001e220000002100 */
[----:B------:R-:W-:Y:S01]  /*c680*/  ULDC.64 UR14, c[0x0][0xaa0] ;  /* 0x0002a800000e7ab9 */ /* 0x000fe20000000a00 */
[----:B------:R-:W-:Y:S02]  /*c690*/  R2UR UR19, R216 ;  /* 0x00000000d81372ca */ /* 0x000fe400000e0000 */
[----:B------:R-:W-:Y:S01]  /*c6a0*/  R2UR UR18, R170 ;  /* 0x00000000aa1272ca */ /* 0x000fe200000e0000 */
[----:B0-----:R-:W-:-:S05]  /*c6b0*/  VIADD R0, R0, 0xffffff80 ;  /* 0xffffff8000007836 */ /* 0x001fca0000000000 */
[----:B------:R-:W-:-:S04]  /*c6c0*/  SHF.R.S32.HI R3, RZ, 0x1f, R0 ;  /* 0x0000001fff037819 */ /* 0x000fc80000011400 */
[----:B------:R-:W-:-:S04]  /*c6d0*/  LEA.HI R3, R3, R0, RZ, 0x3 ;  /* 0x0000000003037211 */ /* 0x000fc800078f18ff */
[----:B------:R-:W-:Y:S02]  /*c6e0*/  LOP3.LUT R5, R3, 0xfffffff8, RZ, 0xc0, !PT ;  /* 0xfffffff803057812 */ /* 0x000fe400078ec0ff */
[----:B------:R-:W-:Y:S01]  /*c6f0*/  SHF.R.S32.HI R17, RZ, 0x3, R3 ;  /* 0x00000003ff117819 */ /* 0x000fe20000011403 */
[----:B------:R-:W-:Y:S02]  /*c700*/  IMAD.MOV.U32 R3, RZ, RZ, 0x2 ;  /* 0x00000002ff037424 */ /* 0x000fe400078e00ff */
[----:B------:R-:W-:-:S04]  /*c710*/  IMAD.IADD R18, R0, 0x1, -R5 ;  /* 0x0000000100127824 */ /* 0x000fc800078e0a05 */
[----:B------:R-:W-:-:S04]  /*c720*/  IMAD.SHL.U32 R0, R18, 0x8, RZ ;  /* 0x0000000812007824 */ /* 0x000fc800078e00ff */
[----:B------:R-:W-:-:S04]  /*c730*/  IMAD R2, R17, 0x40, R0 ;  /* 0x0000004011027824 */ /* 0x000fc800078e0200 */
[----:B------:R-:W-:-:S03]  /*c740*/  IMAD.WIDE R2, R2, R3, UR10 ;  /* 0x0000000a02027e25 */ /* 0x000fc6000f8e0203 */
[C---:B------:R-:W-:Y:S02]  /*c750*/  IADD3 R25, P2, R2.reuse, 0x3000, RZ ;  /* 0x0000300002197810 */ /* 0x040fe40007f5e0ff */
[C---:B------:R-:W-:Y:S02]  /*c760*/  IADD3 R9, P4, R2.reuse, 0x1000, RZ ;  /* 0x0000100002097810 */ /* 0x040fe40007f9e0ff */
[----:B------:R-:W-:Y:S02]  /*c770*/  IADD3 R13, P3, R2, 0x2000, RZ ;  /* 0x00002000020d7810 */ /* 0x000fe40007f7e0ff */
[----:B------:R-:W-:Y:S02]  /*c780*/  LOP3.LUT R24, R25, 0x380, RZ, 0xc0, !PT ;  /* 0x0000038019187812 */ /* 0x000fe400078ec0ff */
[----:B------:R-:W-:Y:S02]  /*c790*/  LOP3.LUT R8, R9, 0x380, RZ, 0xc0, !PT ;  /* 0x0000038009087812 */ /* 0x000fe400078ec0ff */
[----:B------:R-:W-:-:S02]  /*c7a0*/  LOP3.LUT R12, R13, 0x380, RZ, 0xc0, !PT ;  /* 0x000003800d0c7812 */ /* 0x000fc400078ec0ff */
[----:B------:R-:W-:Y:S02]  /*c7b0*/  SHF.R.U64 R24, R24, 0x3, RZ ;  /* 0x0000000318187819 */ /* 0x000fe400000012ff */
[----:B------:R-:W-:Y:S02]  /*c7c0*/  SHF.R.U64 R8, R8, 0x3, RZ ;  /* 0x0000000308087819 */ /* 0x000fe400000012ff */
[----:B------:R-:W-:Y:S02]  /*c7d0*/  SHF.R.U64 R12, R12, 0x3, RZ ;  /* 0x000000030c0c7819 */ /* 0x000fe400000012ff */
[----:B------:R-:W-:Y:S01]  /*c7e0*/  LOP3.LUT R24, R24, R25, RZ, 0x3c, !PT ;  /* 0x0000001918187212 */ /* 0x000fe200078e3cff */
[--C-:B------:R-:W-:Y:S01]  /*c7f0*/  IMAD.X R25, RZ, RZ, R3.reuse, P2 ;  /* 0x000000ffff197224 */ /* 0x100fe200010e0603 */
[----:B------:R-:W-:Y:S01]  /*c800*/  LOP3.LUT R8, R8, R9, RZ, 0x3c, !PT ;  /* 0x0000000908087212 */ /* 0x000fe200078e3cff */
[--C-:B------:R-:W-:Y:S01]  /*c810*/  IMAD.X R9, RZ, RZ, R3.reuse, P4 ;  /* 0x000000ffff097224 */ /* 0x100fe200020e0603 */
[----:B------:R-:W-:Y:S01]  /*c820*/  LOP3.LUT R12, R12, R13, RZ, 0x3c, !PT ;  /* 0x0000000d0c0c7212 */ /* 0x000fe200078e3cff */
[----:B------:R-:W-:Y:S01]  /*c830*/  IMAD.X R13, RZ, RZ, R3, P3 ;  /* 0x000000ffff0d7224 */ /* 0x000fe200018e0603 */
[C---:B------:R-:W-:Y:S01]  /*c840*/  IADD3 R49, P2, R2.reuse, 0x9000, RZ ;  /* 0x0000900002317810 */ /* 0x040fe20007f5e0ff */
[----:B------:R-:W-:Y:S01]  /*c850*/  UIMAD UR12, UR16, UR14, URZ ;  /* 0x0000000e100c72a4 */ /* 0x000fe2000f8e023f */
[C---:B------:R-:W-:Y:S01]  /*c860*/  IADD3 R29, P0, R2.reuse, 0x4000, RZ ;  /* 0x00004000021d7810 */ /* 0x040fe20007f1e0ff */
[----:B------:R-:W-:Y:S01]  /*c870*/  UIMAD.WIDE.U32 UR10, UR4, UR14, URZ ;  /* 0x0000000e040a72a5 */ /* 0x000fe2000f8e003f */
[C---:B------:R-:W-:Y:S01]  /*c880*/  IADD3 R33, P6, R2.reuse, 0x5000, RZ ;  /* 0x0000500002217810 */ /* 0x040fe20007fde0ff */
[----:B------:R-:W-:Y:S01]  /*c890*/  IMAD.U32 R78, RZ, RZ, UR18 ;  /* 0x00000012ff4e7e24 */ /* 0x000fe2000f8e00ff */
[C---:B------:R-:W-:Y:S01]  /*c8a0*/  IADD3 R37, P5, R2.reuse, 0x6000, RZ ;  /* 0x0000600002257810 */ /* 0x040fe20007fbe0ff */
[----:B------:R-:W5:Y:S01]  /*c8b0*/  LD.E.128 R8, desc[UR36][R8.64] ;  /* 0x0000002408087980 */ /* 0x000f62000c101d00 */
[----:B------:R-:W-:-:S02]  /*c8c0*/  IADD3 R41, P4, R2, 0x7000, RZ ;  /* 0x0000700002297810 */ /* 0x000fc40007f9e0ff */
[C---:B------:R-:W-:Y:S01]  /*c8d0*/  IADD3 R45, P3, R2.reuse, 0x8000, RZ ;  /* 0x00008000022d7810 */ /* 0x040fe20007f7e0ff */
[----:B------:R-:W5:Y:S01]  /*c8e0*/  LD.E.128 R12, desc[UR36][R12.64] ;  /* 0x000000240c0c7980 */ /* 0x000f62000c101d00 */
[----:B------:R-:W-:Y:S02]  /*c8f0*/  LOP3.LUT R48, R49, 0x380, RZ, 0xc0, !PT ;  /* 0x0000038031307812 */ /* 0x000fe400078ec0ff */
[----:B------:R-:W-:Y:S01]  /*c900*/  LOP3.LUT R7, R2, 0x380, RZ, 0xc0, !PT ;  /* 0x0000038002077812 */ /* 0x000fe200078ec0ff */
[----:B------:R-:W-:Y:S01]  /*c910*/  UIMAD UR12, UR4, UR15, UR12 ;  /* 0x0000000f040c72a4 */ /* 0x000fe2000f8e020c */
[----:B------:R-:W-:Y:S01]  /*c920*/  LOP3.LUT R28, R29, 0x380, RZ, 0xc0, !PT ;  /* 0x000003801d1c7812 */ /* 0x000fe200078ec0ff */
[----:B------:R-:W-:Y:S01]  /*c930*/  @UP1 ULDC UR14, c[0x0][0xbec] ;  /* 0x0002fb00000e1ab9 */ /* 0x000fe20000000800 */
[----:B------:R-:W-:Y:S01]  /*c940*/  LOP3.LUT R32, R33, 0x380, RZ, 0xc0, !PT ;  /* 0x0000038021207812 */ /* 0x000fe200078ec0ff */
[----:B------:R-:W5:Y:S01]  /*c950*/  LD.E.128 R24, desc[UR36][R24.64] ;  /* 0x0000002418187980 */ /* 0x000f62000c101d00 */
[----:B------:R-:W-:-:S02]  /*c960*/  LOP3.LUT R36, R37, 0x380, RZ, 0xc0, !PT ;  /* 0x0000038025247812 */ /* 0x000fc400078ec0ff */
[----:B------:R-:W-:Y:S02]  /*c970*/  LOP3.LUT R40, R41, 0x380, RZ, 0xc0, !PT ;  /* 0x0000038029287812 */ /* 0x000fe400078ec0ff */
[----:B------:R-:W-:Y:S02]  /*c980*/  LOP3.LUT R44, R45, 0x380, RZ, 0xc0, !PT ;  /* 0x000003802d2c7812 */ /* 0x000fe400078ec0ff */
[----:B------:R-:W-:Y:S02]  /*c990*/  SHF.R.U64 R48, R48, 0x3, RZ ;  /* 0x0000000330307819 */ /* 0x000fe400000012ff */
[----:B------:R-:W-:Y:S02]  /*c9a0*/  SHF.R.U64 R28, R28, 0x3, RZ ;  /* 0x000000031c1c7819 */ /* 0x000fe400000012ff */
[----:B------:R-:W-:Y:S02]  /*c9b0*/  SHF.R.U64 R32, R32, 0x3, RZ ;  /* 0x0000000320207819 */ /* 0x000fe400000012ff */
[----:B------:R-:W-:-:S02]  /*c9c0*/  SHF.R.U64 R36, R36, 0x3, RZ ;  /* 0x0000000324247819 */ /* 0x000fc400000012ff */
[----:B------:R-:W-:Y:S02]  /*c9d0*/  SHF.R.U64 R40, R40, 0x3, RZ ;  /* 0x0000000328287819 */ /* 0x000fe400000012ff */
        /* <DEDUP_REMOVED lines=14> */
[----:B------:R-:W-:Y:S01]  /*cac0*/  SHF.R.U64 R7, R7, 0x3, RZ ;  /* 0x0000000307077819 */ /* 0x000fe200000012ff */
[----:B------:R-:W-:Y:S01]  /*cad0*/  UIADD3 UR11, UR11, UR12, URZ ;  /* 0x0000000c0b0b7290 */ /* 0x000fe2000fffe03f */
[C---:B------:R-:W-:Y:S01]  /*cae0*/  IADD3 R53, P0, R2.reuse, 0xa000, RZ ;  /* 0x0000a00002357810 */ /* 0x040fe20007f1e0ff */
[----:B------:R-:W-:Y:S01]  /*caf0*/  IMAD.X R73, RZ, RZ, R3, P2 ;  /* 0x000000ffff497224 */ /* 0x000fe200010e0603 */
[C---:B------:R-:W-:Y:S01]  /*cb00*/  IADD3 R57, P6, R2.reuse, 0xb000, RZ ;  /* 0x0000b00002397810 */ /* 0x040fe20007fde0ff */
[----:B------:R-:W-:Y:S01]  /*cb10*/  ULDC.64 UR12, c[0x0][0xae8] ;  /* 0x0002ba00000c7ab9 */ /* 0x000fe20000000a00 */
[C---:B------:R-:W-:Y:S01]  /*cb20*/  IADD3 R61, P5, R2.reuse, 0xc000, RZ ;  /* 0x0000c000023d7810 */ /* 0x040fe20007fbe0ff */
[----:B------:R-:W-:Y:S01]  /*cb30*/  USHF.R.S32.HI UR4, URZ, 0x1f, UR9 ;  /* 0x0000001f3f047899 */ /* 0x000fe20008011409 */
[C---:B------:R-:W-:Y:S01]  /*cb40*/  IADD3 R65, P4, R2.reuse, 0xd000, RZ ;  /* 0x0000d00002417810 */ /* 0x040fe20007f9e0ff */
[----:B------:R-:W5:Y:S01]  /*cb50*/  LD.E.128 R28, desc[UR36][R28.64] ;  /* 0x000000241c1c7980 */ /* 0x000f62000c101d00 */
[----:B------:R-:W-:-:S02]  /*cb60*/  IADD3 R69, P3, R2, 0xe000, RZ ;  /* 0x0000e00002457810 */ /* 0x000fc40007f7e0ff */
[----:B------:R-:W-:Y:S01]  /*cb70*/  LOP3.LUT R4, R5, 0x380, RZ, 0xc0, !PT ;  /* 0x0000038005047812 */ /* 0x000fe200078ec0ff */
[----:B------:R-:W5:Y:S01]  /*cb80*/  LD.E.128 R32, desc[UR36][R32.64] ;  /* 0x0000002420207980 */ /* 0x000f62000c101d00 */
[----:B------:R-:W-:Y:S02]  /*cb90*/  LOP3.LUT R52, R53, 0x380, RZ, 0xc0, !PT ;  /* 0x0000038035347812 */ /* 0x000fe400078ec0ff */
[----:B------:R-:W-:Y:S01]  /*cba0*/  LOP3.LUT R56, R57, 0x380, RZ, 0xc0, !PT ;  /* 0x0000038039387812 */ /* 0x000fe200078ec0ff */
[----:B------:R-:W5:Y:S01]  /*cbb0*/  LD.E.128 R36, desc[UR36][R36.64] ;  /* 0x0000002424247980 */ /* 0x000f62000c101d00 */
[----:B------:R-:W-:Y:S02]  /*cbc0*/  LOP3.LUT R60, R61, 0x380, RZ, 0xc0, !PT ;  /* 0x000003803d3c7812 */ /* 0x000fe400078ec0ff */
[----:B------:R-:W-:Y:S01]  /*cbd0*/  LOP3.LUT R64, R65, 0x380, RZ, 0xc0, !PT ;  /* 0x0000038041407812 */ /* 0x000fe200078ec0ff */
[----:B------:R-:W5:Y:S01]  /*cbe0*/  LD.E.128 R40, desc[UR36][R40.64] ;  /* 0x0000002428287980 */ /* 0x000f62000c101d00 */
[----:B------:R-:W-:-:S02]  /*cbf0*/  LOP3.LUT R68, R69, 0x380, RZ, 0xc0, !PT ;  /* 0x0000038045447812 */ /* 0x000fc400078ec0ff */
[----:B------:R-:W-:Y:S01]  /*cc00*/  SHF.R.U64 R4, R4, 0x3, RZ ;  /* 0x0000000304047819 */ /* 0x000fe200000012ff */
[----:B------:R-:W5:Y:S01]  /*cc10*/  LD.E.128 R44, desc[UR36][R44.64] ;  /* 0x000000242c2c7980 */ /* 0x000f62000c101d00 */
[----:B------:R-:W-:Y:S02]  /*cc20*/  SHF.R.U64 R52, R52, 0x3, RZ ;  /* 0x0000000334347819 */ /* 0x000fe400000012ff */
[----:B------:R-:W-:Y:S01]  /*cc30*/  SHF.R.U64 R56, R56, 0x3, RZ ;  /* 0x0000000338387819 */ /* 0x000fe200000012ff */
[----:B------:R-:W5:Y:S01]  /*cc40*/  LD.E.128 R48, desc[UR36][R48.64] ;  /* 0x0000002430307980 */ /* 0x000f62000c101d00 */
[----:B------:R-:W-:Y:S02]  /*cc50*/  SHF.R.U64 R60, R60, 0x3, RZ ;  /* 0x000000033c3c7819 */ /* 0x000fe400000012ff */
[----:B------:R-:W-:Y:S02]  /*cc60*/  SHF.R.U64 R64, R64, 0x3, RZ ;  /* 0x0000000340407819 */ /* 0x000fe400000012ff */
[----:B------:R-:W-:-:S02]  /*cc70*/  SHF.R.U64 R68, R68, 0x3, RZ ;  /* 0x0000000344447819 */ /* 0x000fc400000012ff */
[----:B------:R-:W-:Y:S01]  /*cc80*/  LOP3.LUT R2, R7, R2, RZ, 0x3c, !PT ;  /* 0x0000000207027212 */ /* 0x000fe200078e3cff */
[----:B------:R-:W-:Y:S01]  /*cc90*/  UIMAD.WIDE.U32 UR10, UR19, UR12, UR10 ;  /* 0x0000000c130a72a5 */ /* 0x000fe2000f8e000a */
[----:B------:R-:W-:Y:S01]  /*cca0*/  LOP3.LUT R52, R52, R53, RZ, 0x3c, !PT ;  /* 0x0000003534347212 */ /* 0x000fe200078e3cff */
[--C-:B------:R-:W-:Y:S01]  /*ccb0*/  IMAD.X R53, RZ, RZ, R3.reuse, P0 ;  /* 0x000000ffff357224 */ /* 0x100fe200000e0603 */
[----:B------:R-:W-:Y:S02]  /*ccc0*/  LOP3.LUT R56, R56, R57, RZ, 0x3c, !PT ;  /* 0x0000003938387212 */ /* 0x000fe400078e3cff */
[----:B------:R-:W-:Y:S01]  /*ccd0*/  LOP3.LUT R60, R60, R61, RZ, 0x3c, !PT ;  /* 0x0000003d3c3c7212 */ /* 0x000fe200078e3cff */
[--C-:B------:R-:W-:Y:S01]  /*cce0*/  IMAD.X R61, RZ, RZ, R3.reuse, P5 ;  /* 0x000000ffff3d7224 */ /* 0x100fe200028e0603 */
[----:B------:R-:W-:Y:S01]  /*ccf0*/  LOP3.LUT R64, R64, R65, RZ, 0x3c, !PT ;  /* 0x0000004140407212 */ /* 0x000fe200078e3cff */
[--C-:B------:R-:W-:Y:S01]  /*cd00*/  IMAD.X R65, RZ, RZ, R3.reuse, P4 ;  /* 0x000000ffff417224 */ /* 0x100fe200020e0603 */
[----:B------:R-:W-:Y:S01]  /*cd10*/  LOP3.LUT R68, R68, R69, RZ, 0x3c, !PT ;  /* 0x0000004544447212 */ /* 0x000fe200078e3cff */
[----:B------:R-:W-:Y:S01]  /*cd20*/  IMAD.X R69, RZ, RZ, R3, P3 ;  /* 0x000000ffff457224 */ /* 0x000fe200018e0603 */
[----:B------:R-:W-:Y:S01]  /*cd30*/  LOP3.LUT R72, R4, R5, RZ, 0x3c, !PT ;  /* 0x0000000504487212 */ /* 0x000fe200078e3cff */
[----:B------:R-:W-:Y:S01]  /*cd40*/  UIMAD UR11, UR19, UR13, UR11 ;  /* 0x0000000d130b72a4 */ /* 0x000fe2000f8e020b */
[----:B------:R-:W-:Y:S01]  /*cd50*/  IADD3.X R57, RZ, R3, RZ, P6, !PT ;  /* 0x00000003ff397210 */ /* 0x000fe200037fe4ff */
[----:B------:R0:W5:Y:S01]  /*cd60*/  LD.E.128 R4, desc[UR36][R2.64] ;  /* 0x0000002402047980 */ /* 0x000162000c101d00 */
[----:B------:R-:W-:-:S02]  /*cd70*/  ULDC.64 UR12, c[0x0][0xaf0] ;  /* 0x0002bc00000c7ab9 */ /* 0x000fc40000000a00 */
[----:B------:R-:W-:Y:S01]  /*cd80*/  UIMAD UR4, UR4, UR12, URZ ;  /* 0x0000000c040472a4 */ /* 0x000fe2000f8e023f */
[----:B------:R-:W5:Y:S01]  /*cd90*/  LD.E.128 R52, desc[UR36][R52.64] ;  /* 0x0000002434347980 */ /* 0x000f62000c101d00 */
[----:B------:R-:W-:-:S03]  /*cda0*/  IMAD R78, R78, 0x80, R17 ;  /* 0x000000804e4e7824 */ /* 0x000fc600078e0211 */
[----:B------:R-:W5:Y:S01]  /*cdb0*/  LD.E.128 R56, desc[UR36][R56.64] ;  /* 0x0000002438387980 */ /* 0x000f62000c101d00 */
[----:B0-----:R-:W-:Y:S02]  /*cdc0*/  IMAD.U32 R3, RZ, RZ, UR18 ;  /* 0x00000012ff037e24 */ /* 0x001fe4000f8e00ff */
[----:B------:R-:W-:Y:S01]  /*cdd0*/  IMAD R2, R18, 0x20, R17 ;  /* 0x0000002012027824 */ /* 0x000fe200078e0211 */
[----:B------:R-:W5:Y:S03]  /*cde0*/  LD.E.128 R60, desc[UR36][R60.64] ;  /* 0x000000243c3c7980 */ /* 0x000f66000c101d00 */
[----:B------:R-:W-:Y:S01]  /*cdf0*/  IMAD R20, R3, 0x80, R2 ;  /* 0x0000008003147824 */ /* 0x000fe200078e0202 */
[----:B------:R-:W-:Y:S01]  /*ce00*/  UIMAD UR4, UR9, UR13, UR4 ;  /* 0x0000000d090472a4 */ /* 0x000fe2000f8e0204 */
[----:B------:R-:W5:Y:S02]  /*ce10*/  LD.E.128 R64, desc[UR36][R64.64] ;  /* 0x0000002440407980 */ /* 0x000f64000c101d00 */
[----:B------:R-:W-:Y:S01]  /*ce20*/  @P1 IMAD.HI.U32 R2, R20, UR14, RZ ;  /* 0x0000000e14021c27 */ /* 0x000fe2000f8e00ff */
[----:B------:R-:W-:Y:S01]  /*ce30*/  UIMAD.WIDE.U32 UR10, UR9, UR12, UR10 ;  /* 0x0000000c090a72a5 */ /* 0x000fe2000f8e000a */
[----:B------:R-:W5:Y:S02]  /*ce40*/  LD.E.128 R68, desc[UR36][R68.64] ;  /* 0x0000002444447980 */ /* 0x000f64000c101d00 */
[----:B------:R-:W-:Y:S01]  /*ce50*/  @UP1 ULDC UR9, c[0x0][0xbf0] ;  /* 0x0002fc0000091ab9 */ /* 0x000fe20000000800 */
[----:B------:R-:W-:Y:S01]  /*ce60*/  IMAD.MOV.U32 R19, RZ, RZ, R20 ;  /* 0x000000ffff137224 */ /* 0x000fe200078e0014 */
[----:B------:R-:W-:Y:S01]  /*ce70*/  @P1 SHF.R.U32.HI R19, RZ, UR9, R2 ;  /* 0x00000009ff131c19 */ /* 0x000fe20008011602 */
[----:B------:R-:W-:Y:S01]  /*ce80*/  UIADD3 UR4, UR11, UR4, URZ ;  /* 0x000000040b047290 */ /* 0x000fe2000fffe03f */
[----:B------:R-:W-:Y:S01]  /*ce90*/  IMAD.U32 R2, RZ, RZ, UR10 ;  /* 0x0000000aff027e24 */ /* 0x000fe2000f8e00ff */
[----:B------:R-:W5:Y:S01]  /*cea0*/  LD.E.128 R72, desc[UR36][R72.64] ;  /* 0x0000002448487980 */ /* 0x000f62000c101d00 */
[--C-:B------:R-:W-:Y:S01]  /*ceb0*/  SHF.R.S32.HI R18, RZ, 0x1f, R19.reuse ;  /* 0x0000001fff127819 */ /* 0x100fe20000011413 */
[----:B------:R-:W-:-:S02]  /*cec0*/  IMAD.MOV R21, RZ, RZ, -R19 ;  /* 0x000000ffff157224 */ /* 0x000fc400078e0a13 */
[----:B------:R-:W-:Y:S01]  /*ced0*/  IMAD.U32 R3, RZ, RZ, UR11 ;  /* 0x0000000bff037e24 */ /* 0x000fe2000f8e00ff */
[----:B------:R-:W-:Y:S01]  /*cee0*/  ULDC.64 UR10, c[0x0][0xae0] ;  /* 0x0002b800000a7ab9 */ /* 0x000fe20000000a00 */
[----:B------:R-:W-:Y:S01]  /*cef0*/  IMAD.U32 R3, RZ, RZ, UR4 ;  /* 0x00000004ff037e24 */ /* 0x000fe2000f8e00ff */
[----:B------:R-:W-:Y:S01]  /*cf00*/  @!PT LDS RZ, [RZ] ;  /* 0x00000000fffff984 */ /* 0x000fe20000000800 */
[----:B------:R-:W-:Y:S01]  /*cf10*/  @!PT LDS RZ, [RZ] ;  /* 0x00000000fffff984 */ /* 0x000fe20000000800 */
[----:B------:R-:W-:Y:S01]  /*cf20*/  @!PT LDS RZ, [RZ] ;  /* 0x00000000fffff984 */ /* 0x000fe20000000800 */
[----:B------:R-:W-:Y:S01]  /*cf30*/  @!PT LDS RZ, [RZ] ;  /* 0x00000000fffff984 */ /* 0x000fe20000000800 */
[----:B------:R0:W-:Y:S06]  /*cf40*/  MEMBAR.ALL.CTA ;  /* 0x0000000000007992 */ /* 0x0001ec0000008000 */
[----:B0-----:R-:W0:Y:S01]  /*cf50*/  FENCE.VIEW.ASYNC.S ;  /* 0x00000000000073c6 */ /* 0x001e220000000000 */
[----:B------:R-:W-:-:S02]  /*cf60*/  IMAD R18, R18, UR10, RZ ;  /* 0x0000000a12127c24 */ /* 0x000fc4000f8e02ff */
[----:B------:R-:W-:Y:S02]  /*cf70*/  IMAD R21, R21, UR20, R20 ;  /* 0x0000001415157c24 */ /* 0x000fe4000f8e0214 */
        /* <DEDUP_REMOVED lines=8> */
[----:B------:R-:W-:-:S03]  /*d000*/  ULDC.64 UR10, c[0x0][0xa80] ;  /* 0x0002a000000a7ab9 */ /* 0x000fc60000000a00 */
[----:B------:R-:W-:Y:S01]  /*d010*/  IMAD.IADD R3, R3, 0x1, R17 ;  /* 0x0000000103037824 */ /* 0x000fe200078e0211 */
[----:B------:R-:W-:Y:S01]  /*d020*/  LEA R17, P2, R2, UR10, 0x1 ;  /* 0x0000000a02117c11 */ /* 0x000fe2000f8408ff */
[----:B------:R-:W-:-:S03]  /*d030*/  UIADD3 UR8, UR8, 0x38820, URZ ;  /* 0x0003882008087890 */ /* 0x000fc6000fffe03f */
[----:B------:R-:W-:Y:S02]  /*d040*/  LEA.HI.X R22, R2, UR11, R3, 0x1, P2 ;  /* 0x0000000b02167c11 */ /* 0x000fe400090f0c03 */
[C---:B------:R-:W-:Y:S01]  /*d050*/  ISETP.GE.AND P2, PT, R78.reuse, UR17, PT ;  /* 0x000000114e007c0c */ /* 0x040fe2000bf46270 */
[----:B------:R-:W-:Y:S01]  /*d060*/  UPRMT UR8, URZ, 0x654, UR8 ;  /* 0x000006543f087896 */ /* 0x000fe20008000008 */
[C---:B------:R-:W-:Y:S02]  /*d070*/  VIADD R18, R78.reuse, 0x20 ;  /* 0x000000204e127836 */ /* 0x040fe40000000000 */
[----:B------:R-:W-:Y:S02]  /*d080*/  VIADD R19, R78, 0x40 ;  /* 0x000000404e137836 */ /* 0x000fe40000000000 */
[C---:B------:R-:W-:Y:S02]  /*d090*/  VIADD R80, R0.reuse, 0x40 ;  /* 0x0000004000507836 */ /* 0x040fe40000000000 */
[----:B------:R-:W-:-:S02]  /*d0a0*/  VIADD R82, R0, 0x80 ;  /* 0x0000008000527836 */ /* 0x000fc40000000000 */
[----:B------:R-:W-:Y:S01]  /*d0b0*/  VIADD R84, R0, 0xc0 ;  /* 0x000000c000547836 */ /* 0x000fe20000000000 */
[----:B0-----:R-:W-:Y:S01]  /*d0c0*/  SYNCS.ARRIVE.TRANS64.RED.A1T0 RZ, [UR8], RZ ;  /* 0x000000ffffff79a7 */ /* 0x001fe20008100408 */
[----:B------:R0:W1:Y:S01]  /*d0d0*/  SHFL.IDX PT, R79, R17, RZ, 0x181f ;  /* 0x00181fff114f7589 */ /* 0x00006200000e0000 */
[----:B------:R-:W-:Y:S03]  /*d0e0*/  BSSY B1, `(.L_x_209) ;  /* 0x000001a000017945 */ /* 0x000fe60003800000 */
[----:B------:R0:W2:Y:S01]  /*d0f0*/  SHFL.IDX PT, R77, R22, RZ, 0x181f ;  /* 0x00181fff164d7589 */ /* 0x0000a200000e0000 */
[----:B------:R-:W-:Y:S02]  /*d100*/  ISETP.GE.AND P1, PT, R18, UR17, PT ;  /* 0x0000001112007c0c */ /* 0x000fe4000bf26270 */
[----:B------:R-:W-:Y:S02]  /*d110*/  ISETP.GE.AND P0, PT, R19, UR17, PT ;  /* 0x0000001113007c0c */ /* 0x000fe4000bf06270 */
[----:B------:R-:W-:-:S02]  /*d120*/  SHF.R.S32.HI R86, RZ, 0x1f, R0 ;  /* 0x0000001fff567819 */ /* 0x000fc40000011400 */
[----:B------:R-:W-:Y:S02]  /*d130*/  SHF.R.S32.HI R81, RZ, 0x1f, R80 ;  /* 0x0000001fff517819 */ /* 0x000fe40000011450 */
[----:B------:R-:W-:Y:S02]  /*d140*/  SHF.R.S32.HI R83, RZ, 0x1f, R82 ;  /* 0x0000001fff537819 */ /* 0x000fe40000011452 */
[----:B------:R-:W-:Y:S01]  /*d150*/  SHF.R.S32.HI R85, RZ, 0x1f, R84 ;  /* 0x0000001fff557819 */ /* 0x000fe20000011454 */
[----:B0-----:R-:W-:Y:S06]  /*d160*/  @P2 BRA `(.L_x_210) ;  /* 0x0000000000442947 */ /* 0x001fec0003800000 */
[----:B------:R-:W-:Y:S02]  /*d170*/  ULDC UR4, c[0x0][0xac8] ;  /* 0x0002b20000047ab9 */ /* 0x000fe40000000800 */
[----:B------:R-:W-:Y:S02]  /*d180*/  ISETP.GE.AND P5, PT, R0, UR4, PT ;  /* 0x0000000400007c0c */ /* 0x000fe4000bfa6270 */
[----:B------:R-:W-:Y:S02]  /*d190*/  ISETP.GE.AND P4, PT, R80, UR4, PT ;  /* 0x0000000450007c0c */ /* 0x000fe4000bf86270 */
[----:B------:R-:W-:Y:S02]  /*d1a0*/  ISETP.GE.AND P3, PT, R82, UR4, PT ;  /* 0x0000000452007c0c */ /* 0x000fe4000bf66270 */
[----:B------:R-:W-:-:S07]  /*d1b0*/  ISETP.GE.AND P2, PT, R84, UR4, PT ;  /* 0x0000000454007c0c */ /* 0x000fce000bf46270 */
[----:B-1----:R-:W-:-:S04]  /*d1c0*/  @!P5 LEA R2, P6, R0, R79, 0x1 ;  /* 0x0000004f0002d211 */ /* 0x002fc800078c08ff */
[----:B--2---:R-:W-:Y:S02]  /*d1d0*/  @!P5 LEA.HI.X R3, R0, R77, R86, 0x1, P6 ;  /* 0x0000004d0003d211 */ /* 0x004fe400030f0c56 */
[----:B------:R-:W-:-:S03]  /*d1e0*/  @!P4 LEA R18, P6, R80, R79, 0x1 ;  /* 0x0000004f5012c211 */ /* 0x000fc600078c08ff */
[----:B-----5:R0:W-:Y:S01]  /*d1f0*/  @!P5 ST.E.128 desc[UR36][R2.64], R4 ;  /* 0x000000040200d985 */ /* 0x0201e2000c101d24 */
[----:B------:R-:W-:Y:S02]  /*d200*/  @!P4 LEA.HI.X R19, R80, R77, R81, 0x1, P6 ;  /* 0x0000004d5013c211 */ /* 0x000fe400030f0c51 */
[----:B------:R-:W-:-:S03]  /*d210*/  @!P3 LEA R20, P6, R82, R79, 0x1 ;  /* 0x0000004f5214b211 */ /* 0x000fc600078c08ff */
[----:B------:R0:W-:Y:S01]  /*d220*/  @!P4 ST.E.128 desc[UR36][R18.64], R28 ;  /* 0x0000001c1200c985 */ /* 0x0001e2000c101d24 */
[----:B------:R-:W-:Y:S02]  /*d230*/  @!P3 LEA.HI.X R21, R82, R77, R83, 0x1, P6 ;  /* 0x0000004d5215b211 */ /* 0x000fe400030f0c53 */
[----:B------:R-:W-:-:S03]  /*d240*/  @!P2 LEA R76, P6, R84, R79, 0x1 ;  /* 0x0000004f544ca211 */ /* 0x000fc600078c08ff */
[----:B------:R0:W-:Y:S01]  /*d250*/  @!P3 ST.E.128 desc[UR36][R20.64], R44 ;  /* 0x0000002c1400b985 */ /* 0x0001e2000c101d24 */
[----:B------:R-:W-:-:S05]  /*d260*/  @!P2 LEA.HI.X R77, R84, R77, R85, 0x1, P6 ;  /* 0x0000004d544da211 */ /* 0x000fca00030f0c55 */
[----:B------:R0:W-:Y:S04]  /*d270*/  @!P2 ST.E.128 desc[UR36][R76.64], R60 ;  /* 0x0000003c4c00a985 */ /* 0x0001e8000c101d24 */
.L_x_210:
[----:B------:R-:W-:Y:S05]  /*d280*/  BSYNC B1 ;  /* 0x0000000000017941 */ /* 0x000fea0003800000 */
.L_x_209:
[----:B0-----:R0:W3:Y:S01]  /*d290*/  SHFL.IDX PT, R19, R22, 0x1, 0x181f ;  /* 0x00381f0016137f89 */ /* 0x0010e200000e0000 */
[----:B------:R-:W-:Y:S03]  /*d2a0*/  BSSY B1, `(.L_x_211) ;  /* 0x0000014000017945 */ /* 0x000fe60003800000 */
[----:B-----5:R0:W4:Y:S01]  /*d2b0*/  SHFL.IDX PT, R7, R17, 0x1, 0x181f ;  /* 0x00381f0011077f89 */ /* 0x02012200000e0000 */
[----:B------:R-:W-:Y:S05]  /*d2c0*/  @P1 BRA `(.L_x_212) ;  /* 0x0000000000441947 */ /* 0x000fea0003800000 */
[----:B------:R-:W-:Y:S02]  /*d2d0*/  ULDC UR4, c[0x0][0xac8] ;  /* 0x0002b20000047ab9 */ /* 0x000fe40000000800 */
[----:B------:R-:W-:Y:S02]  /*d2e0*/  ISETP.GE.AND P4, PT, R0, UR4, PT ;  /* 0x0000000400007c0c */ /* 0x000fe4000bf86270 */
[----:B------:R-:W-:Y:S02]  /*d2f0*/  ISETP.GE.AND P3, PT, R80, UR4, PT ;  /* 0x0000000450007c0c */ /* 0x000fe4000bf66270 */
[----:B------:R-:W-:Y:S02]  /*d300*/  ISETP.GE.AND P2, PT, R82, UR4, PT ;  /* 0x0000000452007c0c */ /* 0x000fe4000bf46270 */
[----:B------:R-:W-:-:S07]  /*d310*/  ISETP.GE.AND P1, PT, R84, UR4, PT ;  /* 0x0000000454007c0c */ /* 0x000fce000bf26270 */
[-C--:B----4-:R-:W-:Y:S02]  /*d320*/  @!P4 LEA R2, P6, R0, R7.reuse, 0x1 ;  /* 0x000000070002c211 */ /* 0x090fe400078c08ff */
[----:B------:R-:W-:Y:S02]  /*d330*/  @!P3 LEA R4, P5, R80, R7, 0x1 ;  /* 0x000000075004b211 */ /* 0x000fe400078a08ff */
[----:B---3--:R-:W-:Y:S02]  /*d340*/  @!P4 LEA.HI.X R3, R0, R19, R86, 0x1, P6 ;  /* 0x000000130003c211 */ /* 0x008fe400030f0c56 */
[----:B------:R-:W-:Y:S02]  /*d350*/  @!P2 LEA R6, P6, R82, R7, 0x1 ;  /* 0x000000075206a211 */ /* 0x000fe400078c08ff */
[----:B------:R-:W-:Y:S01]  /*d360*/  @!P3 LEA.HI.X R5, R80, R19, R81, 0x1, P5 ;  /* 0x000000135005b211 */ /* 0x000fe200028f0c51 */
[----:B------:R3:W-:Y:S01]  /*d370*/  @!P4 ST.E.128 desc[UR36][R2.64], R8 ;  /* 0x000000080200c985 */ /* 0x0007e2000c101d24 */
[----:B------:R-:W-:-:S02]  /*d380*/  @!P1 LEA R18, P5, R84, R7, 0x1 ;  /* 0x0000000754129211 */ /* 0x000fc400078a08ff */
[-C--:B------:R-:W-:Y:S01]  /*d390*/  @!P2 LEA.HI.X R7, R82, R19.reuse, R83, 0x1, P6 ;  /* 0x000000135207a211 */ /* 0x080fe200030f0c53 */
[----:B------:R3:W-:Y:S01]  /*d3a0*/  @!P3 ST.E.128 desc[UR36][R4.64], R32 ;  /* 0x000000200400b985 */ /* 0x0007e2000c101d24 */
[----:B------:R-:W-:-:S03]  /*d3b0*/  @!P1 LEA.HI.X R19, R84, R19, R85, 0x1, P5 ;  /* 0x0000001354139211 */ /* 0x000fc600028f0c55 */
[----:B------:R3:W-:Y:S04]  /*d3c0*/  @!P2 ST.E.128 desc[UR36][R6.64], R48 ;  /* 0x000000300600a985 */ /* 0x0007e8000c101d24 */
[----:B------:R3:W-:Y:S02]  /*d3d0*/  @!P1 ST.E.128 desc[UR36][R18.64], R64 ;  /* 0x0000004012009985 */ /* 0x0007e4000c101d24 */
.L_x_212:
[----:B------:R-:W-:Y:S05]  /*d3e0*/  BSYNC B1 ;  /* 0x0000000000017941 */ /* 0x000fea0003800000 */
.L_x_211:
[----:B---3--:R3:W0:Y:S01]  /*d3f0*/  SHFL.IDX PT, R9, R22, 0x2, 0x181f ;  /* 0x00581f0016097f89 */ /* 0x00862200000e0000 */
[----:B------:R-:W-:Y:S03]  /*d400*/  BSSY B1, `(.L_x_213) ;  /* 0x0000014000017945 */ /* 0x000fe60003800000 */
[----:B------:R3:W0:Y:S01]  /*d410*/  SHFL.IDX PT, R5, R17, 0x2, 0x181f ;  /* 0x00581f0011057f89 */ /* 0x00062200000e0000 */
[----:B------:R-:W-:Y:S05]  /*d420*/  @P0 BRA `(.L_x_214) ;  /* 0x0000000000440947 */ /* 0x000fea0003800000 */
[----:B------:R-:W-:Y:S02]  /*d430*/  ULDC UR4, c[0x0][0xac8] ;  /* 0x0002b20000047ab9 */ /* 0x000fe40000000800 */
[----:B------:R-:W-:Y:S02]  /*d440*/  ISETP.GE.AND P3, PT, R0, UR4, PT ;  /* 0x0000000400007c0c */ /* 0x000fe4000bf66270 */
[----:B------:R-:W-:Y:S02]  /*d450*/  ISETP.GE.AND P2, PT, R80, UR4, PT ;  /* 0x0000000450007c0c */ /* 0x000fe4000bf46270 */
[----:B------:R-:W-:Y:S02]  /*d460*/  ISETP.GE.AND P1, PT, R82, UR4, PT ;  /* 0x0000000452007c0c */ /* 0x000fe4000bf26270 */
[----:B------:R-:W-:-:S07]  /*d470*/  ISETP.GE.AND P0, PT, R84, UR4, PT ;  /* 0x0000000454007c0c */ /* 0x000fce000bf06270 */
[-C--:B0-----:R-:W-:Y:S02]  /*d480*/  @!P3 LEA R2, P6, R0, R5.reuse, 0x1 ;  /* 0x000000050002b211 */ /* 0x081fe400078c08ff */
[-C--:B------:R-:W-:Y:S02]  /*d490*/  @!P2 LEA R4, P5, R80, R5.reuse, 0x1 ;  /* 0x000000055004a211 */ /* 0x080fe400078a08ff */
[----:B------:R-:W-:Y:S02]  /*d4a0*/  @!P1 LEA R6, P4, R82, R5, 0x1 ;  /* 0x0000000552069211 */ /* 0x000fe400078808ff */
[----:B------:R-:W-:Y:S02]  /*d4b0*/  @!P3 LEA.HI.X R3, R0, R9, R86, 0x1, P6 ;  /* 0x000000090003b211 */ /* 0x000fe400030f0c56 */
[----:B------:R-:W-:Y:S02]  /*d4c0*/  @!P0 LEA R8, P6, R84, R5, 0x1 ;  /* 0x0000000554088211 */ /* 0x000fe400078c08ff */
[-C--:B------:R-:W-:Y:S01]  /*d4d0*/  @!P2 LEA.HI.X R5, R80, R9.reuse, R81, 0x1, P5 ;  /* 0x000000095005a211 */ /* 0x080fe200028f0c51 */
[----:B------:R0:W-:Y:S01]  /*d4e0*/  @!P3 ST.E.128 desc[UR36][R2.64], R12 ;  /* 0x0000000c0200b985 */ /* 0x0001e2000c101d24 */
[----:B----4-:R-:W-:-:S02]  /*d4f0*/  @!P1 LEA.HI.X R7, R82, R9, R83, 0x1, P4 ;  /* 0x0000000952079211 */ /* 0x010fc400020f0c53 */
[----:B------:R-:W-:Y:S01]  /*d500*/  @!P0 LEA.HI.X R9, R84, R9, R85, 0x1, P6 ;  /* 0x0000000954098211 */ /* 0x000fe200030f0c55 */
[----:B------:R0:W-:Y:S04]  /*d510*/  @!P2 ST.E.128 desc[UR36][R4.64], R36 ;  /* 0x000000240400a985 */ /* 0x0001e8000c101d24 */
[----:B------:R0:W-:Y:S04]  /*d520*/  @!P1 ST.E.128 desc[UR36][R6.64], R52 ;  /* 0x0000003406009985 */ /* 0x0001e8000c101d24 */
[----:B------:R0:W-:Y:S02]  /*d530*/  @!P0 ST.E.128 desc[UR36][R8.64], R68 ;  /* 0x0000004408008985 */ /* 0x0001e4000c101d24 */
.L_x_214:
[----:B------:R-:W-:Y:S05]  /*d540*/  BSYNC B1 ;  /* 0x0000000000017941 */ /* 0x000fea0003800000 */
.L_x_213:
[----:B0-----:R-:W-:Y:S01]  /*d550*/  VIADD R2, R78, 0x60 ;  /* 0x000000604e027836 */ /* 0x001fe20000000000 */
[----:B------:R0:W0:Y:S04]  /*d560*/  SHFL.IDX PT, R9, R22, 0x3, 0x181f ;  /* 0x00781f0016097f89 */ /* 0x00002800000e0000 */
[----:B------:R-:W-:Y:S01]  /*d570*/  ISETP.GE.AND P0, PT, R2, UR17, PT ;  /* 0x0000001102007c0c */ /* 0x000fe2000bf06270 */
[----:B---3--:R-:W3:-:S12]  /*d580*/  SHFL.IDX PT, R17, R17, 0x3, 0x181f ;  /* 0x00781f0011117f89 */ /* 0x008ed800000e0000 */
[----:B------:R-:W-:Y:S05]  /*d590*/  @P0 BRA `(.L_x_215) ;  /* 0x0000002800700947 */ /* 0x000fea0003800000 */
[----:B------:R-:W-:Y:S02]  /*d5a0*/  ULDC UR4, c[0x0][0xac8] ;  /* 0x0002b20000047ab9 */ /* 0x000fe40000000800 */
[----:B------:R-:W-:Y:S02]  /*d5b0*/  ISETP.GE.AND P3, PT, R0, UR4, PT ;  /* 0x0000000400007c0c */ /* 0x000fe4000bf66270 */
[----:B------:R-:W-:Y:S02]  /*d5c0*/  ISETP.GE.AND P4, PT, R80, UR4, PT ;  /* 0x0000000450007c0c */ /* 0x000fe4000bf86270 */
[----:B------:R-:W-:-:S09]  /*d5d0*/  ISETP.GE.AND P5, PT, R82, UR4, PT ;  /* 0x0000000452007c0c */ /* 0x000fd2000bfa6270 */
[-C--:B---3--:R-:W-:Y:S02]  /*d5e0*/  @!P3 LEA R2, P0, R0, R17.reuse, 0x1 ;  /* 0x000000110002b211 */ /* 0x088fe400078008ff */
[-C--:B------:R-:W-:Y:S02]  /*d5f0*/  @!P4 LEA R4, P1, R80, R17.reuse, 0x1 ;  /* 0x000000115004c211 */ /* 0x080fe400078208ff */
[----:B------:R-:W-:Y:S02]  /*d600*/  @!P5 LEA R6, P2, R82, R17, 0x1 ;  /* 0x000000115206d211 */ /* 0x000fe400078408ff */
[-C--:B0-----:R-:W-:Y:S02]  /*d610*/  @!P3 LEA.HI.X R3, R0, R9.reuse, R86, 0x1, P0 ;  /* 0x000000090003b211 */ /* 0x081fe400000f0c56 */
[-C--:B------:R-:W-:Y:S02]  /*d620*/  @!P4 LEA.HI.X R5, R80, R9.reuse, R81, 0x1, P1 ;  /* 0x000000095005c211 */ /* 0x080fe400008f0c51 */
[----:B----4-:R-:W-:Y:S01]  /*d630*/  @!P5 LEA.HI.X R7, R82, R9, R83, 0x1, P2 ;  /* 0x000000095207d211 */ /* 0x010fe200010f0c53 */
[----:B------:R0:W-:Y:S01]  /*d640*/  @!P3 ST.E.128 desc[UR36][R2.64], R24 ;  /* 0x000000180200b985 */ /* 0x0001e2000c101d24 */
[----:B------:R-:W-:-:S03]  /*d650*/  ISETP.GE.AND P0, PT, R84, UR4, PT ;  /* 0x0000000454007c0c */ /* 0x000fc6000bf06270 */
[----:B------:R0:W-:Y:S04]  /*d660*/  @!P4 ST.E.128 desc[UR36][R4.64], R40 ;  /* 0x000000280400c985 */ /* 0x0001e8000c101d24 */
[----:B------:R0:W-:Y:S06]  /*d670*/  @!P5 ST.E.128 desc[UR36][R6.64], R56 ;  /* 0x000000380600d985 */ /* 0x0001ec000c101d24 */
[----:B------:R-:W-:Y:S05]  /*d680*/  @P0 BRA `(.L_x_215) ;  /* 0x0000002800340947 */ /* 0x000fea0003800000 */
[----:B0-----:R-:W-:-:S04]  /*d690*/  LEA R2, P0, R84, R17, 0x1 ;  /* 0x0000001154027211 */ /* 0x001fc800078008ff */
[----:B------:R-:W-:-:S05]  /*d6a0*/  LEA.HI.X R3, R84, R9, R85, 0x1, P0 ;  /* 0x0000000954037211 */ /* 0x000fca00000f0c55 */
[----:B------:R0:W-:Y:S01]  /*d6b0*/  ST.E.128 desc[UR36][R2.64], R72 ;  /* 0x0000004802007985 */ /* 0x0001e2000c101d24 */
[----:B------:R-:W-:Y:S05]  /*d6c0*/  BRA `(.L_x_215) ;  /* 0x0000002800247947 */ /* 0x000fea0003800000 */
.L_x_208:
[----:B------:R-:W-:Y:S01]  /*d6d0*/  ULDC.64 UR14, c[0x0][0xb08] ;  /* 0x0002c200000e7ab9 */ /* 0x000fe20000000a00 */
[----:B------:R-:W-:Y:S01]  /*d6e0*/  R2UR UR18, R216 ;  /* 0x00000000d81272ca */ /* 0x000fe200000e0000 */
[----:B------:R-:W-:Y:S01]  /*d6f0*/  UIMAD UR12, UR16, UR14, URZ ;  /* 0x0000000e100c72a4 */ /* 0x000fe2000f8e023f */
[----:B------:R-:W-:Y:S01]  /*d700*/  R2UR UR17, R215 ;  /* 0x00000000d71172ca */ /* 0x000fe200000e0000 */
[----:B------:R-:W-:Y:S01]  /*d710*/  UIMAD.WIDE.U32 UR10, UR4, UR14, URZ ;  /* 0x0000000e040a72a5 */ /* 0x000fe2000f8e003f */
[----:B0-----:R-:W-:Y:S01]  /*d720*/  IMAD.MOV.U32 R5, RZ, RZ, R8 ;  /* 0x000000ffff057224 */ /* 0x001fe200078e0008 */
[----:B------:R-:W-:Y:S01]  /*d730*/  UIMAD UR12, UR4, UR15, UR12 ;  /* 0x0000000f040c72a4 */ /* 0x000fe2000f8e020c */
[C---:B------:R-:W-:Y:S01]  /*d740*/  VIADD R161, R23.reuse, 0x70 ;  /* 0x0000007017a17836 */ /* 0x040fe20000000000 */
[----:B------:R-:W-:Y:S01]  /*d750*/  USHF.R.S32.HI UR4, URZ, 0x1f, UR9 ;  /* 0x0000001f3f047899 */ /* 0x000fe20008011409 */
[C---:B------:R-:W-:Y:S01]  /*d760*/  VIADD R163, R23.reuse, 0x68 ;  /* 0x0000006817a37836 */ /* 0x040fe20000000000 */
[----:B------:R-:W-:Y:S01]  /*d770*/  UIADD3 UR11, UR11, UR12, URZ ;  /* 0x0000000c0b0b7290 */ /* 0x000fe2000fffe03f */
[C---:B------:R-:W-:Y:S01]  /*d780*/  VIADD R165, R23.reuse, 0x60 ;  /* 0x0000006017a57836 */ /* 0x040fe20000000000 */
[----:B------:R-:W-:Y:S01]  /*d790*/  ULDC.64 UR14, c[0x0][0xb40] ;  /* 0x0002d000000e7ab9 */ /* 0x000fe20000000a00 */
[----:B------:R-:W-:Y:S01]  /*d7a0*/  ULDC.64 UR12, c[0x0][0xb38] ;  /* 0x0002ce00000c7ab9 */ /* 0x000fe20000000a00 */
[----:B------:R-:W-:Y:S01]  /*d7b0*/  UIMAD UR4, UR4, UR14, URZ ;  /* 0x0000000e040472a4 */ /* 0x000fe2000f8e023f */
[C---:B------:R-:W-:Y:S01]  /*d7c0*/  VIADD R167, R23.reuse, 0x58 ;  /* 0x0000005817a77836 */ /* 0x040fe20000000000 */
[----:B------:R-:W-:Y:S01]  /*d7d0*/  UIMAD.WIDE.U32 UR10, UR18, UR12, UR10 ;  /* 0x0000000c120a72a5 */ /* 0x000fe2000f8e000a */
[C---:B------:R-:W-:Y:S01]  /*d7e0*/  VIADD R169, R23.reuse, 0x50 ;  /* 0x0000005017a97836 */ /* 0x040fe20000000000 */
[----:B------:R-:W-:Y:S01]  /*d7f0*/  UIMAD UR4, UR9, UR15, UR4 ;  /* 0x0000000f090472a4 */ /* 0x000fe2000f8e0204 */
[C---:B------:R-:W-:Y:S01]  /*d800*/  VIADD R171, R23.reuse, 0x48 ;  /* 0x0000004817ab7836 */ /* 0x040fe20000000000 */
[----:B------:R-:W-:Y:S01]  /*d810*/  UIMAD UR11, UR18, UR13, UR11 ;  /* 0x0000000d120b72a4 */ /* 0x000fe2000f8e020b */
[C---:B------:R-:W-:Y:S01]  /*d820*/  VIADD R173, R23.reuse, 0x40 ;  /* 0x0000004017ad7836 */ /* 0x040fe20000000000 */
[----:B------:R-:W-:Y:S01]  /*d830*/  UIADD3 UR8, UR8, 0x38820, URZ ;  /* 0x0003882008087890 */ /* 0x000fe2000fffe03f */
[C---:B------:R-:W-:Y:S01]  /*d840*/  VIADD R177, R23.reuse, 0x30 ;  /* 0x0000003017b17836 */ /* 0x040fe20000000000 */
[----:B------:R-:W-:Y:S01]  /*d850*/  UIMAD.WIDE.U32 UR10, UR9, UR14, UR10 ;  /* 0x0000000e090a72a5 */ /* 0x000fe2000f8e000a */
[C---:B------:R-:W-:Y:S01]  /*d860*/  VIADD R179, R23.reuse, 0x28 ;  /* 0x0000002817b37836 */ /* 0x040fe20000000000 */
[----:B------:R-:W-:Y:S01]  /*d870*/  ULDC.64 UR12, c[0x0][0xb48] ;  /* 0x0002d200000c7ab9 */ /* 0x000fe20000000a00 */
[----:B------:R-:W-:Y:S01]  /*d880*/  @UP1 ULDC UR9, c[0x0][0xbec] ;  /* 0x0002fb0000091ab9 */ /* 0x000fe20000000800 */
[----:B------:R-:W-:Y:S01]  /*d890*/  UIADD3 UR11, UR11, UR4, URZ ;  /* 0x000000040b0b7290 */ /* 0x000fe2000fffe03f */
[----:B------:R-:W-:Y:S01]  /*d8a0*/  @P1 IMAD.HI.U32 R0, R8, UR9, RZ ;  /* 0x0000000908001c27 */ /* 0x000fe2000f8e00ff */
[----:B------:R-:W-:Y:S01]  /*d8b0*/  UPRMT UR8, URZ, 0x654, UR8 ;  /* 0x000006543f087896 */ /* 0x000fe20008000008 */
[C---:B------:R-:W-:Y:S01]  /*d8c0*/  IADD3 R175, R23.reuse, 0x38, RZ ;  /* 0x0000003817af7810 */ /* 0x040fe20007ffe0ff */
[----:B------:R-:W-:Y:S01]  /*d8d0*/  @UP1 ULDC UR4, c[0x0][0xbf0] ;  /* 0x0002fc0000041ab9 */ /* 0x000fe20000000800 */
[----:B------:R-:W-:Y:S01]  /*d8e0*/  UIMAD.WIDE.U32 UR10, UR17, UR12, UR10 ;  /* 0x0000000c110a72a5 */ /* 0x000fe2000f8e000a */
[----:B------:R-:W-:Y:S01]  /*d8f0*/  @P1 SHF.R.U32.HI R5, RZ, UR4, R0 ;  /* 0x00000004ff051c19 */ /* 0x000fe20008011600 */
[----:B------:R-:W-:Y:S01]  /*d900*/  VIADD R181, R23, 0x20 ;  /* 0x0000002017b57836 */ /* 0x000fe20000000000 */
[----:B------:R-:W-:Y:S01]  /*d910*/  BSSY B1, `(.L_x_216) ;  /* 0x00000ce000017945 */ /* 0x000fe20003800000 */
[----:B------:R-:W-:Y:S01]  /*d920*/  UIMAD UR4, UR17, UR13, UR11 ;  /* 0x0000000d110472a4 */ /* 0x000fe2000f8e020b */
[--C-:B------:R-:W-:Y:S01]  /*d930*/  SHF.R.S32.HI R0, RZ, 0x1f, R5.reuse ;  /* 0x0000001fff007819 */ /* 0x100fe20000011405 */
[----:B------:R-:W-:Y:S01]  /*d940*/  IMAD.MOV R7, RZ, RZ, -R5 ;  /* 0x000000ffff077224 */ /* 0x000fe200078e0a05 */
[----:B------:R-:W-:Y:S01]  /*d950*/  ULDC.64 UR12, c[0x0][0xb30] ;  /* 0x0002cc00000c7ab9 */ /* 0x000fe20000000a00 */
[----:B------:R-:W-:Y:S01]  /*d960*/  IMAD.U32 R3, RZ, RZ, UR11 ;  /* 0x0000000bff037e24 */ /* 0x000fe2000f8e00ff */
[----:B------:R-:W-:Y:S01]  /*d970*/  SYNCS.ARRIVE.TRANS64.RED.A1T0 RZ, [UR8], RZ ;  /* 0x000000ffffff79a7 */ /* 0x000fe20008100408 */
[----:B------:R-:W-:Y:S01]  /*d980*/  IMAD R7, R7, UR20, R8 ;  /* 0x0000001407077c24 */ /* 0x000fe2000f8e0208 */
[----:B------:R-:W-:Y:S01]  /*d990*/  SHF.R.S32.HI R18, RZ, 0x1f, R217 ;  /* 0x0000001fff127819 */ /* 0x000fe200000114d9 */
[----:B------:R-:W-:Y:S01]  /*d9a0*/  IMAD R0, R0, UR12, RZ ;  /* 0x0000000c00007c24 */ /* 0x000fe2000f8e02ff */
[----:B------:R-:W-:Y:S01]  /*d9b0*/  SHF.R.S32.HI R20, RZ, 0x1f, R218 ;  /* 0x0000001fff147819 */ /* 0x000fe200000114da */
[----:B------:R-:W-:Y:S01]  /*d9c0*/  IMAD.U32 R2, RZ, RZ, UR10 ;  /* 0x0000000aff027e24 */ /* 0x000fe2000f8e00ff */
[----:B------:R-:W-:Y:S01]  /*d9d0*/  ULDC.64 UR10, c[0x0][0xb28] ;  /* 0x0002ca00000a7ab9 */ /* 0x000fe20000000a00 */
[----:B------:R-:W-:Y:S01]  /*d9e0*/  IMAD.U32 R3, RZ, RZ, UR4 ;  /* 0x00000004ff037e24 */ /* 0x000fe2000f8e00ff */
[----:B------:R-:W-:Y:S01]  /*d9f0*/  SHF.R.S32.HI R22, RZ, 0x1f, R219 ;  /* 0x0000001fff167819 */ /* 0x000fe200000114db */
[C---:B------:R-:W-:Y:S01]  /*da00*/  IMAD R9, R5.reuse, UR13, R0 ;  /* 0x0000000d05097c24 */ /* 0x040fe2000f8e0200 */
[----:B------:R-:W-:Y:S01]  /*da10*/  SHF.R.S32.HI R0, RZ, 0x1f, R7 ;  /* 0x0000001fff007819 */ /* 0x000fe20000011407 */
[----:B------:R-:W-:Y:S01]  /*da20*/  IMAD.WIDE.U32 R2, R5, UR12, R2 ;  /* 0x0000000c05027c25 */ /* 0x000fe2000f8e0002 */
[----:B------:R-:W-:-:S02]  /*da30*/  SHF.R.S32.HI R152, RZ, 0x1f, R220 ;  /* 0x0000001fff987819 */ /* 0x000fc400000114dc */
[----:B------:R-:W-:Y:S01]  /*da40*/  SHF.R.S32.HI R153, RZ, 0x1f, R221 ;  /* 0x0000001fff997819 */ /* 0x000fe200000114dd */
[----:B------:R-:W-:Y:S01]  /*da50*/  IMAD R0, R0, UR10, RZ ;  /* 0x0000000a00007c24 */ /* 0x000fe2000f8e02ff */
[----:B------:R-:W-:Y:S01]  /*da60*/  SHF.R.S32.HI R154, RZ, 0x1f, R222 ;  /* 0x0000001fff9a7819 */ /* 0x000fe200000114de */
[----:B------:R-:W-:Y:S01]  /*da70*/  IMAD.IADD R3, R3, 0x1, R9 ;  /* 0x0000000103037824 */ /* 0x000fe200078e0209 */
[----:B------:R-:W-:Y:S01]  /*da80*/  SHF.R.S32.HI R155, RZ, 0x1f, R223 ;  /* 0x0000001fff9b7819 */ /* 0x000fe200000114df */
[C---:B------:R-:W-:Y:S01]  /*da90*/  IMAD R5, R7.reuse, UR11, R0 ;  /* 0x0000000b07057c24 */ /* 0x040fe2000f8e0200 */
[----:B------:R-:W-:Y:S01]  /*daa0*/  SHF.R.S32.HI R156, RZ, 0x1f, R224 ;  /* 0x0000001fff9c7819 */ /* 0x000fe200000114e0 */
[----:B------:R-:W-:Y:S01]  /*dab0*/  IMAD.WIDE.U32 R2, R7, UR10, R2 ;  /* 0x0000000a07027c25 */ /* 0x000fe2000f8e0002 */
[----:B------:R-:W-:Y:S01]  /*dac0*/  ULDC.64 UR10, c[0x0][0xb00] ;  /* 0x0002c000000a7ab9 */ /* 0x000fe20000000a00 */
[----:B------:R-:W-:Y:S02]  /*dad0*/  SHF.R.S32.HI R157, RZ, 0x1f, R225 ;  /* 0x0000001fff9d7819 */ /* 0x000fe400000114e1 */
[----:B------:R-:W-:Y:S01]  /*dae0*/  IMAD.IADD R3, R3, 0x1, R5 ;  /* 0x0000000103037824 */ /* 0x000fe200078e0205 */
[C---:B------:R-:W-:Y:S01]  /*daf0*/  LEA R0, P1, R2.reuse, UR10, 0x2 ;  /* 0x0000000a02007c11 */ /* 0x040fe2000f8210ff */
[C---:B------:R-:W-:Y:S01]  /*db00*/  VIADD R183, R23.reuse, 0x18 ;  /* 0x0000001817b77836 */ /* 0x040fe20000000000 */
[----:B------:R-:W-:Y:S01]  /*db10*/  SHF.R.S32.HI R158, RZ, 0x1f, R226 ;  /* 0x0000001fff9e7819 */ /* 0x000fe200000114e2 */
[C---:B------:R-:W-:Y:S01]  /*db20*/  VIADD R185, R23.reuse, 0x10 ;  /* 0x0000001017b97836 */ /* 0x040fe20000000000 */
[----:B------:R-:W-:Y:S01]  /*db30*/  LEA.HI.X R12, R2, UR11, R3, 0x2, P1 ;  /* 0x0000000b020c7c11 */ /* 0x000fe200088f1403 */
[C---:B------:R-:W-:Y:S01]  /*db40*/  VIADD R187, R23.reuse, 0x8 ;  /* 0x0000000817bb7836 */ /* 0x040fe20000000000 */
[----:B------:R0:W1:Y:S01]  /*db50*/  SHFL.IDX PT, R2, R0, RZ, 0x1c1f ;  /* 0x001c1fff00027589 */ /* 0x00006200000e0000 */
[----:B------:R-:W-:Y:S01]  /*db60*/  SHF.R.S32.HI R159, RZ, 0x1f, R227 ;  /* 0x0000001fff9f7819 */ /* 0x000fe200000114e3 */
[C---:B------:R-:W-:Y:S01]  /*db70*/  VIADD R160, R23.reuse, 0x70 ;  /* 0x0000007017a07836 */ /* 0x040fe20000000000 */
[----:B------:R-:W-:Y:S01]  /*db80*/  SHF.R.S32.HI R161, RZ, 0x1f, R161 ;  /* 0x0000001fffa17819 */ /* 0x000fe200000114a1 */
[----:B------:R0:W2:Y:S01]  /*db90*/  SHFL.IDX PT, R3, R12, RZ, 0x1c1f ;  /* 0x001c1fff0c037589 */ /* 0x0000a200000e0000 */
        /* <DEDUP_REMOVED lines=26> */
[----:B012---:R-:W-:Y:S06]  /*dd40*/  @P2 BRA `(.L_x_217) ;  /* 0x0000000800282947 */ /* 0x007fec0003800000 */
[----:B------:R-:W-:Y:S01]  /*dd50*/  ULDC UR4, c[0x0][0xac8] ;  /* 0x0002b20000047ab9 */ /* 0x000fe20000000800 */
[C---:B------:R-:W-:Y:S01]  /*dd60*/  VIADD R19, R23.reuse, 0xe0 ;  /* 0x000000e017137836 */ /* 0x040fe20000000000 */
[C---:B------:R-:W-:Y:S01]  /*dd70*/  ISETP.GE.AND P2, PT, R23.reuse, UR4, PT ;  /* 0x0000000417007c0c */ /* 0x040fe2000bf46270 */
[C---:B------:R-:W-:Y:S01]  /*dd80*/  VIADD R21, R23.reuse, 0xe8 ;  /* 0x000000e817157836 */ /* 0x040fe20000000000 */
[----:B------:R-:W-:Y:S01]  /*dd90*/  ISETP.GE.AND P1, PT, R186, UR4, PT ;  /* 0x00000004ba007c0c */ /* 0x000fe2000bf26270 */
[C---:B------:R-:W-:Y:S01]  /*dda0*/  VIADD R17, R23.reuse, 0xf0 ;  /* 0x000000f017117836 */ /* 0x040fe20000000000 */
[----:B------:R-:W-:Y:S01]  /*ddb0*/  ISETP.GE.AND P3, PT, R184, UR4, PT ;  /* 0x00000004b8007c0c */ /* 0x000fe2000bf66270 */
[----:B------:R-:W-:Y:S01]  /*ddc0*/  VIADD R13, R23, 0xf8 ;  /* 0x000000f8170d7836 */ /* 0x000fe20000000000 */
[----:B------:R-:W-:-:S07]  /*ddd0*/  ISETP.GE.AND P4, PT, R182, UR4, PT ;  /* 0x00000004b6007c0c */ /* 0x000fce000bf86270 */
[----:B------:R-:W-:Y:S02]  /*dde0*/  @!P2 IMAD.WIDE R4, R23, 0x4, R2 ;  /* 0x000000041704a825 */ /* 0x000fe400078e0202 */
[----:B------:R-:W-:-:S03]  /*ddf0*/  @!P1 LEA R6, P5, R186, R2, 0x2 ;  /* 0x00000002ba069211 */ /* 0x000fc600078a10ff */
[----:B------:R0:W-:Y:S01]  /*de00*/  @!P2 ST.E.64 desc[UR36][R4.64], R24 ;  /* 0x000000180400a985 */ /* 0x0001e2000c101b24 */
[----:B------:R-:W-:Y:S02]  /*de10*/  ISETP.GE.AND P2, PT, R180, UR4, PT ;  /* 0x00000004b4007c0c */ /* 0x000fe4000bf46270 */
[----:B------:R-:W-:-:S05]  /*de20*/  @!P1 LEA.HI.X R7, R186, R3, R187, 0x2, P5 ;  /* 0x00000003ba079211 */ /* 0x000fca00028f14bb */
[----:B------:R1:W-:Y:S01]  /*de30*/  @!P1 ST.E.64 desc[UR36][R6.64], R28 ;  /* 0x0000001c06009985 */ /* 0x0003e2000c101b24 */
[----:B------:R-:W-:Y:S02]  /*de40*/  ISETP.GE.AND P1, PT, R178, UR4, PT ;  /* 0x00000004b2007c0c */ /* 0x000fe4000bf26270 */
[----:B0-----:R-:W-:-:S04]  /*de50*/  @!P3 LEA R4, P6, R184, R2, 0x2 ;  /* 0x00000002b804b211 */ /* 0x001fc800078c10ff */
[----:B------:R-:W-:Y:S02]  /*de60*/  @!P3 LEA.HI.X R5, R184, R3, R185, 0x2, P6 ;  /* 0x00000003b805b211 */ /* 0x000fe400030f14b9 */
[----:B-1----:R-:W-:-:S03]  /*de70*/  @!P4 LEA R6, P5, R182, R2, 0x2 ;  /* 0x00000002b606c211 */ /* 0x002fc600078a10ff */
        /* <DEDUP_REMOVED lines=34> */
[----:B------:R-:W-:Y:S02]  /*e0a0*/  @!P4 LEA.HI.X R7, R166, R3, R167, 0x2, P5 ;  /* 0x00000003a607c211 */ /* 0x000fe400028f14a7 */
[----:B------:R-:W-:-:S03]  /*e0b0*/  ISETP.GE.AND P5, PT, R227, UR4, PT ;  /* 0x00000004e3007c0c */ /* 0x000fc6000bfa6270 */
[----:B------:R1:W-:Y:S01]  /*e0c0*/  @!P4 ST.E.64 desc[UR36][R6.64], R68 ;  /* 0x000000440600c985 */ /* 0x0003e2000c101b24 */
[----:B------:R-:W-:Y:S02]  /*e0d0*/  ISETP.GE.AND P4, PT, R226, UR4, PT ;  /* 0x00000004e2007c0c */ /* 0x000fe4000bf86270 */
[----:B0-----:R-:W-:-:S04]  /*e0e0*/  @!P2 LEA R4, P6, R164, R2, 0x2 ;  /* 0x00000002a404a211 */ /* 0x001fc800078c10ff */
[----:B------:R-:W-:Y:S02]  /*e0f0*/  @!P2 LEA.HI.X R5, R164, R3, R165, 0x2, P6 ;  /* 0x00000003a405a211 */ /* 0x000fe400030f14a5 */
[----:B-1----:R-:W-:-:S03]  /*e100*/  @!P1 LEA R6, P6, R162, R2, 0x2 ;  /* 0x00000002a2069211 */ /* 0x002fc600078c10ff */
[----:B------:R0:W-:Y:S01]  /*e110*/  @!P2 ST.E.64 desc[UR36][R4.64], R72 ;  /* 0x000000480400a985 */ /* 0x0001e2000c101b24 */
[----:B------:R-:W-:Y:S02]  /*e120*/  @!P1 LEA.HI.X R7, R162, R3, R163, 0x2, P6 ;  /* 0x00000003a2079211 */ /* 0x000fe400030f14a3 */
[----:B------:R-:W-:-:S03]  /*e130*/  @!P4 LEA R10, P6, R226, R2, 0x2 ;  /* 0x00000002e20ac211 */ /* 0x000fc600078c10ff */
[----:B------:R1:W-:Y:S01]  /*e140*/  @!P1 ST.E.64 desc[UR36][R6.64], R76 ;  /* 0x0000004c06009985 */ /* 0x0003e2000c101b24 */
[----:B------:R-:W-:Y:S02]  /*e150*/  ISETP.GE.AND P1, PT, R225, UR4, PT ;  /* 0x00000004e1007c0c */ /* 0x000fe4000bf26270 */
[----:B------:R-:W-:Y:S02]  /*e160*/  @!P4 LEA.HI.X R11, R226, R3, R158, 0x2, P6 ;  /* 0x00000003e20bc211 */ /* 0x000fe400030f149e */
[----:B0-----:R-:W-:-:S04]  /*e170*/  @!P3 LEA R4, P2, R160, R2, 0x2 ;  /* 0x00000002a004b211 */ /* 0x001fc800078410ff */
[----:B------:R-:W-:Y:S02]  /*e180*/  @!P3 LEA.HI.X R5, R160, R3, R161, 0x2, P2 ;  /* 0x00000003a005b211 */ /* 0x000fe400010f14a1 */
[----:B------:R-:W-:-:S03]  /*e190*/  @!P5 LEA R8, P2, R227, R2, 0x2 ;  /* 0x00000002e308d211 */ /* 0x000fc600078410ff */
[----:B------:R0:W-:Y:S01]  /*e1a0*/  @!P3 ST.E.64 desc[UR36][R4.64], R80 ;  /* 0x000000500400b985 */ /* 0x0001e2000c101b24 */
[----:B------:R-:W-:Y:S02]  /*e1b0*/  ISETP.GE.AND P3, PT, R224, UR4, PT ;  /* 0x00000004e0007c0c */ /* 0x000fe4000bf66270 */
[----:B------:R-:W-:Y:S02]  /*e1c0*/  @!P5 LEA.HI.X R9, R227, R3, R159, 0x2, P2 ;  /* 0x00000003e309d211 */ /* 0x000fe400010f149f */
[----:B------:R-:W-:-:S03]  /*e1d0*/  ISETP.GE.AND P2, PT, R223, UR4, PT ;  /* 0x00000004df007c0c */ /* 0x000fc6000bf46270 */
[----:B------:R2:W-:Y:S01]  /*e1e0*/  @!P5 ST.E.64 desc[UR36][R8.64], R84 ;  /* 0x000000540800d985 */ /* 0x0005e2000c101b24 */
[----:B------:R-:W-:-:S03]  /*e1f0*/  @!P1 LEA R14, P5, R225, R2, 0x2 ;  /* 0x00000002e10e9211 */ /* 0x000fc600078a10ff */
[----:B------:R3:W-:Y:S01]  /*e200*/  @!P4 ST.E.64 desc[UR36][R10.64], R88 ;  /* 0x000000580a00c985 */ /* 0x0007e2000c101b24 */
[----:B------:R-:W-:Y:S02]  /*e210*/  ISETP.GE.AND P4, PT, R222, UR4, PT ;  /* 0x00000004de007c0c */ /* 0x000fe4000bf86270 */
[CC--:B-1----:R-:W-:Y:S02]  /*e220*/  @!P3 LEA R6, P6, R224.reuse, R2.reuse, 0x2 ;  /* 0x00000002e006b211 */ /* 0x0c2fe400078c10ff */
[-C--:B------:R-:W-:Y:S02]  /*e230*/  @!P1 LEA.HI.X R15, R225, R3.reuse, R157, 0x2, P5 ;  /* 0x00000003e10f9211 */ /* 0x080fe400028f149d */
[----:B------:R-:W-:Y:S02]  /*e240*/  @!P3 LEA.HI.X R7, R224, R3, R156, 0x2, P6 ;  /* 0x00000003e007b211 */ /* 0x000fe400030f149c */
[----:B------:R-:W-:Y:S01]  /*e250*/  ISETP.GE.AND P6, PT, R221, UR4, PT ;  /* 0x00000004dd007c0c */ /* 0x000fe2000bfc6270 */
[----:B------:R-:W-:Y:S01]  /*e260*/  @!P1 ST.E.64 desc[UR36][R14.64], R92 ;  /* 0x0000005c0e009985 */ /* 0x000fe2000c101b24 */
[----:B0-----:R-:W-:-:S03]  /*e270*/  @!P2 LEA R4, P5, R223, R2, 0x2 ;  /* 0x00000002df04a211 */ /* 0x001fc600078a10ff */
[----:B------:R0:W-:Y:S01]  /*e280*/  @!P3 ST.E.64 desc[UR36][R6.64], R96 ;  /* 0x000000600600b985 */ /* 0x0001e2000c101b24 */
[-C--:B------:R-:W-:Y:S02]  /*e290*/  @!P2 LEA.HI.X R5, R223, R3.reuse, R155, 0x2, P5 ;  /* 0x00000003df05a211 */ /* 0x080fe400028f149b */
[----:B------:R-:W-:Y:S02]  /*e2a0*/  ISETP.GE.AND P3, PT, R220, UR4, PT ;  /* 0x00000004dc007c0c */ /* 0x000fe4000bf66270 */
[CC--:B--2---:R-:W-:Y:S01]  /*e2b0*/  @!P4 LEA R8, P1, R222.reuse, R2.reuse, 0x2 ;  /* 0x00000002de08c211 */ /* 0x0c4fe200078210ff */
[----:B------:R1:W-:Y:S01]  /*e2c0*/  @!P2 ST.E.64 desc[UR36][R4.64], R100 ;  /* 0x000000640400a985 */ /* 0x0003e2000c101b24 */
[----:B------:R-:W-:Y:S02]  /*e2d0*/  ISETP.GE.AND P2, PT, R219, UR4, PT ;  /* 0x00000004db007c0c */ /* 0x000fe4000bf46270 */
[----:B---3--:R-:W-:Y:S02]  /*e2e0*/  @!P6 LEA R10, P5, R221, R2, 0x2 ;  /* 0x00000002dd0ae211 */ /* 0x008fe400078a10ff */
[----:B------:R-:W-:-:S02]  /*e2f0*/  @!P4 LEA.HI.X R9, R222, R3, R154, 0x2, P1 ;  /* 0x00000003de09c211 */ /* 0x000fc400008f149a */
[----:B------:R-:W-:Y:S02]  /*e300*/  @!P6 LEA.HI.X R11, R221, R3, R153, 0x2, P5 ;  /* 0x00000003dd0be211 */ /* 0x000fe400028f1499 */
[----:B------:R-:W-:Y:S01]  /*e310*/  ISETP.GE.AND P1, PT, R218, UR4, PT ;  /* 0x00000004da007c0c */ /* 0x000fe2000bf26270 */
[----:B------:R2:W-:Y:S01]  /*e320*/  @!P4 ST.E.64 desc[UR36][R8.64], R104 ;  /* 0x000000680800c985 */ /* 0x0005e2000c101b24 */
[----:B------:R-:W-:-:S03]  /*e330*/  ISETP.GE.AND P5, PT, R217, UR4, PT ;  /* 0x00000004d9007c0c */ /* 0x000fc6000bfa6270 */
[----:B------:R3:W-:Y:S01]  /*e340*/  @!P6 ST.E.64 desc[UR36][R10.64], R108 ;  /* 0x0000006c0a00e985 */ /* 0x0007e2000c101b24 */
[CC--:B0-----:R-:W-:Y:S02]  /*e350*/  @!P3 LEA R6, P6, R220.reuse, R2.reuse, 0x2 ;  /* 0x00000002dc06b211 */ /* 0x0c1fe400078c10ff */
[CC--:B-1----:R-:W-:Y:S02]  /*e360*/  @!P2 LEA R4, P4, R219.reuse, R2.reuse, 0x2 ;  /* 0x00000002db04a211 */ /* 0x0c2fe400078810ff */
[-C--:B------:R-:W-:Y:S02]  /*e370*/  @!P3 LEA.HI.X R7, R220, R3.reuse, R152, 0x2, P6 ;  /* 0x00000003dc07b211 */ /* 0x080fe400030f1498 */
[----:B------:R-:W-:Y:S02]  /*e380*/  @!P2 LEA.HI.X R5, R219, R3, R22, 0x2, P4 ;  /* 0x00000003db05a211 */ /* 0x000fe400020f1416 */
[----:B------:R-:W-:Y:S01]  /*e390*/  ISETP.GE.AND P4, PT, R214, UR4, PT ;  /* 0x00000004d6007c0c */ /* 0x000fe2000bf86270 */
[----:B------:R0:W-:Y:S01]  /*e3a0*/  @!P3 ST.E.64 desc[UR36][R6.64], R112 ;  /* 0x000000700600b985 */ /* 0x0001e2000c101b24 */
[----:B------:R-:W-:-:S03]  /*e3b0*/  @!P1 LEA R14, P6, R218, R2, 0x2 ;  /* 0x00000002da0e9211 */ /* 0x000fc600078c10ff */
[----:B------:R1:W-:Y:S01]  /*e3c0*/  @!P2 ST.E.64 desc[UR36][R4.64], R116 ;  /* 0x000000740400a985 */ /* 0x0003e2000c101b24 */
[CC--:B--2---:R-:W-:Y:S02]  /*e3d0*/  @!P5 LEA R8, P2, R217.reuse, R2.reuse, 0x2 ;  /* 0x00000002d908d211 */ /* 0x0c4fe400078410ff */
[-C--:B------:R-:W-:Y:S02]  /*e3e0*/  @!P1 LEA.HI.X R15, R218, R3.reuse, R20, 0x2, P6 ;  /* 0x00000003da0f9211 */ /* 0x080fe400030f1414 */
[----:B------:R-:W-:Y:S02]  /*e3f0*/  @!P5 LEA.HI.X R9, R217, R3, R18, 0x2, P2 ;  /* 0x00000003d909d211 */ /* 0x000fe400010f1412 */
[----:B------:R-:W-:Y:S01]  /*e400*/  ISETP.GE.AND P2, PT, R213, UR4, PT ;  /* 0x00000004d5007c0c */ /* 0x000fe2000bf46270 */
[----:B------:R-:W-:Y:S01]  /*e410*/  @!P1 ST.E.64 desc[UR36][R14.64], R120 ;  /* 0x000000780e009985 */ /* 0x000fe2000c101b24 */
[----:B---3--:R-:W-:Y:S02]  /*e420*/  SHF.R.S32.HI R11, RZ, 0x1f, R214 ;  /* 0x0000001fff0b7819 */ /* 0x008fe400000114d6 */
[----:B------:R-:W-:Y:S01]  /*e430*/  @!P4 LEA R10, P3, R214, R2, 0x2 ;  /* 0x00000002d60ac211 */ /* 0x000fe200078610ff */
[----:B------:R2:W-:Y:S01]  /*e440*/  @!P5 ST.E.64 desc[UR36][R8.64], R124 ;  /* 0x0000007c0800d985 */ /* 0x0005e2000c101b24 */
[----:B------:R-:W-:-:S02]  /*e450*/  ISETP.GE.AND P1, PT, R19, UR4, PT ;  /* 0x0000000413007c0c */ /* 0x000fc4000bf26270 */
[----:B------:R-:W-:Y:S02]  /*e460*/  @!P4 LEA.HI.X R11, R214, R3, R11, 0x2, P3 ;  /* 0x00000003d60bc211 */ /* 0x000fe400018f140b */
[----:B------:R-:W-:Y:S02]  /*e470*/  ISETP.GE.AND P3, PT, R21, UR4, PT ;  /* 0x0000000415007c0c */ /* 0x000fe4000bf66270 */
[----:B0-----:R-:W-:Y:S01]  /*e480*/  SHF.R.S32.HI R7, RZ, 0x1f, R213 ;  /* 0x0000001fff077819 */ /* 0x001fe200000114d5 */
[----:B------:R0:W-:Y:S01]  /*e490*/  @!P4 ST.E.64 desc[UR36][R10.64], R128 ;  /* 0x000000800a00c985 */ /* 0x0001e2000c101b24 */
[----:B------:R-:W-:Y:S02]  /*e4a0*/  ISETP.GE.AND P4, PT, R17, UR4, PT ;  /* 0x0000000411007c0c */ /* 0x000fe4000bf86270 */
[----:B------:R-:W-:Y:S02]  /*e4b0*/  @!P2 LEA R6, P5, R213, R2, 0x2 ;  /* 0x00000002d506a211 */ /* 0x000fe400078a10ff */
[----:B-1----:R-:W-:-:S02]  /*e4c0*/  SHF.R.S32.HI R5, RZ, 0x1f, R19 ;  /* 0x0000001fff057819 */ /* 0x002fc40000011413 */
[-C--:B------:R-:W-:Y:S02]  /*e4d0*/  @!P1 LEA R4, P6, R19, R2.reuse, 0x2 ;  /* 0x0000000213049211 */ /* 0x080fe400078c10ff */
[-C--:B------:R-:W-:Y:S02]  /*e4e0*/  @!P2 LEA.HI.X R7, R213, R3.reuse, R7, 0x2, P5 ;  /* 0x00000003d507a211 */ /* 0x080fe400028f1407 */
[----:B------:R-:W-:Y:S02]  /*e4f0*/  ISETP.GE.AND P5, PT, R13, UR4, PT ;  /* 0x000000040d007c0c */ /* 0x000fe4000bfa6270 */
[----:B------:R-:W-:Y:S01]  /*e500*/  @!P1 LEA.HI.X R5, R19, R3, R5, 0x2, P6 ;  /* 0x0000000313059211 */ /* 0x000fe200030f1405 */
[----:B------:R1:W-:Y:S01]  /*e510*/  @!P2 ST.E.64 desc[UR36][R6.64], R132 ;  /* 0x000000840600a985 */ /* 0x0003e2000c101b24 */
[----:B--2---:R-:W-:Y:S02]  /*e520*/  SHF.R.S32.HI R9, RZ, 0x1f, R21 ;  /* 0x0000001fff097819 */ /* 0x004fe40000011415 */
[----:B------:R-:W-:Y:S01]  /*e530*/  @!P3 LEA R8, P6, R21, R2, 0x2 ;  /* 0x000000021508b211 */ /* 0x000fe200078c10ff */
[----:B------:R1:W-:Y:S01]  /*e540*/  @!P1 ST.E.64 desc[UR36][R4.64], R136 ;  /* 0x0000008804009985 */ /* 0x0003e2000c101b24 */
[----:B0-----:R-:W-:-:S02]  /*e550*/  SHF.R.S32.HI R11, RZ, 0x1f, R17 ;  /* 0x0000001fff0b7819 */ /* 0x001fc40000011411 */
[-C--:B------:R-:W-:Y:S02]  /*e560*/  @!P3 LEA.HI.X R9, R21, R3.reuse, R9, 0x2, P6 ;  /* 0x000000031509b211 */ /* 0x080fe400030f1409 */
[CC--:B------:R-:W-:Y:S02]  /*e570*/  @!P4 LEA R10, P6, R17.reuse, R2.reuse, 0x2 ;  /* 0x00000002110ac211 */ /* 0x0c0fe400078c10ff */
[----:B------:R-:W-:Y:S01]  /*e580*/  SHF.R.S32.HI R14, RZ, 0x1f, R13 ;  /* 0x0000001fff0e7819 */ /* 0x000fe2000001140d */
[----:B------:R1:W-:Y:S01]  /*e590*/  @!P3 ST.E.64 desc[UR36][R8.64], R140 ;  /* 0x0000008c0800b985 */ /* 0x0003e2000c101b24 */
[----:B------:R-:W-:Y:S02]  /*e5a0*/  @!P4 LEA.HI.X R11, R17, R3, R11, 0x2, P6 ;  /* 0x00000003110bc211 */ /* 0x000fe400030f140b */
[----:B------:R-:W-:-:S03]  /*e5b0*/  @!P5 LEA R2, P6, R13, R2, 0x2 ;  /* 0x000000020d02d211 */ /* 0x000fc600078c10ff */
[----:B------:R1:W-:Y:S01]  /*e5c0*/  @!P4 ST.E.64 desc[UR36][R10.64], R144 ;  /* 0x000000900a00c985 */ /* 0x0003e2000c101b24 */
[----:B------:R-:W-:-:S05]  /*e5d0*/  @!P5 LEA.HI.X R3, R13, R3, R14, 0x2, P6 ;  /* 0x000000030d03d211 */ /* 0x000fca00030f140e */
[----:B------:R1:W-:Y:S04]  /*e5e0*/  @!P5 ST.E.64 desc[UR36][R2.64], R148 ;  /* 0x000000940200d985 */ /* 0x0003e8000c101b24 */
.L_x_217:
[----:B------:R-:W-:Y:S05]  /*e5f0*/  BSYNC B1 ;  /* 0x0000000000017941 */ /* 0x000fea0003800000 */
.L_x_216:
[----:B-1----:R0:W1:Y:S04]  /*e600*/  SHFL.IDX PT, R3, R12, 0x1, 0x1c1f ;  /* 0x003c1f000c037f89 */ /* 0x00206800000e0000 */
[----:B------:R0:W2:Y:S01]  /*e610*/  SHFL.IDX PT, R2, R0, 0x1, 0x1c1f ;  /* 0x003c1f0000027f89 */ /* 0x0000a200000e0000 */
[----:B------:R-:W-:Y:S05]  /*e620*/  @P0 BRA `(.L_x_215) ;  /* 0x00000018004c0947 */ /* 0x000fea0003800000 */
[----:B------:R-:W-:Y:S01]  /*e630*/  ULDC UR4, c[0x0][0xac8] ;  /* 0x0002b20000047ab9 */ /* 0x000fe20000000800 */
[C---:B------:R-:W-:Y:S01]  /*e640*/  VIADD R17, R23.reuse, 0xe0 ;  /* 0x000000e017117836 */ /* 0x040fe20000000000 */
[----:B------:R-:W-:Y:S01]  /*e650*/  ISETP.GE.AND P0, PT, R186, UR4, PT ;  /* 0x00000004ba007c0c */ /* 0x000fe2000bf06270 */
[C---:B------:R-:W-:Y:S01]  /*e660*/  VIADD R19, R23.reuse, 0xf0 ;  /* 0x000000f017137836 */ /* 0x040fe20000000000 */
[----:B------:R-:W-:Y:S02]  /*e670*/  ISETP.GE.AND P6, PT, R23, UR4, PT ;  /* 0x0000000417007c0c */ /* 0x000fe4000bfc6270 */
[----:B------:R-:W-:Y:S02]  /*e680*/  ISETP.GE.AND P1, PT, R184, UR4, PT ;  /* 0x00000004b8007c0c */ /* 0x000fe4000bf26270 */
[----:B------:R-:W-:Y:S02]  /*e690*/  ISETP.GE.AND P2, PT, R182, UR4, PT ;  /* 0x00000004b6007c0c */ /* 0x000fe4000bf46270 */
[----:B------:R-:W-:-:S02]  /*e6a0*/  ISETP.GE.AND P3, PT, R180, UR4, PT ;  /* 0x00000004b4007c0c */ /* 0x000fc4000bf66270 */
[----:B0-----:R-:W-:-:S03]  /*e6b0*/  SHF.R.S32.HI R0, RZ, 0x1f, R17 ;  /* 0x0000001fff007819 */ /* 0x001fc60000011411 */
[-C--:B--2---:R-:W-:Y:S02]  /*e6c0*/  @!P0 LEA R6, P5, R186, R2.reuse, 0x2 ;  /* 0x00000002ba068211 */ /* 0x084fe400078a10ff */
[----:B-1----:R-:W-:Y:S02]  /*e6d0*/  @!P6 IMAD.WIDE R4, R23, 0x4, R2 ;  /* 0x000000041704e825 */ /* 0x002fe400078e0202 */
[-C--:B------:R-:W-:Y:S02]  /*e6e0*/  @!P1 LEA R8, P4, R184, R2.reuse, 0x2 ;  /* 0x00000002b8089211 */ /* 0x080fe400078810ff */
[-C--:B------:R-:W-:Y:S01]  /*e6f0*/  @!P0 LEA.HI.X R7, R186, R3.reuse, R187, 0x2, P5 ;  /* 0x00000003ba078211 */ /* 0x080fe200028f14bb */
[----:B------:R0:W-:Y:S01]  /*e700*/  @!P6 ST.E.64 desc[UR36][R4.64], R26 ;  /* 0x0000001a0400e985 */ /* 0x0001e2000c101b24 */
[----:B------:R-:W-:Y:S02]  /*e710*/  @!P1 LEA.HI.X R9, R184, R3, R185, 0x2, P4 ;  /* 0x00000003b8099211 */ /* 0x000fe400020f14b9 */
[----:B------:R-:W-:Y:S01]  /*e720*/  ISETP.GE.AND P5, PT, R178, UR4, PT ;  /* 0x00000004b2007c0c */ /* 0x000fe2000bfa6270 */
[----:B------:R1:W-:Y:S01]  /*e730*/  @!P0 ST.E.64 desc[UR36][R6.64], R30 ;  /* 0x0000001e06008985 */ /* 0x0003e2000c101b24 */
[----:B------:R-:W-:-:S02]  /*e740*/  @!P2 LEA R10, P6, R182, R2, 0x2 ;  /* 0x00000002b60aa211 */ /* 0x000fc400078c10ff */
[----:B------:R-:W-:Y:S01]  /*e750*/  ISETP.GE.AND P0, PT, R176, UR4, PT ;  /* 0x00000004b0007c0c */ /* 0x000fe2000bf06270 */
[----:B------:R2:W-:Y:S01]  /*e760*/  @!P1 ST.E.64 desc[UR36][R8.64], R34 ;  /* 0x0000002208009985 */ /* 0x0005e2000c101b24 */
[-C--:B------:R-:W-:Y:S02]  /*e770*/  @!P2 LEA.HI.X R11, R182, R3.reuse, R183, 0x2, P6 ;  /* 0x00000003b60ba211 */ /* 0x080fe400030f14b7 */
[----:B------:R-:W-:Y:S02]  /*e780*/  ISETP.GE.AND P1, PT, R174, UR4, PT ;  /* 0x00000004ae007c0c */ /* 0x000fe4000bf26270 */
[----:B------:R-:W-:Y:S01]  /*e790*/  @!P3 LEA R12, P4, R180, R2, 0x2 ;  /* 0x00000002b40cb211 */ /* 0x000fe200078810ff */
[----:B------:R3:W-:Y:S01]  /*e7a0*/  @!P2 ST.E.64 desc[UR36][R10.64], R38 ;  /* 0x000000260a00a985 */ /* 0x0007e2000c101b24 */
[----:B------:R-:W-:Y:S02]  /*e7b0*/  ISETP.GE.AND P2, PT, R172, UR4, PT ;  /* 0x00000004ac007c0c */ /* 0x000fe4000bf46270 */
[----:B------:R-:W-:-:S02]  /*e7c0*/  @!P3 LEA.HI.X R13, R180, R3, R181, 0x2, P4 ;  /* 0x00000003b40db211 */ /* 0x000fc400020f14b5 */
[-C--:B0-----:R-:W-:Y:S02]  /*e7d0*/  @!P5 LEA R4, P4, R178, R2.reuse, 0x2 ;  /* 0x00000002b204d211 */ /* 0x081fe400078810ff */
[-C--:B-1----:R-:W-:Y:S01]  /*e7e0*/  @!P0 LEA R6, P6, R176, R2.reuse, 0x2 ;  /* 0x00000002b0068211 */ /* 0x082fe200078c10ff */
[----:B------:R-:W-:Y:S01]  /*e7f0*/  @!P3 ST.E.64 desc[UR36][R12.64], R42 ;  /* 0x0000002a0c00b985 */ /* 0x000fe2000c101b24 */
[-C--:B------:R-:W-:Y:S02]  /*e800*/  @!P5 LEA.HI.X R5, R178, R3.reuse, R179, 0x2, P4 ;  /* 0x00000003b205d211 */ /* 0x080fe400020f14b3 */
[----:B------:R-:W-:Y:S02]  /*e810*/  ISETP.GE.AND P3, PT, R170, UR4, PT ;  /* 0x00000004aa007c0c */ /* 0x000fe4000bf66270 */
[----:B------:R-:W-:Y:S01]  /*e820*/  @!P1 LEA R14, P4, R174, R2, 0x2 ;  /* 0x00000002ae0e9211 */ /* 0x000fe200078810ff */
[----:B------:R0:W-:Y:S01]  /*e830*/  @!P5 ST.E.64 desc[UR36][R4.64], R46 ;  /* 0x0000002e0400d985 */ /* 0x0001e2000c101b24 */
[----:B------:R-:W-:-:S02]  /*e840*/  @!P0 LEA.HI.X R7, R176, R3, R177, 0x2, P6 ;  /* 0x00000003b0078211 */ /* 0x000fc400030f14b1 */
[-C--:B------:R-:W-:Y:S02]  /*e850*/  @!P1 LEA.HI.X R15, R174, R3.reuse, R175, 0x2, P4 ;  /* 0x00000003ae0f9211 */ /* 0x080fe400020f14af */
[----:B------:R-:W-:Y:S01]  /*e860*/  ISETP.GE.AND P5, PT, R168, UR4, PT ;  /* 0x00000004a8007c0c */ /* 0x000fe2000bfa6270 */
[----:B------:R1:W-:Y:S01]  /*e870*/  @!P0 ST.E.64 desc[UR36][R6.64], R50 ;  /* 0x0000003206008985 */ /* 0x0003e2000c101b24 */
[----:B--2---:R-:W-:Y:S02]  /*e880*/  @!P2 LEA R8, P6, R172, R2, 0x2 ;  /* 0x00000002ac08a211 */ /* 0x004fe400078c10ff */
[----:B------:R-:W-:Y:S01]  /*e890*/  ISETP.GE.AND P0, PT, R166, UR4, PT ;  /* 0x00000004a6007c0c */ /* 0x000fe2000bf06270 */
[----:B------:R-:W-:Y:S01]  /*e8a0*/  @!P1 ST.E.64 desc[UR36][R14.64], R54 ;  /* 0x000000360e009985 */ /* 0x000fe2000c101b24 */
[----:B------:R-:W-:Y:S02]  /*e8b0*/  @!P2 LEA.HI.X R9, R172, R3, R173, 0x2, P6 ;  /* 0x00000003ac09a211 */ /* 0x000fe400030f14ad */
[----:B------:R-:W-:-:S02]  /*e8c0*/  ISETP.GE.AND P1, PT, R164, UR4, PT ;  /* 0x00000004a4007c0c */ /* 0x000fc4000bf26270 */
[-C--:B---3--:R-:W-:Y:S01]  /*e8d0*/  @!P3 LEA R10, P4, R170, R2.reuse, 0x2 ;  /* 0x00000002aa0ab211 */ /* 0x088fe200078810ff */
[----:B------:R2:W-:Y:S01]  /*e8e0*/  @!P2 ST.E.64 desc[UR36][R8.64], R58 ;  /* 0x0000003a0800a985 */ /* 0x0005e2000c101b24 */
[----:B------:R-:W-:Y:S02]  /*e8f0*/  ISETP.GE.AND P2, PT, R162, UR4, PT ;  /* 0x00000004a2007c0c */ /* 0x000fe4000bf46270 */
[-C--:B------:R-:W-:Y:S02]  /*e900*/  @!P3 LEA.HI.X R11, R170, R3.reuse, R171, 0x2, P4 ;  /* 0x00000003aa0bb211 */ /* 0x080fe400020f14ab */
[-C--:B0-----:R-:W-:Y:S02]  /*e910*/  @!P5 LEA R4, P4, R168, R2.reuse, 0x2 ;  /* 0x00000002a804d211 */ /* 0x081fe400078810ff */
[----:B-1----:R-:W-:Y:S01]  /*e920*/  @!P0 LEA R6, P6, R166, R2, 0x2 ;  /* 0x00000002a6068211 */ /* 0x002fe200078c10ff */
[----:B------:R0:W-:Y:S01]  /*e930*/  @!P3 ST.E.64 desc[UR36][R10.64], R62 ;  /* 0x0000003e0a00b985 */ /* 0x0001e2000c101b24 */
[----:B------:R-:W-:-:S02]  /*e940*/  @!P5 LEA.HI.X R5, R168, R3, R169, 0x2, P4 ;  /* 0x00000003a805d211 */ /* 0x000fc400020f14a9 */
[----:B------:R-:W-:Y:S02]  /*e950*/  ISETP.GE.AND P3, PT, R160, UR4, PT ;  /* 0x00000004a0007c0c */ /* 0x000fe4000bf66270 */
[-C--:B------:R-:W-:Y:S01]  /*e960*/  @!P1 LEA R12, P4, R164, R2.reuse, 0x2 ;  /* 0x00000002a40c9211 */ /* 0x080fe200078810ff */
[----:B------:R1:W-:Y:S01]  /*e970*/  @!P5 ST.E.64 desc[UR36][R4.64], R66 ;  /* 0x000000420400d985 */ /* 0x0003e2000c101b24 */
[-C--:B------:R-:W-:Y:S02]  /*e980*/  @!P0 LEA.HI.X R7, R166, R3.reuse, R167, 0x2, P6 ;  /* 0x00000003a6078211 */ /* 0x080fe400030f14a7 */
[----:B------:R-:W-:Y:S02]  /*e990*/  @!P1 LEA.HI.X R13, R164, R3, R165, 0x2, P4 ;  /* 0x00000003a40d9211 */ /* 0x000fe400020f14a5 */
[----:B------:R-:W-:Y:S01]  /*e9a0*/  ISETP.GE.AND P6, PT, R227, UR4, PT ;  /* 0x00000004e3007c0c */ /* 0x000fe2000bfc6270 */
[----:B------:R3:W-:Y:S01]  /*e9b0*/  @!P0 ST.E.64 desc[UR36][R6.64], R70 ;  /* 0x0000004606008985 */ /* 0x0007e2000c101b24 */
[----:B--2---:R-:W-:-:S02]  /*e9c0*/  @!P2 LEA R8, P5, R162, R2, 0x2 ;  /* 0x00000002a208a211 */ /* 0x004fc400078a10ff */
[----:B------:R-:W-:Y:S01]  /*e9d0*/  ISETP.GE.AND P0, PT, R226, UR4, PT ;  /* 0x00000004e2007c0c */ /* 0x000fe2000bf06270 */
[----:B------:R-:W-:Y:S01]  /*e9e0*/  @!P1 ST.E.64 desc[UR36][R12.64], R74 ;  /* 0x0000004a0c009985 */ /* 0x000fe2000c101b24 */
[-C--:B------:R-:W-:Y:S02]  /*e9f0*/  @!P2 LEA.HI.X R9, R162, R3.reuse, R163, 0x2, P5 ;  /* 0x00000003a209a211 */ /* 0x080fe400028f14a3 */
[----:B------:R-:W-:Y:S02]  /*ea00*/  ISETP.GE.AND P1, PT, R225, UR4, PT ;  /* 0x00000004e1007c0c */ /* 0x000fe4000bf26270 */
[----:B0-----:R-:W-:Y:S01]  /*ea10*/  @!P3 LEA R10, P4, R160, R2, 0x2 ;  /* 0x00000002a00ab211 */ /* 0x001fe200078810ff */
[----:B------:R0:W-:Y:S01]  /*ea20*/  @!P2 ST.E.64 desc[UR36][R8.64], R78 ;  /* 0x0000004e0800a985 */ /* 0x0001e2000c101b24 */
[----:B------:R-:W-:Y:S02]  /*ea30*/  ISETP.GE.AND P2, PT, R224, UR4, PT ;  /* 0x00000004e0007c0c */ /* 0x000fe4000bf46270 */
[----:B------:R-:W-:-:S02]  /*ea40*/  @!P3 LEA.HI.X R11, R160, R3, R161, 0x2, P4 ;  /* 0x00000003a00bb211 */ /* 0x000fc400020f14a1 */
[CC--:B-1----:R-:W-:Y:S02]  /*ea50*/  @!P6 LEA R4, P4, R227.reuse, R2.reuse, 0x2 ;  /* 0x00000002e304e211 */ /* 0x0c2fe400078810ff */
[CC--:B---3--:R-:W-:Y:S01]  /*ea60*/  @!P0 LEA R6, P5, R226.reuse, R2.reuse, 0x2 ;  /* 0x00000002e2068211 */ /* 0x0c8fe200078a10ff */
[----:B------:R1:W-:Y:S01]  /*ea70*/  @!P3 ST.E.64 desc[UR36][R10.64], R82 ;  /* 0x000000520a00b985 */ /* 0x0003e2000c101b24 */
        /* <DEDUP_REMOVED lines=8> */
[C---:B0-----:R-:W-:Y:S02]  /*eb00*/  @!P2 LEA R8, P6, R224.reuse, R2, 0x2 ;  /* 0x00000002e008a211 */ /* 0x041fe400078c10ff */
[----:B------:R-:W-:Y:S01]  /*eb10*/  ISETP.GE.AND P0, PT, R221, UR4, PT ;  /* 0x00000004dd007c0c */ /* 0x000fe2000bf06270 */
[----:B------:R0:W-:Y:S01]  /*eb20*/  @!P1 ST.E.64 desc[UR36][R14.64], R94 ;  /* 0x0000005e0e009985 */ /* 0x0001e2000c101b24 */
[----:B------:R-:W-:Y:S02]  /*eb30*/  @!P2 LEA.HI.X R9, R224, R3, R156, 0x2, P6 ;  /* 0x00000003e009a211 */ /* 0x000fe400030f149c */
[----:B------:R-:W-:-:S02]  /*eb40*/  ISETP.GE.AND P1, PT, R220, UR4, PT ;  /* 0x00000004dc007c0c */ /* 0x000fc4000bf26270 */
[-C--:B-1----:R-:W-:Y:S01]  /*eb50*/  @!P3 LEA R10, P4, R223, R2.reuse, 0x2 ;  /* 0x00000002df0ab211 */ /* 0x082fe200078810ff */
[----:B------:R1:W-:Y:S01]  /*eb60*/  @!P2 ST.E.64 desc[UR36][R8.64], R98 ;  /* 0x000000620800a985 */ /* 0x0003e2000c101b24 */
[----:B------:R-:W-:Y:S02]  /*eb70*/  ISETP.GE.AND P2, PT, R219, UR4, PT ;  /* 0x00000004db007c0c */ /* 0x000fe4000bf46270 */
[-C--:B------:R-:W-:Y:S02]  /*eb80*/  @!P3 LEA.HI.X R11, R223, R3.reuse, R155, 0x2, P4 ;  /* 0x00000003df0bb211 */ /* 0x080fe400020f149b */
[CC--:B--2---:R-:W-:Y:S02]  /*eb90*/  @!P5 LEA R4, P4, R222.reuse, R2.reuse, 0x2 ;  /* 0x00000002de04d211 */ /* 0x0c4fe400078810ff */
[----:B---3--:R-:W-:Y:S01]  /*eba0*/  @!P0 LEA R6, P6, R221, R2, 0x2 ;  /* 0x00000002dd068211 */ /* 0x008fe200078c10ff */
[----:B------:R-:W-:Y:S01]  /*ebb0*/  @!P3 ST.E.64 desc[UR36][R10.64], R102 ;  /* 0x000000660a00b985 */ /* 0x000fe2000c101b24 */
[----:B------:R-:W-:-:S02]  /*ebc0*/  @!P5 LEA.HI.X R5, R222, R3, R154, 0x2, P4 ;  /* 0x00000003de05d211 */ /* 0x000fc400020f149a */
[-C--:B------:R-:W-:Y:S02]  /*ebd0*/  @!P1 LEA R12, P4, R220, R2.reuse, 0x2 ;  /* 0x00000002dc0c9211 */ /* 0x080fe400078810ff */
[----:B------:R-:W-:Y:S01]  /*ebe0*/  ISETP.GE.AND P3, PT, R218, UR4, PT ;  /* 0x00000004da007c0c */ /* 0x000fe2000bf66270 */
[----:B------:R-:W-:Y:S01]  /*ebf0*/  @!P5 ST.E.64 desc[UR36][R4.64], R106 ;  /* 0x0000006a0400d985 */ /* 0x000fe2000c101b24 */
[-C--:B------:R-:W-:Y:S02]  /*ec00*/  @!P0 LEA.HI.X R7, R221, R3.reuse, R153, 0x2, P6 ;  /* 0x00000003dd078211 */ /* 0x080fe400030f1499 */
[----:B------:R-:W-:Y:S02]  /*ec10*/  @!P1 LEA.HI.X R13, R220, R3, R152, 0x2, P4 ;  /* 0x00000003dc0d9211 */ /* 0x000fe400020f1498 */
[----:B0-----:R-:W-:Y:S01]  /*ec20*/  @!P2 LEA R14, P5, R219, R2, 0x2 ;  /* 0x00000002db0ea211 */ /* 0x001fe200078a10ff */
[----:B------:R0:W-:Y:S01]  /*ec30*/  @!P0 ST.E.64 desc[UR36][R6.64], R110 ;  /* 0x0000006e06008985 */ /* 0x0001e2000c101b24 */
[----:B------:R-:W-:-:S02]  /*ec40*/  ISETP.GE.AND P0, PT, R214, UR4, PT ;  /* 0x00000004d6007c0c */ /* 0x000fc4000bf06270 */
[-C--:B------:R-:W-:Y:S01]  /*ec50*/  @!P2 LEA.HI.X R15, R219, R3.reuse, R22, 0x2, P5 ;  /* 0x00000003db0fa211 */ /* 0x080fe200028f1416 */
[----:B------:R2:W-:Y:S01]  /*ec60*/  @!P1 ST.E.64 desc[UR36][R12.64], R114 ;  /* 0x000000720c009985 */ /* 0x0005e2000c101b24 */
[----:B------:R-:W-:Y:S02]  /*ec70*/  ISETP.GE.AND P1, PT, R217, UR4, PT ;  /* 0x00000004d9007c0c */ /* 0x000fe4000bf26270 */
[C---:B-1----:R-:W-:Y:S01]  /*ec80*/  @!P3 LEA R8, P4, R218.reuse, R2, 0x2 ;  /* 0x00000002da08b211 */ /* 0x042fe200078810ff */
[----:B------:R-:W-:Y:S01]  /*ec90*/  @!P2 ST.E.64 desc[UR36][R14.64], R118 ;  /* 0x000000760e00a985 */ /* 0x000fe2000c101b24 */
[----:B------:R-:W-:Y:S02]  /*eca0*/  ISETP.GE.AND P2, PT, R213, UR4, PT ;  /* 0x00000004d5007c0c */ /* 0x000fe4000bf46270 */
[----:B------:R-:W-:Y:S02]  /*ecb0*/  @!P3 LEA.HI.X R9, R218, R3, R20, 0x2, P4 ;  /* 0x00000003da09b211 */ /* 0x000fe400020f1414 */
[----:B------:R-:W-:-:S02]  /*ecc0*/  ISETP.GE.AND P4, PT, R17, UR4, PT ;  /* 0x0000000411007c0c */ /* 0x000fc4000bf86270 */
[----:B0-----:R-:W-:Y:S01]  /*ecd0*/  SHF.R.S32.HI R7, RZ, 0x1f, R214 ;  /* 0x0000001fff077819 */ /* 0x001fe200000114d6 */
[----:B------:R0:W-:Y:S01]  /*ece0*/  @!P3 ST.E.64 desc[UR36][R8.64], R122 ;  /* 0x0000007a0800b985 */ /* 0x0001e2000c101b24 */
[-C--:B------:R-:W-:Y:S01]  /*ecf0*/  @!P0 LEA R6, P6, R214, R2.reuse, 0x2 ;  /* 0x00000002d6068211 */ /* 0x080fe200078c10ff */
[----:B--2---:R-:W-:Y:S01]  /*ed00*/  VIADD R13, R23, 0xe8 ;  /* 0x000000e8170d7836 */ /* 0x004fe20000000000 */
[----:B------:R-:W-:Y:S02]  /*ed10*/  @!P1 LEA R4, P5, R217, R2, 0x2 ;  /* 0x00000002d9049211 */ /* 0x000fe400078a10ff */
[----:B------:R-:W-:Y:S02]  /*ed20*/  SHF.R.S32.HI R11, RZ, 0x1f, R213 ;  /* 0x0000001fff0b7819 */ /* 0x000fe400000114d5 */
[----:B------:R-:W-:Y:S02]  /*ed30*/  ISETP.GE.AND P3, PT, R13, UR4, PT ;  /* 0x000000040d007c0c */ /* 0x000fe4000bf66270 */
[----:B------:R-:W-:-:S02]  /*ed40*/  @!P1 LEA.HI.X R5, R217, R3, R18, 0x2, P5 ;  /* 0x00000003d9059211 */ /* 0x000fc400028f1412 */
[-C--:B------:R-:W-:Y:S02]  /*ed50*/  @!P2 LEA R10, P5, R213, R2.reuse, 0x2 ;  /* 0x00000002d50aa211 */ /* 0x080fe400078a10ff */
[-C--:B------:R-:W-:Y:S01]  /*ed60*/  @!P0 LEA.HI.X R7, R214, R3.reuse, R7, 0x2, P6 ;  /* 0x00000003d6078211 */ /* 0x080fe200030f1407 */
[----:B------:R1:W-:Y:S01]  /*ed70*/  @!P1 ST.E.64 desc[UR36][R4.64], R126 ;  /* 0x0000007e04009985 */ /* 0x0003e2000c101b24 */
[----:B------:R-:W-:Y:S02]  /*ed80*/  ISETP.GE.AND P6, PT, R19, UR4, PT ;  /* 0x0000000413007c0c */ /* 0x000fe4000bfc6270 */
[----:B------:R-:W-:Y:S01]  /*ed90*/  @!P2 LEA.HI.X R11, R213, R3, R11, 0x2, P5 ;  /* 0x00000003d50ba211 */ /* 0x000fe200028f140b */
[----:B------:R1:W-:Y:S01]  /*eda0*/  @!P0 ST.E.64 desc[UR36][R6.64], R130 ;  /* 0x0000008206008985 */ /* 0x0003e2000c101b24 */
[----:B0-----:R-:W-:-:S03]  /*edb0*/  @!P4 LEA R8, P5, R17, R2, 0x2 ;  /* 0x000000021108c211 */ /* 0x001fc600078a10ff */
[----:B------:R1:W-:Y:S01]  /*edc0*/  @!P2 ST.E.64 desc[UR36][R10.64], R134 ;  /* 0x000000860a00a985 */ /* 0x0003e2000c101b24 */
[-C--:B------:R-:W-:Y:S01]  /*edd0*/  @!P4 LEA.HI.X R9, R17, R3.reuse, R0, 0x2, P5 ;  /* 0x000000031109c211 */ /* 0x080fe200028f1400 */
[----:B------:R-:W-:Y:S01]  /*ede0*/  VIADD R17, R23, 0xf8 ;  /* 0x000000f817117836 */ /* 0x000fe20000000000 */
[----:B------:R-:W-:Y:S02]  /*edf0*/  SHF.R.S32.HI R0, RZ, 0x1f, R13 ;  /* 0x0000001fff007819 */ /* 0x000fe4000001140d */
[----:B------:R-:W-:Y:S01]  /*ee00*/  @!P3 LEA R12, P5, R13, R2, 0x2 ;  /* 0x000000020d0cb211 */ /* 0x000fe200078a10ff */
[----:B------:R1:W-:Y:S01]  /*ee10*/  @!P4 ST.E.64 desc[UR36][R8.64], R138 ;  /* 0x0000008a0800c985 */ /* 0x0003e2000c101b24 */
[----:B------:R-:W-:Y:S02]  /*ee20*/  ISETP.GE.AND P0, PT, R17, UR4, PT ;  /* 0x0000000411007c0c */ /* 0x000fe4000bf06270 */
[----:B------:R-:W-:Y:S02]  /*ee30*/  @!P3 LEA.HI.X R13, R13, R3, R0, 0x2, P5 ;  /* 0x000000030d0db211 */ /* 0x000fe400028f1400 */
[----:B------:R-:W-:-:S02]  /*ee40*/  SHF.R.S32.HI R0, RZ, 0x1f, R19 ;  /* 0x0000001fff007819 */ /* 0x000fc40000011413 */
[C---:B------:R-:W-:Y:S01]  /*ee50*/  @!P6 LEA R14, P5, R19.reuse, R2, 0x2 ;  /* 0x00000002130ee211 */ /* 0x040fe200078a10ff */
[----:B------:R1:W-:Y:S03]  /*ee60*/  @!P3 ST.E.64 desc[UR36][R12.64], R142 ;  /* 0x0000008e0c00b985 */ /* 0x0003e6000c101b24 */
[----:B------:R-:W-:-:S05]  /*ee70*/  @!P6 LEA.HI.X R15, R19, R3, R0, 0x2, P5 ;  /* 0x00000003130fe211 */ /* 0x000fca00028f1400 */
[----:B------:R1:W-:Y:S01]  /*ee80*/  @!P6 ST.E.64 desc[UR36][R14.64], R146 ;  /* 0x000000920e00e985 */ /* 0x0003e2000c101b24 */
[----:B------:R-:W-:Y:S05]  /*ee90*/  @P0 BRA `(.L_x_215) ;  /* 0x0000001000300947 */ /* 0x000fea0003800000 */
[----:B------:R-:W-:Y:S02]  /*eea0*/  LEA R2, P0, R17, R2, 0x2 ;  /* 0x0000000211027211 */ /* 0x000fe400078010ff */
[----:B------:R-:W-:-:S04]  /*eeb0*/  SHF.R.S32.HI R0, RZ, 0x1f, R17 ;  /* 0x0000001fff007819 */ /* 0x000fc80000011411 */
[----:B------:R-:W-:-:S05]  /*eec0*/  LEA.HI.X R3, R17, R3, R0, 0x2, P0 ;  /* 0x0000000311037211 */ /* 0x000fca00000f1400 */
[----:B------:R0:W-:Y:S01]  /*eed0*/  ST.E.64 desc[UR36][R2.64], R150 ;  /* 0x0000009602007985 */ /* 0x0001e2000c101b24 */
[----:B------:R-:W-:Y:S05]  /*eee0*/  BRA `(.L_x_215) ;  /* 0x00000010001c7947 */ /* 0x000fea0003800000 */
.L_x_206:
[----:B------:R-:W2:Y:S01]  /*eef0*/  LDL R8, [R1+0x30] ;  /* 0x0000300001087983 */ /* 0x000ea20000100800 */
[----:B------:R-:W-:Y:S01]  /*ef00*/  ULDC.64 UR8, c[0x0][0xc00] ;  /* 0x0003000000087ab9 */ /* 0x000fe20000000a00 */
[----:B------:R-:W-:Y:S01]  /*ef10*/  R2UR UR10, R212 ;  /* 0x00000000d40a72ca */ /* 0x000fe200000e0000 */
[----:B------:R-:W-:-:S04]  /*ef20*/  UISETP.NE.U32.AND UP0, UPT, UR8, URZ, UPT ;  /* 0x0000003f0800728c */ /* 0x000fc8000bf05070 */
[----:B------:R-:W-:-:S03]  /*ef30*/  UISETP.NE.AND.EX UP0, UPT, UR9, URZ, UPT, UP0 ;  /* 0x0000003f0900728c */ /* 0x000fc6000bf05300 */
[----:B------:R-:W-:-:S03]  /*ef40*/  ULDC.64 UR8, c[0x0][0xc00] ;  /* 0x0003000000087ab9 */ /* 0x000fc60000000a00 */
[----:B------:R-:W-:Y:S02]  /*ef50*/  PLOP3.LUT P1, PT, PT, PT, UP0, 0x80, 0x0 ;  /* 0x000000000000781c */ /* 0x000fe40003f2f008 */
[----:B--2---:R-:W-:-:S13]  /*ef60*/  R2UR UR4, R8 ;  /* 0x00000000080472ca */ /* 0x004fda00000e0000 */
[----:B------:R-:W-:-:S06]  /*ef70*/  UIMAD.WIDE UR8, UR4, 0x4, UR8 ;  /* 0x00000004040878a5 */ /* 0x000fcc000f8e0208 */
[----:B------:R-:W-:Y:S02]  /*ef80*/  IMAD.U32 R2, RZ, RZ, UR8 ;  /* 0x00000008ff027e24 */ /* 0x000fe4000f8e00ff */
[----:B0-----:R-:W-:Y:S01]  /*ef90*/  IMAD.U32 R3, RZ, RZ, UR9 ;  /* 0x00000009ff037e24 */ /* 0x001fe2000f8e00ff */
[----:B------:R-:W-:Y:S02]  /*efa0*/  ULDC.64 UR8, c[0x0][0xc08] ;  /* 0x0003020000087ab9 */ /* 0x000fe40000000a00 */
[----:B------:R-:W-:Y:S02]  /*efb0*/  UISETP.NE.U32.AND UP1, UPT, UR8, URZ, UPT ;  /* 0x0000003f0800728c */ /* 0x000fe4000bf25070 */
[----:B------:R-:W2:Y:S02]  /*efc0*/  @P1 LDG.E R7, desc[UR36][R2.64] ;  /* 0x0000002402071981 */ /* 0x000ea4000c1e1900 */
[----:B------:R-:W-:-:S06]  /*efd0*/  UISETP.NE.AND.EX UP1, UPT, UR9, URZ, UPT, UP1 ;  /* 0x0000003f0900728c */ /* 0x000fcc000bf25310 */
[----:B------:R-:W-:-:S05]  /*efe0*/  PLOP3.LUT P2, PT, PT, PT, UP1, 0x80, 0x0 ;  /* 0x000000000000781c */ /* 0x000fca0003f4f018 */
[----:B------:R-:W-:Y:S02]  /*eff0*/  @UP1 ULDC.64 UR8, c[0x0][0xc08] ;  /* 0x0003020000081ab9 */ /* 0x000fe40000000a00 */
[----:B------:R-:W-:-:S03]  /*f000*/  @UP1 UIMAD.WIDE UR8, UR4, 0x4, UR8 ;  /* 0x00000004040818a5 */ /* 0x000fc6000f8e0208 */
[----:B------:R-:W-:Y:S02]  /*f010*/  ULDC UR4, c[0x0][0xa88] ;  /* 0x0002a20000047ab9 */ /* 0x000fe40000000800 */
[----:B------:R-:W-:Y:S02]  /*f020*/  IMAD.U32 R0, RZ, RZ, UR4 ;  /* 0x00000004ff007e24 */ /* 0x000fe4000f8e00ff */
[----:B------:R-:W-:Y:S02]  /*f030*/  IMAD.U32 R4, RZ, RZ, UR8 ;  /* 0x00000008ff047e24 */ /* 0x000fe4000f8e00ff */
[----:B------:R-:W-:-:S05]  /*f040*/  IMAD.U32 R5, RZ, RZ, UR9 ;  /* 0x00000009ff057e24 */ /* 0x000fca000f8e00ff */
[----:B------:R0:W5:Y:S01]  /*f050*/  @P2 LDG.E R0, desc[UR36][R4.64] ;  /* 0x0000002404002981 */ /* 0x000162000c1e1900 */
[----:B------:R-:W-:Y:S01]  /*f060*/  UMOV UR4, URZ ;  /* 0x0000003f00047c82 */ /* 0x000fe20008000000 */
[----:B------:R-:W-:Y:S01]  /*f070*/  UISETP.NE.AND UP1, UPT, UR10, URZ, UPT ;  /* 0x0000003f0a00728c */ /* 0x000fe2000bf25270 */
[----:B------:R-:W1:Y:S10]  /*f080*/  S2R R6, SR_TID.X ;  /* 0x0000000000067919 */ /* 0x000e740000002100 */
[----:B------:R-:W-:-:S02]  /*f090*/  @!UP1 ULDC UR10, c[0x0][0xad4] ;  /* 0x0002b500000a9ab9 */ /* 0x000fc40000000800 */
[----:B------:R-:W-:Y:S02]  /*f0a0*/  IMAD.U32 R212, RZ, RZ, UR10 ;  /* 0x0000000affd47e24 */ /* 0x000fe4000f8e00ff */
[----:B-1----:R-:W-:-:S05]  /*f0b0*/  VIADD R6, R6, 0xffffff80 ;  /* 0xffffff8006067836 */ /* 0x002fca0000000000 */
[----:B------:R-:W-:Y:S02]  /*f0c0*/  ISETP.GT.AND P0, PT, R6, 0x7f, PT ;  /* 0x0000007f0600780c */ /* 0x000fe40003f04270 */
[----:B--2---:R-:W-:-:S13]  /*f0d0*/  @P1 R2UR UR4, R7 ;  /* 0x00000000070412ca */ /* 0x004fda00000e0000 */
[----:B------:R-:W-:Y:S01]  /*f0e0*/  USHF.R.S32.HI UR21, URZ, 0x1f, UR4 ;  /* 0x0000001f3f157899 */ /* 0x000fe20008011404 */
[----:B0-----:R-:W-:Y:S11]  /*f0f0*/  @P2 BRA `(.L_x_218) ;  /* 0x0000000000102947 */ /* 0x001ff60003800000 */
[----:B------:R-:W-:Y:S05]  /*f100*/  @!P1 BRA `(.L_x_218) ;  /* 0x00000000000c9947 */ /* 0x000fea0003800000 */
[----:B------:R-:W2:Y:S04]  /*f110*/  LDG.E R5, desc[UR36][R2.64] ;  /* 0x0000002402057981 */ /* 0x000ea8000c1e1900 */
[----:B-----5:R-:W2:Y:S02]  /*f120*/  LDG.E R0, desc[UR36][R2.64+0x4] ;  /* 0x0000042402007981 */ /* 0x020ea4000c1e1900 */
[----:B--2---:R-:W-:-:S07]  /*f130*/  IMAD.IADD R0, R0, 0x1, -R5 ;  /* 0x0000000100007824 */ /* 0x004fce00078e0a05 */
.L_x_218:
[----:B------:R-:W2:Y:S01]  /*f140*/  LDL.LU R2, [R1+0x34] ;  /* 0x0000340001027983 */ /* 0x000ea20000300800 */
[----:B------:R-:W-:Y:S01]  /*f150*/  R2UR UR9, R8 ;  /* 0x00000000080972ca */ /* 0x000fe200000e0000 */
[----:B------:R-:W-:-:S12]  /*f160*/  BSSY B1, `(.L_x_219) ;  /* 0x0000040000017945 */ /* 0x000fd80003800000 */
[----:B------:R-:W-:Y:S01]  /*f170*/  USEL UR12, UR9, URZ, !UP0 ;  /* 0x0000003f090c7287 */ /* 0x000fe2000c000000 */
[----:B--2---:R-:W-:-:S13]  /*f180*/  R2UR UR8, R2 ;  /* 0x00000000020872ca */ /* 0x004fda00000e0000 */
[----:B------:R-:W-:Y:S01]  /*f190*/  USEL UR13, UR8, URZ, !UP0 ;  /* 0x0000003f080d7287 */ /* 0x000fe2000c000000 */
[----:B------:R-:W-:Y:S11]  /*f1a0*/  @P0 BRA `(.L_x_220) ;  /* 0x0000000000ec0947 */ /* 0x000ff60003800000 */
[----:B------:R-:W2:Y:S01]  /*f1b0*/  LDL R2, [R1+0x2c] ;  /* 0x00002c0001027983 */ /* 0x000ea20000100800 */
[----:B------:R-:W0:Y:S01]  /*f1c0*/  LDC R9, c[0x0][0xbe8] ;  /* 0x0002fa00ff097b82 */ /* 0x000e220000000800 */
[----:B--2---:R-:W-:Y:S02]  /*f1d0*/  R2UR UR8, R2 ;  /* 0x00000000020872ca */ /* 0x004fe400000e0000 */
[----:B------:R-:W1:Y:S11]  /*f1e0*/  S2R R2, SR_TID.X ;  /* 0x0000000000027919 */ /* 0x000e760000002100 */
[----:B------:R-:W-:-:S04]  /*f1f0*/  IMAD.U32 R3, RZ, RZ, UR8 ;  /* 0x00000008ff037e24 */ /* 0x000fc8000f8e00ff */
[----:B-1----:R-:W-:Y:S02]  /*f200*/  IMAD R2, R3, 0x80, R2 ;  /* 0x0000008003027824 */ /* 0x002fe400078e0202 */
[----:B0----5:R-:W-:Y:S02]  /*f210*/  IMAD R3, R0, R9, RZ ;  /* 0x0000000900037224 */ /* 0x021fe400078e02ff */
[----:B------:R-:W-:-:S05]  /*f220*/  VIADD R4, R2, 0xffffff80 ;  /* 0xffffff8002047836 */ /* 0x000fca0000000000 */
[----:B------:R-:W-:-:S13]  /*f230*/  ISETP.GE.AND P0, PT, R4, R3, PT ;  /* 0x000000030400720c */ /* 0x000fda0003f06270 */
[----:B------:R-:W-:Y:S05]  /*f240*/  @P0 BRA `(.L_x_220) ;  /* 0x0000000000c40947 */ /* 0x000fea0003800000 */
[----:B------:R-:W-:Y:S01]  /*f250*/  ISETP.NE.AND P0, PT, R9, 0x1, PT ;  /* 0x000000010900780c */ /* 0x000fe20003f05270 */
[----:B------:R-:W-:Y:S01]  /*f260*/  UMOV UR19, 0x9b8 ;  /* 0x000009b800137882 */ /* 0x000fe20000000000 */
[----:B------:R-:W-:Y:S01]  /*f270*/  R2UR UR9, R212 ;  /* 0x00000000d40972ca */ /* 0x000fe200000e0000 */
[----:B------:R-:W-:Y:S01]  /*f280*/  IMAD.MOV.U32 R5, RZ, RZ, R4 ;  /* 0x000000ffff057224 */ /* 0x000fe200078e0004 */
[----:B------:R-:W-:Y:S02]  /*f290*/  R2UR UR8, R215 ;  /* 0x00000000d70872ca */ /* 0x000fe400000e0000 */
[----:B------:R-:W-:-:S07]  /*f2a0*/  R2UR UR20, R216 ;  /* 0x00000000d81472ca */ /* 0x000fce00000e0000 */
[----:B------:R-:W0:Y:S02]  /*f2b0*/  @P0 LDC R3, c[0x0][0xbec] ;  /* 0x0002fb00ff030b82 */ /* 0x000e240000000800 */
[----:B------:R-:W-:-:S04]  /*f2c0*/  UISETP.GT.AND UP0, UPT, UR9, 0x1, UPT ;  /* 0x000000010900788c */ /* 0x000fc8000bf04270 */
[----:B------:R-:W-:Y:S02]  /*f2d0*/  USEL UR19, UR19, 0x978, UP0 ;  /* 0x0000097813137887 */ /* 0x000fe40008000000 */
[----:B------:R-:W1:Y:S01]  /*f2e0*/  @P0 LDC R7, c[0x0][0xbf0] ;  /* 0x0002fc00ff070b82 */ /* 0x000e620000000800 */
[----:B------:R-:W-:-:S09]  /*f2f0*/  USEL UR18, UR8, URZ, UP0 ;  /* 0x0000003f08127287 */ /* 0x000fd20008000000 */
[----:B------:R-:W-:Y:S01]  /*f300*/  ULDC.64 UR8, c[0x0][UR19+0x218] ;  /* 0x0000860013087abb */ /* 0x000fe20008000a00 */
[----:B------:R-:W-:Y:S01]  /*f310*/  ULDC.64 UR14, c[0x0][UR19+0x220] ;  /* 0x00008800130e7abb */ /* 0x000fe20008000a00 */
[----:B------:R-:W-:Y:S01]  /*f320*/  ULDC.64 UR16, c[0x0][UR19+0x228] ;  /* 0x00008a0013107abb */ /* 0x000fe20008000a00 */
[----:B------:R-:W-:Y:S02]  /*f330*/  UIMAD.WIDE.U32 UR10, UR8, UR20, URZ ;  /* 0x00000014080a72a5 */ /* 0x000fe4000f8e003f */
[----:B------:R-:W-:Y:S01]  /*f340*/  UIMAD UR20, UR9, UR20, URZ ;  /* 0x00000014091472a4 */ /* 0x000fe2000f8e023f */
[----:B0-----:R-:W-:Y:S01]  /*f350*/  @P0 IMAD.HI.U32 R2, R4, R3, RZ ;  /* 0x0000000304020227 */ /* 0x001fe200078e00ff */
[----:B------:R-:W-:Y:S02]  /*f360*/  UIMAD UR15, UR15, UR12, URZ ;  /* 0x0000000c0f0f72a4 */ /* 0x000fe4000f8e023f */
[----:B------:R-:W-:Y:S02]  /*f370*/  UIMAD.WIDE.U32 UR22, UR16, UR18, URZ ;  /* 0x00000012101672a5 */ /* 0x000fe4000f8e003f */
[----:B------:R-:W-:-:S02]  /*f380*/  UIMAD.WIDE.U32 UR8, UR14, UR12, URZ ;  /* 0x0000000c0e0872a5 */ /* 0x000fc4000f8e003f */
[----:B------:R-:W-:Y:S01]  /*f390*/  UIMAD UR16, UR17, UR18, URZ ;  /* 0x00000012111072a4 */ /* 0x000fe2000f8e023f */
[----:B-1----:R-:W-:Y:S01]  /*f3a0*/  @P0 SHF.R.U32.HI R5, RZ, R7, R2 ;  /* 0x00000007ff050219 */ /* 0x002fe20000011602 */
[----:B------:R-:W-:Y:S01]  /*f3b0*/  UIMAD UR15, UR14, UR13, UR15 ;  /* 0x0000000d0e0f72a4 */ /* 0x000fe2000f8e020f */
[----:B------:R-:W-:Y:S01]  /*f3c0*/  IMAD.U32 R2, RZ, RZ, UR22 ;  /* 0x00000016ff027e24 */ /* 0x000fe2000f8e00ff */
[----:B------:R-:W-:Y:S01]  /*f3d0*/  UIADD3 UR10, UP1, UP2, UR8, UR10, UR4 ;  /* 0x0000000a080a7290 */ /* 0x000fe2000fa3e004 */
[----:B------:R-:W-:Y:S01]  /*f3e0*/  IMAD.U32 R3, RZ, RZ, UR23 ;  /* 0x00000017ff037e24 */ /* 0x000fe2000f8e00ff */
[----:B------:R-:W-:Y:S01]  /*f3f0*/  UIADD3 UR16, UR23, UR16, URZ ;  /* 0x0000001017107290 */ /* 0x000fe2000fffe03f */
[--C-:B------:R-:W-:Y:S01]  /*f400*/  IMAD.MOV R7, RZ, RZ, -R5.reuse ;  /* 0x000000ffff077224 */ /* 0x100fe200078e0a05 */
[----:B------:R-:W-:Y:S02]  /*f410*/  UIADD3 UR20, UR11, UR20, URZ ;  /* 0x000000140b147290 */ /* 0x000fe4000fffe03f */
[----:B------:R-:W-:Y:S01]  /*f420*/  UIADD3 UR15, UR9, UR15, URZ ;  /* 0x0000000f090f7290 */ /* 0x000fe2000fffe03f */
[----:B------:R-:W-:Y:S01]  /*f430*/  IADD3 R2, P0, P1, R5, UR10, R2 ;  /* 0x0000000a05027c10 */ /* 0x000fe2000f91e002 */
[----:B------:R-:W-:Y:S01]  /*f440*/  IMAD R7, R9, R7, R4 ;  /* 0x0000000709077224 */ /* 0x000fe200078e0204 */
[----:B------:R-:W-:Y:S01]  /*f450*/  SHF.R.S32.HI R5, RZ, 0x1f, R5 ;  /* 0x0000001fff057819 */ /* 0x000fe20000011405 */
[----:B------:R-:W-:Y:S01]  /*f460*/  UIADD3.X UR10, UR15, UR20, UR21, UP1, UP2 ;  /* 0x000000140f0a7290 */ /* 0x000fe20008fe4415 */
[----:B------:R-:W-:Y:S01]  /*f470*/  IMAD.U32 R8, RZ, RZ, UR16 ;  /* 0x00000010ff087e24 */ /* 0x000fe2000f8e00ff */
[----:B------:R-:W-:Y:S01]  /*f480*/  ULDC.64 UR8, c[0x0][UR19+0x210] ;  /* 0x0000840013087abb */ /* 0x000fe20008000a00 */
[----:B------:R-:W-:Y:S01]  /*f490*/  SHF.R.S32.HI R4, RZ, 0x1f, R7 ;  /* 0x0000001fff047819 */ /* 0x000fe20000011407 */
[----:B------:R-:W-:-:S02]  /*f4a0*/  IMAD R9, R7, UR9, RZ ;  /* 0x0000000907097c24 */ /* 0x000fc4000f8e02ff */
[----:B------:R-:W-:Y:S01]  /*f4b0*/  IADD3.X R3, R5, UR10, R8, P0, P1 ;  /* 0x0000000a05037c10 */ /* 0x000fe200087e2408 */
[----:B------:R-:W-:Y:S01]  /*f4c0*/  ULDC.64 UR10, c[0x0][0xba8] ;  /* 0x0002ea00000a7ab9 */ /* 0x000fe20000000a00 */
[----:B------:R-:W-:Y:S01]  /*f4d0*/  IMAD R9, R4, UR8, R9 ;  /* 0x0000000804097c24 */ /* 0x000fe2000f8e0209 */
[----:B------:R-:W-:Y:S01]  /*f4e0*/  @!UP0 ULDC UR10, c[0x0][0xb50] ;  /* 0x0002d400000a8ab9 */ /* 0x000fe20000000800 */
[----:B------:R-:W-:Y:S01]  /*f4f0*/  @!UP0 ULDC UR11, c[0x0][0xb54] ;  /* 0x0002d500000b8ab9 */ /* 0x000fe20000000800 */
[----:B------:R-:W-:-:S04]  /*f500*/  IMAD.WIDE.U32 R2, R7, UR8, R2 ;  /* 0x0000000807027c25 */ /* 0x000fc8000f8e0002 */
[----:B------:R-:W-:Y:S01]  /*f510*/  IMAD.IADD R3, R3, 0x1, R9 ;  /* 0x0000000103037824 */ /* 0x000fe200078e0209 */
[----:B------:R-:W-:-:S04]  /*f520*/  LEA R4, P0, R2, UR10, 0x2 ;  /* 0x0000000a02047c11 */ /* 0x000fc8000f8010ff */
[----:B------:R-:W-:Y:S01]  /*f530*/  LEA.HI.X R5, R2, UR11, R3, 0x2, P0 ;  /* 0x0000000b02057c11 */ /* 0x000fe200080f1403 */
[----:B------:R-:W-:-:S05]  /*f540*/  IMAD.MOV.U32 R3, RZ, RZ, -0x800000 ;  /* 0xff800000ff037424 */ /* 0x000fca00078e00ff */
[----:B------:R0:W-:Y:S03]  /*f550*/  STG.E desc[UR36][R4.64], R3 ;  /* 0x0000000304007986 */ /* 0x0001e6000c101924 */
.L_x_220:
[----:B------:R-:W-:Y:S05]  /*f560*/  BSYNC B1 ;  /* 0x0000000000017941 */ /* 0x000fea0003800000 */
.L_x_219:
[----:B------:R-:W-:-:S13]  /*f570*/  R2UR UR8, R212 ;  /* 0x00000000d40872ca */ /* 0x000fda00000e0000 */
[----:B------:R-:W-:-:S06]  /*f580*/  UISETP.GT.AND UP0, UPT, UR8, 0x1, UPT ;  /* 0x000000010800788c */ /* 0x000fcc000bf04270 */
[----:B------:R-:W-:-:S13]  /*f590*/  PLOP3.LUT P0, PT, PT, PT, UP0, 0x80, 0x0 ;  /* 0x000000000000781c */ /* 0x000fda0003f0f008 */
[----:B------:R-:W-:Y:S05]  /*f5a0*/  @P0 BRA `(.L_x_215) ;  /* 0x00000008006c0947 */ /* 0x000fea0003800000 */
[----:B------:R-:W2:Y:S01]  /*f5b0*/  LDL.LU R2, [R1+0x2c] ;  /* 0x00002c0001027983 */ /* 0x000ea20000300800 */
[----:B------:R-:W1:Y:S01]  /*f5c0*/  LDC R11, c[0x0][0xbe8] ;  /* 0x0002fa00ff0b7b82 */ /* 0x000e620000000800 */
[----:B0-----:R-:W-:Y:S01]  /*f5d0*/  SHF.R.S32.HI R3, RZ, 0x1f, R6 ;  /* 0x0000001fff037819 */ /* 0x001fe20000011406 */
[----:B------:R-:W-:Y:S01]  /*f5e0*/  ULDC.64 UR10, c[0x0][0xaa0] ;  /* 0x0002a800000a7ab9 */ /* 0x000fe20000000a00 */
[----:B------:R-:W-:Y:S01]  /*f5f0*/  R2UR UR15, R216 ;  /* 0x00000000d80f72ca */ /* 0x000fe200000e0000 */
[----:B------:R-:W-:Y:S01]  /*f600*/  UIMAD.WIDE.U32 UR8, UR4, UR10, URZ ;  /* 0x0000000a040872a5 */ /* 0x000fe2000f8e003f */
[----:B------:R-:W-:Y:S01]  /*f610*/  BSSY B1, `(.L_x_221) ;  /* 0x0000052000017945 */ /* 0x000fe20003800000 */
[----:B------:R-:W-:-:S04]  /*f620*/  UIMAD UR10, UR21, UR10, URZ ;  /* 0x0000000a150a72a4 */ /* 0x000fc8000f8e023f */
[----:B------:R-:W-:-:S04]  /*f630*/  UIMAD UR10, UR4, UR11, UR10 ;  /* 0x0000000b040a72a4 */ /* 0x000fc8000f8e020a */
[----:B------:R-:W-:-:S03]  /*f640*/  UIADD3 UR9, UR9, UR10, URZ ;  /* 0x0000000a09097290 */ /* 0x000fc6000fffe03f */
[----:B------:R-:W-:Y:S02]  /*f650*/  ULDC.64 UR10, c[0x0][0xae8] ;  /* 0x0002ba00000a7ab9 */ /* 0x000fe40000000a00 */
[----:B------:R-:W-:-:S04]  /*f660*/  UIMAD.WIDE.U32 UR8, UR15, UR10, UR8 ;  /* 0x0000000a0f0872a5 */ /* 0x000fc8000f8e0008 */
[----:B------:R-:W-:Y:S01]  /*f670*/  UIMAD UR9, UR15, UR11, UR9 ;  /* 0x0000000b0f0972a4 */ /* 0x000fe2000f8e0209 */
[----:B-1----:R-:W-:Y:S02]  /*f680*/  ISETP.NE.AND P0, PT, R11, 0x1, PT ;  /* 0x000000010b00780c */ /* 0x002fe40003f05270 */
[----:B------:R-:W-:Y:S02]  /*f690*/  ULDC.64 UR10, c[0x0][0xaf0] ;  /* 0x0002bc00000a7ab9 */ /* 0x000fe40000000a00 */
[----:B------:R-:W-:-:S04]  /*f6a0*/  UIMAD UR13, UR13, UR10, URZ ;  /* 0x0000000a0d0d72a4 */ /* 0x000fc8000f8e023f */
[----:B------:R-:W-:Y:S02]  /*f6b0*/  UIMAD UR4, UR12, UR11, UR13 ;  /* 0x0000000b0c0472a4 */ /* 0x000fe4000f8e020d */
[----:B------:R-:W-:-:S03]  /*f6c0*/  UIMAD.WIDE.U32 UR12, UR12, UR10, UR8 ;  /* 0x0000000a0c0c72a5 */ /* 0x000fc6000f8e0008 */
[----:B------:R-:W0:Y:S01]  /*f6d0*/  @P0 LDC R7, c[0x0][0xbf0] ;  /* 0x0002fc00ff070b82 */ /* 0x000e220000000800 */
[----:B------:R-:W-:Y:S01]  /*f6e0*/  UIADD3 UR4, UR13, UR4, URZ ;  /* 0x000000040d047290 */ /* 0x000fe2000fffe03f */
[----:B------:R-:W-:Y:S01]  /*f6f0*/  ULDC.64 UR8, c[0x0][0xae0] ;  /* 0x0002b80000087ab9 */ /* 0x000fe20000000a00 */
[----:B--2---:R-:W-:Y:S02]  /*f700*/  R2UR UR14, R2 ;  /* 0x00000000020e72ca */ /* 0x004fe400000e0000 */
[----:B------:R-:W-:-:S03]  /*f710*/  LEA.HI R2, R3, R6, RZ, 0x3 ;  /* 0x0000000603027211 */ /* 0x000fc600078f18ff */
[----:B------:R-:W1:Y:S01]  /*f720*/  @P0 LDC R3, c[0x0][0xbec] ;  /* 0x0002fb00ff030b82 */ /* 0x000e620000000800 */
[----:B------:R-:W-:Y:S02]  /*f730*/  LOP3.LUT R5, R2, 0xfffffff8, RZ, 0xc0, !PT ;  /* 0xfffffff802057812 */ /* 0x000fe400078ec0ff */
[----:B------:R-:W-:-:S03]  /*f740*/  SHF.R.S32.HI R13, RZ, 0x3, R2 ;  /* 0x00000003ff0d7819 */ /* 0x000fc60000011402 */
[----:B------:R-:W-:Y:S02]  /*f750*/  IMAD.IADD R8, R6, 0x1, -R5 ;  /* 0x0000000106087824 */ /* 0x000fe400078e0a05 */
[----:B------:R-:W-:Y:S02]  /*f760*/  IMAD.U32 R5, RZ, RZ, UR14 ;  /* 0x0000000eff057e24 */ /* 0x000fe4000f8e00ff */
[----:B------:R-:W-:-:S04]  /*f770*/  IMAD R2, R8, 0x20, R13 ;  /* 0x0000002008027824 */ /* 0x000fc800078e020d */
[----:B------:R-:W-:-:S04]  /*f780*/  IMAD R6, R5, 0x80, R2 ;  /* 0x0000008005067824 */ /* 0x000fc800078e0202 */
[----:B------:R-:W-:Y:S02]  /*f790*/  IMAD.MOV.U32 R5, RZ, RZ, R6 ;  /* 0x000000ffff057224 */ /* 0x000fe400078e0006 */
[----:B-1----:R-:W-:-:S04]  /*f7a0*/  @P0 IMAD.HI.U32 R2, R6, R3, RZ ;  /* 0x0000000306020227 */ /* 0x002fc800078e00ff */
[----:B------:R-:W-:Y:S01]  /*f7b0*/  IMAD.U32 R3, RZ, RZ, UR13 ;  /* 0x0000000dff037e24 */ /* 0x000fe2000f8e00ff */
[----:B0-----:R-:W-:Y:S01]  /*f7c0*/  @P0 SHF.R.U32.HI R5, RZ, R7, R2 ;  /* 0x00000007ff050219 */ /* 0x001fe20000011602 */
[----:B------:R-:W-:Y:S01]  /*f7d0*/  IMAD.U32 R3, RZ, RZ, UR4 ;  /* 0x00000004ff037e24 */ /* 0x000fe2000f8e00ff */
[----:B------:R-:W-:Y:S02]  /*f7e0*/  MOV R2, UR12 ;  /* 0x0000000c00027c02 */ /* 0x000fe40008000f00 */
[--C-:B------:R-:W-:Y:S01]  /*f7f0*/  SHF.R.S32.HI R4, RZ, 0x1f, R5.reuse ;  /* 0x0000001fff047819 */ /* 0x100fe20000011405 */
[----:B------:R-:W-:Y:S02]  /*f800*/  IMAD.MOV R7, RZ, RZ, -R5 ;  /* 0x000000ffff077224 */ /* 0x000fe400078e0a05 */
[----:B------:R-:W-:-:S04]  /*f810*/  IMAD.WIDE.U32 R2, R5, UR8, R2 ;  /* 0x0000000805027c25 */ /* 0x000fc8000f8e0002 */
[----:B------:R-:W-:Y:S02]  /*f820*/  IMAD R7, R11, R7, R6 ;  /* 0x000000070b077224 */ /* 0x000fe400078e0206 */
[----:B------:R-:W-:Y:S02]  /*f830*/  IMAD R4, R4, UR8, RZ ;  /* 0x0000000804047c24 */ /* 0x000fe4000f8e02ff */
[----:B------:R-:W-:Y:S02]  /*f840*/  IMAD.U32 R6, RZ, RZ, UR14 ;  /* 0x0000000eff067e24 */ /* 0x000fe4000f8e00ff */
[----:B------:R-:W-:Y:S01]  /*f850*/  IMAD R9, R5, UR9, R4 ;  /* 0x0000000905097c24 */ /* 0x000fe2000f8e0204 */
[----:B------:R-:W-:Y:S01]  /*f860*/  SHF.R.S32.HI R4, RZ, 0x1f, R7 ;  /* 0x0000001fff047819 */ /* 0x000fe20000011407 */
[----:B------:R-:W-:Y:S01]  /*f870*/  ULDC.64 UR8, c[0x0][0xad8] ;  /* 0x0002b60000087ab9 */ /* 0x000fe20000000a00 */
[----:B------:R-:W-:Y:S02]  /*f880*/  IMAD R6, R6, 0x80, R13 ;  /* 0x0000008006067824 */ /* 0x000fe400078e020d */
[----:B------:R-:W-:-:S02]  /*f890*/  IMAD.IADD R3, R3, 0x1, R9 ;  /* 0x0000000103037824 */ /* 0x000fc400078e0209 */
[----:B------:R-:W-:Y:S02]  /*f8a0*/  IMAD R4, R4, UR8, RZ ;  /* 0x0000000804047c24 */ /* 0x000fe4000f8e02ff */
[----:B------:R-:W-:-:S04]  /*f8b0*/  IMAD.WIDE.U32 R2, R7, UR8, R2 ;  /* 0x0000000807027c25 */ /* 0x000fc8000f8e0002 */
[----:B------:R-:W-:Y:S01]  /*f8c0*/  IMAD R5, R7, UR9, R4 ;  /* 0x0000000907057c24 */ /* 0x000fe2000f8e0204 */
[----:B------:R-:W-:Y:S01]  /*f8d0*/  ULDC.64 UR8, c[0x0][0xa80] ;  /* 0x0002a00000087ab9 */ /* 0x000fe20000000a00 */
[----:B-----5:R-:W-:Y:S02]  /*f8e0*/  IMAD R11, R0, R11, RZ ;  /* 0x0000000b000b7224 */ /* 0x020fe400078e02ff */
[----:B------:R-:W-:Y:S02]  /*f8f0*/  VIADD R4, R6, 0x40 ;  /* 0x0000004006047836 */ /* 0x000fe40000000000 */
[----:B------:R-:W-:Y:S01]  /*f900*/  IMAD.IADD R3, R3, 0x1, R5 ;  /* 0x0000000103037824 */ /* 0x000fe200078e0205 */
[----:B------:R-:W-:Y:S01]  /*f910*/  LEA R5, P2, R2, UR8, 0x1 ;  /* 0x0000000802057c11 */ /* 0x000fe2000f8408ff */
[----:B------:R-:W-:Y:S01]  /*f920*/  VIADD R0, R6, 0x20 ;  /* 0x0000002006007836 */ /* 0x000fe20000000000 */
[----:B------:R-:W-:Y:S01]  /*f930*/  ISETP.GE.AND P0, PT, R4, R11, PT ;  /* 0x0000000b0400720c */ /* 0x000fe20003f06270 */
[----:B------:R-:W-:Y:S01]  /*f940*/  IMAD.SHL.U32 R7, R8, 0x8, RZ ;  /* 0x0000000808077824 */ /* 0x000fe200078e00ff */
[----:B------:R-:W-:-:S02]  /*f950*/  LEA.HI.X R4, R2, UR9, R3, 0x1, P2 ;  /* 0x0000000902047c11 */ /* 0x000fc400090f0c03 */
[-C--:B------:R-:W-:Y:S01]  /*f960*/  ISETP.GE.AND P2, PT, R6, R11.reuse, PT ;  /* 0x0000000b0600720c */ /* 0x080fe20003f46270 */
[C---:B------:R-:W-:Y:S01]  /*f970*/  VIADD R9, R7.reuse, 0x80 ;  /* 0x0000008007097836 */ /* 0x040fe20000000000 */
[----:B------:R-:W-:Y:S01]  /*f980*/  ISETP.GE.AND P1, PT, R0, R11, PT ;  /* 0x0000000b0000720c */ /* 0x000fe20003f26270 */
[C---:B------:R-:W-:Y:S01]  /*f990*/  VIADD R15, R7.reuse, 0x40 ;  /* 0x00000040070f7836 */ /* 0x040fe20000000000 */
[----:B------:R0:W1:Y:S01]  /*f9a0*/  SHFL.IDX PT, R2, R5, RZ, 0x181f ;  /* 0x00181fff05027589 */ /* 0x00006200000e0000 */
[----:B------:R-:W-:Y:S01]  /*f9b0*/  VIADD R13, R7, 0xc0 ;  /* 0x000000c0070d7836 */ /* 0x000fe20000000000 */
[----:B------:R-:W-:Y:S02]  /*f9c0*/  SHF.R.S32.HI R10, RZ, 0x1f, R7 ;  /* 0x0000001fff0a7819 */ /* 0x000fe40000011407 */
[----:B------:R0:W2:Y:S01]  /*f9d0*/  SHFL.IDX PT, R0, R4, RZ, 0x181f ;  /* 0x00181fff04007589 */ /* 0x0000a200000e0000 */
[----:B------:R-:W-:Y:S02]  /*f9e0*/  SHF.R.S32.HI R8, RZ, 0x1f, R9 ;  /* 0x0000001fff087819 */ /* 0x000fe40000011409 */
[----:B------:R-:W-:-:S02]  /*f9f0*/  SHF.R.S32.HI R12, RZ, 0x1f, R15 ;  /* 0x0000001fff0c7819 */ /* 0x000fc4000001140f */
[----:B------:R-:W-:Y:S01]  /*fa00*/  SHF.R.S32.HI R14, RZ, 0x1f, R13 ;  /* 0x0000001fff0e7819 */ /* 0x000fe2000001140d */
[----:B------:R-:W-:Y:S06]  /*fa10*/  @P2 BRA `(.L_x_222) ;  /* 0x0000000000442947 */ /* 0x000fec0003800000 */
        /* <DEDUP_REMOVED lines=8> */
[----:B------:R3:W-:Y:S01]  /*faa0*/  @!P5 ST.E.128 desc[UR36][R18.64], RZ ;  /* 0x000000ff1200d985 */ /* 0x0007e2000c101d24 */
[----:B------:R-:W-:Y:S02]  /*fab0*/  @!P4 LEA.HI.X R21, R15, R0, R12, 0x1, P6 ;  /* 0x000000000f15c211 */ /* 0x000fe400030f0c0c */
[----:B------:R-:W-:-:S03]  /*fac0*/  @!P3 LEA R24, P6, R9, R2, 0x1 ;  /* 0x000000020918b211 */ /* 0x000fc600078c08ff */
[----:B------:R3:W-:Y:S01]  /*fad0*/  @!P4 ST.E.128 desc[UR36][R20.64], RZ ;  /* 0x000000ff1400c985 */ /* 0x0007e2000c101d24 */
[----:B------:R-:W-:Y:S02]  /*fae0*/  @!P3 LEA.HI.X R25, R9, R0, R8, 0x1, P6 ;  /* 0x000000000919b211 */ /* 0x000fe400030f0c08 */
[----:B------:R-:W-:-:S03]  /*faf0*/  @!P2 LEA R2, P6, R13, R2, 0x1 ;  /* 0x000000020d02a211 */ /* 0x000fc600078c08ff */
[----:B------:R3:W-:Y:S01]  /*fb00*/  @!P3 ST.E.128 desc[UR36][R24.64], RZ ;  /* 0x000000ff1800b985 */ /* 0x0007e2000c101d24 */
[----:B------:R-:W-:-:S05]  /*fb10*/  @!P2 LEA.HI.X R3, R13, R0, R14, 0x1, P6 ;  /* 0x000000000d03a211 */ /* 0x000fca00030f0c0e */
[----:B------:R3:W-:Y:S04]  /*fb20*/  @!P2 ST.E.128 desc[UR36][R2.64], RZ ;  /* 0x000000ff0200a985 */ /* 0x0007e8000c101d24 */
.L_x_222:
[----:B------:R-:W-:Y:S05]  /*fb30*/  BSYNC B1 ;  /* 0x0000000000017941 */ /* 0x000fea0003800000 */
.L_x_221:
[----:B--2---:R2:W4:Y:S01]  /*fb40*/  SHFL.IDX PT, R0, R4, 0x1, 0x181f ;  /* 0x00381f0004007f89 */ /* 0x00452200000e0000 */
[----:B------:R-:W-:Y:S03]  /*fb50*/  BSSY B1, `(.L_x_223) ;  /* 0x0000014000017945 */ /* 0x000fe60003800000 */
[----:B-1-3--:R2:W1:Y:S01]  /*fb60*/  SHFL.IDX PT, R2, R5, 0x1, 0x181f ;  /* 0x00381f0005027f89 */ /* 0x00a46200000e0000 */
[----:B------:R-:W-:Y:S05]  /*fb70*/  @P1 BRA `(.L_x_224) ;  /* 0x0000000000441947 */ /* 0x000fea0003800000 */
[----:B------:R-:W-:Y:S02]  /*fb80*/  ULDC UR4, c[0x0][0xac8] ;  /* 0x0002b20000047ab9 */ /* 0x000fe40000000800 */
[----:B------:R-:W-:Y:S02]  /*fb90*/  ISETP.GE.AND P4, PT, R7, UR4, PT ;  /* 0x0000000407007c0c */ /* 0x000fe4000bf86270 */
[----:B------:R-:W-:Y:S02]  /*fba0*/  ISETP.GE.AND P3, PT, R15, UR4, PT ;  /* 0x000000040f007c0c */ /* 0x000fe4000bf66270 */
[----:B------:R-:W-:Y:S02]  /*fbb0*/  ISETP.GE.AND P2, PT, R9, UR4, PT ;  /* 0x0000000409007c0c */ /* 0x000fe4000bf46270 */
[----:B------:R-:W-:-:S07]  /*fbc0*/  ISETP.GE.AND P1, PT, R13, UR4, PT ;  /* 0x000000040d007c0c */ /* 0x000fce000bf26270 */
[-C--:B-1----:R-:W-:Y:S02]  /*fbd0*/  @!P4 LEA R18, P6, R7, R2.reuse, 0x1 ;  /* 0x000000020712c211 */ /* 0x082fe400078c08ff */
[----:B------:R-:W-:Y:S02]  /*fbe0*/  @!P3 LEA R20, P5, R15, R2, 0x1 ;  /* 0x000000020f14b211 */ /* 0x000fe400078a08ff */
[----:B----4-:R-:W-:Y:S02]  /*fbf0*/  @!P4 LEA.HI.X R19, R7, R0, R10, 0x1, P6 ;  /* 0x000000000713c211 */ /* 0x010fe400030f0c0a */
[----:B------:R-:W-:Y:S02]  /*fc00*/  @!P2 LEA R24, P6, R9, R2, 0x1 ;  /* 0x000000020918a211 */ /* 0x000fe400078c08ff */
[----:B------:R-:W-:Y:S01]  /*fc10*/  @!P3 LEA.HI.X R21, R15, R0, R12, 0x1, P5 ;  /* 0x000000000f15b211 */ /* 0x000fe200028f0c0c */
[----:B------:R3:W-:Y:S01]  /*fc20*/  @!P4 ST.E.128 desc[UR36][R18.64], RZ ;  /* 0x000000ff1200c985 */ /* 0x0007e2000c101d24 */
[----:B------:R-:W-:-:S02]  /*fc30*/  @!P1 LEA R2, P5, R13, R2, 0x1 ;  /* 0x000000020d029211 */ /* 0x000fc400078a08ff */
[-C--:B------:R-:W-:Y:S01]  /*fc40*/  @!P2 LEA.HI.X R25, R9, R0.reuse, R8, 0x1, P6 ;  /* 0x000000000919a211 */ /* 0x080fe200030f0c08 */
[----:B------:R3:W-:Y:S01]  /*fc50*/  @!P3 ST.E.128 desc[UR36][R20.64], RZ ;  /* 0x000000ff1400b985 */ /* 0x0007e2000c101d24 */
[----:B------:R-:W-:-:S03]  /*fc60*/  @!P1 LEA.HI.X R3, R13, R0, R14, 0x1, P5 ;  /* 0x000000000d039211 */ /* 0x000fc600028f0c0e */
[----:B------:R3:W-:Y:S04]  /*fc70*/  @!P2 ST.E.128 desc[UR36][R24.64], RZ ;  /* 0x000000ff1800a985 */ /* 0x0007e8000c101d24 */
[----:B------:R3:W-:Y:S02]  /*fc80*/  @!P1 ST.E.128 desc[UR36][R2.64], RZ ;  /* 0x000000ff02009985 */ /* 0x0007e4000c101d24 */
.L_x_224:
[----:B------:R-:W-:Y:S05]  /*fc90*/  BSYNC B1 ;  /* 0x0000000000017941 */ /* 0x000fea0003800000 */
.L_x_223:
[----:B----4-:R4:W0:Y:S01]  /*fca0*/  SHFL.IDX PT, R0, R4, 0x2, 0x181f ;  /* 0x00581f0004007f89 */ /* 0x01082200000e0000 */
        /* <DEDUP_REMOVED lines=9> */
[-C--:B------:R-:W-:Y:S02]  /*fd40*/  @!P2 LEA R20, P5, R15, R2.reuse, 0x1 ;  /* 0x000000020f14a211 */ /* 0x080fe400078a08ff */
[----:B------:R-:W-:Y:S02]  /*fd50*/  @!P1 LEA R24, P4, R9, R2, 0x1 ;  /* 0x0000000209189211 */ /* 0x000fe400078808ff */
[----:B0-----:R-:W-:Y:S02]  /*fd60*/  @!P3 LEA.HI.X R19, R7, R0, R10, 0x1, P6 ;  /* 0x000000000713b211 */ /* 0x001fe400030f0c0a */
[----:B------:R-:W-:Y:S02]  /*fd70*/  @!P0 LEA R2, P6, R13, R2, 0x1 ;  /* 0x000000020d028211 */ /* 0x000fe400078c08ff */
[-C--:B------:R-:W-:Y:S01]  /*fd80*/  @!P2 LEA.HI.X R21, R15, R0.reuse, R12, 0x1, P5 ;  /* 0x000000000f15a211 */ /* 0x080fe200028f0c0c */
[----:B------:R3:W-:Y:S01]  /*fd90*/  @!P3 ST.E.128 desc[UR36][R18.64], RZ ;  /* 0x000000ff1200b985 */ /* 0x0007e2000c101d24 */
[----:B------:R-:W-:-:S02]  /*fda0*/  @!P1 LEA.HI.X R25, R9, R0, R8, 0x1, P4 ;  /* 0x0000000009199211 */ /* 0x000fc400020f0c08 */
[----:B------:R-:W-:Y:S01]  /*fdb0*/  @!P0 LEA.HI.X R3, R13, R0, R14, 0x1, P6 ;  /* 0x000000000d038211 */ /* 0x000fe200030f0c0e */
[----:B------:R3:W-:Y:S04]  /*fdc0*/  @!P2 ST.E.128 desc[UR36][R20.64], RZ ;  /* 0x000000ff1400a985 */ /* 0x0007e8000c101d24 */
[----:B------:R3:W-:Y:S04]  /*fdd0*/  @!P1 ST.E.128 desc[UR36][R24.64], RZ ;  /* 0x000000ff18009985 */ /* 0x0007e8000c101d24 */
[----:B------:R3:W-:Y:S02]  /*fde0*/  @!P0 ST.E.128 desc[UR36][R2.64], RZ ;  /* 0x000000ff02008985 */ /* 0x0007e4000c101d24 */
.L_x_226:
[----:B------:R-:W-:Y:S05]  /*fdf0*/  BSYNC B1 ;  /* 0x0000000000017941 */ /* 0x000fea0003800000 */
.L_x_225:
[----:B0-----:R-:W-:Y:S01]  /*fe00*/  VIADD R0, R6, 0x60 ;  /* 0x0000006006007836 */ /* 0x001fe20000000000 */
[----:B--2-4-:R-:W0:Y:S04]  /*fe10*/  SHFL.IDX PT, R4, R4, 0x3, 0x181f ;  /* 0x00781f0004047f89 */ /* 0x014e2800000e0000 */
[----:B------:R-:W-:Y:S01]  /*fe20*/  ISETP.GE.AND P0, PT, R0, R11, PT ;  /* 0x0000000b0000720c */ /* 0x000fe20003f06270 */
[----:B-1-3--:R1:W2:-:S12]  /*fe30*/  SHFL.IDX PT, R2, R5, 0x3, 0x181f ;  /* 0x00781f0005027f89 */ /* 0x00a29800000e0000 */
[----:B-1----:R-:W-:Y:S05]  /*fe40*/  @P0 BRA `(.L_x_215) ;  /* 0x0000000000440947 */ /* 0x002fea0003800000 */
[----:B------:R-:W-:Y:S02]  /*fe50*/  ULDC UR4, c[0x0][0xac8] ;  /* 0x0002b20000047ab9 */ /* 0x000fe40000000800 */
[----:B------:R-:W-:Y:S02]  /*fe60*/  ISETP.GE.AND P3, PT, R7, UR4, PT ;  /* 0x0000000407007c0c */ /* 0x000fe4000bf66270 */
[----:B------:R-:W-:Y:S02]  /*fe70*/  ISETP.GE.AND P2, PT, R15, UR4, PT ;  /* 0x000000040f007c0c */ /* 0x000fe4000bf46270 */
[----:B------:R-:W-:Y:S02]  /*fe80*/  ISETP.GE.AND P1, PT, R9, UR4, PT ;  /* 0x0000000409007c0c */ /* 0x000fe4000bf26270 */
[----:B------:R-:W-:-:S07]  /*fe90*/  ISETP.GE.AND P0, PT, R13, UR4, PT ;  /* 0x000000040d007c0c */ /* 0x000fce000bf06270 */
[----:B--2---:R-:W-:-:S04]  /*fea0*/  @!P3 LEA R6, P4, R7, R2, 0x1 ;  /* 0x000000020706b211 */ /* 0x004fc800078808ff */
[----:B0-----:R-:W-:Y:S02]  /*feb0*/  @!P3 LEA.HI.X R7, R7, R4, R10, 0x1, P4 ;  /* 0x000000040707b211 */ /* 0x001fe400020f0c0a */
[-C--:B------:R-:W-:Y:S02]  /*fec0*/  @!P2 LEA R10, P4, R15, R2.reuse, 0x1 ;  /* 0x000000020f0aa211 */ /* 0x080fe400078808ff */
[-C--:B------:R-:W-:Y:S01]  /*fed0*/  @!P1 LEA R18, P5, R9, R2.reuse, 0x1 ;  /* 0x0000000209129211 */ /* 0x080fe200078a08ff */
[----:B------:R0:W-:Y:S01]  /*fee0*/  @!P3 ST.E.128 desc[UR36][R6.64], RZ ;  /* 0x000000ff0600b985 */ /* 0x0001e2000c101d24 */
[----:B------:R-:W-:Y:S02]  /*fef0*/  @!P0 LEA R2, P6, R13, R2, 0x1 ;  /* 0x000000020d028211 */ /* 0x000fe400078c08ff */
[-C--:B------:R-:W-:Y:S02]  /*ff00*/  @!P2 LEA.HI.X R11, R15, R4.reuse, R12, 0x1, P4 ;  /* 0x000000040f0ba211 */ /* 0x080fe400020f0c0c */
[----:B------:R-:W-:-:S02]  /*ff10*/  @!P1 LEA.HI.X R19, R9, R4, R8, 0x1, P5 ;  /* 0x0000000409139211 */ /* 0x000fc400028f0c08 */
[----:B------:R-:W-:Y:S01]  /*ff20*/  @!P0 LEA.HI.X R3, R13, R4, R14, 0x1, P6 ;  /* 0x000000040d038211 */ /* 0x000fe200030f0c0e */
[----:B------:R0:W-:Y:S04]  /*ff30*/  @!P2 ST.E.128 desc[UR36][R10.64], RZ ;  /* 0x000000ff0a00a985 */ /* 0x0001e8000c101d24 */
[----:B------:R0:W-:Y:S04]  /*ff40*/  @!P1 ST.E.128 desc[UR36][R18.64], RZ ;  /* 0x000000ff12009985 */ /* 0x0001e8000c101d24 */
[----:B------:R0:W-:Y:S02]  /*ff50*/  @!P0 ST.E.128 desc[UR36][R2.64], RZ ;  /* 0x000000ff02008985 */ /* 0x0001e4000c101d24 */
.L_x_215:
[----:B------:R-:W-:Y:S05]  /*ff60*/  BSYNC B0 ;  /* 0x0000000000007941 */ /* 0x000fea0003800000 */
.L_x_205:
[----:B------:R-:W-:Y:S02]  /*ff70*/  ULDC UR4, c[0x0][0xc3c] ;  /* 0x00030f0000047ab9 */ /* 0x000fe40000000800 */
[----:B------:R-:W-:-:S06]  /*ff80*/  UISETP.GE.AND UP0, UPT, UR7, UR4, UPT ;  /* 0x000000040700728c */ /* 0x000fcc000bf06270 */
[----:B------:R-:W-:-:S13]  /*ff90*/  PLOP3.LUT P0, PT, PT, PT, UP0, 0x80, 0x0 ;  /* 0x000000000000781c */ /* 0x000fda0003f0f008 */
[----:B------:R-:W-:Y:S05]  /*ffa0*/  @!P0 BRA `(.L_x_227) ;  /* 0xffffff1000388947 */ /* 0x000fea000383ffff */
[----:B------:R-:W-:Y:S05]  /*ffb0*/  EXIT ;  /* 0x000000000000794d */ /* 0x000fea0003800000 */
.L_x_176:
[----:B------:R-:W-:-:S08]  /*ffc0*/  NOP ;  /* 0x0000000000007918 */ /* 0x000fd00000000000 */
[----:B0-----:R-:W0:-:S00]  /*ffd0*/  USETMAXREG.DEALLOC.CTAPOOL 0x28 ;  /* 0x00000028000079c8 */ /* 0x001e0000080e0500 */
[----:B0-----:R-:W-:Y:S01]  /*ffe0*/  LOP3.LUT R2, R2, 0x3, RZ, 0xc0, !PT ;  /* 0x0000000302027812 */ /* 0x001fe200078ec0ff */
[----:B------:R-:W-:Y:S01]  /*fff0*/  IMAD.MOV.U32 R6, RZ, RZ, RZ ;  /* 0x000000ffff067224 */ /* 0x000fe200078e00ff */
[----:B------:R-:W-:-:S04]  /*10000*/  LOP3.LUT R23, R23, 0xfffffeff, RZ, 0xc0, !PT ;  /* 0xfffffeff17177812 */ /* 0x000fc800078ec0ff */
[----:B------:R-:W0:Y:S02]  /*10010*/  SHFL.IDX PT, R2, R2, RZ, 0x1f ;  /* 0x00001fff02027589 */ /* 0x000e2400000e0000 */
[----:B0-----:R-:W-:-:S13]  /*10020*/  ISETP.NE.AND P0, PT, R2, RZ, PT ;  /* 0x000000ff0200720c */ /* 0x001fda0003f05270 */
[----:B------:R-:W-:Y:S01]  /*10030*/  @P0 LOP3.LUT R23, R23, 0x100, RZ, 0xfc, !PT ;  /* 0x0000010017170812 */ /* 0x000fe200078efcff */
[----:B------:R-:W-:Y:S06]  /*10040*/  @!P0 BRA `(.L_x_228) ;  /* 0x00000000001c8947 */ /* 0x000fec0003800000 */
[----:B------:R-:W0:Y:S08]  /*10050*/  S2UR UR5, SR_CgaCtaId ;  /* 0x00000000000579c3 */ /* 0x000e300000008800 */
[----:B------:R-:W-:Y:S06]  /*10060*/  BAR.SYNC.DEFER_BLOCKING 0x5, 0x180 ;  /* 0x0146000000007b1d */ /* 0x000fec0000010000 */
[----:B------:R-:W-:-:S02]  /*10070*/  UMOV UR4, 0x400 ;  /* 0x0000040000047882 */ /* 0x000fc40000000000 */
[----:B0-----:R-:W-:-:S09]  /*10080*/  ULEA UR4, UR5, UR4, 0x18 ;  /* 0x0000000405047291 */ /* 0x001fd2000f8ec03f */
[----:B------:R-:W0:Y:S01]  /*10090*/  LDS.128 R16, [UR4+0x388d0] ;  /* 0x0388d004ff107984 */ /* 0x000e220008000c00 */
[----:B------:R-:W-:Y:S06]  /*100a0*/  BAR.ARV 0x4, 0x180 ;  /* 0x0106000000007b1d */ /* 0x000fec0000002000 */
[----:B------:R-:W-:Y:S05]  /*100b0*/  BRA `(.L_x_229) ;  /* 0x0000000800947947 */ /* 0x000fea0003800000 */
.L_x_228:
[----:B------:R-:W-:Y:S01]  /*100c0*/  LOP3.LUT R7, R0, 0x1f, RZ, 0xc0, !PT ;  /* 0x0000001f00077812 */ /* 0x000fe200078ec0ff */
[----:B------:R-:W-:Y:S01]  /*100d0*/  ULDC UR4, c[0x0][0xc3c] ;  /* 0x00030f0000047ab9 */ /* 0x000fe20000000800 */
[----:B------:R-:W-:Y:S01]  /*100e0*/  IMAD.MOV.U32 R9, RZ, RZ, RZ ;  /* 0x000000ffff097224 */ /* 0x000fe200078e00ff */
[----:B------:R-:W0:Y:S01]  /*100f0*/  S2UR UR6, SR_CTAID.X ;  /* 0x00000000000679c3 */ /* 0x000e220000002500 */
[----:B------:R-:W-:Y:S01]  /*10100*/  ISETP.NE.AND P0, PT, R7, 0x1f, PT ;  /* 0x0000001f0700780c */ /* 0x000fe20003f05270 */
[----:B------:R-:W-:-:S03]  /*10110*/  ULDC UR5, c[0x0][0xc38] ;  /* 0x00030e0000057ab9 */ /* 0x000fc60000000800 */
[----:B------:R-:W-:-:S13]  /*10120*/  ISETP.GE.OR P1, PT, R7, UR4, !P0 ;  /* 0x0000000407007c0c */ /* 0x000fda000c726670 */
[----:B------:R-:W1:Y:S08]  /*10130*/  @!P1 LDC.64 R4, c[0x0][0xc80] ;  /* 0x00032000ff049b82 */ /* 0x000e700000000a00 */
[----:B------:R-:W2:Y:S01]  /*10140*/  @!P1 LDC.64 R2, c[0x0][0xc78] ;  /* 0x00031e00ff029b82 */ /* 0x000ea20000000a00 */
[----:B-1----:R-:W-:-:S05]  /*10150*/  @!P1 IMAD.WIDE.U32 R4, R7, 0x4, R4 ;  /* 0x0000000407049825 */ /* 0x002fca00078e0004 */
[----:B------:R-:W3:Y:S01]  /*10160*/  @!P1 LDG.E R6, desc[UR36][R4.64] ;  /* 0x0000002404069981 */ /* 0x000ee2000c1e1900 */
[----:B--2---:R-:W-:-:S05]  /*10170*/  @!P1 IMAD.WIDE.U32 R2, R7, 0x4, R2 ;  /* 0x0000000407029825 */ /* 0x004fca00078e0002 */
[----:B------:R-:W3:Y:S01]  /*10180*/  @!P1 LDG.E R9, desc[UR36][R2.64] ;  /* 0x0000002402099981 */ /* 0x000ee2000c1e1900 */
[C---:B------:R-:W-:Y:S02]  /*10190*/  ISETP.NE.AND P1, PT, R7.reuse, RZ, PT ;  /* 0x000000ff0700720c */ /* 0x040fe40003f25270 */
[C---:B------:R-:W-:Y:S02]  /*101a0*/  ISETP.GE.U32.AND P2, PT, R7.reuse, 0x2, PT ;  /* 0x000000020700780c */ /* 0x040fe40003f46070 */
[C---:B------:R-:W-:Y:S02]  /*101b0*/  ISETP.GE.U32.AND P3, PT, R7.reuse, 0x4, PT ;  /* 0x000000040700780c */ /* 0x040fe40003f66070 */
[C---:B------:R-:W-:Y:S02]  /*101c0*/  ISETP.GE.U32.AND P4, PT, R7.reuse, 0x8, PT ;  /* 0x000000080700780c */ /* 0x040fe40003f86070 */
[----:B------:R-:W-:Y:S01]  /*101d0*/  ISETP.GE.U32.AND P5, PT, R7, 0x10, PT ;  /* 0x000000100700780c */ /* 0x000fe20003fa6070 */
[----:B------:R-:W-:Y:S01]  /*101e0*/  UMOV UR4, URZ ;  /* 0x0000003f00047c82 */ /* 0x000fe20008000000 */
[----:B---3--:R-:W-:-:S05]  /*101f0*/  IMAD R8, R6, R9, RZ ;  /* 0x0000000906087224 */ /* 0x008fca00078e02ff */
[----:B------:R-:W1:Y:S02]  /*10200*/  SHFL.UP PT, R10, R8, 0x1, RZ ;  /* 0x04200000080a7989 */ /* 0x000e6400000e00ff */
[----:B-1----:R-:W-:-:S05]  /*10210*/  SEL R11, R10, RZ, P1 ;  /* 0x000000ff0a0b7207 */ /* 0x002fca0000800000 */
[----:B------:R-:W-:-:S05]  /*10220*/  IMAD.IADD R11, R8, 0x1, R11 ;  /* 0x00000001080b7824 */ /* 0x000fca00078e020b */
        /* <DEDUP_REMOVED lines=12> */
[----:B------:R-:W1:Y:S02]  /*102f0*/  SHFL.IDX PT, R8, R5, 0x1f, 0x1f ;  /* 0x03e01f0005087f89 */ /* 0x000e6400000e0000 */
[----:B-1----:R-:W-:-:S05]  /*10300*/  IMAD R8, R8, UR5, RZ ;  /* 0x0000000508087c24 */ /* 0x002fca000f8e02ff */
[----:B0-----:R-:W-:Y:S01]  /*10310*/  ISETP.GT.AND P6, PT, R8, UR6, PT ;  /* 0x0000000608007c0c */ /* 0x001fe2000bfc4270 */
[----:B------:R-:W-:-:S12]  /*10320*/  IMAD.MOV.U32 R3, RZ, RZ, R8 ;  /* 0x000000ffff037224 */ /* 0x000fd800078e0008 */
[----:B------:R-:W-:Y:S05]  /*10330*/  @P6 BRA `(.L_x_230) ;  /* 0x0000000000986947 */ /* 0x000fea0003800000 */
[----:B------:R-:W-:Y:S01]  /*10340*/  IMAD.MOV.U32 R8, RZ, RZ, R3 ;  /* 0x000000ffff087224 */ /* 0x000fe200078e0003 */
[----:B------:R-:W-:Y:S01]  /*10350*/  UMOV UR4, URZ ;  /* 0x0000003f00047c82 */ /* 0x000fe20008000000 */
[----:B------:R-:W-:-:S05]  /*10360*/  ULDC UR5, c[0x0][0xc38] ;  /* 0x00030e0000057ab9 */ /* 0x000fca0000000800 */
.L_x_232:
[----:B------:R-:W0:Y:S01]  /*10370*/  LDC R2, c[0x0][0xc3c] ;  /* 0x00030f00ff027b82 */ /* 0x000e220000000800 */
[----:B------:R-:W-:-:S06]  /*10380*/  UIADD3 UR4, UR4, 0x1f, URZ ;  /* 0x0000001f04047890 */ /* 0x000fcc000fffe03f */
[----:B0-----:R-:W-:-:S13]  /*10390*/  ISETP.LE.AND P6, PT, R2, UR4, PT ;  /* 0x0000000402007c0c */ /* 0x001fda000bfc3270 */
[----:B------:R-:W-:Y:S05]  /*103a0*/  @P6 BRA `(.L_x_231) ;  /* 0x0000000400ac6947 */ /* 0x000fea0003800000 */
[----:B------:R-:W-:Y:S02]  /*103b0*/  VIADD R9, R7, UR4 ;  /* 0x0000000407097c36 */ /* 0x000fe40008000000 */
[----:B------:R-:W-:-:S03]  /*103c0*/  IMAD.MOV.U32 R6, RZ, RZ, RZ ;  /* 0x000000ffff067224 */ /* 0x000fc600078e00ff */
[----:B------:R-:W-:-:S13]  /*103d0*/  ISETP.GE.OR P6, PT, R9, R2, !P0 ;  /* 0x000000020900720c */ /* 0x000fda00047c6670 */
[----:B------:R-:W0:Y:S08]  /*103e0*/  @!P6 LDC.64 R4, c[0x0][0xc80] ;  /* 0x00032000ff04eb82 */ /* 0x000e300000000a00 */
[----:B------:R-:W1:Y:S01]  /*103f0*/  @!P6 LDC.64 R2, c[0x0][0xc78] ;  /* 0x00031e00ff02eb82 */ /* 0x000e620000000a00 */
[----:B0-----:R-:W-:-:S05]  /*10400*/  @!P6 IMAD.WIDE R4, R9, 0x4, R4 ;  /* 0x000000040904e825 */ /* 0x001fca00078e0204 */
[----:B------:R-:W2:Y:S01]  /*10410*/  @!P6 LDG.E R6, desc[UR36][R4.64] ;  /* 0x000000240406e981 */ /* 0x000ea2000c1e1900 */
[----:B-1----:R-:W-:-:S04]  /*10420*/  @!P6 IMAD.WIDE R2, R9, 0x4, R2 ;  /* 0x000000040902e825 */ /* 0x002fc800078e0202 */
[----:B------:R-:W-:-:S06]  /*10430*/  IMAD.MOV.U32 R9, RZ, RZ, RZ ;  /* 0x000000ffff097224 */ /* 0x000fcc00078e00ff */
[----:B------:R-:W2:Y:S02]  /*10440*/  @!P6 LDG.E R9, desc[UR36][R2.64] ;  /* 0x000000240209e981 */ /* 0x000ea4000c1e1900 */
[----:B--2---:R-:W-:-:S05]  /*10450*/  IMAD R13, R6, R9, RZ ;  /* 0x00000009060d7224 */ /* 0x004fca00078e02ff */
[----:B------:R-:W0:Y:S02]  /*10460*/  SHFL.UP PT, R10, R13, 0x1, RZ ;  /* 0x042000000d0a7989 */ /* 0x000e2400000e00ff */
[----:B0-----:R-:W-:-:S05]  /*10470*/  SEL R10, R10, RZ, P1 ;  /* 0x000000ff0a0a7207 */ /* 0x001fca0000800000 */
[----:B------:R-:W-:-:S05]  /*10480*/  IMAD.IADD R10, R13, 0x1, R10 ;  /* 0x000000010d0a7824 */ /* 0x000fca00078e020a */
        /* <DEDUP_REMOVED lines=12> */
[----:B------:R-:W0:Y:S02]  /*10550*/  SHFL.IDX PT, R2, R5, 0x1f, 0x1f ;  /* 0x03e01f0005027f89 */ /* 0x000e2400000e0000 */
[----:B0-----:R-:W-:-:S04]  /*10560*/  IMAD R3, R2, UR5, RZ ;  /* 0x0000000502037c24 */ /* 0x001fc8000f8e02ff */
[----:B------:R-:W-:-:S05]  /*10570*/  IMAD.IADD R8, R3, 0x1, R8 ;  /* 0x0000000103087824 */ /* 0x000fca00078e0208 */
[----:B------:R-:W-:-:S13]  /*10580*/  ISETP.GT.AND P6, PT, R8, UR6, PT ;  /* 0x0000000608007c0c */ /* 0x000fda000bfc4270 */
[----:B------:R-:W-:Y:S05]  /*10590*/  @!P6 BRA `(.L_x_232) ;  /* 0xfffffffc0074e947 */ /* 0x000fea000383ffff */
.L_x_230:
[----:B------:R-:W-:Y:S02]  /*105a0*/  IMAD.IADD R11, R8, 0x1, -R3 ;  /* 0x00000001080b7824 */ /* 0x000fe400078e0a03 */
[----:B------:R-:W-:Y:S02]  /*105b0*/  IMAD.MOV.U32 R16, RZ, RZ, RZ ;  /* 0x000000ffff107224 */ /* 0x000fe400078e00ff */
[----:B------:R-:W-:-:S05]  /*105c0*/  IMAD R2, R5, UR5, R11 ;  /* 0x0000000505027c24 */ /* 0x000fca000f8e020b */
[----:B------:R-:W-:-:S13]  /*105d0*/  ISETP.GT.AND P0, PT, R2, UR6, PT ;  /* 0x0000000602007c0c */ /* 0x000fda000bf04270 */
[----:B------:R-:W-:-:S04]  /*105e0*/  VOTE.ANY R8, PT, !P0 ;  /* 0x0000000000087806 */ /* 0x000fc800040e0100 */
[----:B------:R-:W0:Y:S01]  /*105f0*/  POPC R19, R8 ;  /* 0x0000000800137309 */ /* 0x000e220000000000 */
[----:B------:R-:W-:Y:S01]  /*10600*/  ISETP.NE.AND P0, PT, R8, RZ, PT ;  /* 0x000000ff0800720c */ /* 0x000fe20003f05270 */
[----:B0-----:R-:W0:Y:S04]  /*10610*/  SHFL.IDX PT, R6, R6, R19, 0x1f ;  /* 0x00001f1306067589 */ /* 0x001e2800000e0000 */
[----:B------:R1:W2:Y:S01]  /*10620*/  SHFL.IDX PT, R9, R9, R19, 0x1f ;  /* 0x00001f1309097589 */ /* 0x0002a200000e0000 */
[----:B0-----:R-:W-:-:S04]  /*10630*/  IABS R4, R6 ;  /* 0x0000000600047213 */ /* 0x001fc80000000000 */
[----:B------:R-:W0:Y:S08]  /*10640*/  I2F.RP R10, R4 ;  /* 0x00000004000a7306 */ /* 0x000e300000209400 */
[----:B0-----:R-:W0:Y:S02]  /*10650*/  MUFU.RCP R10, R10 ;  /* 0x0000000a000a7308 */ /* 0x001e240000001000 */
[----:B0-----:R-:W-:-:S06]  /*10660*/  VIADD R2, R10, 0xffffffe ;  /* 0x0ffffffe0a027836 */ /* 0x001fcc0000000000 */
[----:B------:R-:W0:Y:S02]  /*10670*/  F2I.FTZ.U32.TRUNC.NTZ R3, R2 ;  /* 0x0000000200037305 */ /* 0x000e24000021f000 */
[----:B0-----:R-:W-:Y:S01]  /*10680*/  IMAD.MOV R12, RZ, RZ, -R3 ;  /* 0x000000ffff0c7224 */ /* 0x001fe200078e0a03 */
[----:B-12---:R-:W-:Y:S06]  /*10690*/  @!P0 BRA `(.L_x_233) ;  /* 0x0000000000088947 */ /* 0x006fec0003800000 */
[----:B------:R-:W-:-:S06]  /*106a0*/  VIADD R16, R19, 0xffffffff ;  /* 0xffffffff13107836 */ /* 0x000fcc0000000000 */
[----:B------:R0:W1:Y:S02]  /*106b0*/  SHFL.IDX PT, R16, R5, R16, 0x1f ;  /* 0x00001f1005107589 */ /* 0x00006400000e0000 */
.L_x_233:
[----:B-1----:R-:W-:Y:S01]  /*106c0*/  IMAD R16, R16, UR5, R11 ;  /* 0x0000000510107c24 */ /* 0x002fe2000f8e020b */
[----:B0-----:R-:W-:Y:S01]  /*106d0*/  IABS R5, R9 ;  /* 0x0000000900057213 */ /* 0x001fe20000000000 */
[----:B------:R-:W-:Y:S01]  /*106e0*/  IMAD.MOV.U32 R11, RZ, RZ, R12 ;  /* 0x000000ffff0b7224 */ /* 0x000fe200078e000c */
[----:B------:R-:W-:Y:S01]  /*106f0*/  IABS R12, R6 ;  /* 0x00000006000c7213 */ /* 0x000fe20000000000 */
[----:B------:R-:W-:Y:S01]  /*10700*/  IMAD.MOV.U32 R2, RZ, RZ, RZ ;  /* 0x000000ffff027224 */ /* 0x000fe200078e00ff */
[----:B------:R-:W-:Y:S01]  /*10710*/  IADD3 R17, -R16, UR6, RZ ;  /* 0x0000000610117c10 */ /* 0x000fe2000fffe1ff */
[----:B------:R-:W-:Y:S01]  /*10720*/  IMAD R11, R11, R4, RZ ;  /* 0x000000040b0b7224 */ /* 0x000fe200078e02ff */
[----:B------:R-:W0:Y:S01]  /*10730*/  I2F.RP R8, R5 ;  /* 0x0000000500087306 */ /* 0x000e220000209400 */
[----:B------:R-:W-:Y:S01]  /*10740*/  IMAD.MOV R12, RZ, RZ, -R12 ;  /* 0x000000ffff0c7224 */ /* 0x000fe200078e0a0c */
[----:B------:R-:W-:Y:S01]  /*10750*/  IABS R10, R17 ;  /* 0x00000011000a7213 */ /* 0x000fe20000000000 */
[----:B------:R-:W-:-:S04]  /*10760*/  IMAD.HI.U32 R2, R3, R11, R2 ;  /* 0x0000000b03027227 */ /* 0x000fc800078e0002 */
[----:B------:R-:W-:Y:S02]  /*10770*/  IMAD.MOV.U32 R3, RZ, RZ, R10 ;  /* 0x000000ffff037224 */ /* 0x000fe400078e000a */
[----:B------:R-:W-:Y:S02]  /*10780*/  IMAD.MOV.U32 R10, RZ, RZ, R12 ;  /* 0x000000ffff0a7224 */ /* 0x000fe400078e000c */
[----:B------:R-:W-:-:S04]  /*10790*/  IMAD.HI.U32 R2, R2, R3, RZ ;  /* 0x0000000302027227 */ /* 0x000fc800078e00ff */
[----:B------:R-:W-:Y:S01]  /*107a0*/  IMAD R3, R2, R10, R3 ;  /* 0x0000000a02037224 */ /* 0x000fe200078e0203 */
[----:B0-----:R-:W0:Y:S01]  /*107b0*/  MUFU.RCP R8, R8 ;  /* 0x0000000800087308 */ /* 0x001e220000001000 */
[----:B------:R-:W-:-:S03]  /*107c0*/  VIADD R19, R19, UR4 ;  /* 0x0000000413137c36 */ /* 0x000fc60008000000 */
[----:B------:R-:W-:-:S13]  /*107d0*/  ISETP.GT.U32.AND P1, PT, R4, R3, PT ;  /* 0x000000030400720c */ /* 0x000fda0003f24070 */
[----:B------:R-:W-:Y:S02]  /*107e0*/  @!P1 IMAD.IADD R3, R3, 0x1, -R4 ;  /* 0x0000000103039824 */ /* 0x000fe400078e0a04 */
[----:B0-----:R-:W-:Y:S02]  /*107f0*/  VIADD R10, R8, 0xffffffe ;  /* 0x0ffffffe080a7836 */ /* 0x001fe40000000000 */
[----:B------:R-:W-:Y:S01]  /*10800*/  @!P1 VIADD R2, R2, 0x1 ;  /* 0x0000000102029836 */ /* 0x000fe20000000000 */
[----:B------:R-:W-:Y:S02]  /*10810*/  ISETP.GE.U32.AND P0, PT, R3, R4, PT ;  /* 0x000000040300720c */ /* 0x000fe40003f06070 */
[----:B------:R-:W-:Y:S01]  /*10820*/  LOP3.LUT R4, R17, R6, RZ, 0x3c, !PT ;  /* 0x0000000611047212 */ /* 0x000fe200078e3cff */
[----:B------:R0:W1:Y:S01]  /*10830*/  F2I.FTZ.U32.TRUNC.NTZ R3, R10 ;  /* 0x0000000a00037305 */ /* 0x000062000021f000 */
[----:B------:R-:W-:Y:S02]  /*10840*/  ISETP.NE.AND P1, PT, R6, RZ, PT ;  /* 0x000000ff0600720c */ /* 0x000fe40003f25270 */
[----:B------:R-:W-:-:S02]  /*10850*/  ISETP.GE.AND P2, PT, R4, RZ, PT ;  /* 0x000000ff0400720c */ /* 0x000fc40003f46270 */
[----:B0-----:R-:W-:-:S05]  /*10860*/  IABS R10, R9 ;  /* 0x00000009000a7213 */ /* 0x001fca0000000000 */
[----:B------:R-:W-:Y:S01]  /*10870*/  @P0 IADD3 R2, R2, 0x1, RZ ;  /* 0x0000000102020810 */ /* 0x000fe20007ffe0ff */
[----:B------:R-:W-:-:S04]  /*10880*/  IMAD.MOV R10, RZ, RZ, -R10 ;  /* 0x000000ffff0a7224 */ /* 0x000fc800078e0a0a */
[----:B------:R-:W-:Y:S02]  /*10890*/  IMAD.MOV.U32 R8, RZ, RZ, R2 ;  /* 0x000000ffff087224 */ /* 0x000fe400078e0002 */
[----:B-1----:R-:W-:Y:S02]  /*108a0*/  IMAD.MOV R2, RZ, RZ, -R3 ;  /* 0x000000ffff027224 */ /* 0x002fe400078e0a03 */
[----:B------:R-:W-:Y:S01]  /*108b0*/  @!P2 IMAD.MOV R8, RZ, RZ, -R8 ;  /* 0x000000ffff08a224 */ /* 0x000fe200078e0a08 */
[----:B------:R-:W-:Y:S01]  /*108c0*/  @!P1 LOP3.LUT R8, RZ, R6, RZ, 0x33, !PT ;  /* 0x00000006ff089212 */ /* 0x000fe200078e33ff */
[----:B------:R-:W-:Y:S02]  /*108d0*/  IMAD R11, R2, R5, RZ ;  /* 0x00000005020b7224 */ /* 0x000fe400078e02ff */
[----:B------:R-:W-:Y:S01]  /*108e0*/  IMAD.MOV.U32 R2, RZ, RZ, RZ ;  /* 0x000000ffff027224 */ /* 0x000fe200078e00ff */
[-C--:B------:R-:W-:Y:S01]  /*108f0*/  IABS R4, R8.reuse ;  /* 0x0000000800047213 */ /* 0x080fe20000000000 */
[----:B------:R-:W-:-:S02]  /*10900*/  IMAD R6, R6, R8, RZ ;  /* 0x0000000806067224 */ /* 0x000fc400078e02ff */
[----:B------:R-:W-:-:S04]  /*10910*/  IMAD.HI.U32 R2, R3, R11, R2 ;  /* 0x0000000b03027227 */ /* 0x000fc800078e0002 */
[----:B------:R-:W-:Y:S02]  /*10920*/  IMAD.MOV.U32 R3, RZ, RZ, R4 ;  /* 0x000000ffff037224 */ /* 0x000fe400078e0004 */
[----:B------:R-:W-:Y:S02]  /*10930*/  IMAD.MOV.U32 R4, RZ, RZ, R10 ;  /* 0x000000ffff047224 */ /* 0x000fe400078e000a */
[----:B------:R-:W-:-:S04]  /*10940*/  IMAD.HI.U32 R2, R2, R3, RZ ;  /* 0x0000000302027227 */ /* 0x000fc800078e00ff */
[----:B------:R-:W-:Y:S01]  /*10950*/  IMAD R4, R2, R4, R3 ;  /* 0x0000000402047224 */ /* 0x000fe200078e0203 */
[----:B------:R-:W-:Y:S01]  /*10960*/  LOP3.LUT R3, R8, R9, RZ, 0x3c, !PT ;  /* 0x0000000908037212 */ /* 0x000fe200078e3cff */
[----:B------:R-:W-:-:S03]  /*10970*/  IMAD.IADD R17, R17, 0x1, -R6 ;  /* 0x0000000111117824 */ /* 0x000fc600078e0a06 */
[----:B------:R-:W-:Y:S02]  /*10980*/  ISETP.GT.U32.AND P1, PT, R5, R4, PT ;  /* 0x000000040500720c */ /* 0x000fe40003f24070 */
[----:B------:R-:W-:-:S11]  /*10990*/  ISETP.GE.AND P2, PT, R3, RZ, PT ;  /* 0x000000ff0300720c */ /* 0x000fd60003f46270 */
[----:B------:R-:W-:Y:S02]  /*109a0*/  @!P1 IMAD.IADD R4, R4, 0x1, -R5 ;  /* 0x0000000104049824 */ /* 0x000fe400078e0a05 */
[----:B------:R-:W-:Y:S01]  /*109b0*/  @!P1 VIADD R2, R2, 0x1 ;  /* 0x0000000102029836 */ /* 0x000fe20000000000 */
[----:B------:R-:W-:Y:S02]  /*109c0*/  ISETP.NE.AND P1, PT, R9, RZ, PT ;  /* 0x000000ff0900720c */ /* 0x000fe40003f25270 */
[----:B------:R-:W-:-:S13]  /*109d0*/  ISETP.GE.U32.AND P0, PT, R4, R5, PT ;  /* 0x000000050400720c */ /* 0x000fda0003f06070 */
[----:B------:R-:W-:-:S04]  /*109e0*/  @P0 VIADD R2, R2, 0x1 ;  /* 0x0000000102020836 */ /* 0x000fc80000000000 */
[----:B------:R-:W-:Y:S01]  /*109f0*/  @!P2 IMAD.MOV R2, RZ, RZ, -R2 ;  /* 0x000000ffff02a224 */ /* 0x000fe200078e0a02 */
[----:B------:R-:W-:-:S05]  /*10a00*/  @!P1 LOP3.LUT R2, RZ, R9, RZ, 0x33, !PT ;  /* 0x00000009ff029212 */ /* 0x000fca00078e33ff */
[----:B------:R-:W-:-:S04]  /*10a10*/  IMAD.MOV R18, RZ, RZ, -R2 ;  /* 0x000000ffff127224 */ /* 0x000fc800078e0a02 */
[C---:B------:R-:W-:Y:S02]  /*10a20*/  IMAD R18, R9.reuse, R18, R8 ;  /* 0x0000001209127224 */ /* 0x040fe400078e0208 */
[----:B------:R-:W-:-:S04]  /*10a30*/  IMAD R9, R9, 0x1000000, R2 ;  /* 0x0100000009097824 */ /* 0x000fc800078e0202 */
[----:B------:R-:W-:Y:S01]  /*10a40*/  IMAD R18, R18, 0x10000, R9 ;  /* 0x0001000012127824 */ /* 0x000fe200078e0209 */
[----:B------:R-:W-:Y:S06]  /*10a50*/  BRA `(.L_x_234) ;  /* 0x0000000000147947 */ /* 0x000fec0003800000 */
.L_x_231:
[----:B------:R-:W-:Y:S01]  /*10a60*/  ULDC UR4, c[0x0][0xc3c] ;  /* 0x00030f0000047ab9 */ /* 0x000fe20000000800 */
[----:B------:R-:W-:Y:S02]  /*10a70*/  IMAD.MOV.U32 R17, RZ, RZ, RZ ;  /* 0x000000ffff117224 */ /* 0x000fe400078e00ff */
[----:B------:R-:W-:Y:S02]  /*10a80*/  IMAD.U32 R16, RZ, RZ, UR6 ;  /* 0x00000006ff107e24 */ /* 0x000fe4000f8e00ff */
[----:B------:R-:W-:Y:S02]  /*10a90*/  IMAD.MOV.U32 R18, RZ, RZ, RZ ;  /* 0x000000ffff127224 */ /* 0x000fe400078e00ff */
[----:B------:R-:W-:-:S07]  /*10aa0*/  IMAD.U32 R19, RZ, RZ, UR4 ;  /* 0x00000004ff137e24 */ /* 0x000fce000f8e00ff */
.L_x_234:
[----:B------:R-:W-:-:S13]  /*10ab0*/  ISETP.NE.AND P0, PT, R7, RZ, PT ;  /* 0x000000ff0700720c */ /* 0x000fda0003f05270 */
[----:B------:R-:W0:Y:S01]  /*10ac0*/  @!P0 S2R R3, SR_CgaCtaId ;  /* 0x0000000000038919 */ /* 0x000e220000008800 */
[----:B------:R-:W-:-:S04]  /*10ad0*/  @!P0 MOV R2, 0x400 ;  /* 0x0000040000028802 */ /* 0x000fc80000000f00 */
[----:B0-----:R-:W-:-:S05]  /*10ae0*/  @!P0 LEA R2, R3, R2, 0x18 ;  /* 0x0000000203028211 */ /* 0x001fca00078ec0ff */
[----:B------:R1:W-:Y:S01]  /*10af0*/  @!P0 STS.128 [R2+0x388d0], R16 ;  /* 0x0388d01002008388 */ /* 0x0003e20000000c00 */
[----:B------:R-:W-:Y:S06]  /*10b00*/  BAR.ARV 0x5, 0x180 ;  /* 0x0146000000007b1d */ /* 0x000fec0000002000 */
.L_x_229:
[----:B------:R2:W-:Y:S01]  /*10b10*/  STL [R1+0x28], RZ ;  /* 0x000028ff01007387 */ /* 0x0005e20000100800 */
[----:B------:R-:W-:Y:S01]  /*10b20*/  ULDC UR4, c[0x0][0xc3c] ;  /* 0x00030f0000047ab9 */ /* 0x000fe20000000800 */
[----:B------:R-:W-:Y:S01]  /*10b30*/  IMAD.MOV.U32 R28, RZ, RZ, 0x1 ;  /* 0x00000001ff1c7424 */ /* 0x000fe200078e00ff */
[----:B0-----:R-:W-:Y:S01]  /*10b40*/  ISETP.GE.AND P0, PT, R19, UR4, PT ;  /* 0x0000000413007c0c */ /* 0x001fe2000bf06270 */
[----:B------:R-:W-:-:S12]  /*10b50*/  IMAD.MOV.U32 R27, RZ, RZ, RZ ;  /* 0x000000ffff1b7224 */ /* 0x000fd800078e00ff */
[----:B--2---:R-:W-:Y:S05]  /*10b60*/  @P0 BRA `(.L_x_235) ;  /* 0x0000004c00140947 */ /* 0x004fea0003800000 */
[----:B-1----:R-:W2:Y:S01]  /*10b70*/  LDL R2, [R1+0x50] ;  /* 0x0000500001027983 */ /* 0x002ea20000100800 */
[----:B------:R-:W0:Y:S01]  /*10b80*/  S2UR UR5, SR_CgaCtaId ;  /* 0x00000000000579c3 */ /* 0x000e220000008800 */
[----:B------:R-:W-:Y:S01]  /*10b90*/  IMAD.SHL.U32 R32, R0, 0x8, RZ ;  /* 0x0000000800207824 */ /* 0x000fe200078e00ff */
[----:B------:R-:W-:Y:S01]  /*10ba0*/  BSSY B8, `(.L_x_235) ;  /* 0x00004c1000087945 */ /* 0x000fe20003800000 */
[----:B------:R1:W-:Y:S01]  /*10bb0*/  STL [R1+0x28], RZ ;  /* 0x000028ff01007387 */ /* 0x0003e20000100800 */
[----:B------:R-:W-:Y:S01]  /*10bc0*/  IMAD.MOV.U32 R28, RZ, RZ, 0x1 ;  /* 0x00000001ff1c7424 */ /* 0x000fe200078e00ff */
[----:B------:R-:W-:Y:S01]  /*10bd0*/  ULDC UR39, c[0x0][0xc] ;  /* 0x0000030000277ab9 */ /* 0x000fe20000000800 */
[----:B------:R-:W-:Y:S01]  /*10be0*/  LOP3.LUT R3, R32, 0x1f8, RZ, 0xc0, !PT ;  /* 0x000001f820037812 */ /* 0x000fe200078ec0ff */
[----:B------:R-:W-:-:S03]  /*10bf0*/  IMAD.MOV.U32 R27, RZ, RZ, RZ ;  /* 0x000000ffff1b7224 */ /* 0x000fc600078e00ff */
[----:B------:R-:W-:-:S04]  /*10c00*/  LOP3.LUT R3, R3, 0x38, R0, 0x78, !PT ;  /* 0x0000003803037812 */ /* 0x000fc800078e7800 */
[----:B------:R-:W-:Y:S02]  /*10c10*/  LOP3.LUT R31, R3, 0x200, R32, 0xf8, !PT ;  /* 0x00000200031f7812 */ /* 0x000fe400078ef820 */
[----:B------:R-:W-:-:S04]  /*10c20*/  LOP3.LUT R32, R32, 0x38, RZ, 0xc0, !PT ;  /* 0x0000003820207812 */ /* 0x000fc800078ec0ff */
[C---:B------:R-:W-:Y:S02]  /*10c30*/  LOP3.LUT R37, R32.reuse, 0x40, RZ, 0xfc, !PT ;  /* 0x0000004020257812 */ /* 0x040fe400078efcff */
[C---:B------:R-:W-:Y:S02]  /*10c40*/  LOP3.LUT R36, R32.reuse, 0x80, RZ, 0xfc, !PT ;  /* 0x0000008020247812 */ /* 0x040fe400078efcff */
[----:B------:R-:W-:Y:S02]  /*10c50*/  LOP3.LUT R34, R32, 0xc0, RZ, 0xfc, !PT ;  /* 0x000000c020227812 */ /* 0x000fe400078efcff */
[----:B--2---:R-:W-:Y:S02]  /*10c60*/  R2UR UR4, R2 ;  /* 0x00000000020472ca */ /* 0x004fe400000e0000 */
[C---:B------:R-:W-:Y:S01]  /*10c70*/  LOP3.LUT R2, R0.reuse, 0x7f, RZ, 0xc0, !PT ;  /* 0x0000007f00027812 */ /* 0x040fe200078ec0ff */
[----:B------:R-:W-:-:S03]  /*10c80*/  IMAD.SHL.U32 R0, R0, 0x10, RZ ;  /* 0x0000001000007824 */ /* 0x000fc600078e00ff */
[----:B------:R-:W-:-:S04]  /*10c90*/  SHF.R.U32.HI R2, RZ, 0x3, R2 ;  /* 0x00000003ff027819 */ /* 0x000fc80000011602 */
[----:B------:R-:W-:-:S03]  /*10ca0*/  LOP3.LUT R0, R2, 0x70, R0, 0xf8, !PT ;  /* 0x0000007002007812 */ /* 0x000fc600078ef800 */
[----:B------:R-:W-:-:S03]  /*10cb0*/  ULOP3.LUT UR38, UR4, 0x2, URZ, 0xfc, !UPT ;  /* 0x0000000204267892 */ /* 0x000fc6000f8efc3f */
[----:B------:R-:W-:Y:S02]  /*10cc0*/  UMOV UR4, 0x400 ;  /* 0x0000040000047882 */ /* 0x000fe40000000000 */
[----:B0-----:R-:W-:-:S06]  /*10cd0*/  ULEA UR4, UR5, UR4, 0x18 ;  /* 0x0000000405047291 */ /* 0x001fcc000f8ec03f */
[----:B------:R-:W-:-:S04]  /*10ce0*/  IMAD.U32 R22, RZ, RZ, UR4 ;  /* 0x00000004ff167e24 */ /* 0x000fc8000f8e00ff */
[----:B-1----:R-:W-:-:S07]  /*10cf0*/  IMAD R33, R31, 0x2, R22 ;  /* 0x000000021f217824 */ /* 0x002fce00078e0216 */
.L_x_300:
[----:B0-----:R-:W0:Y:S02]  /*10d00*/  LDC.64 R2, c[0x0][0xc88] ;  /* 0x00032200ff027b82 */ /* 0x001e240000000a00 */
[----:B0-----:R-:W-:-:S05]  /*10d10*/  IMAD.WIDE R2, R19, 0x4, R2 ;  /* 0x0000000413027825 */ /* 0x001fca00078e0202 */
[----:B--2---:R-:W2:Y:S01]  /*10d20*/  LDG.E R29, desc[UR36][R2.64] ;  /* 0x00000024021d7981 */ /* 0x004ea2000c1e1900 */
[----:B------:R-:W-:Y:S05]  /*10d30*/  YIELD ;  /* 0x0000000000007946 */ /* 0x000fea0003800000 */
[----:B------:R-:W-:Y:S01]  /*10d40*/  ULDC.64 UR4, c[0x0][0xa28] ;  /* 0x00028a0000047ab9 */ /* 0x000fe20000000a00 */
[----:B------:R-:W-:Y:S01]  /*10d50*/  IMAD.MOV.U32 R6, RZ, RZ, RZ ;  /* 0x000000ffff067224 */ /* 0x000fe200078e00ff */
[----:B------:R-:W-:Y:S01]  /*10d60*/  ISETP.NE.U32.AND P0, PT, RZ, UR4, PT ;  /* 0x00000004ff007c0c */ /* 0x000fe2000bf05070 */
[----:B------:R-:W-:-:S03]  /*10d70*/  ULDC.64 UR6, c[0x0][0xa18] ;  /* 0x0002860000067ab9 */ /* 0x000fc60000000a00 */
[----:B------:R-:W-:Y:S01]  /*10d80*/  ISETP.NE.AND.EX P0, PT, RZ, UR5, PT, P0 ;  /* 0x00000005ff007c0c */ /* 0x000fe2000bf05300 */
[----:B------:R-:W-:Y:S01]  /*10d90*/  IMAD.MOV.U32 R35, RZ, RZ, RZ ;  /* 0x000000ffff237224 */ /* 0x000fe200078e00ff */
[----:B--2---:R-:W-:-:S11]  /*10da0*/  SHF.R.S32.HI R0, RZ, 0x1f, R29 ;  /* 0x0000001fff007819 */ /* 0x004fd6000001141d */
[C---:B------:R-:W-:Y:S01]  /*10db0*/  @P0 LEA R2, P1, R29.reuse, UR4, 0x2 ;  /* 0x000000041d020c11 */ /* 0x040fe2000f8210ff */
[C---:B------:R-:W-:Y:S01]  /*10dc0*/  IMAD.SHL.U32 R24, R29.reuse, 0x4, RZ ;  /* 0x000000041d187824 */ /* 0x040fe200078e00ff */
[C-C-:B------:R-:W-:Y:S01]  /*10dd0*/  SHF.L.U64.HI R25, R29.reuse, 0x2, R0.reuse ;  /* 0x000000021d197819 */ /* 0x140fe20000010200 */
[----:B------:R0:W-:Y:S01]  /*10de0*/  STL [R1+0x10], R0 ;  /* 0x0000100001007387 */ /* 0x0001e20000100800 */
[----:B------:R-:W-:Y:S01]  /*10df0*/  @P0 LEA.HI.X R3, R29, UR5, R0, 0x2, P1 ;  /* 0x000000051d030c11 */ /* 0x000fe200088f1400 */
[----:B------:R-:W-:-:S04]  /*10e00*/  ULDC.64 UR4, c[0x0][0xa00] ;  /* 0x0002800000047ab9 */ /* 0x000fc80000000a00 */
[----:B------:R1:W2:Y:S01]  /*10e10*/  @P0 LDG.E R6, desc[UR36][R2.64] ;  /* 0x0000002402060981 */ /* 0x0002a2000c1e1900 */
[----:B------:R-:W-:Y:S02]  /*10e20*/  ISETP.NE.U32.AND P0, PT, RZ, UR4, PT ;  /* 0x00000004ff007c0c */ /* 0x000fe4000bf05070 */
[----:B------:R-:W-:Y:S02]  /*10e30*/  LOP3.LUT R23, R23, 0xffffff7f, RZ, 0xc0, !PT ;  /* 0xffffff7f17177812 */ /* 0x000fe400078ec0ff */
[----:B------:R-:W-:Y:S02]  /*10e40*/  ISETP.NE.AND.EX P2, PT, RZ, UR5, PT, P0 ;  /* 0x00000005ff007c0c */ /* 0x000fe4000bf45300 */
[----:B------:R-:W-:Y:S02]  /*10e50*/  ISETP.NE.U32.AND P0, PT, RZ, UR6, PT ;  /* 0x00000006ff007c0c */ /* 0x000fe4000bf05070 */
[----:B-1----:R-:W-:Y:S02]  /*10e60*/  IADD3 R2, P1, R24, UR4, RZ ;  /* 0x0000000418027c10 */ /* 0x002fe4000ff3e0ff */
[----:B------:R-:W-:-:S02]  /*10e70*/  ISETP.NE.AND.EX P0, PT, RZ, UR7, PT, P0 ;  /* 0x00000007ff007c0c */ /* 0x000fc4000bf05300 */
[----:B------:R-:W-:Y:S01]  /*10e80*/  IADD3.X R3, R25, UR5, RZ, P1, !PT ;  /* 0x0000000519037c10 */ /* 0x000fe20008ffe4ff */
[----:B------:R-:W-:-:S04]  /*10e90*/  ULDC.64 UR4, c[0x0][0x418] ;  /* 0x0001060000047ab9 */ /* 0x000fc80000000a00 */
[----:B------:R-:W-:Y:S01]  /*10ea0*/  @P2 LOP3.LUT R23, R23, 0x80, RZ, 0xfc, !PT ;  /* 0x0000008017172812 */ /* 0x000fe200078efcff */
[----:B------:R1:W5:Y:S05]  /*10eb0*/  @P2 LDG.E R35, desc[UR36][R2.64] ;  /* 0x0000002402232981 */ /* 0x00036a000c1e1900 */
[----:B------:R-:W-:-:S04]  /*10ec0*/  @P0 IADD3 R4, P1, R24, UR6, RZ ;  /* 0x0000000618040c10 */ /* 0x000fc8000ff3e0ff */
[----:B------:R-:W-:-:S05]  /*10ed0*/  @P0 IADD3.X R5, R25, UR7, RZ, P1, !PT ;  /* 0x0000000719050c10 */ /* 0x000fca0008ffe4ff */
[----:B------:R-:W3:Y:S01]  /*10ee0*/  @P0 LDG.E R4, desc[UR36][R4.64] ;  /* 0x0000002404040981 */ /* 0x000ee2000c1e1900 */
[----:B------:R-:W-:-:S03]  /*10ef0*/  UISETP.NE.U32.AND UP0, UPT, UR4, URZ, UPT ;  /* 0x0000003f0400728c */ /* 0x000fc6000bf05070 */
[----:B------:R-:W-:Y:S01]  /*10f00*/  ULDC UR4, c[0x0][0x424] ;  /* 0x0001090000047ab9 */ /* 0x000fe20000000800 */
[----:B------:R-:W-:-:S03]  /*10f10*/  UISETP.NE.AND.EX UP0, UPT, UR5, URZ, UPT, UP0 ;  /* 0x0000003f0500728c */ /* 0x000fc6000bf05300 */
[----:B------:R-:W-:Y:S01]  /*10f20*/  ULDC UR5, c[0x0][0x2f0] ;  /* 0x0000bc0000057ab9 */ /* 0x000fe20000000800 */
[----:B------:R-:W-:-:S04]  /*10f30*/  USEL UR4, UR4, 0x1, UP0 ;  /* 0x0000000104047887 */ /* 0x000fc80008000000 */
[----:B------:R-:W-:-:S06]  /*10f40*/  UIMAD UR4, UR4, UR5, URZ ;  /* 0x00000005040472a4 */ /* 0x000fcc000f8e023f */
[----:B0-----:R-:W-:Y:S01]  /*10f50*/  IMAD.U32 R0, RZ, RZ, UR4 ;  /* 0x00000004ff007e24 */ /* 0x001fe2000f8e00ff */
[----:B--2---:R1:W-:Y:S04]  /*10f60*/  STL [R1+0x8], R6 ;  /* 0x0000080601007387 */ /* 0x0043e80000100800 */
[----:B---3--:R1:W-:Y:S01]  /*10f70*/  @P0 STL [R1+0x20], R4 ;  /* 0x0000200401000387 */ /* 0x0083e20000100800 */
[----:B------:R-:W-:Y:S05]  /*10f80*/  @P0 BRA `(.L_x_236) ;  /* 0x0000000000200947 */ /* 0x000fea0003800000 */
[----:B------:R-:W-:Y:S02]  /*10f90*/  ULDC UR4, c[0x0][0x288] ;  /* 0x0000a20000047ab9 */ /* 0x000fe40000000800 */
[----:B-1----:R-:W-:-:S05]  /*10fa0*/  IMAD.U32 R4, RZ, RZ, UR4 ;  /* 0x00000004ff047e24 */ /* 0x002fca000f8e00ff */
[----:B------:R0:W-:Y:S01]  /*10fb0*/  STL [R1+0x20], R4 ;  /* 0x0000200401007387 */ /* 0x0001e20000100800 */
[----:B------:R-:W-:Y:S05]  /*10fc0*/  @!P2 BRA `(.L_x_236) ;  /* 0x000000000010a947 */ /* 0x000fea0003800000 */
[----:B------:R-:W2:Y:S04]  /*10fd0*/  LDG.E R5, desc[UR36][R2.64] ;  /* 0x0000002402057981 */ /* 0x000ea8000c1e1900 */
[----:B0-----:R-:W2:Y:S02]  /*10fe0*/  LDG.E R4, desc[UR36][R2.64+0x4] ;  /* 0x0000042402047981 */ /* 0x001ea4000c1e1900 */
[----:B--2---:R-:W-:-:S05]  /*10ff0*/  IMAD.IADD R2, R4, 0x1, -R5 ;  /* 0x0000000104027824 */ /* 0x004fca00078e0a05 */
[----:B------:R2:W-:Y:S02]  /*11000*/  STL [R1+0x20], R2 ;  /* 0x0000200201007387 */ /* 0x0005e40000100800 */
.L_x_236:
[----:B------:R-:W-:Y:S01]  /*11010*/  ULDC.64 UR4, c[0x0][0xa20] ;  /* 0x0002880000047ab9 */ /* 0x000fe20000000a00 */
[----:B------:R-:W-:Y:S01]  /*11020*/  IMAD.MOV.U32 R30, RZ, RZ, R29 ;  /* 0x000000ffff1e7224 */ /* 0x000fe200078e001d */
[----:B------:R-:W-:-:S04]  /*11030*/  ISETP.NE.U32.AND P0, PT, RZ, UR4, PT ;  /* 0x00000004ff007c0c */ /* 0x000fc8000bf05070 */
[----:B------:R-:W-:-:S13]  /*11040*/  ISETP.NE.AND.EX P0, PT, RZ, UR5, PT, P0 ;  /* 0x00000005ff007c0c */ /* 0x000fda000bf05300 */
[----:B------:R-:W-:Y:S05]  /*11050*/  @!P0 BRA `(.L_x_237) ;  /* 0x0000000000108947 */ /* 0x000fea0003800000 */
[----:B-12---:R-:W-:-:S04]  /*11060*/  IADD3 R2, P0, R24, UR4, RZ ;  /* 0x0000000418027c10 */ /* 0x006fc8000ff1e0ff */
[----:B------:R-:W-:-:S05]  /*11070*/  IADD3.X R3, R25, UR5, RZ, P0, !PT ;  /* 0x0000000519037c10 */ /* 0x000fca00087fe4ff */
[----:B------:R1:W5:Y:S01]  /*11080*/  LDG.E R0, desc[UR36][R2.64] ;  /* 0x0000002402007981 */ /* 0x000362000c1e1900 */
[----:B------:R-:W-:Y:S05]  /*11090*/  BRA `(.L_x_238) ;  /* 0x0000000000247947 */ /* 0x000fea0003800000 */
.L_x_237:
[----:B------:R-:W-:Y:S02]  /*110a0*/  ULDC.64 UR4, c[0x0][0xa08] ;  /* 0x0002820000047ab9 */ /* 0x000fe40000000a00 */
[----:B------:R-:W-:-:S04]  /*110b0*/  ISETP.NE.U32.AND P0, PT, RZ, UR4, PT ;  /* 0x00000004ff007c0c */ /* 0x000fc8000bf05070 */
[----:B------:R-:W-:-:S13]  /*110c0*/  ISETP.NE.AND.EX P0, PT, RZ, UR5, PT, P0 ;  /* 0x00000005ff007c0c */ /* 0x000fda000bf05300 */
[----:B------:R-:W-:Y:S05]  /*110d0*/  @!P0 BRA `(.L_x_238) ;  /* 0x0000000000148947 */ /* 0x000fea0003800000 */
[----:B-12---:R-:W1:Y:S02]  /*110e0*/  LDC.64 R2, c[0x0][0xa08] ;  /* 0x00028200ff027b82 */ /* 0x006e640000000a00 */
[----:B-1----:R-:W-:-:S05]  /*110f0*/  IMAD.WIDE R2, R30, 0x4, R2 ;  /* 0x000000041e027825 */ /* 0x002fca00078e0202 */
[----:B------:R-:W2:Y:S04]  /*11100*/  LDG.E R0, desc[UR36][R2.64] ;  /* 0x0000002402007981 */ /* 0x000ea8000c1e1900 */
[----:B------:R-:W2:Y:S02]  /*11110*/  LDG.E R5, desc[UR36][R2.64+0x4] ;  /* 0x0000042402057981 */ /* 0x000ea4000c1e1900 */
[----:B--2---:R-:W-:-:S07]  /*11120*/  IMAD.IADD R0, R5, 0x1, -R0 ;  /* 0x0000000105007824 */ /* 0x004fce00078e0a00 */
.L_x_238:
[----:B01---5:R-:W-:Y:S01]  /*11130*/  IMAD.IADD R4, R0, 0x1, -R6 ;  /* 0x0000000100047824 */ /* 0x023fe200078e0a06 */
[----:B------:R-:W-:Y:S01]  /*11140*/  LOP3.LUT R0, R18, 0xff000000, RZ, 0xc0, !PT ;  /* 0xff00000012007812 */ /* 0x000fe200078ec0ff */
[----:B------:R-:W-:Y:S02]  /*11150*/  BSSY B0, `(.L_x_239) ;  /* 0x0000029000007945 */ /* 0x000fe40003800000 */
[C---:B--2---:R-:W-:Y:S01]  /*11160*/  VIADD R2, R4.reuse, 0x4f ;  /* 0x0000004f04027836 */ /* 0x044fe20000000000 */
[----:B------:R-:W-:Y:S01]  /*11170*/  ISETP.GE.AND P0, PT, R4, 0x1, PT ;  /* 0x000000010400780c */ /* 0x000fe20003f06270 */
[----:B------:R0:W-:Y:S01]  /*11180*/  STL [R1], R4 ;  /* 0x0000000401007387 */ /* 0x0001e20000100800 */
[----:B------:R-:W-:Y:S01]  /*11190*/  SHF.R.U32.HI R3, RZ, 0x8, R0 ;  /* 0x00000008ff037819 */ /* 0x000fe20000011600 */
[----:B------:R-:W-:Y:S01]  /*111a0*/  IMAD.HI R2, R2, 0x66666667, RZ ;  /* 0x6666666702027827 */ /* 0x000fe200078e02ff */
[----:B------:R-:W-:-:S04]  /*111b0*/  LOP3.LUT R0, R18, 0xff0000, RZ, 0xc0, !PT ;  /* 0x00ff000012007812 */ /* 0x000fc800078ec0ff */
[----:B------:R-:W-:Y:S01]  /*111c0*/  LEA.HI R6, R0, R3, RZ, 0x10 ;  /* 0x0000000300067211 */ /* 0x000fe200078f80ff */
[----:B------:R-:W-:Y:S01]  /*111d0*/  IMAD.MOV.U32 R0, RZ, RZ, RZ ;  /* 0x000000ffff007224 */ /* 0x000fe200078e00ff */
[----:B------:R-:W-:Y:S02]  /*111e0*/  SHF.R.U32.HI R3, RZ, 0x1f, R2 ;  /* 0x0000001fff037819 */ /* 0x000fe40000011602 */
[----:B------:R-:W-:Y:S02]  /*111f0*/  LOP3.LUT R5, R6, 0xff, RZ, 0xc0, !PT ;  /* 0x000000ff06057812 */ /* 0x000fe400078ec0ff */
[----:B0-----:R-:W-:Y:S01]  /*11200*/  LEA.HI.SX32 R4, R2, R3, 0x1b ;  /* 0x0000000302047211 */ /* 0x001fe200078fdaff */
[----:B------:R-:W-:Y:S06]  /*11210*/  @!P0 BRA `(.L_x_240) ;  /* 0x0000000000708947 */ /* 0x000fec0003800000 */
[----:B------:R-:W-:-:S04]  /*11220*/  SHF.R.U32.HI R6, RZ, 0x10, R6 ;  /* 0x00000010ff067819 */ /* 0x000fc80000011606 */
[----:B------:R-:W-:-:S13]  /*11230*/  ISETP.NE.AND P0, PT, R6, RZ, PT ;  /* 0x000000ff0600720c */ /* 0x000fda0003f05270 */
[----:B------:R-:W0:Y:S02]  /*11240*/  @!P0 LDC R6, c[0x0][0x9f0] ;  /* 0x00027c00ff068b82 */ /* 0x000e240000000800 */
[-C--:B0-----:R-:W-:Y:S02]  /*11250*/  IABS R8, R6.reuse ;  /* 0x0000000600087213 */ /* 0x081fe40000000000 */
[----:B------:R-:W-:Y:S02]  /*11260*/  IADD3 R7, R6, -0x1, R4 ;  /* 0xffffffff06077810 */ /* 0x000fe40007ffe004 */
[----:B------:R-:W0:Y:S02]  /*11270*/  I2F.RP R9, R8 ;  /* 0x0000000800097306 */ /* 0x000e240000209400 */
[----:B------:R-:W-:-:S04]  /*11280*/  LOP3.LUT R0, R7, R6, RZ, 0x3c, !PT ;  /* 0x0000000607007212 */ /* 0x000fc800078e3cff */
[----:B------:R-:W-:Y:S02]  /*11290*/  ISETP.GE.AND P2, PT, R0, RZ, PT ;  /* 0x000000ff0000720c */ /* 0x000fe40003f46270 */
[----:B0-----:R-:W0:Y:S02]  /*112a0*/  MUFU.RCP R9, R9 ;  /* 0x0000000900097308 */ /* 0x001e240000001000 */
[----:B0-----:R-:W-:-:S06]  /*112b0*/  VIADD R2, R9, 0xffffffe ;  /* 0x0ffffffe09027836 */ /* 0x001fcc0000000000 */
[----:B------:R0:W1:Y:S02]  /*112c0*/  F2I.FTZ.U32.TRUNC.NTZ R3, R2 ;  /* 0x0000000200037305 */ /* 0x000064000021f000 */
[----:B0-----:R-:W-:Y:S02]  /*112d0*/  IMAD.MOV.U32 R2, RZ, RZ, RZ ;  /* 0x000000ffff027224 */ /* 0x001fe400078e00ff */
[----:B-1----:R-:W-:-:S04]  /*112e0*/  IMAD.MOV R0, RZ, RZ, -R3 ;  /* 0x000000ffff007224 */ /* 0x002fc800078e0a03 */
[----:B------:R-:W-:-:S04]  /*112f0*/  IMAD R0, R0, R8, RZ ;  /* 0x0000000800007224 */ /* 0x000fc800078e02ff */
[----:B------:R-:W-:Y:S01]  /*11300*/  IMAD.HI.U32 R0, R3, R0, R2 ;  /* 0x0000000003007227 */ /* 0x000fe200078e0002 */
[----:B------:R-:W-:Y:S02]  /*11310*/  IABS R3, R7 ;  /* 0x0000000700037213 */ /* 0x000fe40000000000 */
[----:B------:R-:W-:-:S03]  /*11320*/  IABS R7, R6 ;  /* 0x0000000600077213 */ /* 0x000fc60000000000 */
[----:B------:R-:W-:-:S04]  /*11330*/  IMAD.HI.U32 R0, R0, R3, RZ ;  /* 0x0000000300007227 */ /* 0x000fc800078e00ff */
[----:B------:R-:W-:-:S04]  /*11340*/  IMAD.MOV R2, RZ, RZ, -R7 ;  /* 0x000000ffff027224 */ /* 0x000fc800078e0a07 */
[----:B------:R-:W-:-:S05]  /*11350*/  IMAD R3, R0, R2, R3 ;  /* 0x0000000200037224 */ /* 0x000fca00078e0203 */
[----:B------:R-:W-:-:S13]  /*11360*/  ISETP.GT.U32.AND P1, PT, R8, R3, PT ;  /* 0x000000030800720c */ /* 0x000fda0003f24070 */
[----:B------:R-:W-:Y:S01]  /*11370*/  @!P1 IMAD.IADD R3, R3, 0x1, -R8 ;  /* 0x0000000103039824 */ /* 0x000fe200078e0a08 */
[----:B------:R-:W-:Y:S02]  /*11380*/  @!P1 IADD3 R0, R0, 0x1, RZ ;  /* 0x0000000100009810 */ /* 0x000fe40007ffe0ff */
[----:B------:R-:W-:Y:S02]  /*11390*/  ISETP.NE.AND P1, PT, R6, RZ, PT ;  /* 0x000000ff0600720c */ /* 0x000fe40003f25270 */
[----:B------:R-:W-:-:S13]  /*113a0*/  ISETP.GE.U32.AND P0, PT, R3, R8, PT ;  /* 0x000000080300720c */ /* 0x000fda0003f06070 */
[----:B------:R-:W-:-:S04]  /*113b0*/  @P0 VIADD R0, R0, 0x1 ;  /* 0x0000000100000836 */ /* 0x000fc80000000000 */
[----:B------:R-:W-:Y:S01]  /*113c0*/  @!P2 IMAD.MOV R0, RZ, RZ, -R0 ;  /* 0x000000ffff00a224 */ /* 0x000fe200078e0a00 */
[----:B------:R-:W-:-:S07]  /*113d0*/  @!P1 LOP3.LUT R0, RZ, R6, RZ, 0x33, !PT ;  /* 0x00000006ff009212 */ /* 0x000fce00078e33ff */
.L_x_240:
[----:B------:R-:W-:Y:S05]  /*113e0*/  BSYNC B0 ;  /* 0x0000000000007941 */ /* 0x000fea0003800000 */
.L_x_239:
[-C--:B------:R-:W-:Y:S01]  /*113f0*/  IMAD R3, R5, R0.reuse, RZ ;  /* 0x0000000005037224 */ /* 0x080fe200078e02ff */
[----:B------:R-:W-:Y:S04]  /*11400*/  BSSY B7, `(.L_x_241) ;  /* 0x0000378000077945 */ /* 0x000fe80003800000 */
[----:B------:R-:W-:Y:S01]  /*11410*/  VIADDMNMX R2, R3, R0, R4, PT ;  /* 0x0000000003027246 */ /* 0x000fe20003800104 */
[----:B------:R0:W-:Y:S03]  /*11420*/  STL [R1+0x4], R3 ;  /* 0x0000040301007387 */ /* 0x0001e60000100800 */
[----:B------:R-:W-:Y:S01]  /*11430*/  ISETP.GT.AND P0, PT, R2, R3, PT ;  /* 0x000000030200720c */ /* 0x000fe20003f04270 */
[----:B------:R0:W-:-:S12]  /*11440*/  STL [R1+0x24], R2 ;  /* 0x0000240201007387 */ /* 0x0001d80000100800 */
[----:B0-----:R-:W-:Y:S05]  /*11450*/  @P0 BRA `(.L_x_242) ;  /* 0x0000000000440947 */ /* 0x001fea0003800000 */
[----:B------:R-:W0:Y:S02]  /*11460*/  S2R R2, SR_TID.X ;  /* 0x0000000000027919 */ /* 0x000e240000002100 */
[----:B0-----:R-:W-:-:S04]  /*11470*/  LOP3.LUT R2, R2, 0x7f, RZ, 0xc0, !PT ;  /* 0x0000007f02027812 */ /* 0x001fc800078ec0ff */
[----:B------:R-:W-:-:S13]  /*11480*/  ISETP.NE.AND P0, PT, R2, RZ, PT ;  /* 0x000000ff0200720c */ /* 0x000fda0003f05270 */
[----:B------:R-:W-:Y:S05]  /*11490*/  @P0 BRA `(.L_x_243) ;  /* 0x0000003400b80947 */ /* 0x000fea0003800000 */
[----:B------:R-:W0:Y:S01]  /*114a0*/  S2R R5, SR_LANEID ;  /* 0x0000000000057919 */ /* 0x000e220000000000 */
[----:B------:R-:W-:Y:S01]  /*114b0*/  VOTEU.ANY UR4, UPT, PT ;  /* 0x0000000000047886 */ /* 0x000fe200038e0100 */
[----:B------:R-:W1:Y:S01]  /*114c0*/  LDC.64 R2, c[0x0][0xc60] ;  /* 0x00031800ff027b82 */ /* 0x000e620000000a00 */
[----:B------:R-:W0:Y:S02]  /*114d0*/  FLO.U32 R0, UR4 ;  /* 0x0000000400007d00 */ /* 0x000e2400080e0000 */
[----:B0-----:R-:W-:-:S06]  /*114e0*/  ISETP.EQ.U32.AND P0, PT, R0, R5, PT ;  /* 0x000000050000720c */ /* 0x001fcc0003f02070 */
[----:B------:R-:W1:Y:S07]  /*114f0*/  POPC R5, UR4 ;  /* 0x0000000400057d09 */ /* 0x000e6e0008000000 */
[----:B-1----:R-:W2:Y:S01]  /*11500*/  @P0 ATOMG.E.ADD.STRONG.GPU PT, R3, desc[UR36][R2.64], R5 ;  /* 0x00000005020309a8 */ /* 0x002ea200081ee1e4 */
[----:B------:R-:W0:Y:S02]  /*11510*/  S2R R4, SR_LTMASK ;  /* 0x0000000000047919 */ /* 0x000e240000003900 */
[----:B0-----:R-:W-:-:S04]  /*11520*/  LOP3.LUT R4, R4, UR4, RZ, 0xc0, !PT ;  /* 0x0000000404047c12 */ /* 0x001fc8000f8ec0ff */
[----:B------:R-:W0:Y:S01]  /*11530*/  POPC R7, R4 ;  /* 0x0000000400077309 */ /* 0x000e220000000000 */
[----:B--2---:R-:W0:Y:S02]  /*11540*/  SHFL.IDX PT, R0, R3, R0, 0x1f ;  /* 0x00001f0003007589 */ /* 0x004e2400000e0000 */
[----:B0-----:R-:W-:Y:S01]  /*11550*/  IADD3 R16, R0, UR39, R7 ;  /* 0x0000002700107c10 */ /* 0x001fe2000fffe007 */
[----:B------:R-:W-:Y:S06]  /*11560*/  BRA `(.L_x_243) ;  /* 0x0000003400847947 */ /* 0x000fec0003800000 */
.L_x_242:
[----:B------:R-:W-:Y:S01]  /*11570*/  VIADD R0, R22, 0x24400 ;  /* 0x0002440016007836 */ /* 0x000fe20000000000 */
[----:B------:R-:W-:Y:S04]  /*11580*/  BSSY B6, `(.L_x_244) ;  /* 0x0000013000067945 */ /* 0x000fe80003800000 */
[----:B------:R-:W-:-:S13]  /*11590*/  LOP3.LUT P0, RZ, R0, 0x3ff, RZ, 0xc0, !PT ;  /* 0x000003ff00ff7812 */ /* 0x000fda000780c0ff */
[----:B------:R-:W-:Y:S05]  /*115a0*/  @!P0 BRA `(.L_x_245) ;  /* 0x0000000000408947 */ /* 0x000fea0003800000 */
[----:B------:R-:W-:Y:S01]  /*115b0*/  MOV R2, 0x0 ;  /* 0x0000000000027802 */ /* 0x000fe20000000f00 */
[----:B------:R-:W-:Y:S01]  /*115c0*/  ULDC.64 UR6, c[0x4][0xa8] ;  /* 0x01002a0000067ab9 */ /* 0x000fe20000000a00 */
[----:B------:R-:W-:Y:S01]  /*115d0*/  ULDC.64 UR8, c[0x4][0xb0] ;  /* 0x01002c0000087ab9 */ /* 0x000fe20000000a00 */
[----:B------:R-:W-:Y:S01]  /*115e0*/  ULDC.64 UR4, c[0x4][0x8] ;  /* 0x0100020000047ab9 */ /* 0x000fe20000000a00 */
[----:B------:R-:W-:Y:S02]  /*115f0*/  IMAD.U32 R4, RZ, RZ, UR6 ;  /* 0x00000006ff047e24 */ /* 0x000fe4000f8e00ff */
[----:B------:R-:W0:Y:S01]  /*11600*/  LDC.64 R2, c[0x4][R2] ;  /* 0x0100000002027b82 */ /* 0x000e220000000a00 */
[----:B------:R-:W-:Y:S02]  /*11610*/  IMAD.U32 R5, RZ, RZ, UR7 ;  /* 0x00000007ff057e24 */ /* 0x000fe4000f8e00ff */
[----:B------:R-:W-:Y:S02]  /*11620*/  IMAD.U32 R6, RZ, RZ, UR8 ;  /* 0x00000008ff067e24 */ /* 0x000fe4000f8e00ff */
[----:B------:R-:W-:-:S02]  /*11630*/  IMAD.U32 R7, RZ, RZ, UR9 ;  /* 0x00000009ff077e24 */ /* 0x000fc4000f8e00ff */
[----:B------:R-:W-:Y:S02]  /*11640*/  IMAD.U32 R10, RZ, RZ, UR4 ;  /* 0x00000004ff0a7e24 */ /* 0x000fe4000f8e00ff */
[----:B------:R-:W-:Y:S02]  /*11650*/  IMAD.U32 R11, RZ, RZ, UR5 ;  /* 0x00000005ff0b7e24 */ /* 0x000fe4000f8e00ff */
[----:B------:R-:W-:Y:S02]  /*11660*/  IMAD.MOV.U32 R8, RZ, RZ, 0x70 ;  /* 0x00000070ff087424 */ /* 0x000fe400078e00ff */
[----:B------:R-:W-:Y:S02]  /*11670*/  IMAD.MOV.U32 R12, RZ, RZ, 0x1 ;  /* 0x00000001ff0c7424 */ /* 0x000fe400078e00ff */
[----:B------:R-:W-:-:S07]  /*11680*/  IMAD.MOV.U32 R13, RZ, RZ, RZ ;  /* 0x000000ffff0d7224 */ /* 0x000fce00078e00ff */
[----:B------:R-:W-:-:S07]  /*11690*/  LEPC R20, `(.L_x_245) ;  /* 0x000000001014794e */ /* 0x000fce0000000000 */
[----:B0-----:R-:W-:Y:S05]  /*116a0*/  CALL.ABS.NOINC R2 ;  /* 0x0000000002007343 */ /* 0x001fea0003c00000 */
.L_x_245:
[----:B------:R-:W-:Y:S05]  /*116b0*/  BSYNC B6 ;  /* 0x0000000000067941 */ /* 0x000fea0003800000 */
.L_x_244:
        /* <DEDUP_REMOVED lines=8> */
[----:B------:R0:W1:Y:S01]  /*11740*/  LDC.64 R2, c[0x4][R26] ;  /* 0x010000001a027b82 */ /* 0x0000620000000a00 */
[----:B------:R-:W-:Y:S02]  /*11750*/  IMAD.U32 R4, RZ, RZ, UR6 ;  /* 0x00000006ff047e24 */ /* 0x000fe4000f8e00ff */
[----:B------:R-:W-:Y:S02]  /*11760*/  IMAD.U32 R5, RZ, RZ, UR7 ;  /* 0x00000007ff057e24 */ /* 0x000fe4000f8e00ff */
[----:B------:R-:W-:Y:S02]  /*11770*/  IMAD.U32 R6, RZ, RZ, UR8 ;  /* 0x00000008ff067e24 */ /* 0x000fe4000f8e00ff */
[----:B------:R-:W-:-:S02]  /*11780*/  IMAD.U32 R7, RZ, RZ, UR9 ;  /* 0x00000009ff077e24 */ /* 0x000fc4000f8e00ff */
[----:B------:R-:W-:Y:S02]  /*11790*/  IMAD.U32 R10, RZ, RZ, UR4 ;  /* 0x00000004ff0a7e24 */ /* 0x000fe4000f8e00ff */
[----:B------:R-:W-:Y:S02]  /*117a0*/  IMAD.U32 R11, RZ, RZ, UR5 ;  /* 0x00000005ff0b7e24 */ /* 0x000fe4000f8e00ff */
[----:B------:R-:W-:Y:S02]  /*117b0*/  IMAD.MOV.U32 R8, RZ, RZ, 0x70 ;  /* 0x00000070ff087424 */ /* 0x000fe400078e00ff */
[----:B------:R-:W-:Y:S02]  /*117c0*/  IMAD.MOV.U32 R12, RZ, RZ, 0x1 ;  /* 0x00000001ff0c7424 */ /* 0x000fe400078e00ff */
[----:B0-----:R-:W-:-:S07]  /*117d0*/  IMAD.MOV.U32 R13, RZ, RZ, RZ ;  /* 0x000000ffff0d7224 */ /* 0x001fce00078e00ff */
[----:B------:R-:W-:-:S07]  /*117e0*/  LEPC R20, `(.L_x_248) ;  /* 0x000000001014794e */ /* 0x000fce0000000000 */
[----:B-1----:R-:W-:Y:S05]  /*117f0*/  CALL.ABS.NOINC R2 ;  /* 0x0000000002007343 */ /* 0x002fea0003c00000 */
.L_x_248:
[----:B------:R0:W1:Y:S01]  /*11800*/  LDC.64 R2, c[0x4][R26] ;  /* 0x010000001a027b82 */ /* 0x0000620000000a00 */
[----:B------:R-:W-:Y:S01]  /*11810*/  ULDC.64 UR6, c[0x4][0xa8] ;  /* 0x01002a0000067ab9 */ /* 0x000fe20000000a00 */
[----:B------:R-:W-:Y:S01]  /*11820*/  ULDC.64 UR8, c[0x4][0xb0] ;  /* 0x01002c0000087ab9 */ /* 0x000fe20000000a00 */
[----:B------:R-:W-:Y:S01]  /*11830*/  ULDC.64 UR4, c[0x4][0x18] ;  /* 0x0100060000047ab9 */ /* 0x000fe20000000a00 */
        /* <DEDUP_REMOVED lines=11> */
.L_x_247:
[----:B------:R-:W-:Y:S05]  /*118f0*/  BSYNC B6 ;  /* 0x0000000000067941 */ /* 0x000fea0003800000 */
.L_x_246:
[----:B------:R-:W2:Y:S01]  /*11900*/  LDL R2, [R1+0x24] ;  /* 0x0000240001027983 */ /* 0x000ea20000100800 */
[----:B------:R-:W-:Y:S01]  /*11910*/  ULDC.64 UR4, c[0x0][0x9f8] ;  /* 0x00027e0000047ab9 */ /* 0x000fe20000000a00 */
[----:B------:R-:W0:Y:S02]  /*11920*/  LDC R6, c[0x0][0x430] ;  /* 0x00010c00ff067b82 */ /* 0x000e240000000800 */
[----:B------:R-:W3:Y:S01]  /*11930*/  LDL R4, [R1] ;  /* 0x0000000001047983 */ /* 0x000ee20000100800 */
[----:B------:R-:W-:-:S03]  /*11940*/  ISETP.NE.U32.AND P0, PT, RZ, UR4, PT ;  /* 0x00000004ff007c0c */ /* 0x000fc6000bf05070 */
[----:B------:R-:W4:Y:S01]  /*11950*/  LDL R21, [R1+0x8] ;  /* 0x0000080001157983 */ /* 0x000f220000100800 */
[----:B------:R-:W-:-:S13]  /*11960*/  ISETP.NE.AND.EX P0, PT, RZ, UR5, PT, P0 ;  /* 0x00000005ff007c0c */ /* 0x000fda000bf05300 */
[----:B------:R-:W-:Y:S01]  /*11970*/  @P0 IADD3 R24, P1, R24, UR4, RZ ;  /* 0x0000000418180c10 */ /* 0x000fe2000ff3e0ff */
[----:B------:R-:W1:Y:S01]  /*11980*/  S2R R20, SR_TID.X ;  /* 0x0000000000147919 */ /* 0x000e620000002100 */
[----:B------:R-:W-:Y:S02]  /*11990*/  ULDC UR4, c[0x0][0x2f4] ;  /* 0x0000bd0000047ab9 */ /* 0x000fe40000000800 */
[----:B------:R-:W-:-:S05]  /*119a0*/  @P0 IADD3.X R25, R25, UR5, RZ, P1, !PT ;  /* 0x0000000519190c10 */ /* 0x000fca0008ffe4ff */
[----:B------:R1:W4:Y:S01]  /*119b0*/  @P0 LDG.E R30, desc[UR36][R24.64] ;  /* 0x00000024181e0981 */ /* 0x000322000c1e1900 */
[----:B0-----:R-:W-:Y:S02]  /*119c0*/  ISETP.NE.AND P2, PT, R6, 0x1, PT ;  /* 0x000000010600780c */ /* 0x001fe40003f45270 */
[----:B------:R-:W-:-:S11]  /*119d0*/  LOP3.LUT R23, R23, 0xffffffbf, RZ, 0xc0, !PT ;  /* 0xffffffbf17177812 */ /* 0x000fd600078ec0ff */
[----:B------:R-:W0:Y:S01]  /*119e0*/  @P2 LDC R3, c[0x0][0x434] ;  /* 0x00010d00ff032b82 */ /* 0x000e220000000800 */
[----:B------:R-:W-:Y:S02]  /*119f0*/  @P2 LOP3.LUT R23, R23, 0x40, RZ, 0xfc, !PT ;  /* 0x0000004017172812 */ /* 0x000fe400078efcff */
[----:B-1----:R-:W-:-:S04]  /*11a00*/  LOP3.LUT R20, R20, 0x7f, RZ, 0xc0, !PT ;  /* 0x0000007f14147812 */ /* 0x002fc800078ec0ff */
[----:B------:R-:W-:Y:S02]  /*11a10*/  SHF.R.U32.HI R26, RZ, 0x3, R20 ;  /* 0x00000003ff1a7819 */ /* 0x000fe40000011614 */
[----:B------:R-:W1:Y:S02]  /*11a20*/  S2R R20, SR_TID.X ;  /* 0x0000000000147919 */ /* 0x000e640000002100 */
[----:B-1----:R-:W-:-:S05]  /*11a30*/  IMAD.SHL.U32 R20, R20, 0x10, RZ ;  /* 0x0000001014147824 */ /* 0x002fca00078e00ff */
[----:B------:R-:W-:Y:S02]  /*11a40*/  LOP3.LUT R20, R26, 0x70, R20, 0xf8, !PT ;  /* 0x000000701a147812 */ /* 0x000fe400078ef814 */
[----:B------:R-:W-:Y:S01]  /*11a50*/  LOP3.LUT R23, R23, 0xffffffef, RZ, 0xc0, !PT ;  /* 0xffffffef17177812 */ /* 0x000fe200078ec0ff */
[----:B------:R-:W-:Y:S01]  /*11a60*/  UMOV UR5, 0xffffffff ;  /* 0xffffffff00057882 */ /* 0x000fe20000000000 */
[----:B------:R-:W-:Y:S01]  /*11a70*/  LOP3.LUT R25, R18, 0xffff, RZ, 0xc0, !PT ;  /* 0x0000ffff12197812 */ /* 0x000fe200078ec0ff */
[----:B--2---:R-:W-:Y:S02]  /*11a80*/  VIADD R26, R2, 0xffffffff ;  /* 0xffffffff021a7836 */ /* 0x004fe40000000000 */
[----:B------:R-:W1:Y:S02]  /*11a90*/  @P2 LDC R2, c[0x0][0x438] ;  /* 0x00010e00ff022b82 */ /* 0x000e640000000800 */
[----:B------:R-:W-:-:S05]  /*11aa0*/  IMAD R0, R26, 0x50, R20 ;  /* 0x000000501a007824 */ /* 0x000fca00078e0214 */
[C---:B---3--:R-:W-:Y:S01]  /*11ab0*/  ISETP.GE.AND P0, PT, R0.reuse, R4, PT ;  /* 0x000000040000720c */ /* 0x048fe20003f06270 */
[----:B----4-:R-:W-:-:S03]  /*11ac0*/  IMAD.IADD R0, R0, 0x1, R21 ;  /* 0x0000000100007824 */ /* 0x010fc600078e0215 */
[----:B------:R-:W-:Y:S01]  /*11ad0*/  ISETP.GT.U32.OR P0, PT, R20, 0x4f, P0 ;  /* 0x0000004f1400780c */ /* 0x000fe20000704470 */
[----:B0-----:R-:W-:-:S04]  /*11ae0*/  @P2 IMAD.HI.U32 R3, R0, R3, RZ ;  /* 0x0000000300032227 */ /* 0x001fc800078e00ff */
[----:B------:R-:W-:Y:S01]  /*11af0*/  IMAD.MOV.U32 R4, RZ, RZ, R0 ;  /* 0x000000ffff047224 */ /* 0x000fe200078e0000 */
[----:B-1----:R-:W-:-:S07]  /*11b00*/  @P2 SHF.R.U32.HI R4, RZ, R2, R3 ;  /* 0x00000002ff042219 */ /* 0x002fce0000011603 */
[----:B------:R-:W0:Y:S01]  /*11b10*/  @!P0 LDC.64 R2, c[0x0][0x428] ;  /* 0x00010a00ff028b82 */ /* 0x000e220000000a00 */
[----:B------:R-:W-:-:S04]  /*11b20*/  IMAD.MOV R5, RZ, RZ, -R4 ;  /* 0x000000ffff057224 */ /* 0x000fc800078e0a04 */
[----:B------:R-:W-:Y:S01]  /*11b30*/  IMAD R0, R6, R5, R0 ;  /* 0x0000000506007224 */ /* 0x000fe200078e0200 */
[----:B------:R-:W-:Y:S02]  /*11b40*/  SHF.R.S32.HI R6, RZ, 0x1f, R30 ;  /* 0x0000001fff067819 */ /* 0x000fe4000001141e */
[----:B------:R-:W-:-:S03]  /*11b50*/  @!P0 SHF.R.S32.HI R5, RZ, 0x1f, R4 ;  /* 0x0000001fff058819 */ /* 0x000fc60000011404 */
[----:B------:R0:W-:Y:S02]  /*11b60*/  STL [R1+0xc], R6 ;  /* 0x00000c0601007387 */ /* 0x0001e40000100800 */
[-C--:B0-----:R-:W-:Y:S02]  /*11b70*/  @!P0 IMAD R6, R6, R2.reuse, RZ ;  /* 0x0000000206068224 */ /* 0x081fe400078e02ff */
[----:B------:R-:W-:-:S04]  /*11b80*/  @!P0 IMAD.WIDE.U32 R4, R30, R2, R4 ;  /* 0x000000021e048225 */ /* 0x000fc800078e0004 */
[----:B------:R-:W-:Y:S02]  /*11b90*/  @!P0 IMAD R6, R30, R3, R6 ;  /* 0x000000031e068224 */ /* 0x000fe400078e0206 */
[----:B------:R-:W0:Y:S02]  /*11ba0*/  @!P0 LDC.64 R2, c[0x0][0x418] ;  /* 0x00010600ff028b82 */ /* 0x000e240000000a00 */
[----:B------:R-:W-:Y:S01]  /*11bb0*/  @!P0 IMAD.IADD R6, R5, 0x1, R6 ;  /* 0x0000000105068824 */ /* 0x000fe200078e0206 */
[----:B------:R-:W-:Y:S02]  /*11bc0*/  ISETP.GE.AND P2, PT, R37, UR4, PT ;  /* 0x0000000425007c0c */ /* 0x000fe4000bf46270 */
[----:B0-----:R-:W-:-:S04]  /*11bd0*/  @!P0 LEA R2, P1, R4, R2, 0x2 ;  /* 0x0000000204028211 */ /* 0x001fc800078210ff */
[----:B------:R-:W-:Y:S01]  /*11be0*/  @!P0 LEA.HI.X R3, R4, R3, R6, 0x2, P1 ;  /* 0x0000000304038211 */ /* 0x000fe200008f1406 */
[----:B------:R-:W-:-:S06]  /*11bf0*/  IMAD.MOV.U32 R4, RZ, RZ, RZ ;  /* 0x000000ffff047224 */ /* 0x000fcc00078e00ff */
[----:B------:R0:W5:Y:S01]  /*11c00*/  @!P0 LDG.E R4, desc[UR36][R2.64] ;  /* 0x0000002402048981 */ /* 0x000162000c1e1900 */
[----:B------:R-:W-:Y:S02]  /*11c10*/  ISETP.GE.AND P0, PT, R32, UR4, PT ;  /* 0x0000000420007c0c */ /* 0x000fe4000bf06270 */
[----:B------:R-:W-:Y:S01]  /*11c20*/  ISETP.GE.AND P1, PT, R36, UR4, PT ;  /* 0x0000000424007c0c */ /* 0x000fe2000bf26270 */
[----:B0-----:R-:W-:-:S10]  /*11c30*/  IMAD.U32 R2, RZ, RZ, UR38 ;  /* 0x00000026ff027e24 */ /* 0x001fd4000f8e00ff */
[----:B------:R-:W-:Y:S02]  /*11c40*/  @P0 LOP3.LUT R23, R23, 0x10, RZ, 0xfc, !PT ;  /* 0x0000001017170812 */ /* 0x000fe400078efcff */
[----:B------:R-:W-:Y:S02]  /*11c50*/  ISETP.GE.AND P0, PT, R34, UR4, PT ;  /* 0x0000000422007c0c */ /* 0x000fe4000bf06270 */
[----:B------:R-:W-:-:S04]  /*11c60*/  LOP3.LUT R23, R23, 0xfffffff7, RZ, 0xc0, !PT ;  /* 0xfffffff717177812 */ /* 0x000fc800078ec0ff */
[----:B------:R-:W-:-:S04]  /*11c70*/  @P2 LOP3.LUT R23, R23, 0x8, RZ, 0xfc, !PT ;  /* 0x0000000817172812 */ /* 0x000fc800078efcff */
[----:B------:R-:W-:-:S04]  /*11c80*/  LOP3.LUT R23, R23, 0xfffffffb, RZ, 0xc0, !PT ;  /* 0xfffffffb17177812 */ /* 0x000fc800078ec0ff */
[----:B------:R-:W-:-:S04]  /*11c90*/  @P1 LOP3.LUT R23, R23, 0x4, RZ, 0xfc, !PT ;  /* 0x0000000417171812 */ /* 0x000fc800078efcff */
[----:B------:R-:W-:-:S04]  /*11ca0*/  LOP3.LUT R23, R23, 0xfffffffd, RZ, 0xc0, !PT ;  /* 0xfffffffd17177812 */ /* 0x000fc800078ec0ff */
[----:B------:R-:W-:Y:S01]  /*11cb0*/  @P0 LOP3.LUT R23, R23, 0x2, RZ, 0xfc, !PT ;  /* 0x0000000217170812 */ /* 0x000fe200078efcff */
[----:B------:R-:W-:Y:S06]  /*11cc0*/  BRA.DIV UR5, `(.L_x_249) ;  /* 0x0000004205147947 */ /* 0x000fec000b800000 */
.L_x_317:
[----:B------:R-:W-:Y:S02]  /*11cd0*/  ISETP.NE.AND P0, PT, R2, 0x3, PT ;  /* 0x000000030200780c */ /* 0x000fe40003f05270 */
[----:B------:R-:W-:Y:S02]  /*11ce0*/  ISETP.GT.U32.AND P1, PT, R20, 0x4f, PT ;  /* 0x0000004f1400780c */ /* 0x000fe40003f24070 */
[----:B------:R-:W-:-:S09]  /*11cf0*/  LOP3.LUT R23, R23, 0xffffffdf, RZ, 0xc0, !PT ;  /* 0xffffffdf17177812 */ /* 0x000fd200078ec0ff */
[----:B------:R-:W-:-:S04]  /*11d00*/  @P0 LOP3.LUT R23, R23, 0x20, RZ, 0xfc, !PT ;  /* 0x0000002017170812 */ /* 0x000fc800078efcff */
[----:B------:R-:W-:-:S04]  /*11d10*/  LOP3.LUT R23, R23, 0xfffffffe, RZ, 0xc0, !PT ;  /* 0xfffffffe17177812 */ /* 0x000fc800078ec0ff */
[----:B------:R-:W-:Y:S01]  /*11d20*/  @P1 LOP3.LUT R23, R23, 0x1, RZ, 0xfc, !PT ;  /* 0x0000000117171812 */ /* 0x000fe200078efcff */
[----:B------:R-:W-:Y:S06]  /*11d30*/  @!P0 BRA `(.L_x_250) ;  /* 0x0000000000048947 */ /* 0x000fec0003800000 */
[----:B------:R-:W-:Y:S01]  /*11d40*/  BPT.TRAP 0x1 ;  /* 0x000000040000795c */ /* 0x000fe20000300000 */
.L_x_250:
[----:B------:R-:W-:Y:S01]  /*11d50*/  SHF.R.S32.HI R6, RZ, 0x1f, R0 ;  /* 0x0000001fff067819 */ /* 0x000fe20000011400 */
[----:B------:R-:W-:Y:S01]  /*11d60*/  ULDC.64 UR4, c[0x0][0x328] ;  /* 0x0000ca0000047ab9 */ /* 0x000fe20000000a00 */
[----:B-----5:R-:W-:Y:S01]  /*11d70*/  SHF.R.S32.HI R7, RZ, 0x1f, R4 ;  /* 0x0000001fff077819 */ /* 0x020fe20000011404 */
[----:B------:R-:W-:Y:S01]  /*11d80*/  IMAD.WIDE.U32 R2, R0, UR4, RZ ;  /* 0x0000000400027c25 */ /* 0x000fe2000f8e00ff */
[----:B------:R-:W-:Y:S01]  /*11d90*/  ULDC.64 UR6, c[0x0][0x318] ;  /* 0x0000c60000067ab9 */ /* 0x000fe20000000a00 */
[----:B------:R-:W-:Y:S02]  /*11da0*/  BSSY B0, `(.L_x_251) ;  /* 0x0000012000007945 */ /* 0x000fe40003800000 */
[----:B------:R-:W-:-:S04]  /*11db0*/  IMAD R5, R6, UR4, RZ ;  /* 0x0000000406057c24 */ /* 0x000fc8000f8e02ff */
[----:B------:R-:W-:Y:S01]  /*11dc0*/  IMAD R5, R0, UR5, R5 ;  /* 0x0000000500057c24 */ /* 0x000fe2000f8e0205 */
[----:B------:R-:W-:-:S03]  /*11dd0*/  ULDC.64 UR4, c[0x0][0x338] ;  /* 0x0000ce0000047ab9 */ /* 0x000fc60000000a00 */
[----:B------:R-:W-:Y:S02]  /*11de0*/  IMAD.IADD R3, R3, 0x1, R5 ;  /* 0x0000000103037824 */ /* 0x000fe400078e0205 */
[----:B------:R-:W-:Y:S02]  /*11df0*/  IMAD R5, R7, UR4, RZ ;  /* 0x0000000407057c24 */ /* 0x000fe4000f8e02ff */
[----:B------:R-:W-:-:S04]  /*11e00*/  IMAD.WIDE.U32 R2, R4, UR4, R2 ;  /* 0x0000000404027c25 */ /* 0x000fc8000f8e0002 */
[----:B------:R-:W-:Y:S01]  /*11e10*/  IMAD R5, R4, UR5, R5 ;  /* 0x0000000504057c24 */ /* 0x000fe2000f8e0205 */
[----:B------:R-:W-:-:S03]  /*11e20*/  ULDC.64 UR4, c[0x0][0x330] ;  /* 0x0000cc0000047ab9 */ /* 0x000fc60000000a00 */
[----:B------:R-:W-:Y:S02]  /*11e30*/  IMAD.IADD R3, R3, 0x1, R5 ;  /* 0x0000000103037824 */ /* 0x000fe400078e0205 */
[----:B------:R-:W-:Y:S02]  /*11e40*/  IMAD R5, R27, 0x8, R22 ;  /* 0x000000081b057824 */ /* 0x000fe400078e0216 */
[----:B------:R-:W-:-:S04]  /*11e50*/  IMAD.WIDE.U32 R2, R25, UR4, R2 ;  /* 0x0000000419027c25 */ /* 0x000fc8000f8e0002 */
[----:B------:R-:W-:Y:S01]  /*11e60*/  IMAD R24, R25, UR5, R3 ;  /* 0x0000000519187c24 */ /* 0x000fe2000f8e0203 */
[----:B------:R-:W-:-:S04]  /*11e70*/  LEA R18, P0, R2, UR6, 0x1 ;  /* 0x0000000602127c11 */ /* 0x000fc8000f8008ff */
[----:B------:R-:W-:Y:S02]  /*11e80*/  LEA.HI.X R24, R2, UR7, R24, 0x1, P0 ;  /* 0x0000000702187c11 */ /* 0x000fe400080f0c18 */
[----:B------:R-:W-:-:S06]  /*11e90*/  SHF.L.U32 R2, R28, 0x1f, RZ ;  /* 0x0000001f1c027819 */ /* 0x000fcc00000006ff */
[----:B------:R-:W0:Y:S02]  /*11ea0*/  SYNCS.PHASECHK.TRANS64.TRYWAIT P0, [R5+URZ+0x38840], R2 ;  /* 0x03884002050075a7 */ /* 0x000e24000800017f */
[----:B0-----:R-:W-:Y:S05]  /*11eb0*/  @!P0 BRA `(.L_x_252) ;  /* 0x0000003c00cc8947 */ /* 0x001fea0003800000 */
.L_x_318:
[----:B------:R-:W-:Y:S05]  /*11ec0*/  BSYNC B0 ;  /* 0x0000000000007941 */ /* 0x000fea0003800000 */
.L_x_251:
[----:B------:R-:W2:Y:S01]  /*11ed0*/  LDL R9, [R1] ;  /* 0x0000000001097983 */ /* 0x000ea20000100800 */
[----:B------:R-:W-:Y:S01]  /*11ee0*/  ULDC.64 UR4, c[0x0][0x300] ;  /* 0x0000c00000047ab9 */ /* 0x000fe20000000a00 */
[----:B------:R-:W-:Y:S01]  /*11ef0*/  ULDC.64 UR6, c[0x0][0x2e8] ;  /* 0x0000ba0000067ab9 */ /* 0x000fe20000000a00 */
[----:B------:R-:W-:Y:S01]  /*11f00*/  IMAD R6, R6, UR4, RZ ;  /* 0x0000000406067c24 */ /* 0x000fe2000f8e02ff */
[----:B------:R-:W1:Y:S01]  /*11f10*/  S2R R8, SR_TID.X ;  /* 0x0000000000087919 */ /* 0x000e620000002100 */
[----:B0-----:R-:W-:-:S04]  /*11f20*/  IMAD.WIDE.U32 R2, R0, UR4, RZ ;  /* 0x0000000400027c25 */ /* 0x001fc8000f8e00ff */
[----:B------:R-:W-:Y:S01]  /*11f30*/  IMAD R6, R0, UR5, R6 ;  /* 0x0000000500067c24 */ /* 0x000fe2000f8e0206 */
[----:B------:R-:W-:Y:S02]  /*11f40*/  ULDC.64 UR4, c[0x0][0x310] ;  /* 0x0000c40000047ab9 */ /* 0x000fe40000000a00 */
[----:B------:R-:W-:Y:S02]  /*11f50*/  IMAD R7, R7, UR4, RZ ;  /* 0x0000000407077c24 */ /* 0x000fe4000f8e02ff */
[----:B------:R-:W-:Y:S02]  /*11f60*/  IMAD.IADD R3, R3, 0x1, R6 ;  /* 0x0000000103037824 */ /* 0x000fe400078e0206 */
[C---:B------:R-:W-:Y:S02]  /*11f70*/  IMAD R7, R4.reuse, UR5, R7 ;  /* 0x0000000504077c24 */ /* 0x040fe4000f8e0207 */
[----:B------:R-:W-:Y:S01]  /*11f80*/  IMAD.WIDE.U32 R2, R4, UR4, R2 ;  /* 0x0000000404027c25 */ /* 0x000fe2000f8e0002 */
[----:B------:R-:W-:-:S03]  /*11f90*/  ULDC.64 UR4, c[0x0][0x308] ;  /* 0x0000c20000047ab9 */ /* 0x000fc60000000a00 */
[----:B------:R-:W-:Y:S02]  /*11fa0*/  IMAD.IADD R3, R3, 0x1, R7 ;  /* 0x0000000103037824 */ /* 0x000fe400078e0207 */
[----:B------:R-:W-:Y:S02]  /*11fb0*/  IMAD R7, R27, 0x5000, R31 ;  /* 0x000050001b077824 */ /* 0x000fe400078e021f */
[----:B------:R-:W-:Y:S01]  /*11fc0*/  IMAD.WIDE.U32 R2, R25, UR4, R2 ;  /* 0x0000000419027c25 */ /* 0x000fe2000f8e0002 */
[----:B------:R-:W-:-:S03]  /*11fd0*/  UMOV UR4, 0xffffffff ;  /* 0xffffffff00047882 */ /* 0x000fc60000000000 */
[----:B------:R-:W-:Y:S01]  /*11fe0*/  IMAD R6, R25, UR5, R3 ;  /* 0x0000000519067c24 */ /* 0x000fe2000f8e0203 */
[----:B------:R-:W-:-:S04]  /*11ff0*/  LEA R0, P0, R2, UR6, 0x1 ;  /* 0x0000000602007c11 */ /* 0x000fc8000f8008ff */
[----:B------:R-:W-:Y:S02]  /*12000*/  LEA.HI.X R6, R2, UR7, R6, 0x1, P0 ;  /* 0x0000000702067c11 */ /* 0x000fe400080f0c06 */
[----:B-1----:R-:W-:-:S04]  /*12010*/  LOP3.LUT R8, R8, 0x7f, RZ, 0xc0, !PT ;  /* 0x0000007f08087812 */ /* 0x002fc800078ec0ff */
[----:B------:R-:W-:Y:S01]  /*12020*/  SHF.R.U32.HI R8, RZ, 0x3, R8 ;  /* 0x00000003ff087819 */ /* 0x000fe20000011608 */
[----:B--2---:R-:W-:-:S05]  /*12030*/  IMAD R4, R26, -0x50, R9 ;  /* 0xffffffb01a047824 */ /* 0x004fca00078e0209 */
[----:B------:R-:W-:-:S04]  /*12040*/  IADD3 R4, -R8, R4, RZ ;  /* 0x0000000408047210 */ /* 0x000fc80007ffe1ff */
[----:B------:R-:W-:Y:S01]  /*12050*/  ISETP.GE.AND P0, PT, R4, 0x1, PT ;  /* 0x000000010400780c */ /* 0x000fe20003f06270 */
[----:B------:R-:W-:-:S12]  /*12060*/  BRA.DIV UR4, `(.L_x_253) ;  /* 0x0000003e04747947 */ /* 0x000fd8000b800000 */
[----:B------:R-:W0:Y:S01]  /*12070*/  SHFL.IDX PT, R3, R0, RZ, 0x181f ;  /* 0x00181fff00037589 */ /* 0x000e2200000e0000 */
[----:B------:R-:W-:Y:S01]  /*12080*/  LOP3.LUT P5, RZ, R23, 0x10, RZ, 0xc0, !PT ;  /* 0x0000001017ff7812 */ /* 0x000fe200078ac0ff */
[----:B------:R-:W-:Y:S01]  /*12090*/  @P0 IMAD R9, R7, 0x2, R22 ;  /* 0x0000000207090824 */ /* 0x000fe200078e0216 */
[C---:B------:R-:W-:Y:S01]  /*120a0*/  LOP3.LUT P4, RZ, R23.reuse, 0x8, RZ, 0xc0, !PT ;  /* 0x0000000817ff7812 */ /* 0x040fe2000788c0ff */
[----:B------:R-:W1:Y:S01]  /*120b0*/  SHFL.IDX PT, R2, R6, RZ, 0x181f ;  /* 0x00181fff06027589 */ /* 0x000e6200000e0000 */
[C---:B------:R-:W-:Y:S02]  /*120c0*/  LOP3.LUT P3, RZ, R23.reuse, 0x4, RZ, 0xc0, !PT ;  /* 0x0000000417ff7812 */ /* 0x040fe4000786c0ff */
[----:B------:R-:W-:Y:S01]  /*120d0*/  LOP3.LUT P2, RZ, R23, 0x2, RZ, 0xc0, !PT ;  /* 0x0000000217ff7812 */ /* 0x000fe2000784c0ff */
[----:B------:R-:W-:Y:S01]  /*120e0*/  SHFL.IDX PT, R8, R6, 0x1, 0x181f ;  /* 0x00381f0006087f89 */ /* 0x000fe200000e0000 */
[----:B0-----:R-:W-:-:S05]  /*120f0*/  @P0 LEA R3, P1, R32, R3, 0x1 ;  /* 0x0000000320030211 */ /* 0x001fca00078208ff */
[----:B-1----:R-:W-:-:S05]  /*12100*/  @P0 IMAD.X R2, RZ, RZ, R2, P1 ;  /* 0x000000ffff020224 */ /* 0x002fca00008e0602 */
[----:B------:R-:W-:-:S04]  /*12110*/  @P0 LOP3.LUT R3, R3, R2, RZ, 0x3c, !PT ;  /* 0x0000000203030212 */ /* 0x000fc800078e3cff */
[----:B------:R-:W-:-:S04]  /*12120*/  @P0 LOP3.LUT R2, R3, R2, RZ, 0x3c, !PT ;  /* 0x0000000203020212 */ /* 0x000fc800078e3cff */
[----:B------:R-:W-:-:S05]  /*12130*/  @P0 LOP3.LUT R3, R3, R2, RZ, 0x3c, !PT ;  /* 0x0000000203030212 */ /* 0x000fca00078e3cff */
[----:B------:R-:W-:Y:S04]  /*12140*/  @P0 LDGSTS.E.BYPASS.LTC128B.128 [R9+0x24400], desc[UR36][R2.64], !P5 ;  /* 0x2440000002090fae */ /* 0x000fe8000e901d64 */
[----:B------:R-:W-:Y:S04]  /*12150*/  @P0 LDGSTS.E.BYPASS.LTC128B.128 [R9+0x26c00], desc[UR36][R2.64+0x80], !P4 ;  /* 0x26c0008002090fae */ /* 0x000fe8000e101d64 */
[----:B------:R-:W-:Y:S04]  /*12160*/  @P0 LDGSTS.E.BYPASS.LTC128B.128 [R9+0x29400], desc[UR36][R2.64+0x100], !P3 ;  /* 0x2940010002090fae */ /* 0x000fe8000d901d64 */
[----:B------:R0:W-:Y:S01]  /*12170*/  @P0 LDGSTS.E.BYPASS.LTC128B.128 [R9+0x2bc00], desc[UR36][R2.64+0x180], !P2 ;  /* 0x2bc0018002090fae */ /* 0x0001e2000d101d64 */
[----:B------:R-:W-:-:S03]  /*12180*/  ISETP.GE.AND P0, PT, R4, 0x11, PT ;  /* 0x000000110400780c */ /* 0x000fc60003f06270 */
[----:B0-----:R-:W0:Y:S10]  /*12190*/  SHFL.IDX PT, R2, R0, 0x1, 0x181f ;  /* 0x00381f0000027f89 */ /* 0x001e3400000e0000 */
[----:B------:R-:W-:Y:S01]  /*121a0*/  @P0 IMAD R21, R7, 0x2, R22 ;  /* 0x0000000207150824 */ /* 0x000fe200078e0216 */
[----:B0-----:R-:W-:-:S05]  /*121b0*/  @P0 LEA R2, P1, R32, R2, 0x1 ;  /* 0x0000000220020211 */ /* 0x001fca00078208ff */
[----:B------:R-:W-:Y:S02]  /*121c0*/  @P0 IMAD.X R3, RZ, RZ, R8, P1 ;  /* 0x000000ffff030224 */ /* 0x000fe400008e0608 */
[----:B------:R-:W-:Y:S04]  /*121d0*/  SHFL.IDX PT, R8, R6, 0x2, 0x181f ;  /* 0x00581f0006087f89 */ /* 0x000fe800000e0000 */
        /* <DEDUP_REMOVED lines=17> */
[----:B------:R-:W1:Y:S01]  /*122f0*/  SHFL.IDX PT, R0, R0, 0x4, 0x181f ;  /* 0x00981f0000007f89 */ /* 0x000e6200000e0000 */
[----:B0-----:R-:W-:-:S05]  /*12300*/  @P0 LEA R2, P1, R32, R2, 0x1 ;  /* 0x0000000220020211 */ /* 0x001fca00078208ff */
[----:B------:R-:W-:Y:S02]  /*12310*/  @P0 IMAD.X R3, RZ, RZ, R8, P1 ;  /* 0x000000ffff030224 */ /* 0x000fe400008e0608 */
[----:B------:R0:W2:Y:S04]  /*12320*/  SHFL.IDX PT, R8, R6, 0x4, 0x181f ;  /* 0x00981f0006087f89 */ /* 0x0000a800000e0000 */
[----:B------:R0:W-:Y:S04]  /*12330*/  @P0 LDGSTS.E.BYPASS.LTC128B.128 [R21+0x25c00], desc[UR36][R2.64], !P5 ;  /* 0x25c0000002150fae */ /* 0x0001e8000e901d64 */
[----:B------:R0:W-:Y:S04]  /*12340*/  @P0 LDGSTS.E.BYPASS.LTC128B.128 [R21+0x28400], desc[UR36][R2.64+0x80], !P4 ;  /* 0x2840008002150fae */ /* 0x0001e8000e101d64 */
[----:B------:R0:W-:Y:S04]  /*12350*/  @P0 LDGSTS.E.BYPASS.LTC128B.128 [R21+0x2ac00], desc[UR36][R2.64+0x100], !P3 ;  /* 0x2ac0010002150fae */ /* 0x0001e8000d901d64 */
[----:B-1----:R0:W-:Y:S02]  /*12360*/  @P0 LDGSTS.E.BYPASS.LTC128B.128 [R21+0x2d400], desc[UR36][R2.64+0x180], !P2 ;  /* 0x2d40018002150fae */ /* 0x0021e4000d101d64 */
.L_x_330:
[----:B------:R-:W-:Y:S01]  /*12370*/  ISETP.GE.AND P0, PT, R4, 0x41, PT ;  /* 0x000000410400780c */ /* 0x000fe20003f06270 */
[----:B------:R-:W-:-:S12]  /*12380*/  BSSY B0, `(.L_x_254) ;  /* 0x0000010000007945 */ /* 0x000fd80003800000 */
[----:B------:R-:W-:Y:S05]  /*12390*/  @!P0 BRA `(.L_x_255) ;  /* 0x0000000000388947 */ /* 0x000fea0003800000 */
[----:B------:R-:W-:Y:S01]  /*123a0*/  LOP3.LUT P4, RZ, R23, 0x10, RZ, 0xc0, !PT ;  /* 0x0000001017ff7812 */ /* 0x000fe2000788c0ff */
[----:B------:R-:W-:Y:S01]  /*123b0*/  IMAD R7, R7, 0x2, R22 ;  /* 0x0000000207077824 */ /* 0x000fe200078e0216 */
[C---:B------:R-:W-:Y:S02]  /*123c0*/  LOP3.LUT P3, RZ, R23.reuse, 0x8, RZ, 0xc0, !PT ;  /* 0x0000000817ff7812 */ /* 0x040fe4000786c0ff */
[C---:B------:R-:W-:Y:S02]  /*123d0*/  LOP3.LUT P2, RZ, R23.reuse, 0x4, RZ, 0xc0, !PT ;  /* 0x0000000417ff7812 */ /* 0x040fe4000784c0ff */
[----:B------:R-:W-:Y:S02]  /*123e0*/  LOP3.LUT P1, RZ, R23, 0x2, RZ, 0xc0, !PT ;  /* 0x0000000217ff7812 */ /* 0x000fe4000782c0ff */
[----:B0-----:R-:W-:-:S05]  /*123f0*/  LEA R2, P0, R32, R0, 0x1 ;  /* 0x0000000020027211 */ /* 0x001fca00078008ff */
[----:B--2---:R-:W-:-:S05]  /*12400*/  IMAD.X R3, RZ, RZ, R8, P0 ;  /* 0x000000ffff037224 */ /* 0x004fca00000e0608 */
[----:B------:R-:W-:Y:S01]  /*12410*/  @!PT LDS RZ, [RZ] ;  /* 0x00000000fffff984 */ /* 0x000fe20000000800 */
[----:B------:R-:W-:Y:S01]  /*12420*/  @!PT LDS RZ, [RZ] ;  /* 0x00000000fffff984 */ /* 0x000fe20000000800 */
[----:B------:R-:W-:Y:S01]  /*12430*/  @!PT LDS RZ, [RZ] ;  /* 0x00000000fffff984 */ /* 0x000fe20000000800 */
[----:B------:R1:W-:Y:S04]  /*12440*/  LDGSTS.E.BYPASS.LTC128B.128 [R7+0x26400], desc[UR36][R2.64], !P4 ;  /* 0x2640000002077fae */ /* 0x0003e8000e101d64 */
[----:B------:R1:W-:Y:S04]  /*12450*/  LDGSTS.E.BYPASS.LTC128B.128 [R7+0x28c00], desc[UR36][R2.64+0x80], !P3 ;  /* 0x28c0008002077fae */ /* 0x0003e8000d901d64 */
[----:B------:R1:W-:Y:S04]  /*12460*/  LDGSTS.E.BYPASS.LTC128B.128 [R7+0x2b400], desc[UR36][R2.64+0x100], !P2 ;  /* 0x2b40010002077fae */ /* 0x0003e8000d101d64 */
[----:B------:R1:W-:Y:S02]  /*12470*/  LDGSTS.E.BYPASS.LTC128B.128 [R7+0x2dc00], desc[UR36][R2.64+0x180], !P1 ;  /* 0x2dc0018002077fae */ /* 0x0003e4000c901d64 */
.L_x_255:
[----:B------:R-:W-:Y:S05]  /*12480*/  BSYNC B0 ;  /* 0x0000000000007941 */ /* 0x000fea0003800000 */
.L_x_254:
[----:B------:R-:W-:Y:S01]  /*12490*/  NOP ;  /* 0x0000000000007918 */ /* 0x000fe20000000000 */
[----:B------:R-:W-:-:S13]  /*124a0*/  PLOP3.LUT P0, PT, PT, PT, PT, 0x80, 0x0 ;  /* 0x000000000000781c */ /* 0x000fda0003f0f070 */
.L_x_256:
        /* <DEDUP_REMOVED lines=10> */
.L_x_257:
[----:B------:R3:W5:Y:S01]  /*12550*/  LDL.LU R0, [R1+0x10] ;  /* 0x0000100001007983 */ /* 0x0007620000300800 */
[----:B------:R-:W-:Y:S01]  /*12560*/  LOP3.LUT P0, RZ, R23, 0x80, RZ, 0xc0, !PT ;  /* 0x0000008017ff7812 */ /* 0x000fe2000780c0ff */
[----:B------:R3:W-:-:S12]  /*12570*/  SYNCS.ARRIVE.TRANS64.A1T0 RZ, [R5+URZ+0x38830], RZ ;  /* 0x038830ff05ff79a7 */ /* 0x0007d8000810003f */
[----:B------:R-:W-:Y:S05]  /*12580*/  WARPSYNC.ALL ;  /* 0x0000000000007948 */ /* 0x000fea0003800000 */
[----:B------:R-:W-:Y:S01]  /*12590*/  ULDC.64 UR4, c[0x0][0x298] ;  /* 0x0000a60000047ab9 */ /* 0x000fe20000000a00 */
[----:B01----:R-:W-:Y:S01]  /*125a0*/  VIADD R2, R22, 0x14400 ;  /* 0x0001440016027836 */ /* 0x003fe20000000000 */
[----:B------:R-:W-:Y:S01]  /*125b0*/  SEL R29, R29, RZ, !P0 ;  /* 0x000000ff1d1d7207 */ /* 0x000fe20004000000 */
[----:B------:R-:W-:Y:S01]  /*125c0*/  IMAD.WIDE.U32 R6, R35, UR4, RZ ;  /* 0x0000000423067c25 */ /* 0x000fe2000f8e00ff */
[----:B------:R-:W-:Y:S01]  /*125d0*/  BSSY B6, `(.L_x_258) ;  /* 0x000001b000067945 */ /* 0x000fe20003800000 */
[----:B------:R-:W-:Y:S01]  /*125e0*/  BAR.SYNC.DEFER_BLOCKING 0x8, 0x180 ;  /* 0x0206000000007b1d */ /* 0x000fe20000010000 */
[----:B-----5:R-:W-:-:S02]  /*125f0*/  SEL R0, R0, RZ, !P0 ;  /* 0x000000ff00007207 */ /* 0x020fc40004000000 */
[----:B------:R-:W-:-:S03]  /*12600*/  LOP3.LUT P0, RZ, R2, 0x3ff, RZ, 0xc0, !PT ;  /* 0x000003ff02ff7812 */ /* 0x000fc6000780c0ff */
[----:B------:R0:W-:Y:S04]  /*12610*/  STL [R1+0x10], R0 ;  /* 0x0000100001007387 */ /* 0x0001e80000100800 */
[----:B------:R1:W-:Y:S01]  /*12620*/  STL.64 [R1+0x18], R6 ;  /* 0x0000180601007387 */ /* 0x0003e20000100a00 */
[----:B0-----:R-:W-:-:S05]  /*12630*/  SHF.R.S32.HI R0, RZ, 0x1f, R35 ;  /* 0x0000001fff007819 */ /* 0x001fca0000011423 */
[----:B------:R-:W-:-:S04]  /*12640*/  IMAD R0, R0, UR4, RZ ;  /* 0x0000000400007c24 */ /* 0x000fc8000f8e02ff */
[----:B------:R-:W-:-:S04]  /*12650*/  IMAD R0, R35, UR5, R0 ;  /* 0x0000000523007c24 */ /* 0x000fc8000f8e0200 */
[----:B------:R-:W-:Y:S01]  /*12660*/  IMAD.IADD R35, R7, 0x1, R0 ;  /* 0x0000000107237824 */ /* 0x000fe200078e0200 */
[----:B-1----:R-:W-:Y:S06]  /*12670*/  @!P0 BRA `(.L_x_259) ;  /* 0x0000000000408947 */ /* 0x002fec0003800000 */
[----:B------:R-:W-:Y:S01]  /*12680*/  MOV R2, 0x0 ;  /* 0x0000000000027802 */ /* 0x000fe20000000f00 */
[----:B------:R-:W-:Y:S01]  /*12690*/  ULDC.64 UR6, c[0x4][0xa8] ;  /* 0x01002a0000067ab9 */ /* 0x000fe20000000a00 */
[----:B------:R-:W-:Y:S01]  /*126a0*/  ULDC.64 UR8, c[0x4][0xb0] ;  /* 0x01002c0000087ab9 */ /* 0x000fe20000000a00 */
[----:B------:R-:W-:Y:S01]  /*126b0*/  ULDC.64 UR4, c[0x4][0x20] ;  /* 0x0100080000047ab9 */ /* 0x000fe20000000a00 */
[----:B------:R-:W-:Y:S02]  /*126c0*/  IMAD.U32 R4, RZ, RZ, UR6 ;  /* 0x00000006ff047e24 */ /* 0x000fe4000f8e00ff */
[----:B------:R-:W0:Y:S01]  /*126d0*/  LDC.64 R2, c[0x4][R2] ;  /* 0x0100000002027b82 */ /* 0x000e220000000a00 */
[----:B---3--:R-:W-:Y:S02]  /*126e0*/  IMAD.U32 R5, RZ, RZ, UR7 ;  /* 0x00000007ff057e24 */ /* 0x008fe4000f8e00ff */
[----:B------:R-:W-:Y:S02]  /*126f0*/  IMAD.U32 R6, RZ, RZ, UR8 ;  /* 0x00000008ff067e24 */ /* 0x000fe4000f8e00ff */
[----:B------:R-:W-:-:S02]  /*12700*/  IMAD.U32 R7, RZ, RZ, UR9 ;  /* 0x00000009ff077e24 */ /* 0x000fc4000f8e00ff */
[----:B------:R-:W-:Y:S02]  /*12710*/  IMAD.U32 R10, RZ, RZ, UR4 ;  /* 0x00000004ff0a7e24 */ /* 0x000fe4000f8e00ff */
[----:B------:R-:W-:Y:S02]  /*12720*/  IMAD.U32 R11, RZ, RZ, UR5 ;  /* 0x00000005ff0b7e24 */ /* 0x000fe4000f8e00ff */
[----:B--2---:R-:W-:Y:S02]  /*12730*/  IMAD.MOV.U32 R8, RZ, RZ, 0x70 ;  /* 0x00000070ff087424 */ /* 0x004fe400078e00ff */
[----:B------:R-:W-:Y:S02]  /*12740*/  IMAD.MOV.U32 R12, RZ, RZ, 0x1 ;  /* 0x00000001ff0c7424 */ /* 0x000fe400078e00ff */
[----:B------:R-:W-:-:S07]  /*12750*/  IMAD.MOV.U32 R13, RZ, RZ, RZ ;  /* 0x000000ffff0d7224 */ /* 0x000fce00078e00ff */
[----:B------:R-:W-:-:S07]  /*12760*/  LEPC R20, `(.L_x_259) ;  /* 0x000000001014794e */ /* 0x000fce0000000000 */
[----:B0-----:R-:W-:Y:S05]  /*12770*/  CALL.ABS.NOINC R2 ;  /* 0x0000000002007343 */ /* 0x001fea0003c00000 */
.L_x_259:
[----:B------:R-:W-:Y:S05]  /*12780*/  BSYNC B6 ;  /* 0x0000000000067941 */ /* 0x000fea0003800000 */
.L_x_258:
[----:B------:R-:W4:Y:S01]  /*12790*/  LDL.LU R20, [R1+0x10] ;  /* 0x0000100001147983 */ /* 0x000f220000300800 */
[----:B------:R-:W-:Y:S01]  /*127a0*/  ULDC.64 UR4, c[0x0][0x2d8] ;  /* 0x0000b60000047ab9 */ /* 0x000fe20000000a00 */
[----:B------:R-:W0:Y:S02]  /*127b0*/  LDC R6, c[0x0][0x448] ;  /* 0x00011200ff067b82 */ /* 0x000e240000000800 */
[----:B------:R-:W2:Y:S04]  /*127c0*/  LDL.LU.64 R2, [R1+0x18] ;  /* 0x0000180001027983 */ /* 0x000ea80000300a00 */
[----:B------:R1:W5:Y:S01]  /*127d0*/  LDL R10, [R1+0x20] ;  /* 0x00002000010a7983 */ /* 0x0003620000100800 */
[----:B0-----:R-:W-:-:S13]  /*127e0*/  ISETP.NE.AND P0, PT, R6, 0x1, PT ;  /* 0x000000010600780c */ /* 0x001fda0003f05270 */
[----:B---3--:R-:W0:Y:S08]  /*127f0*/  @P0 LDC R5, c[0x0][0x44c] ;  /* 0x00011300ff050b82 */ /* 0x008e300000000800 */
[----:B------:R-:W3:Y:S01]  /*12800*/  @P0 LDC R4, c[0x0][0x450] ;  /* 0x00011400ff040b82 */ /* 0x000ee20000000800 */
[----:B--2---:R-:W-:Y:S02]  /*12810*/  IMAD.MOV.U32 R3, RZ, RZ, R35 ;  /* 0x000000ffff037224 */ /* 0x004fe400078e0023 */
[----:B------:R-:W-:-:S04]  /*12820*/  IMAD.WIDE.U32 R2, R25, UR4, R2 ;  /* 0x0000000419027c25 */ /* 0x000fc8000f8e0002 */
[----:B------:R-:W-:Y:S01]  /*12830*/  IMAD R3, R25, UR5, R3 ;  /* 0x0000000519037c24 */ /* 0x000fe2000f8e0203 */
[----:B------:R-:W-:Y:S02]  /*12840*/  ULDC.64 UR4, c[0x0][0x2e0] ;  /* 0x0000b80000047ab9 */ /* 0x000fe40000000a00 */
[----:B----4-:R-:W-:Y:S02]  /*12850*/  IMAD R0, R20, UR4, RZ ;  /* 0x0000000414007c24 */ /* 0x010fe4000f8e02ff */
[----:B------:R-:W2:Y:S01]  /*12860*/  S2R R20, SR_TID.X ;  /* 0x0000000000147919 */ /* 0x000ea20000002100 */
[----:B------:R-:W-:-:S04]  /*12870*/  IMAD.WIDE.U32 R2, R29, UR4, R2 ;  /* 0x000000041d027c25 */ /* 0x000fc8000f8e0002 */
[----:B------:R-:W-:Y:S01]  /*12880*/  IMAD R0, R29, UR5, R0 ;  /* 0x000000051d007c24 */ /* 0x000fe2000f8e0200 */
[----:B------:R-:W-:-:S03]  /*12890*/  ULDC.64 UR4, c[0x0][0x2d0] ;  /* 0x0000b40000047ab9 */ /* 0x000fc60000000a00 */
[----:B------:R-:W-:Y:S02]  /*128a0*/  IMAD.IADD R3, R3, 0x1, R0 ;  /* 0x0000000103037824 */ /* 0x000fe400078e0200 */
[----:B------:R-:W-:Y:S01]  /*128b0*/  IMAD.SHL.U32 R0, R17, 0x80, RZ ;  /* 0x0000008011007824 */ /* 0x000fe200078e00ff */
[----:B--2---:R-:W-:-:S04]  /*128c0*/  LOP3.LUT R20, R20, 0x7f, RZ, 0xc0, !PT ;  /* 0x0000007f14147812 */ /* 0x004fc800078ec0ff */
[----:B------:R-:W-:Y:S02]  /*128d0*/  SHF.R.U32.HI R21, RZ, 0x3, R20 ;  /* 0x00000003ff157819 */ /* 0x000fe40000011614 */
[----:B------:R-:W2:Y:S02]  /*128e0*/  S2R R20, SR_TID.X ;  /* 0x0000000000147919 */ /* 0x000ea40000002100 */
[----:B--2---:R-:W-:-:S05]  /*128f0*/  IMAD.SHL.U32 R20, R20, 0x10, RZ ;  /* 0x0000001014147824 */ /* 0x004fca00078e00ff */
[----:B------:R-:W-:-:S04]  /*12900*/  LOP3.LUT R20, R21, 0x70, R20, 0xf8, !PT ;  /* 0x0000007015147812 */ /* 0x000fc800078ef814 */
[----:B------:R-:W-:-:S05]  /*12910*/  LOP3.LUT R7, R20, R0, RZ, 0xfc, !PT ;  /* 0x0000000014077212 */ /* 0x000fca00078efcff */
[----:B0-----:R-:W-:-:S04]  /*12920*/  @P0 IMAD.HI.U32 R8, R7, R5, RZ ;  /* 0x0000000507080227 */ /* 0x001fc800078e00ff */
[----:B------:R-:W-:Y:S01]  /*12930*/  IMAD.MOV.U32 R5, RZ, RZ, R7 ;  /* 0x000000ffff057224 */ /* 0x000fe200078e0007 */
[----:B---3--:R-:W-:Y:S01]  /*12940*/  @P0 SHF.R.U32.HI R5, RZ, R4, R8 ;  /* 0x00000004ff050219 */ /* 0x008fe20000011608 */
[----:B------:R-:W0:Y:S04]  /*12950*/  S2R R20, SR_TID.X ;  /* 0x0000000000147919 */ /* 0x000e280000002100 */
[----:B------:R-:W-:-:S04]  /*12960*/  IMAD.MOV R4, RZ, RZ, -R5 ;  /* 0x000000ffff047224 */ /* 0x000fc800078e0a05 */
[----:B------:R-:W-:Y:S01]  /*12970*/  IMAD R4, R6, R4, R7 ;  /* 0x0000000406047224 */ /* 0x000fe200078e0207 */
[----:B------:R-:W-:Y:S01]  /*12980*/  SHF.R.S32.HI R7, RZ, 0x1f, R5 ;  /* 0x0000001fff077819 */ /* 0x000fe20000011405 */
[----:B------:R-:W-:-:S04]  /*12990*/  IMAD.WIDE.U32 R2, R5, UR4, R2 ;  /* 0x0000000405027c25 */ /* 0x000fc8000f8e0002 */
[----:B------:R-:W-:-:S04]  /*129a0*/  IMAD R7, R7, UR4, RZ ;  /* 0x0000000407077c24 */ /* 0x000fc8000f8e02ff */
        /* <DEDUP_REMOVED lines=10> */
[----:B------:R-:W-:Y:S01]  /*12a50*/  ULDC UR4, c[0x0][0x2b8] ;  /* 0x0000ae0000047ab9 */ /* 0x000fe20000000800 */
[----:B0-----:R-:W-:Y:S02]  /*12a60*/  LOP3.LUT R20, R20, 0x7f, RZ, 0xc0, !PT ;  /* 0x0000007f14147812 */ /* 0x001fe400078ec0ff */
[----:B------:R-:W-:Y:S01]  /*12a70*/  LEA.HI.X R4, R2, UR5, R3, 0x1, P0 ;  /* 0x0000000502047c11 */ /* 0x000fe200080f0c03 */
[----:B------:R-:W-:Y:S01]  /*12a80*/  UMOV UR5, 0xffffffff ;  /* 0xffffffff00057882 */ /* 0x000fe20000000000 */
[----:B------:R-:W-:Y:S02]  /*12a90*/  ISETP.GE.AND P4, PT, R32, UR4, PT ;  /* 0x0000000420007c0c */ /* 0x000fe4000bf86270 */
[----:B------:R-:W-:Y:S02]  /*12aa0*/  ISETP.GE.AND P3, PT, R37, UR4, PT ;  /* 0x0000000425007c0c */ /* 0x000fe4000bf66270 */
[----:B------:R-:W-:-:S02]  /*12ab0*/  ISETP.GE.AND P2, PT, R36, UR4, PT ;  /* 0x0000000424007c0c */ /* 0x000fc4000bf46270 */
[----:B------:R-:W-:Y:S02]  /*12ac0*/  ISETP.GE.AND P1, PT, R34, UR4, PT ;  /* 0x0000000422007c0c */ /* 0x000fe4000bf26270 */
[----:B------:R-:W-:Y:S01]  /*12ad0*/  SHF.R.U32.HI R9, RZ, 0x3, R20 ;  /* 0x00000003ff097819 */ /* 0x000fe20000011614 */
[----:B-1----:R-:W-:Y:S10]  /*12ae0*/  BRA.DIV UR5, `(.L_x_260) ;  /* 0x0000003a05987947 */ /* 0x002ff4000b800000 */
[----:B------:R-:W0:Y:S01]  /*12af0*/  SHFL.IDX PT, R14, R5, RZ, 0x181f ;  /* 0x00181fff050e7589 */ /* 0x000e2200000e0000 */
[----:B-----5:R-:W-:Y:S02]  /*12b00*/  IMAD R6, R10, R6, RZ ;  /* 0x000000060a067224 */ /* 0x020fe400078e02ff */
[----:B------:R-:W-:Y:S01]  /*12b10*/  IMAD.IADD R0, R9, 0x1, R0 ;  /* 0x0000000109007824 */ /* 0x000fe200078e0200 */
[----:B------:R-:W1:Y:S03]  /*12b20*/  SHFL.IDX PT, R2, R4, RZ, 0x181f ;  /* 0x00181fff04027589 */ /* 0x000e6600000e0000 */
[C---:B------:R-:W-:Y:S01]  /*12b30*/  VIADD R7, R0.reuse, 0x10 ;  /* 0x0000001000077836 */ /* 0x040fe20000000000 */
[----:B------:R-:W-:-:S13]  /*12b40*/  ISETP.GE.AND P0, PT, R0, R6, PT ;  /* 0x000000060000720c */ /* 0x000fda0003f06270 */
[----:B0-----:R-:W-:-:S05]  /*12b50*/  @!P0 LEA R14, P5, R32, R14, 0x1 ;  /* 0x0000000e200e8211 */ /* 0x001fca00078a08ff */
[----:B-1----:R-:W-:Y:S02]  /*12b60*/  @!P0 IMAD.X R3, RZ, RZ, R2, P5 ;  /* 0x000000ffff038224 */ /* 0x002fe400028e0602 */
[----:B------:R-:W-:Y:S02]  /*12b70*/  @!P0 IMAD.MOV.U32 R2, RZ, RZ, R14 ;  /* 0x000000ffff028224 */ /* 0x000fe400078e000e */
[----:B------:R-:W0:Y:S04]  /*12b80*/  SHFL.IDX PT, R14, R5, 0x1, 0x181f ;  /* 0x00381f00050e7f89 */ /* 0x000e2800000e0000 */
[----:B------:R-:W-:Y:S04]  /*12b90*/  @!P0 LDGSTS.E.BYPASS.LTC128B.128 [R33+0x14400], desc[UR36][R2.64], !P4 ;  /* 0x1440000002218fae */ /* 0x000fe8000e101d64 */
[----:B------:R-:W-:Y:S04]  /*12ba0*/  @!P0 LDGSTS.E.BYPASS.LTC128B.128 [R33+0x18400], desc[UR36][R2.64+0x80], !P3 ;  /* 0x1840008002218fae */ /* 0x000fe8000d901d64 */
[----:B------:R-:W-:Y:S04]  /*12bb0*/  @!P0 LDGSTS.E.BYPASS.LTC128B.128 [R33+0x1c400], desc[UR36][R2.64+0x100], !P2 ;  /* 0x1c40010002218fae */ /* 0x000fe8000d101d64 */
[----:B------:R1:W-:Y:S01]  /*12bc0*/  @!P0 LDGSTS.E.BYPASS.LTC128B.128 [R33+0x20400], desc[UR36][R2.64+0x180], !P1 ;  /* 0x2040018002218fae */ /* 0x0003e2000c901d64 */
[----:B------:R-:W-:-:S03]  /*12bd0*/  ISETP.GE.AND P0, PT, R7, R6, PT ;  /* 0x000000060700720c */ /* 0x000fc60003f06270 */
[----:B-1----:R-:W1:Y:S10]  /*12be0*/  SHFL.IDX PT, R2, R4, 0x1, 0x181f ;  /* 0x00381f0004027f89 */ /* 0x002e7400000e0000 */
[----:B0-----:R-:W-:-:S05]  /*12bf0*/  @!P0 LEA R14, P5, R32, R14, 0x1 ;  /* 0x0000000e200e8211 */ /* 0x001fca00078a08ff */
[----:B-1----:R-:W-:Y:S02]  /*12c00*/  @!P0 IMAD.X R7, RZ, RZ, R2, P5 ;  /* 0x000000ffff078224 */ /* 0x002fe400028e0602 */
[----:B------:R-:W-:Y:S02]  /*12c10*/  @!P0 IMAD.MOV.U32 R2, RZ, RZ, R14 ;  /* 0x000000ffff028224 */ /* 0x000fe400078e000e */
[----:B------:R-:W-:Y:S01]  /*12c20*/  @!P0 IMAD.MOV.U32 R3, RZ, RZ, R7 ;  /* 0x000000ffff038224 */ /* 0x000fe200078e0007 */
[----:B------:R-:W0:Y:S01]  /*12c30*/  SHFL.IDX PT, R14, R5, 0x2, 0x181f ;  /* 0x00581f00050e7f89 */ /* 0x000e2200000e0000 */
[----:B------:R-:W-:-:S03]  /*12c40*/  VIADD R7, R0, 0x20 ;  /* 0x0000002000077836 */ /* 0x000fc60000000000 */
        /* <DEDUP_REMOVED lines=23> */
[----:B------:R-:W-:-:S03]  /*12dc0*/  IADD3 R7, R0, 0x40, RZ ;  /* 0x0000004000077810 */ /* 0x000fc60007ffe0ff */
        /* <DEDUP_REMOVED lines=34> */
[----:B------:R0:W1:Y:S04]  /*12ff0*/  SHFL.IDX PT, R14, R5, 0x7, 0x181f ;  /* 0x00f81f00050e7f89 */ /* 0x00006800000e0000 */
[----:B------:R0:W-:Y:S04]  /*13000*/  @!P0 LDGSTS.E.BYPASS.LTC128B.128 [R33+0x17400], desc[UR36][R2.64], !P4 ;  /* 0x1740000002218fae */ /* 0x0001e8000e101d64 */
[----:B------:R0:W-:Y:S04]  /*13010*/  @!P0 LDGSTS.E.BYPASS.LTC128B.128 [R33+0x1b400], desc[UR36][R2.64+0x80], !P3 ;  /* 0x1b40008002218fae */ /* 0x0001e8000d901d64 */
[----:B------:R0:W-:Y:S04]  /*13020*/  @!P0 LDGSTS.E.BYPASS.LTC128B.128 [R33+0x1f400], desc[UR36][R2.64+0x100], !P2 ;  /* 0x1f40010002218fae */ /* 0x0001e8000d101d64 */
[----:B------:R0:W-:Y:S04]  /*13030*/  @!P0 LDGSTS.E.BYPASS.LTC128B.128 [R33+0x23400], desc[UR36][R2.64+0x180], !P1 ;  /* 0x2340018002218fae */ /* 0x0001e8000c901d64 */
[----:B------:R0:W2:Y:S02]  /*13040*/  SHFL.IDX PT, R7, R4, 0x7, 0x181f ;  /* 0x00f81f0004077f89 */ /* 0x0000a400000e0000 */
.L_x_347:
[----:B0-----:R-:W-:Y:S01]  /*13050*/  VIADD R3, R0, 0x70 ;  /* 0x0000007000037836 */ /* 0x001fe20000000000 */
[----:B------:R-:W-:Y:S04]  /*13060*/  BSSY B0, `(.L_x_261) ;  /* 0x000000c000007945 */ /* 0x000fe80003800000 */
[----:B------:R-:W-:-:S13]  /*13070*/  ISETP.GE.AND P0, PT, R3, R6, PT ;  /* 0x000000060300720c */ /* 0x000fda0003f06270 */
[----:B------:R-:W-:Y:S05]  /*13080*/  @P0 BRA `(.L_x_262) ;  /* 0x0000000000240947 */ /* 0x000fea0003800000 */
[----:B-1----:R-:W-:-:S05]  /*13090*/  LEA R2, P0, R32, R14, 0x1 ;  /* 0x0000000e20027211 */ /* 0x002fca00078008ff */
        /* <DEDUP_REMOVED lines=8> */
.L_x_262:
[----:B------:R-:W-:Y:S05]  /*13120*/  BSYNC B0 ;  /* 0x0000000000007941 */ /* 0x000fea0003800000 */
.L_x_261:
[----:B------:R-:W-:Y:S01]  /*13130*/  NOP ;  /* 0x0000000000007918 */ /* 0x000fe20000000000 */
[----:B------:R-:W-:-:S13]  /*13140*/  PLOP3.LUT P0, PT, PT, PT, PT, 0x80, 0x0 ;  /* 0x000000000000781c */ /* 0x000fda0003f0f070 */
.L_x_263:
[----:B------:R-:W-:Y:S02]  /*13150*/  PLOP3.LUT P1, PT, P1, P0, PT, 0xa2, 0x0 ;  /* 0x000000000000781c */ /* 0x000fe40000f21472 */
[----:B------:R-:W-:-:S08]  /*13160*/  @P0 R2UR P1, UR4, R22 ;  /* 0x00000000160402ca */ /* 0x000fd00000020000 */
[----:B------:R-:W-:-:S05]  /*13170*/  @P0 PLOP3.LUT P0, PT, P1, PT, PT, 0x80, 0x0 ;  /* 0x000000000000081c */ /* 0x000fca0000f0f070 */
[----:B------:R-:W-:Y:S01]  /*13180*/  @!P1 SYNCS.ARRIVE.TRANS64.RED.A0T1 RZ, [UR4+0x38800], RZ ;  /* 0x038800ffffff99a7 */ /* 0x000fe20008200404 */
[----:B------:R-:W-:Y:S07]  /*13190*/  @!P1 ARRIVES.LDGSTSBAR.64.TRANSCNT [UR4+0x38800] ;  /* 0x03880000ff0099b0 */ /* 0x000fee0008000a84 */
[----:B------:R-:W-:Y:S05]  /*131a0*/  @P0 BRA.U.ANY `(.L_x_263) ;  /* 0xfffffffd00e80947 */ /* 0x000fea000393ffff */
[----:B0-----:R-:W3:Y:S04]  /*131b0*/  LDL.LU R3, [R1+0x28] ;  /* 0x0000280001037983 */ /* 0x001ee80000300800 */
[----:B------:R-:W4:Y:S01]  /*131c0*/  LDL.LU R2, [R1+0x24] ;  /* 0x0000240001027983 */ /* 0x000f220000300800 */
[----:B---3--:R-:W-:-:S05]  /*131d0*/  VIADD R3, R3, 0x1 ;  /* 0x0000000103037836 */ /* 0x008fca0000000000 */
[----:B------:R-:W-:Y:S01]  /*131e0*/  LEA.HI R0, R3, R3, RZ, 0x1 ;  /* 0x0000000303007211 */ /* 0x000fe200078f08ff */
[----:B------:R0:W-:Y:S03]  /*131f0*/  STL [R1+0x28], R3 ;  /* 0x0000280301007387 */ /* 0x0001e60000100800 */
[----:B------:R-:W-:-:S05]  /*13200*/  LOP3.LUT R0, R0, 0xfffffffe, RZ, 0xc0, !PT ;  /* 0xfffffffe00007812 */ /* 0x000fca00078ec0ff */
[----:B0-----:R-:W-:Y:S02]  /*13210*/  IMAD.IADD R3, R3, 0x1, -R0 ;  /* 0x0000000103037824 */ /* 0x001fe400078e0a00 */
[----:B----4-:R-:W-:-:S03]  /*13220*/  VIADD R0, R2, 0xfffffffe ;  /* 0xfffffffe02007836 */ /* 0x010fc60000000000 */
[----:B------:R-:W-:Y:S01]  /*13230*/  SHF.L.U32 R3, R3, 0x1f, RZ ;  /* 0x0000001f03037819 */ /* 0x000fe200000006ff */
[----:B------:R-:W-:Y:S01]  /*13240*/  NOP ;  /* 0x0000000000007918 */ /* 0x000fe20000000000 */
[----:B------:R0:W-:Y:S01]  /*13250*/  SYNCS.ARRIVE.TRANS64.A1T0 RZ, [R22+URZ+0x38800], RZ ;  /* 0x038800ff16ff79a7 */ /* 0x0001e2000810003f */
[----:B------:R-:W-:Y:S01]  /*13260*/  BSSY B0, `(.L_x_264) ;  /* 0x0000003000007945 */ /* 0x000fe20003800000 */
[----:B------:R-:W3:Y:S03]  /*13270*/  SYNCS.PHASECHK.TRANS64.TRYWAIT P0, [R22+URZ+0x38820], R3 ;  /* 0x03882003160075a7 */ /* 0x000ee6000800017f */
[----:B0--3--:R-:W-:Y:S05]  /*13280*/  @!P0 BRA `(.L_x_265) ;  /* 0x0000003c00688947 */ /* 0x009fea0003800000 */
.L_x_348:
[----:B------:R-:W-:Y:S05]  /*13290*/  BSYNC B0 ;  /* 0x0000000000007941 */ /* 0x000fea0003800000 */
.L_x_264:
[----:B------:R-:W3:Y:S01]  /*132a0*/  LDL R2, [R1+0x4] ;  /* 0x0000040001027983 */ /* 0x000ee20000100800 */
[----:B------:R-:W-:Y:S01]  /*132b0*/  BSSY B0, `(.L_x_266) ;  /* 0x0000110000007945 */ /* 0x000fe20003800000 */
[----:B---3--:R-:W-:-:S13]  /*132c0*/  ISETP.GE.AND P0, PT, R0, R2, PT ;  /* 0x000000020000720c */ /* 0x008fda0003f06270 */
[----:B------:R-:W-:Y:S05]  /*132d0*/  @!P0 BRA `(.L_x_267) ;  /* 0x0000001000348947 */ /* 0x000fea0003800000 */
[----:B------:R-:W-:Y:S01]  /*132e0*/  ULDC UR4, c[0x0][0x2f4] ;  /* 0x0000bd0000047ab9 */ /* 0x000fe20000000800 */
[----:B------:R-:W-:Y:S01]  /*132f0*/  IMAD.MOV.U32 R17, RZ, RZ, R28 ;  /* 0x000000ffff117224 */ /* 0x000fe200078e001c */
[----:B------:R-:W-:Y:S01]  /*13300*/  ISETP.GE.AND P4, PT, R32, UR4, PT ;  /* 0x0000000420007c0c */ /* 0x000fe2000bf86270 */
[----:B--2---:R-:W-:Y:S01]  /*13310*/  IMAD.MOV.U32 R7, RZ, RZ, R27 ;  /* 0x000000ffff077224 */ /* 0x004fe200078e001b */
[----:B------:R-:W-:Y:S01]  /*13320*/  ISETP.GE.AND P3, PT, R37, UR4, PT ;  /* 0x0000000425007c0c */ /* 0x000fe2000bf66270 */
[----:B------:R-:W-:Y:S01]  /*13330*/  IMAD.MOV.U32 R29, RZ, RZ, R26 ;  /* 0x000000ffff1d7224 */ /* 0x000fe200078e001a */
[----:B------:R-:W-:Y:S02]  /*13340*/  ISETP.GE.AND P2, PT, R36, UR4, PT ;  /* 0x0000000424007c0c */ /* 0x000fe4000bf46270 */
[----:B------:R-:W-:-:S13]  /*13350*/  ISETP.GE.AND P1, PT, R34, UR4, PT ;  /* 0x0000000422007c0c */ /* 0x000fda000bf26270 */
.L_x_280:
[----:B------:R-:W2:Y:S04]  /*13360*/  LDL R6, [R1+0x8] ;  /* 0x0000080001067983 */ /* 0x000ea80000100800 */
[----:B------:R-:W3:Y:S01]  /*13370*/  LDL R8, [R1+0xc] ;  /* 0x00000c0001087983 */ /* 0x000ee20000100800 */
[----:B------:R-:W4:Y:S01]  /*13380*/  S2R R2, SR_TID.X ;  /* 0x0000000000027919 */ /* 0x000f220000002100 */
[----:B------:R-:W1:Y:S01]  /*13390*/  S2R R9, SR_TID.X ;  /* 0x0000000000097919 */ /* 0x000e620000002100 */
[----:B----4-:R-:W-:-:S04]  /*133a0*/  LOP3.LUT R2, R2, 0x7f, RZ, 0xc0, !PT ;  /* 0x0000007f02027812 */ /* 0x010fc800078ec0ff */
[----:B0-----:R-:W-:Y:S02]  /*133b0*/  SHF.R.U32.HI R3, RZ, 0x3, R2 ;  /* 0x00000003ff037819 */ /* 0x001fe40000011602 */
[----:B------:R-:W0:Y:S01]  /*133c0*/  LDC R2, c[0x0][0x430] ;  /* 0x00010c00ff027b82 */ /* 0x000e220000000800 */
[----:B-1----:R-:W-:-:S05]  /*133d0*/  IMAD.SHL.U32 R9, R9, 0x10, RZ ;  /* 0x0000001009097824 */ /* 0x002fca00078e00ff */
[----:B------:R-:W-:-:S04]  /*133e0*/  LOP3.LUT R9, R3, 0x70, R9, 0xf8, !PT ;  /* 0x0000007003097812 */ /* 0x000fc800078ef809 */
[----:B------:R-:W-:-:S13]  /*133f0*/  ISETP.GT.U32.AND P6, PT, R9, 0x4f, PT ;  /* 0x0000004f0900780c */ /* 0x000fda0003fc4070 */
[----:B------:R-:W3:Y:S01]  /*13400*/  @!P6 LDC.64 R4, c[0x0][0x428] ;  /* 0x00010a00ff04eb82 */ /* 0x000ee20000000a00 */
[----:B0-----:R-:W-:-:S13]  /*13410*/  ISETP.NE.AND P0, PT, R2, 0x1, PT ;  /* 0x000000010200780c */ /* 0x001fda0003f05270 */
[----:B------:R-:W0:Y:S08]  /*13420*/  @P0 LDC R3, c[0x0][0x434] ;  /* 0x00010d00ff030b82 */ /* 0x000e300000000800 */
[----:B------:R-:W1:Y:S01]  /*13430*/  @P0 LDC R2, c[0x0][0x438] ;  /* 0x00010e00ff020b82 */ /* 0x000e620000000800 */
[----:B--2---:R-:W-:-:S04]  /*13440*/  IMAD R6, R0, 0x50, R6 ;  /* 0x0000005000067824 */ /* 0x004fc800078e0206 */
[----:B------:R-:W-:-:S04]  /*13450*/  IMAD.IADD R6, R9, 0x1, R6 ;  /* 0x0000000109067824 */ /* 0x000fc800078e0206 */
[----:B0-----:R-:W-:-:S04]  /*13460*/  @P0 IMAD.HI.U32 R3, R6, R3, RZ ;  /* 0x0000000306030227 */ /* 0x001fc800078e00ff */
[----:B------:R-:W-:Y:S01]  /*13470*/  IMAD.MOV.U32 R10, RZ, RZ, R6 ;  /* 0x000000ffff0a7224 */ /* 0x000fe200078e0006 */
[----:B-1----:R-:W-:Y:S01]  /*13480*/  @P0 SHF.R.U32.HI R10, RZ, R2, R3 ;  /* 0x00000002ff0a0219 */ /* 0x002fe20000011603 */
[----:B---3--:R-:W-:Y:S02]  /*13490*/  @!P6 IMAD R2, R8, R4, RZ ;  /* 0x000000040802e224 */ /* 0x008fe400078e02ff */
[----:B------:R-:W0:Y:S01]  /*134a0*/  @!P6 LDC.64 R8, c[0x0][0x418] ;  /* 0x00010600ff08eb82 */ /* 0x000e220000000a00 */
[----:B------:R-:W-:Y:S01]  /*134b0*/  @!P6 SHF.R.S32.HI R3, RZ, 0x1f, R10 ;  /* 0x0000001fff03e819 */ /* 0x000fe2000001140a */
[----:B------:R-:W-:Y:S02]  /*134c0*/  @!P6 IMAD R5, R30, R5, R2 ;  /* 0x000000051e05e224 */ /* 0x000fe400078e0202 */
[----:B------:R-:W-:-:S04]  /*134d0*/  @!P6 IMAD.MOV.U32 R2, RZ, RZ, R10 ;  /* 0x000000ffff02e224 */ /* 0x000fc800078e000a */
[----:B------:R-:W-:-:S04]  /*134e0*/  @!P6 IMAD.WIDE.U32 R2, R30, R4, R2 ;  /* 0x000000041e02e225 */ /* 0x000fc800078e0002 */
[----:B------:R-:W-:Y:S02]  /*134f0*/  @!P6 IMAD.IADD R5, R5, 0x1, R3 ;  /* 0x000000010505e824 */ /* 0x000fe400078e0203 */
[----:B------:R-:W-:Y:S01]  /*13500*/  IMAD.MOV.U32 R4, RZ, RZ, RZ ;  /* 0x000000ffff047224 */ /* 0x000fe200078e00ff */
[----:B0-----:R-:W-:-:S04]  /*13510*/  @!P6 LEA R8, P0, R2, R8, 0x2 ;  /* 0x000000080208e211 */ /* 0x001fc800078010ff */
[----:B------:R-:W-:-:S05]  /*13520*/  @!P6 LEA.HI.X R9, R2, R9, R5, 0x2, P0 ;  /* 0x000000090209e211 */ /* 0x000fca00000f1405 */
[----:B------:R0:W5:Y:S01]  /*13530*/  @!P6 LDG.E R4, desc[UR36][R8.64] ;  /* 0x000000240804e981 */ /* 0x000162000c1e1900 */
[----:B------:R-:W-:Y:S01]  /*13540*/  LOP3.LUT P5, RZ, R23, 0x20, RZ, 0xc0, !PT ;  /* 0x0000002017ff7812 */ /* 0x000fe200078ac0ff */
[----:B------:R-:W-:Y:S01]  /*13550*/  VIADD R27, R7, 0x1 ;  /* 0x00000001071b7836 */ /* 0x000fe20000000000 */
[----:B------:R-:W-:Y:S05]  /*13560*/  YIELD ;  /* 0x0000000000007946 */ /* 0x000fea0003800000 */
[----:B------:R-:W-:Y:S01]  /*13570*/  ISETP.NE.AND P0, PT, R27, 0x2, PT ;  /* 0x000000021b00780c */ /* 0x000fe20003f05270 */
[----:B------:R-:W-:Y:S01]  /*13580*/  IMAD.MOV R5, RZ, RZ, -R10 ;  /* 0x000000ffff057224 */ /* 0x000fe200078e0a0a */
[----:B------:R-:W-:-:S02]  /*13590*/  ULDC UR4, c[0x0][0x430] ;  /* 0x00010c0000047ab9 */ /* 0x000fc40000000800 */
[----:B------:R-:W-:Y:S01]  /*135a0*/  SEL R28, RZ, 0x1, P0 ;  /* 0x00000001ff1c7807 */ /* 0x000fe20000000000 */
[----:B------:R-:W-:Y:S01]  /*135b0*/  IMAD R5, R5, UR4, R6 ;  /* 0x0000000405057c24 */ /* 0x000fe2000f8e0206 */
[----:B------:R-:W-:Y:S01]  /*135c0*/  SEL R27, R27, RZ, P0 ;  /* 0x000000ff1b1b7207 */ /* 0x000fe20000000000 */
[----:B------:R-:W-:Y:S01]  /*135d0*/  IMAD.MOV.U32 R26, RZ, RZ, R0 ;  /* 0x000000ffff1a7224 */ /* 0x000fe200078e0000 */
[----:B------:R-:W-:Y:S01]  /*135e0*/  LOP3.LUT R28, R17, R28, RZ, 0x3c, !PT ;  /* 0x0000001c111c7212 */ /* 0x000fe200078e3cff */
[----:B0-----:R-:W-:Y:S06]  /*135f0*/  @!P5 BRA `(.L_x_268) ;  /* 0x000000000004d947 */ /* 0x001fec0003800000 */
[----:B------:R-:W-:Y:S01]  /*13600*/  BPT.TRAP 0x1 ;  /* 0x000000040000795c */ /* 0x000fe20000300000 */
.L_x_268:
[----:B------:R-:W-:Y:S01]  /*13610*/  IMAD R6, R27, 0x8, R22 ;  /* 0x000000081b067824 */ /* 0x000fe200078e0216 */
[----:B------:R-:W-:Y:S01]  /*13620*/  SHF.L.U32 R3, R28, 0x1f, RZ ;  /* 0x0000001f1c037819 */ /* 0x000fe200000006ff */
[----:B------:R-:W-:Y:S03]  /*13630*/  BSSY B1, `(.L_x_269) ;  /* 0x0000003000017945 */ /* 0x000fe60003800000 */
[----:B------:R-:W0:Y:S02]  /*13640*/  SYNCS.PHASECHK.TRANS64.TRYWAIT P0, [R6+URZ+0x38840], R3 ;  /* 0x03884003060075a7 */ /* 0x000e24000800017f */
[----:B0-----:R-:W-:Y:S05]  /*13650*/  @!P0 BRA `(.L_x_270) ;  /* 0x0000003800888947 */ /* 0x001fea0003800000 */
.L_x_349:
[----:B------:R-:W-:Y:S05]  /*13660*/  BSYNC B1 ;  /* 0x0000000000017941 */ /* 0x000fea0003800000 */
.L_x_269:
[----:B------:R-:W-:Y:S01]  /*13670*/  SHF.R.S32.HI R20, RZ, 0x1f, R5 ;  /* 0x0000001fff147819 */ /* 0x000fe20000011405 */
[----:B------:R-:W-:Y:S01]  /*13680*/  ULDC.64 UR4, c[0x0][0x300] ;  /* 0x0000c00000047ab9 */ /* 0x000fe20000000a00 */
[----:B-----5:R-:W-:Y:S01]  /*13690*/  SHF.R.S32.HI R21, RZ, 0x1f, R4 ;  /* 0x0000001fff157819 */ /* 0x020fe20000011404 */
[----:B0-----:R-:W-:Y:S01]  /*136a0*/  IMAD.WIDE.U32 R2, R5, UR4, RZ ;  /* 0x0000000405027c25 */ /* 0x001fe2000f8e00ff */
[----:B------:R-:W-:Y:S01]  /*136b0*/  ULDC.64 UR6, c[0x0][0x2e8] ;  /* 0x0000ba0000067ab9 */ /* 0x000fe20000000a00 */
[----:B------:R-:W-:Y:S02]  /*136c0*/  LOP3.LUT P5, RZ, R23, 0x2, RZ, 0xc0, !PT ;  /* 0x0000000217ff7812 */ /* 0x000fe400078ac0ff */
[----:B------:R-:W-:Y:S02]  /*136d0*/  IMAD R0, R20, UR4, RZ ;  /* 0x0000000414007c24 */ /* 0x000fe4000f8e02ff */
[----:B------:R-:W-:Y:S02]  /*136e0*/  IMAD R9, R27, 0x5000, R31 ;  /* 0x000050001b097824 */ /* 0x000fe400078e021f */
        /* <DEDUP_REMOVED lines=8> */
[----:B------:R-:W-:Y:S01]  /*13770*/  IMAD.WIDE.U32 R2, R25, UR4, R2 ;  /* 0x0000000419027c25 */ /* 0x000fe2000f8e0002 */
[----:B------:R-:W-:-:S03]  /*13780*/  UMOV UR4, 0xffffffff ;  /* 0xffffffff00047882 */ /* 0x000fc60000000000 */
[----:B------:R-:W-:Y:S01]  /*13790*/  IMAD R10, R25, UR5, R3 ;  /* 0x00000005190a7c24 */ /* 0x000fe2000f8e0203 */
[----:B------:R-:W-:-:S04]  /*137a0*/  LEA R8, P0, R2, UR6, 0x1 ;  /* 0x0000000602087c11 */ /* 0x000fc8000f8008ff */
[----:B------:R-:W-:Y:S01]  /*137b0*/  LEA.HI.X R10, R2, UR7, R10, 0x1, P0 ;  /* 0x00000007020a7c11 */ /* 0x000fe200080f0c0a */
[----:B------:R-:W-:Y:S08]  /*137c0*/  BRA.DIV UR4, `(.L_x_271) ;  /* 0x0000003a04407947 */ /* 0x000ff0000b800000 */
[----:B------:R-:W0:Y:S01]  /*137d0*/  SHFL.IDX PT, R2, R8, RZ, 0x181f ;  /* 0x00181fff08027589 */ /* 0x000e2200000e0000 */
[----:B------:R-:W-:Y:S01]  /*137e0*/  LOP3.LUT R23, R23, 0xfffffbff, RZ, 0xc0, !PT ;  /* 0xfffffbff17177812 */ /* 0x000fe200078ec0ff */
[----:B------:R-:W-:Y:S02]  /*137f0*/  IMAD.SHL.U32 R0, R32, 0x2, RZ ;  /* 0x0000000220007824 */ /* 0x000fe400078e00ff */
[----:B------:R-:W1:Y:S01]  /*13800*/  SHFL.IDX PT, R3, R10, RZ, 0x181f ;  /* 0x00181fff0a037589 */ /* 0x000e6200000e0000 */
[----:B------:R-:W-:Y:S01]  /*13810*/  @P2 LOP3.LUT R23, R23, 0x400, RZ, 0xfc, !PT ;  /* 0x0000040017172812 */ /* 0x000fe200078efcff */
[----:B------:R-:W-:Y:S02]  /*13820*/  IMAD R9, R9, 0x2, R22 ;  /* 0x0000000209097824 */ /* 0x000fe400078e0216 */
[----:B------:R-:W-:Y:S01]  /*13830*/  SHFL.IDX PT, R35, R10, 0x1, 0x181f ;  /* 0x00381f000a237f89 */ /* 0x000fe200000e0000 */
[C---:B------:R-:W-:Y:S02]  /*13840*/  LOP3.LUT P2, RZ, R23.reuse, 0x10, RZ, 0xc0, !PT ;  /* 0x0000001017ff7812 */ /* 0x040fe4000784c0ff */
[----:B------:R-:W-:-:S04]  /*13850*/  LOP3.LUT R23, R23, 0xfffffdff, RZ, 0xc0, !PT ;  /* 0xfffffdff17177812 */ /* 0x000fc800078ec0ff */
[----:B------:R-:W-:-:S04]  /*13860*/  @P1 LOP3.LUT R23, R23, 0x200, RZ, 0xfc, !PT ;  /* 0x0000020017171812 */ /* 0x000fc800078efcff */
[C---:B------:R-:W-:Y:S02]  /*13870*/  LOP3.LUT P1, RZ, R23.reuse, 0x8, RZ, 0xc0, !PT ;  /* 0x0000000817ff7812 */ /* 0x040fe4000782c0ff */
[----:B------:R-:W-:Y:S02]  /*13880*/  LOP3.LUT P6, RZ, R23, 0x4, RZ, 0xc0, !PT ;  /* 0x0000000417ff7812 */ /* 0x000fe400078cc0ff */
[----:B0-----:R-:W-:-:S05]  /*13890*/  IADD3 R2, P0, R2, R0, RZ ;  /* 0x0000000002027210 */ /* 0x001fca0007f1e0ff */
[----:B-1----:R-:W-:-:S05]  /*138a0*/  IMAD.X R3, RZ, RZ, R3, P0 ;  /* 0x000000ffff037224 */ /* 0x002fca00000e0603 */
[----:B------:R-:W-:Y:S04]  /*138b0*/  LDGSTS.E.BYPASS.LTC128B.128 [R9+0x24400], desc[UR36][R2.64], !P2 ;  /* 0x2440000002097fae */ /* 0x000fe8000d101d64 */
[----:B------:R-:W-:Y:S04]  /*138c0*/  LDGSTS.E.BYPASS.LTC128B.128 [R9+0x26c00], desc[UR36][R2.64+0x80], !P1 ;  /* 0x26c0008002097fae */ /* 0x000fe8000c901d64 */
[----:B------:R-:W-:Y:S04]  /*138d0*/  LDGSTS.E.BYPASS.LTC128B.128 [R9+0x29400], desc[UR36][R2.64+0x100], !P6 ;  /* 0x2940010002097fae */ /* 0x000fe8000f101d64 */
[----:B------:R0:W-:Y:S04]  /*138e0*/  LDGSTS.E.BYPASS.LTC128B.128 [R9+0x2bc00], desc[UR36][R2.64+0x180], !P5 ;  /* 0x2bc0018002097fae */ /* 0x0001e8000e901d64 */
[----:B0-----:R-:W0:Y:S02]  /*138f0*/  SHFL.IDX PT, R2, R8, 0x1, 0x181f ;  /* 0x00381f0008027f89 */ /* 0x001e2400000e0000 */
[----:B0-----:R-:W-:-:S05]  /*13900*/  IADD3 R2, P0, R2, R0, RZ ;  /* 0x0000000002027210 */ /* 0x001fca0007f1e0ff */
[----:B------:R-:W-:Y:S02]  /*13910*/  IMAD.X R3, RZ, RZ, R35, P0 ;  /* 0x000000ffff037224 */ /* 0x000fe400000e0623 */
[----:B------:R-:W-:Y:S04]  /*13920*/  SHFL.IDX PT, R35, R10, 0x2, 0x181f ;  /* 0x00581f000a237f89 */ /* 0x000fe800000e0000 */
        /* <DEDUP_REMOVED lines=15> */
[----:B------:R0:W1:Y:S04]  /*13a20*/  SHFL.IDX PT, R35, R10, 0x4, 0x181f ;  /* 0x00981f000a237f89 */ /* 0x00006800000e0000 */
[----:B------:R-:W-:Y:S01]  /*13a30*/  LDGSTS.E.BYPASS.LTC128B.128 [R9+0x25c00], desc[UR36][R2.64], !P2 ;  /* 0x25c0000002097fae */ /* 0x000fe2000d101d64 */
[----:B------:R-:W-:-:S03]  /*13a40*/  LOP3.LUT P2, RZ, R23, 0x400, RZ, 0xc0, !PT ;  /* 0x0000040017ff7812 */ /* 0x000fc6000784c0ff */
[----:B------:R-:W-:Y:S01]  /*13a50*/  LDGSTS.E.BYPASS.LTC128B.128 [R9+0x28400], desc[UR36][R2.64+0x80], !P1 ;  /* 0x2840008002097fae */ /* 0x000fe2000c901d64 */
[----:B------:R-:W-:-:S03]  /*13a60*/  LOP3.LUT P1, RZ, R23, 0x200, RZ, 0xc0, !PT ;  /* 0x0000020017ff7812 */ /* 0x000fc6000782c0ff */
[----:B------:R-:W-:Y:S04]  /*13a70*/  LDGSTS.E.BYPASS.LTC128B.128 [R9+0x2ac00], desc[UR36][R2.64+0x100], !P6 ;  /* 0x2ac0010002097fae */ /* 0x000fe8000f101d64 */
[----:B------:R2:W-:Y:S04]  /*13a80*/  LDGSTS.E.BYPASS.LTC128B.128 [R9+0x2d400], desc[UR36][R2.64+0x180], !P5 ;  /* 0x2d40018002097fae */ /* 0x0005e8000e901d64 */
[----:B-12---:R0:W2:Y:S02]  /*13a90*/  SHFL.IDX PT, R2, R8, 0x4, 0x181f ;  /* 0x00981f0008027f89 */ /* 0x0060a400000e0000 */
.L_x_361:
[----:B------:R-:W-:Y:S02]  /*13aa0*/  LOP3.LUT R23, R23, 0xfffffdff, RZ, 0xc0, !PT ;  /* 0xfffffdff17177812 */ /* 0x000fe400078ec0ff */
[----:B--2---:R-:W-:Y:S02]  /*13ab0*/  IADD3 R2, P0, R2, R0, RZ ;  /* 0x0000000002027210 */ /* 0x004fe40007f1e0ff */
[----:B------:R-:W-:-:S03]  /*13ac0*/  @P1 LOP3.LUT R23, R23, 0x200, RZ, 0xfc, !PT ;  /* 0x0000020017171812 */ /* 0x000fc600078efcff */
[----:B------:R-:W-:Y:S01]  /*13ad0*/  IMAD.X R3, RZ, RZ, R35, P0 ;  /* 0x000000ffff037224 */ /* 0x000fe200000e0623 */
[C---:B------:R-:W-:Y:S02]  /*13ae0*/  LOP3.LUT P1, RZ, R23.reuse, 0x10, RZ, 0xc0, !PT ;  /* 0x0000001017ff7812 */ /* 0x040fe4000782c0ff */
[C---:B------:R-:W-:Y:S02]  /*13af0*/  LOP3.LUT P0, RZ, R23.reuse, 0x8, RZ, 0xc0, !PT ;  /* 0x0000000817ff7812 */ /* 0x040fe4000780c0ff */
[----:B------:R-:W-:-:S09]  /*13b00*/  LOP3.LUT P6, RZ, R23, 0x4, RZ, 0xc0, !PT ;  /* 0x0000000417ff7812 */ /* 0x000fd200078cc0ff */
[----:B------:R-:W-:Y:S01]  /*13b10*/  @!PT LDS RZ, [RZ] ;  /* 0x00000000fffff984 */ /* 0x000fe20000000800 */
[----:B------:R-:W-:Y:S01]  /*13b20*/  @!PT LDS RZ, [RZ] ;  /* 0x00000000fffff984 */ /* 0x000fe20000000800 */
[----:B------:R-:W-:Y:S01]  /*13b30*/  @!PT LDS RZ, [RZ] ;  /* 0x00000000fffff984 */ /* 0x000fe20000000800 */
[----:B------:R1:W-:Y:S01]  /*13b40*/  LDGSTS.E.BYPASS.LTC128B.128 [R9+0x26400], desc[UR36][R2.64], !P1 ;  /* 0x2640000002097fae */ /* 0x0003e2000c901d64 */
[----:B------:R-:W-:-:S03]  /*13b50*/  LOP3.LUT P1, RZ, R23, 0x200, RZ, 0xc0, !PT ;  /* 0x0000020017ff7812 */ /* 0x000fc6000782c0ff */
[----:B------:R1:W-:Y:S01]  /*13b60*/  LDGSTS.E.BYPASS.LTC128B.128 [R9+0x28c00], desc[UR36][R2.64+0x80], !P0 ;  /* 0x28c0008002097fae */ /* 0x0003e2000c101d64 */
[----:B------:R-:W-:-:S03]  /*13b70*/  PLOP3.LUT P0, PT, PT, PT, PT, 0x80, 0x0 ;  /* 0x000000000000781c */ /* 0x000fc60003f0f070 */
[----:B------:R1:W-:Y:S04]  /*13b80*/  LDGSTS.E.BYPASS.LTC128B.128 [R9+0x2b400], desc[UR36][R2.64+0x100], !P6 ;  /* 0x2b40010002097fae */ /* 0x0003e8000f101d64 */
[----:B------:R1:W-:Y:S01]  /*13b90*/  LDGSTS.E.BYPASS.LTC128B.128 [R9+0x2dc00], desc[UR36][R2.64+0x180], !P5 ;  /* 0x2dc0018002097fae */ /* 0x0003e2000e901d64 */
[----:B------:R-:W-:-:S05]  /*13ba0*/  NOP ;  /* 0x0000000000007918 */ /* 0x000fca0000000000 */
.L_x_272:
        /* <DEDUP_REMOVED lines=10> */
.L_x_273:
[----:B------:R2:W-:Y:S01]  /*13c50*/  SYNCS.ARRIVE.TRANS64.A1T0 RZ, [R6+URZ+0x38830], RZ ;  /* 0x038830ff06ff79a7 */ /* 0x0005e2000810003f */
[----:B------:R-:W-:Y:S05]  /*13c60*/  @!P6 BRA `(.L_x_274) ;  /* 0x000000000004e947 */ /* 0x000fea0003800000 */
[----:B------:R-:W-:Y:S01]  /*13c70*/  BPT.TRAP 0x1 ;  /* 0x000000040000795c */ /* 0x000fe20000300000 */
.L_x_274:
[----:B-1----:R-:W-:Y:S01]  /*13c80*/  SHF.L.U32 R2, R17, 0x1f, RZ ;  /* 0x0000001f11027819 */ /* 0x002fe200000006ff */
[----:B--2---:R-:W-:Y:S01]  /*13c90*/  IMAD R6, R7, 0x8, R22 ;  /* 0x0000000807067824 */ /* 0x004fe200078e0216 */
[----:B------:R-:W-:Y:S03]  /*13ca0*/  BSSY B1, `(.L_x_275) ;  /* 0x0000003000017945 */ /* 0x000fe60003800000 */
[----:B------:R-:W1:Y:S02]  /*13cb0*/  SYNCS.PHASECHK.TRANS64.TRYWAIT P0, [R6+URZ+0x38860], R2 ;  /* 0x03886002060075a7 */ /* 0x000e64000800017f */
[----:B-1----:R-:W-:Y:S05]  /*13cc0*/  @!P0 BRA `(.L_x_276) ;  /* 0x0000003800c48947 */ /* 0x002fea0003800000 */
.L_x_362:
[----:B------:R-:W-:Y:S05]  /*13cd0*/  BSYNC B1 ;  /* 0x0000000000017941 */ /* 0x000fea0003800000 */
.L_x_275:
[----:B0-----:R-:W2:Y:S01]  /*13ce0*/  LDL R8, [R1] ;  /* 0x0000000001087983 */ /* 0x001ea20000100800 */
[----:B------:R-:W0:Y:S01]  /*13cf0*/  S2R R3, SR_TID.X ;  /* 0x0000000000037919 */ /* 0x000e220000002100 */
[----:B------:R-:W-:Y:S01]  /*13d00*/  UMOV UR4, 0xffffffff ;  /* 0xffffffff00047882 */ /* 0x000fe20000000000 */
[----:B------:R-:W-:Y:S01]  /*13d10*/  IMAD R7, R7, 0x5000, R31 ;  /* 0x0000500007077824 */ /* 0x000fe200078e021f */
[----:B0-----:R-:W-:-:S04]  /*13d20*/  LOP3.LUT R3, R3, 0x7f, RZ, 0xc0, !PT ;  /* 0x0000007f03037812 */ /* 0x001fc800078ec0ff */
[----:B------:R-:W-:Y:S01]  /*13d30*/  SHF.R.U32.HI R3, RZ, 0x3, R3 ;  /* 0x00000003ff037819 */ /* 0x000fe20000011603 */
[----:B--2---:R-:W-:-:S04]  /*13d40*/  IMAD R8, R29, -0x50, R8 ;  /* 0xffffffb01d087824 */ /* 0x004fc800078e0208 */
[----:B------:R-:W-:Y:S01]  /*13d50*/  IMAD.IADD R8, R8, 0x1, -R3 ;  /* 0x0000000108087824 */ /* 0x000fe200078e0a03 */
[----:B------:R-:W-:Y:S06]  /*13d60*/  BRA.DIV UR4, `(.L_x_277) ;  /* 0x0000003a04b07947 */ /* 0x000fec000b800000 */
[----:B-1----:R-:W0:Y:S01]  /*13d70*/  SHFL.IDX PT, R2, R18, RZ, 0x181f ;  /* 0x00181fff12027589 */ /* 0x002e2200000e0000 */
[----:B------:R-:W-:-:S03]  /*13d80*/  IMAD R7, R7, 0x2, R22 ;  /* 0x0000000207077824 */ /* 0x000fc600078e0216 */
[----:B------:R-:W1:Y:S04]  /*13d90*/  SHFL.IDX PT, R3, R24, RZ, 0x181f ;  /* 0x00181fff18037589 */ /* 0x000e6800000e0000 */
[----:B------:R-:W-:Y:S01]  /*13da0*/  SHFL.IDX PT, R14, R18, 0x4, 0x181f ;  /* 0x00981f00120e7f89 */ /* 0x000fe200000e0000 */
[----:B0-----:R-:W-:-:S05]  /*13db0*/  IADD3 R2, P0, R2, R0, RZ ;  /* 0x0000000002027210 */ /* 0x001fca0007f1e0ff */
[----:B-1----:R-:W-:Y:S01]  /*13dc0*/  IMAD.X R3, RZ, RZ, R3, P0 ;  /* 0x000000ffff037224 */ /* 0x002fe200000e0603 */
        /* <DEDUP_REMOVED lines=8> */
[----:B0-----:R-:W0:Y:S04]  /*13e50*/  SHFL.IDX PT, R2, R18, 0x1, 0x181f ;  /* 0x00381f0012027f89 */ /* 0x001e2800000e0000 */
[----:B------:R-:W1:Y:S01]  /*13e60*/  SHFL.IDX PT, R3, R24, 0x1, 0x181f ;  /* 0x00381f0018037f89 */ /* 0x000e6200000e0000 */
        /* <DEDUP_REMOVED lines=23> */
[----:B------:R-:W1:Y:S04]  /*13fe0*/  SHFL.IDX PT, R3, R24, 0x3, 0x181f ;  /* 0x00781f0018037f89 */ /* 0x000e6800000e0000 */
[----:B------:R-:W2:Y:S01]  /*13ff0*/  SHFL.IDX PT, R24, R24, 0x4, 0x181f ;  /* 0x00981f0018187f89 */ /* 0x000ea200000e0000 */
[----:B0-----:R-:W-:-:S04]  /*14000*/  IADD3 R2, P0, R2, R0, RZ ;  /* 0x0000000002027210 */ /* 0x001fc80007f1e0ff */
[----:B-1----:R-:W-:Y:S02]  /*14010*/  IADD3.X R3, RZ, R3, RZ, P0, !PT ;  /* 0x00000003ff037210 */ /* 0x002fe400007fe4ff */
[----:B------:R-:W-:-:S13]  /*14020*/  ISETP.LT.OR P0, PT, R8, 0x31, P4 ;  /* 0x000000310800780c */ /* 0x000fda0002701670 */
[----:B------:R0:W-:Y:S01]  /*14030*/  LDGSTS.E.BYPASS.LTC128B.128 [R7+0x1c00], desc[UR36][R2.64], !P0 ;  /* 0x01c0000002077fae */ /* 0x0001e2000c101d64 */
[----:B------:R-:W-:-:S13]  /*14040*/  ISETP.LT.OR P0, PT, R8, 0x31, P3 ;  /* 0x000000310800780c */ /* 0x000fda0001f01670 */
[----:B------:R0:W-:Y:S01]  /*14050*/  LDGSTS.E.BYPASS.LTC128B.128 [R7+0x4400], desc[UR36][R2.64+0x80], !P0 ;  /* 0x0440008002077fae */ /* 0x0001e2000c101d64 */
[----:B------:R-:W-:-:S13]  /*14060*/  ISETP.LT.OR P0, PT, R8, 0x31, P2 ;  /* 0x000000310800780c */ /* 0x000fda0001701670 */
[----:B------:R0:W-:Y:S01]  /*14070*/  LDGSTS.E.BYPASS.LTC128B.128 [R7+0x6c00], desc[UR36][R2.64+0x100], !P0 ;  /* 0x06c0010002077fae */ /* 0x0001e2000c101d64 */
[----:B------:R-:W-:-:S13]  /*14080*/  ISETP.LT.OR P0, PT, R8, 0x31, P1 ;  /* 0x000000310800780c */ /* 0x000fda0000f01670 */
[----:B--2---:R0:W-:Y:S02]  /*14090*/  LDGSTS.E.BYPASS.LTC128B.128 [R7+0x9400], desc[UR36][R2.64+0x180], !P0 ;  /* 0x0940018002077fae */ /* 0x0041e4000c101d64 */
.L_x_374:
[----:B01----:R-:W-:Y:S01]  /*140a0*/  IADD3 R2, P0, R14, R0, RZ ;  /* 0x000000000e027210 */ /* 0x003fe20007f1e0ff */
[----:B------:R-:W-:Y:S01]  /*140b0*/  ULDC.64 UR4, c[0x0][0x328] ;  /* 0x0000ca0000047ab9 */ /* 0x000fe20000000a00 */
[----:B------:R-:W-:Y:S01]  /*140c0*/  ULDC.64 UR6, c[0x0][0x318] ;  /* 0x0000c60000067ab9 */ /* 0x000fe20000000a00 */
[----:B------:R-:W-:Y:S02]  /*140d0*/  IMAD R20, R20, UR4, RZ ;  /* 0x0000000414147c24 */ /* 0x000fe4000f8e02ff */
[----:B------:R-:W-:Y:S01]  /*140e0*/  IMAD.X R3, RZ, RZ, R24, P0 ;  /* 0x000000ffff037224 */ /* 0x000fe200000e0618 */
[----:B------:R-:W-:Y:S01]  /*140f0*/  ISETP.LT.OR P0, PT, R8, 0x41, P4 ;  /* 0x000000410800780c */ /* 0x000fe20002701670 */
[----:B------:R-:W-:-:S12]  /*14100*/  IMAD R9, R5, UR5, R20 ;  /* 0x0000000505097c24 */ /* 0x000fd8000f8e0214 */
        /* <DEDUP_REMOVED lines=10> */
[----:B------:R-:W-:Y:S01]  /*141b0*/  NOP ;  /* 0x0000000000007918 */ /* 0x000fe20000000000 */
[----:B0-----:R-:W-:Y:S01]  /*141c0*/  IMAD.WIDE.U32 R2, R5, UR4, RZ ;  /* 0x0000000405027c25 */ /* 0x001fe2000f8e00ff */
[----:B------:R-:W-:-:S03]  /*141d0*/  ULDC.64 UR4, c[0x0][0x338] ;  /* 0x0000ce0000047ab9 */ /* 0x000fc60000000a00 */
[----:B------:R-:W-:Y:S02]  /*141e0*/  IMAD.IADD R3, R3, 0x1, R9 ;  /* 0x0000000103037824 */ /* 0x000fe400078e0209 */
[----:B------:R-:W-:Y:S02]  /*141f0*/  IMAD R21, R21, UR4, RZ ;  /* 0x0000000415157c24 */ /* 0x000fe4000f8e02ff */
[----:B------:R-:W-:-:S04]  /*14200*/  IMAD.WIDE.U32 R2, R4, UR4, R2 ;  /* 0x0000000404027c25 */ /* 0x000fc8000f8e0002 */
[----:B------:R-:W-:Y:S01]  /*14210*/  IMAD R21, R4, UR5, R21 ;  /* 0x0000000504157c24 */ /* 0x000fe2000f8e0215 */
[----:B------:R-:W-:-:S03]  /*14220*/  ULDC.64 UR4, c[0x0][0x330] ;  /* 0x0000cc0000047ab9 */ /* 0x000fc60000000a00 */
[----:B------:R-:W-:Y:S02]  /*14230*/  IMAD.IADD R3, R3, 0x1, R21 ;  /* 0x0000000103037824 */ /* 0x000fe400078e0215 */
[----:B------:R-:W-:-:S04]  /*14240*/  IMAD.WIDE.U32 R2, R25, UR4, R2 ;  /* 0x0000000419027c25 */ /* 0x000fc8000f8e0002 */
[----:B------:R-:W-:Y:S01]  /*14250*/  IMAD R3, R25, UR5, R3 ;  /* 0x0000000519037c24 */ /* 0x000fe2000f8e0203 */
[----:B------:R-:W-:-:S04]  /*14260*/  LEA R18, P0, R2, UR6, 0x1 ;  /* 0x0000000602127c11 */ /* 0x000fc8000f8008ff */
[----:B------:R-:W-:Y:S02]  /*14270*/  LEA.HI.X R24, R2, UR7, R3, 0x1, P0 ;  /* 0x0000000702187c11 */ /* 0x000fe400080f0c03 */
[----:B------:R-:W-:-:S13]  /*14280*/  PLOP3.LUT P0, PT, PT, PT, PT, 0x80, 0x0 ;  /* 0x000000000000781c */ /* 0x000fda0003f0f070 */
.L_x_278:
        /* <DEDUP_REMOVED lines=10> */
.L_x_279:
[----:B------:R-:W2:Y:S01]  /*14330*/  LDL R2, [R1+0x4] ;  /* 0x0000040001027983 */ /* 0x000ea20000100800 */
[----:B------:R3:W-:Y:S01]  /*14340*/  SYNCS.ARRIVE.TRANS64.A1T0 RZ, [R6+URZ+0x38850], RZ ;  /* 0x038850ff06ff79a7 */ /* 0x0007e2000810003f */
[C---:B------:R-:W-:Y:S02]  /*14350*/  VIADD R0, R26.reuse, 0xffffffff ;  /* 0xffffffff1a007836 */ /* 0x040fe40000000000 */
[----:B------:R-:W-:Y:S02]  /*14360*/  IMAD.MOV.U32 R17, RZ, RZ, R28 ;  /* 0x000000ffff117224 */ /* 0x000fe400078e001c */
[----:B------:R-:W-:Y:S02]  /*14370*/  IMAD.MOV.U32 R7, RZ, RZ, R27 ;  /* 0x000000ffff077224 */ /* 0x000fe400078e001b */
[----:B------:R-:W-:Y:S01]  /*14380*/  IMAD.MOV.U32 R29, RZ, RZ, R26 ;  /* 0x000000ffff1d7224 */ /* 0x000fe200078e001a */
[----:B--2---:R-:W-:-:S13]  /*14390*/  ISETP.GT.AND P0, PT, R26, R2, PT ;  /* 0x000000021a00720c */ /* 0x004fda0003f04270 */
[----:B---3--:R-:W-:Y:S05]  /*143a0*/  @P0 BRA `(.L_x_280) ;  /* 0xffffffec00ec0947 */ /* 0x008fea000383ffff */
.L_x_267:
[----:B------:R-:W-:Y:S05]  /*143b0*/  BSYNC B0 ;  /* 0x0000000000007941 */ /* 0x000fea0003800000 */
.L_x_266:
[----:B------:R-:W3:Y:S01]  /*143c0*/  S2R R2, SR_TID.X ;  /* 0x0000000000027919 */ /* 0x000ee20000002100 */
[----:B------:R-:W-:Y:S01]  /*143d0*/  BSSY B0, `(.L_x_281) ;  /* 0x0000010000007945 */ /* 0x000fe20003800000 */
[----:B---3--:R-:W-:-:S04]  /*143e0*/  LOP3.LUT R2, R2, 0x7f, RZ, 0xc0, !PT ;  /* 0x0000007f02027812 */ /* 0x008fc800078ec0ff */
[----:B------:R-:W-:-:S13]  /*143f0*/  ISETP.NE.AND P0, PT, R2, RZ, PT ;  /* 0x000000ff0200720c */ /* 0x000fda0003f05270 */
[----:B------:R-:W-:Y:S05]  /*14400*/  @P0 BRA `(.L_x_282) ;  /* 0x0000000000300947 */ /* 0x000fea0003800000 */
[----:B------:R-:W3:Y:S01]  /*14410*/  S2R R5, SR_LANEID ;  /* 0x0000000000057919 */ /* 0x000ee20000000000 */
[----:B------:R-:W-:Y:S01]  /*14420*/  VOTEU.ANY UR4, UPT, PT ;  /* 0x0000000000047886 */ /* 0x000fe200038e0100 */
[----:B0-----:R-:W0:Y:S01]  /*14430*/  LDC.64 R2, c[0x0][0xc60] ;  /* 0x00031800ff027b82 */ /* 0x001e220000000a00 */
[----:B------:R-:W3:Y:S02]  /*14440*/  FLO.U32 R0, UR4 ;  /* 0x0000000400007d00 */ /* 0x000ee400080e0000 */
[----:B---3--:R-:W-:-:S06]  /*14450*/  ISETP.EQ.U32.AND P0, PT, R0, R5, PT ;  /* 0x000000050000720c */ /* 0x008fcc0003f02070 */
[----:B------:R-:W0:Y:S07]  /*14460*/  POPC R5, UR4 ;  /* 0x0000000400057d09 */ /* 0x000e2e0008000000 */
[----:B0-----:R-:W3:Y:S01]  /*14470*/  @P0 ATOMG.E.ADD.STRONG.GPU PT, R3, desc[UR36][R2.64], R5 ;  /* 0x00000005020309a8 */ /* 0x001ee200081ee1e4 */
[----:B------:R-:W0:Y:S02]  /*14480*/  S2R R4, SR_LTMASK ;  /* 0x0000000000047919 */ /* 0x000e240000003900 */
[----:B0-----:R-:W-:-:S04]  /*14490*/  LOP3.LUT R4, R4, UR4, RZ, 0xc0, !PT ;  /* 0x0000000404047c12 */ /* 0x001fc8000f8ec0ff */
[----:B--2---:R-:W0:Y:S01]  /*144a0*/  POPC R7, R4 ;  /* 0x0000000400077309 */ /* 0x004e220000000000 */
[----:B---3--:R-:W0:Y:S02]  /*144b0*/  SHFL.IDX PT, R0, R3, R0, 0x1f ;  /* 0x00001f0003007589 */ /* 0x008e2400000e0000 */
[----:B0-----:R-:W-:-:S07]  /*144c0*/  IADD3 R16, R0, UR39, R7 ;  /* 0x0000002700107c10 */ /* 0x001fce000fffe007 */
.L_x_282:
[----:B------:R-:W-:Y:S05]  /*144d0*/  BSYNC B0 ;  /* 0x0000000000007941 */ /* 0x000fea0003800000 */
.L_x_281:
[----:B------:R-:W-:-:S13]  /*144e0*/  LOP3.LUT P0, RZ, R23, 0x20, RZ, 0xc0, !PT ;  /* 0x0000002017ff7812 */ /* 0x000fda000780c0ff */
[----:B------:R-:W-:Y:S05]  /*144f0*/  @!P0 BRA `(.L_x_283) ;  /* 0x0000000000048947 */ /* 0x000fea0003800000 */
[----:B------:R-:W-:Y:S01]  /*14500*/  BPT.TRAP 0x1 ;  /* 0x000000040000795c */ /* 0x000fe20000300000 */
.L_x_283:
[----:B------:R-:W3:Y:S01]  /*14510*/  LDL.LU R0, [R1] ;  /* 0x0000000001007983 */ /* 0x000ee20000300800 */
[----:B------:R-:W-:Y:S01]  /*14520*/  IMAD R4, R27, 0x8, R22 ;  /* 0x000000081b047824 */ /* 0x000fe200078e0216 */
[----:B0-----:R-:W-:Y:S01]  /*14530*/  SHF.L.U32 R3, R28, 0x1f, RZ ;  /* 0x0000001f1c037819 */ /* 0x001fe200000006ff */
[----:B------:R-:W-:Y:S03]  /*14540*/  BSSY B0, `(.L_x_284) ;  /* 0x0000004000007945 */ /* 0x000fe60003800000 */
[----:B------:R-:W0:Y:S01]  /*14550*/  SYNCS.PHASECHK.TRANS64.TRYWAIT P0, [R4+URZ+0x38860], R3 ;  /* 0x03886003040075a7 */ /* 0x000e22000800017f */
[----:B---3--:R-:W-:Y:S01]  /*14560*/  IMAD R5, R26, -0x50, R0 ;  /* 0xffffffb01a057824 */ /* 0x008fe200078e0200 */
[----:B0-----:R-:W-:Y:S06]  /*14570*/  @!P0 BRA `(.L_x_285) ;  /* 0x0000003800848947 */ /* 0x001fec0003800000 */
.L_x_375:
[----:B------:R-:W-:Y:S05]  /*14580*/  BSYNC B0 ;  /* 0x0000000000007941 */ /* 0x000fea0003800000 */
.L_x_284:
[----:B------:R-:W3:Y:S01]  /*14590*/  S2R R0, SR_TID.X ;  /* 0x0000000000007919 */ /* 0x000ee20000002100 */
[----:B------:R-:W-:Y:S01]  /*145a0*/  UMOV UR4, 0xffffffff ;  /* 0xffffffff00047882 */ /* 0x000fe20000000000 */
[----:B--2---:R-:W-:Y:S01]  /*145b0*/  IMAD R7, R27, 0x5000, R31 ;  /* 0x000050001b077824 */ /* 0x004fe200078e021f */
[----:B---3--:R-:W-:-:S04]  /*145c0*/  LOP3.LUT R0, R0, 0x7f, RZ, 0xc0, !PT ;  /* 0x0000007f00007812 */ /* 0x008fc800078ec0ff */
[----:B------:R-:W-:-:S05]  /*145d0*/  SHF.R.U32.HI R0, RZ, 0x3, R0 ;  /* 0x00000003ff007819 */ /* 0x000fca0000011600 */
[----:B------:R-:W-:Y:S01]  /*145e0*/  IMAD.IADD R5, R5, 0x1, -R0 ;  /* 0x0000000105057824 */ /* 0x000fe200078e0a00 */
[----:B------:R-:W-:Y:S06]  /*145f0*/  BRA.DIV UR4, `(.L_x_286) ;  /* 0x0000003a04787947 */ /* 0x000fec000b800000 */
[----:B-1----:R-:W1:Y:S01]  /*14600*/  SHFL.IDX PT, R14, R18, RZ, 0x181f ;  /* 0x00181fff120e7589 */ /* 0x002e6200000e0000 */
[----:B------:R-:W-:Y:S01]  /*14610*/  ULDC UR4, c[0x0][0x2f4] ;  /* 0x0000bd0000047ab9 */ /* 0x000fe20000000800 */
[C---:B------:R-:W-:Y:S01]  /*14620*/  IMAD.SHL.U32 R8, R32.reuse, 0x2, RZ ;  /* 0x0000000220087824 */ /* 0x040fe200078e00ff */
[----:B------:R-:W-:Y:S01]  /*14630*/  ISETP.GE.AND P3, PT, R32, UR4, PT ;  /* 0x0000000420007c0c */ /* 0x000fe2000bf66270 */
[----:B0-----:R-:W0:Y:S01]  /*14640*/  SHFL.IDX PT, R3, R24, RZ, 0x181f ;  /* 0x00181fff18037589 */ /* 0x001e2200000e0000 */
[----:B------:R-:W-:Y:S01]  /*14650*/  ISETP.GE.AND P2, PT, R37, UR4, PT ;  /* 0x0000000425007c0c */ /* 0x000fe2000bf46270 */
[----:B------:R-:W-:Y:S01]  /*14660*/  IMAD R0, R7, 0x2, R22 ;  /* 0x0000000207007824 */ /* 0x000fe200078e0216 */
[----:B------:R-:W-:Y:S01]  /*14670*/  ISETP.LT.OR P4, PT, R5, 0x1, P3 ;  /* 0x000000010500780c */ /* 0x000fe20001f81670 */
[----:B------:R-:W-:Y:S01]  /*14680*/  SHFL.IDX PT, R7, R24, 0x1, 0x181f ;  /* 0x00381f0018077f89 */ /* 0x000fe200000e0000 */
[----:B------:R-:W-:-:S03]  /*14690*/  ISETP.GE.AND P1, PT, R36, UR4, PT ;  /* 0x0000000424007c0c */ /* 0x000fc6000bf26270 */
[----:B------:R-:W-:Y:S01]  /*146a0*/  SHFL.IDX PT, R9, R24, 0x2, 0x181f ;  /* 0x00581f0018097f89 */ /* 0x000fe200000e0000 */
[----:B-1----:R-:W-:-:S03]  /*146b0*/  IADD3 R2, P0, R14, R8, RZ ;  /* 0x000000080e027210 */ /* 0x002fc60007f1e0ff */
[----:B------:R-:W1:Y:S02]  /*146c0*/  SHFL.IDX PT, R14, R18, 0x1, 0x181f ;  /* 0x00381f00120e7f89 */ /* 0x000e6400000e0000 */
[----:B0-----:R-:W-:Y:S01]  /*146d0*/  IMAD.X R3, RZ, RZ, R3, P0 ;  /* 0x000000ffff037224 */ /* 0x001fe200000e0603 */
[----:B------:R-:W-:-:S04]  /*146e0*/  ISETP.LT.OR P0, PT, R5, 0x1, P2 ;  /* 0x000000010500780c */ /* 0x000fc80001701670 */
[----:B------:R-:W-:Y:S01]  /*146f0*/  LDGSTS.E.BYPASS.LTC128B.128 [R0+0x400], desc[UR36][R2.64], !P4 ;  /* 0x0040000002007fae */ /* 0x000fe2000e101d64 */
[----:B------:R-:W-:-:S08]  /*14700*/  ISETP.LT.OR P4, PT, R5, 0x1, P1 ;  /* 0x000000010500780c */ /* 0x000fd00000f81670 */
[----:B------:R-:W-:Y:S01]  /*14710*/  LDGSTS.E.BYPASS.LTC128B.128 [R0+0x2c00], desc[UR36][R2.64+0x80], !P0 ;  /* 0x02c0008002007fae */ /* 0x000fe2000c101d64 */
[----:B------:R-:W-:-:S04]  /*14720*/  ISETP.GE.AND P0, PT, R34, UR4, PT ;  /* 0x0000000422007c0c */ /* 0x000fc8000bf06270 */
[----:B------:R-:W-:Y:S01]  /*14730*/  LDGSTS.E.BYPASS.LTC128B.128 [R0+0x5400], desc[UR36][R2.64+0x100], !P4 ;  /* 0x0540010002007fae */ /* 0x000fe2000e101d64 */
[----:B------:R-:W-:-:S13]  /*14740*/  ISETP.LT.OR P4, PT, R5, 0x1, P0 ;  /* 0x000000010500780c */ /* 0x000fda0000781670 */
[----:B------:R0:W-:Y:S01]  /*14750*/  LDGSTS.E.BYPASS.LTC128B.128 [R0+0x7c00], desc[UR36][R2.64+0x180], !P4 ;  /* 0x07c0018002007fae */ /* 0x0001e2000e101d64 */
[----:B-1----:R-:W-:-:S03]  /*14760*/  IADD3 R6, P4, R14, R8, RZ ;  /* 0x000000080e067210 */ /* 0x002fc60007f9e0ff */
[----:B------:R-:W0:Y:S02]  /*14770*/  SHFL.IDX PT, R14, R18, 0x2, 0x181f ;  /* 0x00581f00120e7f89 */ /* 0x000e2400000e0000 */
[----:B------:R-:W-:Y:S01]  /*14780*/  IMAD.X R7, RZ, RZ, R7, P4 ;  /* 0x000000ffff077224 */ /* 0x000fe200020e0607 */
[----:B------:R-:W-:-:S13]  /*14790*/  ISETP.LT.OR P4, PT, R5, 0x11, P3 ;  /* 0x000000110500780c */ /* 0x000fda0001f81670 */
[----:B------:R-:W-:Y:S01]  /*147a0*/  LDGSTS.E.BYPASS.LTC128B.128 [R0+0xc00], desc[UR36][R6.64], !P4 ;  /* 0x00c0000006007fae */ /* 0x000fe2000e101d64 */
[----:B------:R-:W-:-:S13]  /*147b0*/  ISETP.LT.OR P4, PT, R5, 0x11, P2 ;  /* 0x000000110500780c */ /* 0x000fda0001781670 */
[----:B------:R-:W-:Y:S01]  /*147c0*/  LDGSTS.E.BYPASS.LTC128B.128 [R0+0x3400], desc[UR36][R6.64+0x80], !P4 ;  /* 0x0340008006007fae */ /* 0x000fe2000e101d64 */
[----:B------:R-:W-:-:S13]  /*147d0*/  ISETP.LT.OR P4, PT, R5, 0x11, P1 ;  /* 0x000000110500780c */ /* 0x000fda0000f81670 */
[----:B------:R-:W-:Y:S01]  /*147e0*/  LDGSTS.E.BYPASS.LTC128B.128 [R0+0x5c00], desc[UR36][R6.64+0x100], !P4 ;  /* 0x05c0010006007fae */ /* 0x000fe2000e101d64 */
[----:B------:R-:W-:-:S13]  /*147f0*/  ISETP.LT.OR P4, PT, R5, 0x11, P0 ;  /* 0x000000110500780c */ /* 0x000fda0000781670 */
[----:B------:R-:W-:Y:S01]  /*14800*/  LDGSTS.E.BYPASS.LTC128B.128 [R0+0x8400], desc[UR36][R6.64+0x180], !P4 ;  /* 0x0840018006007fae */ /* 0x000fe2000e101d64 */
[----:B0-----:R-:W-:-:S03]  /*14810*/  IADD3 R2, P4, R14, R8, RZ ;  /* 0x000000080e027210 */ /* 0x001fc60007f9e0ff */
[----:B------:R-:W0:Y:S02]  /*14820*/  SHFL.IDX PT, R14, R18, 0x3, 0x181f ;  /* 0x00781f00120e7f89 */ /* 0x000e2400000e0000 */
[----:B------:R-:W-:Y:S01]  /*14830*/  IMAD.X R3, RZ, RZ, R9, P4 ;  /* 0x000000ffff037224 */ /* 0x000fe200020e0609 */
[C---:B------:R-:W-:Y:S01]  /*14840*/  ISETP.LT.OR P4, PT, R5.reuse, 0x21, P3 ;  /* 0x000000210500780c */ /* 0x040fe20001f81670 */
[----:B------:R-:W1:Y:S04]  /*14850*/  SHFL.IDX PT, R9, R24, 0x3, 0x181f ;  /* 0x00781f0018097f89 */ /* 0x000e6800000e0000 */
[----:B------:R-:W2:Y:S08]  /*14860*/  SHFL.IDX PT, R24, R24, 0x4, 0x181f ;  /* 0x00981f0018187f89 */ /* 0x000eb000000e0000 */
[----:B------:R-:W-:Y:S01]  /*14870*/  LDGSTS.E.BYPASS.LTC128B.128 [R0+0x1400], desc[UR36][R2.64], !P4 ;  /* 0x0140000002007fae */ /* 0x000fe2000e101d64 */
[----:B------:R-:W-:-:S13]  /*14880*/  ISETP.LT.OR P4, PT, R5, 0x21, P2 ;  /* 0x000000210500780c */ /* 0x000fda0001781670 */
[----:B------:R-:W-:Y:S01]  /*14890*/  LDGSTS.E.BYPASS.LTC128B.128 [R0+0x3c00], desc[UR36][R2.64+0x80], !P4 ;  /* 0x03c0008002007fae */ /* 0x000fe2000e101d64 */
[----:B------:R-:W-:-:S13]  /*148a0*/  ISETP.LT.OR P4, PT, R5, 0x21, P1 ;  /* 0x000000210500780c */ /* 0x000fda0000f81670 */
[----:B------:R-:W-:Y:S01]  /*148b0*/  LDGSTS.E.BYPASS.LTC128B.128 [R0+0x6400], desc[UR36][R2.64+0x100], !P4 ;  /* 0x0640010002007fae */ /* 0x000fe2000e101d64 */
[----:B------:R-:W-:-:S13]  /*148c0*/  ISETP.LT.OR P4, PT, R5, 0x21, P0 ;  /* 0x000000210500780c */ /* 0x000fda0000781670 */
[----:B------:R0:W-:Y:S02]  /*148d0*/  LDGSTS.E.BYPASS.LTC128B.128 [R0+0x8c00], desc[UR36][R2.64+0x180], !P4 ;  /* 0x08c0018002007fae */ /* 0x0001e4000e101d64 */
[----:B0-----:R-:W-:Y:S02]  /*148e0*/  IADD3 R2, P4, R14, R8, RZ ;  /* 0x000000080e027210 */ /* 0x001fe40007f9e0ff */
[----:B------:R3:W4:Y:S03]  /*148f0*/  SHFL.IDX PT, R14, R18, 0x4, 0x181f ;  /* 0x00981f00120e7f89 */ /* 0x00072600000e0000 */
[----:B-1----:R-:W-:Y:S01]  /*14900*/  IMAD.X R3, RZ, RZ, R9, P4 ;  /* 0x000000ffff037224 */ /* 0x002fe200020e0609 */
        /* <DEDUP_REMOVED lines=8> */
.L_x_387:
[C---:B------:R-:W-:Y:S02]  /*14990*/  ISETP.LT.OR P3, PT, R5.reuse, 0x41, P3 ;  /* 0x000000410500780c */ /* 0x040fe40001f61670 */
[C---:B------:R-:W-:Y:S02]  /*149a0*/  ISETP.LT.OR P2, PT, R5.reuse, 0x41, P2 ;  /* 0x000000410500780c */ /* 0x040fe40001741670 */
[C---:B------:R-:W-:Y:S02]  /*149b0*/  ISETP.LT.OR P1, PT, R5.reuse, 0x41, P1 ;  /* 0x000000410500780c */ /* 0x040fe40000f21670 */
[----:B0--3--:R-:W-:Y:S02]  /*149c0*/  IADD3 R2, P4, R14, R8, RZ ;  /* 0x000000080e027210 */ /* 0x009fe40007f9e0ff */
[----:B------:R-:W-:-:S03]  /*149d0*/  ISETP.LT.OR P0, PT, R5, 0x41, P0 ;  /* 0x000000410500780c */ /* 0x000fc60000701670 */
[----:B------:R-:W-:-:S05]  /*149e0*/  IMAD.X R3, RZ, RZ, R24, P4 ;  /* 0x000000ffff037224 */ /* 0x000fca00020e0618 */
        /* <DEDUP_REMOVED lines=9> */
.L_x_287:
        /* <DEDUP_REMOVED lines=10> */
.L_x_288:
[----:B------:R1:W-:Y:S01]  /*14b20*/  SYNCS.ARRIVE.TRANS64.A1T0 RZ, [R4+URZ+0x38850], RZ ;  /* 0x038850ff04ff79a7 */ /* 0x0003e2000810003f */
[----:B------:R-:W-:-:S05]  /*14b30*/  VIADD R27, R27, 0x1 ;  /* 0x000000011b1b7836 */ /* 0x000fca0000000000 */
[----:B------:R-:W-:-:S04]  /*14b40*/  ISETP.NE.AND P0, PT, R27, 0x2, PT ;  /* 0x000000021b00780c */ /* 0x000fc80003f05270 */
[----:B0-----:R-:W-:Y:S02]  /*14b50*/  SEL R3, RZ, 0x1, P0 ;  /* 0x00000001ff037807 */ /* 0x001fe40000000000 */
[----:B------:R-:W-:Y:S02]  /*14b60*/  SEL R27, R27, RZ, P0 ;  /* 0x000000ff1b1b7207 */ /* 0x000fe40000000000 */
[----:B-1----:R-:W-:-:S07]  /*14b70*/  LOP3.LUT R28, R28, R3, RZ, 0x3c, !PT ;  /* 0x000000031c1c7212 */ /* 0x002fce00078e3cff */
.L_x_243:
[----:B------:R-:W-:Y:S05]  /*14b80*/  BSYNC B7 ;  /* 0x0000000000077941 */ /* 0x000fea0003800000 */
.L_x_241:
[----:B------:R-:W-:-:S13]  /*14b90*/  LOP3.LUT P0, RZ, R23, 0x100, RZ, 0xc0, !PT ;  /* 0x0000010017ff7812 */ /* 0x000fda000780c0ff */
[----:B------:R-:W-:Y:S05]  /*14ba0*/  @!P0 BRA `(.L_x_289) ;  /* 0x0000000000248947 */ /* 0x000fea0003800000 */
[----:B------:R-:W-:Y:S05]  /*14bb0*/  WARPSYNC.ALL ;  /* 0x0000000000007948 */ /* 0x000fea0003800000 */
[----:B------:R-:W0:Y:S08]  /*14bc0*/  S2UR UR5, SR_CgaCtaId ;  /* 0x00000000000579c3 */ /* 0x000e300000008800 */
[----:B------:R-:W-:Y:S06]  /*14bd0*/  BAR.SYNC.DEFER_BLOCKING 0x5, 0x180 ;  /* 0x0146000000007b1d */ /* 0x000fec0000010000 */
[----:B------:R-:W-:-:S02]  /*14be0*/  UMOV UR4, 0x400 ;  /* 0x0000040000047882 */ /* 0x000fc40000000000 */
[----:B0-----:R-:W-:-:S06]  /*14bf0*/  ULEA UR4, UR5, UR4, 0x18 ;  /* 0x0000000405047291 */ /* 0x001fcc000f8ec03f */
[----:B------:R-:W-:-:S05]  /*14c00*/  IMAD.U32 R22, RZ, RZ, UR4 ;  /* 0x00000004ff167e24 */ /* 0x000fca000f8e00ff */
[----:B------:R0:W1:Y:S01]  /*14c10*/  LDS.128 R16, [R22+0x388d0] ;  /* 0x0388d00016107984 */ /* 0x0000620000000c00 */
[----:B------:R-:W-:Y:S06]  /*14c20*/  BAR.ARV 0x4, 0x180 ;  /* 0x0106000000007b1d */ /* 0x000fec0000002000 */
[----:B------:R-:W-:Y:S05]  /*14c30*/  BRA `(.L_x_290) ;  /* 0x0000000800d07947 */ /* 0x000fea0003800000 */
.L_x_289:
[----:B------:R-:W0:Y:S01]  /*14c40*/  S2R R9, SR_TID.X ;  /* 0x0000000000097919 */ /* 0x000e220000002100 */
[----:B------:R-:W-:Y:S01]  /*14c50*/  UMOV UR4, 0xffffffff ;  /* 0xffffffff00047882 */ /* 0x000fe20000000000 */
[----:B0-----:R-:W-:-:S04]  /*14c60*/  LOP3.LUT R9, R9, 0x1f, RZ, 0xc0, !PT ;  /* 0x0000001f09097812 */ /* 0x001fc800078ec0ff */
[----:B------:R-:W-:Y:S01]  /*14c70*/  ISETP.NE.AND P0, PT, R9, 0x1f, PT ;  /* 0x0000001f0900780c */ /* 0x000fe20003f05270 */
[----:B------:R-:W-:-:S12]  /*14c80*/  BRA.DIV UR4, `(.L_x_291) ;  /* 0x0000003a04d87947 */ /* 0x000fd8000b800000 */
[----:B------:R-:W-:Y:S01]  /*14c90*/  IMAD.IADD R7, R19, 0x1, R9 ;  /* 0x0000000113077824 */ /* 0x000fe200078e0209 */
[----:B------:R-:W-:-:S04]  /*14ca0*/  ULDC UR4, c[0x0][0xc3c] ;  /* 0x00030f0000047ab9 */ /* 0x000fc80000000800 */
[----:B------:R-:W-:-:S13]  /*14cb0*/  ISETP.GE.OR P1, PT, R7, UR4, !P0 ;  /* 0x0000000407007c0c */ /* 0x000fda000c726670 */
[----:B------:R-:W0:Y:S08]  /*14cc0*/  @!P1 LDC.64 R2, c[0x0][0xc80] ;  /* 0x00032000ff029b82 */ /* 0x000e300000000a00 */
[----:B------:R-:W1:Y:S01]  /*14cd0*/  @!P1 LDC.64 R4, c[0x0][0xc78] ;  /* 0x00031e00ff049b82 */ /* 0x000e620000000a00 */
[----:B0-----:R-:W-:-:S05]  /*14ce0*/  @!P1 IMAD.WIDE R2, R7, 0x4, R2 ;  /* 0x0000000407029825 */ /* 0x001fca00078e0202 */
[----:B------:R1:W2:Y:S02]  /*14cf0*/  @!P1 LDG.E R6, desc[UR36][R2.64] ;  /* 0x0000002402069981 */ /* 0x0002a4000c1e1900 */
[----:B-1----:R-:W-:-:S05]  /*14d00*/  @!P1 IMAD.WIDE R2, R7, 0x4, R4 ;  /* 0x0000000407029825 */ /* 0x002fca00078e0204 */
[----:B------:R-:W3:Y:S01]  /*14d10*/  @!P1 LDG.E R5, desc[UR36][R2.64] ;  /* 0x0000002402059981 */ /* 0x000ee2000c1e1900 */
[----:B------:R-:W-:Y:S01]  /*14d20*/  IMAD.MOV.U32 R7, RZ, RZ, RZ ;  /* 0x000000ffff077224 */ /* 0x000fe200078e00ff */
[C---:B------:R-:W-:Y:S01]  /*14d30*/  ISETP.GE.U32.AND P2, PT, R9.reuse, 0x2, PT ;  /* 0x000000020900780c */ /* 0x040fe20003f46070 */
[----:B------:R-:W-:Y:S01]  /*14d40*/  IMAD.MOV.U32 R4, RZ, RZ, RZ ;  /* 0x000000ffff047224 */ /* 0x000fe200078e00ff */
[C---:B------:R-:W-:Y:S01]  /*14d50*/  ISETP.GE.U32.AND P3, PT, R9.reuse, 0x4, PT ;  /* 0x000000040900780c */ /* 0x040fe20003f66070 */
[----:B------:R-:W-:Y:S01]  /*14d60*/  SHFL.IDX PT, R0, R16, RZ, 0x1f ;  /* 0x00001fff10007589 */ /* 0x000fe200000e0000 */
[C---:B------:R-:W-:Y:S02]  /*14d70*/  ISETP.GE.U32.AND P4, PT, R9.reuse, 0x8, PT ;  /* 0x000000080900780c */ /* 0x040fe40003f86070 */
[----:B------:R-:W-:Y:S01]  /*14d80*/  ISETP.GE.U32.AND P5, PT, R9, 0x10, PT ;  /* 0x000000100900780c */ /* 0x000fe20003fa6070 */
[----:B------:R-:W-:Y:S01]  /*14d90*/  SHFL.IDX PT, R8, R16, 0x1, 0x1f ;  /* 0x00201f0010087f89 */ /* 0x000fe200000e0000 */
[----:B--2---:R-:W-:-:S02]  /*14da0*/  @!P1 IMAD.MOV.U32 R7, RZ, RZ, R6 ;  /* 0x000000ffff079224 */ /* 0x004fc400078e0006 */
[----:B------:R-:W-:Y:S02]  /*14db0*/  IMAD.MOV.U32 R6, RZ, RZ, RZ ;  /* 0x000000ffff067224 */ /* 0x000fe400078e00ff */
[----:B---3--:R-:W-:Y:S01]  /*14dc0*/  @!P1 IMAD.MOV.U32 R4, RZ, RZ, R5 ;  /* 0x000000ffff049224 */ /* 0x008fe200078e0005 */
[----:B------:R-:W-:-:S03]  /*14dd0*/  ISETP.NE.AND P1, PT, R9, RZ, PT ;  /* 0x000000ff0900720c */ /* 0x000fc60003f25270 */
[----:B------:R-:W-:-:S05]  /*14de0*/  IMAD R13, R4, R7, RZ ;  /* 0x00000007040d7224 */ /* 0x000fca00078e02ff */
        /* <DEDUP_REMOVED lines=15> */
[----:B------:R0:W1:Y:S02]  /*14ee0*/  SHFL.IDX PT, R14, R2, 0x1f, 0x1f ;  /* 0x03e01f00020e7f89 */ /* 0x00006400000e0000 */
.L_x_397:
[----:B------:R-:W-:Y:S02]  /*14ef0*/  ULDC UR4, c[0x0][0xc38] ;  /* 0x00030e0000047ab9 */ /* 0x000fe40000000800 */
[----:B------:R-:W-:-:S04]  /*14f00*/  IMAD.U32 R5, RZ, RZ, UR4 ;  /* 0x00000004ff057e24 */ /* 0x000fc8000f8e00ff */
[----:B-1----:R-:W-:-:S04]  /*14f10*/  IMAD R14, R14, R5, RZ ;  /* 0x000000050e0e7224 */ /* 0x002fc800078e02ff */
[----:B------:R-:W-:-:S05]  /*14f20*/  IMAD.IADD R9, R8, 0x1, R14 ;  /* 0x0000000108097824 */ /* 0x000fca00078e020e */
[----:B------:R-:W-:-:S13]  /*14f30*/  ISETP.GT.AND P6, PT, R9, R0, PT ;  /* 0x000000000900720c */ /* 0x000fda0003fc4270 */
[----:B------:R-:W-:Y:S05]  /*14f40*/  @P6 BRA `(.L_x_292) ;  /* 0x0000000000a46947 */ /* 0x000fea0003800000 */
.L_x_295:
[----:B0-----:R-:W0:Y:S01]  /*14f50*/  LDC R2, c[0x0][0xc3c] ;  /* 0x00030f00ff027b82 */ /* 0x001e220000000800 */
[----:B------:R-:W-:-:S05]  /*14f60*/  VIADD R19, R19, 0x1f ;  /* 0x0000001f13137836 */ /* 0x000fca0000000000 */
[----:B0-----:R-:W-:-:S13]  /*14f70*/  ISETP.GE.AND P6, PT, R19, R2, PT ;  /* 0x000000021300720c */ /* 0x001fda0003fc6270 */
[----:B------:R-:W-:Y:S05]  /*14f80*/  @P6 BRA `(.L_x_293) ;  /* 0x0000000400b86947 */ /* 0x000fea0003800000 */
[----:B------:R-:W0:Y:S01]  /*14f90*/  S2R R3, SR_TID.X ;  /* 0x0000000000037919 */ /* 0x000e220000002100 */
[----:B------:R-:W-:Y:S01]  /*14fa0*/  IMAD.MOV.U32 R7, RZ, RZ, RZ ;  /* 0x000000ffff077224 */ /* 0x000fe200078e00ff */
[----:B0-----:R-:W-:-:S05]  /*14fb0*/  LOP3.LUT R3, R3, 0x1f, RZ, 0xc0, !PT ;  /* 0x0000001f03037812 */ /* 0x001fca00078ec0ff */
[----:B------:R-:W-:-:S05]  /*14fc0*/  IMAD.IADD R11, R19, 0x1, R3 ;  /* 0x00000001130b7824 */ /* 0x000fca00078e0203 */
[----:B------:R-:W-:-:S13]  /*14fd0*/  ISETP.GE.OR P6, PT, R11, R2, !P0 ;  /* 0x000000020b00720c */ /* 0x000fda00047c6670 */
[----:B------:R-:W0:Y:S08]  /*14fe0*/  @!P6 LDC.64 R2, c[0x0][0xc80] ;  /* 0x00032000ff02eb82 */ /* 0x000e300000000a00 */
[----:B------:R-:W1:Y:S01]  /*14ff0*/  @!P6 LDC.64 R4, c[0x0][0xc78] ;  /* 0x00031e00ff04eb82 */ /* 0x000e620000000a00 */
[----:B0-----:R-:W-:-:S05]  /*15000*/  @!P6 IMAD.WIDE R2, R11, 0x4, R2 ;  /* 0x000000040b02e825 */ /* 0x001fca00078e0202 */
[----:B------:R1:W2:Y:S02]  /*15010*/  @!P6 LDG.E R7, desc[UR36][R2.64] ;  /* 0x000000240207e981 */ /* 0x0002a4000c1e1900 */
[----:B-1----:R-:W-:-:S04]  /*15020*/  @!P6 IMAD.WIDE R2, R11, 0x4, R4 ;  /* 0x000000040b02e825 */ /* 0x002fc800078e0204 */
[----:B------:R-:W-:-:S06]  /*15030*/  IMAD.MOV.U32 R4, RZ, RZ, RZ ;  /* 0x000000ffff047224 */ /* 0x000fcc00078e00ff */
[----:B------:R-:W2:Y:S01]  /*15040*/  @!P6 LDG.E R4, desc[UR36][R2.64] ;  /* 0x000000240204e981 */ /* 0x000ea2000c1e1900 */
[----:B------:R-:W-:Y:S01]  /*15050*/  UMOV UR4, 0xffffffff ;  /* 0xffffffff00047882 */ /* 0x000fe20000000000 */
[----:B--2---:R-:W-:Y:S02]  /*15060*/  IMAD R13, R4, R7, RZ ;  /* 0x00000007040d7224 */ /* 0x004fe400078e02ff */
[----:B------:R-:W-:Y:S05]  /*15070*/  BRA.DIV UR4, `(.L_x_294) ;  /* 0x0000003e04187947 */ /* 0x000fea000b800000 */
        /* <DEDUP_REMOVED lines=16> */
.L_x_405:
[----:B------:R-:W-:Y:S02]  /*15180*/  ULDC UR4, c[0x0][0xc38] ;  /* 0x00030e0000047ab9 */ /* 0x000fe40000000800 */
[----:B------:R-:W-:-:S04]  /*15190*/  IMAD.U32 R5, RZ, RZ, UR4 ;  /* 0x00000004ff057e24 */ /* 0x000fc8000f8e00ff */
[----:B-1----:R-:W-:-:S04]  /*151a0*/  IMAD R14, R14, R5, RZ ;  /* 0x000000050e0e7224 */ /* 0x002fc800078e02ff */
[----:B------:R-:W-:-:S05]  /*151b0*/  IMAD.IADD R9, R14, 0x1, R9 ;  /* 0x000000010e097824 */ /* 0x000fca00078e0209 */
[----:B------:R-:W-:-:S13]  /*151c0*/  ISETP.GT.AND P6, PT, R9, R0, PT ;  /* 0x000000000900720c */ /* 0x000fda0003fc4270 */
[----:B------:R-:W-:Y:S05]  /*151d0*/  @!P6 BRA `(.L_x_295) ;  /* 0xfffffffc005ce947 */ /* 0x000fea000383ffff */
.L_x_292:
[----:B------:R-:W-:Y:S01]  /*151e0*/  IMAD.IADD R9, R9, 0x1, -R14 ;  /* 0x0000000109097824 */ /* 0x000fe200078e0a0e */
[----:B------:R-:W-:-:S03]  /*151f0*/  UMOV UR4, 0xffffffff ;  /* 0xffffffff00047882 */ /* 0x000fc60000000000 */
[----:B------:R-:W-:-:S05]  /*15200*/  IMAD R3, R2, R5, R9 ;  /* 0x0000000502037224 */ /* 0x000fca00078e0209 */
[----:B------:R-:W-:Y:S01]  /*15210*/  ISETP.GT.AND P6, PT, R3, R0, PT ;  /* 0x000000000300720c */ /* 0x000fe20003fc4270 */
[----:B------:R-:W-:-:S12]  /*15220*/  BRA.DIV UR4, `(.L_x_296) ;  /* 0x0000003e04647947 */ /* 0x000fd8000b800000 */
[----:B------:R-:W-:-:S04]  /*15230*/  VOTE.ANY R3, PT, !P6 ;  /* 0x0000000000037806 */ /* 0x000fc800070e0100 */
[----:B------:R-:W1:Y:S02]  /*15240*/  POPC R8, R3 ;  /* 0x0000000300087309 */ /* 0x000e640000000000 */
[----:B-1----:R1:W2:Y:S04]  /*15250*/  SHFL.IDX PT, R7, R7, R8, 0x1f ;  /* 0x00001f0807077589 */ /* 0x0022a800000e0000 */
[----:B------:R1:W3:Y:S02]  /*15260*/  SHFL.IDX PT, R4, R4, R8, 0x1f ;  /* 0x00001f0804047589 */ /* 0x0002e400000e0000 */
.L_x_410:
[----:B------:R-:W-:-:S13]  /*15270*/  ISETP.NE.AND P0, PT, R3, RZ, PT ;  /* 0x000000ff0300720c */ /* 0x000fda0003f05270 */
[----:B------:R-:W-:Y:S05]  /*15280*/  @!P0 BRA `(.L_x_297) ;  /* 0x0000000000108947 */ /* 0x000fea0003800000 */
[----:B------:R-:W-:Y:S01]  /*15290*/  UMOV UR4, 0xffffffff ;  /* 0xffffffff00047882 */ /* 0x000fe20000000000 */
[----:B------:R-:W-:Y:S02]  /*152a0*/  VIADD R12, R8, 0xffffffff ;  /* 0xffffffff080c7836 */ /* 0x000fe40000000000 */
[----:B------:R-:W-:Y:S05]  /*152b0*/  BRA.DIV UR4, `(.L_x_298) ;  /* 0x0000003e049c7947 */ /* 0x000fea000b800000 */
[----:B------:R4:W0:Y:S02]  /*152c0*/  SHFL.IDX PT, R6, R2, R12, 0x1f ;  /* 0x00001f0c02067589 */ /* 0x00082400000e0000 */
.L_x_297:
[----:B--2---:R-:W-:Y:S01]  /*152d0*/  IABS R10, R7 ;  /* 0x00000007000a7213 */ /* 0x004fe20000000000 */
[----:B0-----:R-:W-:Y:S01]  /*152e0*/  IMAD R16, R6, R5, R9 ;  /* 0x0000000506107224 */ /* 0x001fe200078e0209 */
[----:B---3--:R-:W-:Y:S01]  /*152f0*/  IABS R5, R4 ;  /* 0x0000000400057213 */ /* 0x008fe20000000000 */
[----:B------:R-:W-:Y:S01]  /*15300*/  IMAD.IADD R19, R8, 0x1, R19 ;  /* 0x0000000108137824 */ /* 0x000fe200078e0213 */
[----:B------:R-:W0:Y:S01]  /*15310*/  I2F.RP R11, R10 ;  /* 0x0000000a000b7306 */ /* 0x000e220000209400 */
[----:B------:R-:W-:-:S07]  /*15320*/  IMAD.IADD R0, R0, 0x1, -R16 ;  /* 0x0000000100007824 */ /* 0x000fce00078e0a10 */
[----:B----4-:R-:W2:Y:S08]  /*15330*/  I2F.RP R12, R5 ;  /* 0x00000005000c7306 */ /* 0x010eb00000209400 */
[----:B0-----:R-:W0:Y:S08]  /*15340*/  MUFU.RCP R11, R11 ;  /* 0x0000000b000b7308 */ /* 0x001e300000001000 */
[----:B--2---:R-:W-:Y:S01]  /*15350*/  MUFU.RCP R12, R12 ;  /* 0x0000000c000c7308 */ /* 0x004fe20000001000 */
[----:B0-----:R-:W-:-:S07]  /*15360*/  IADD3 R2, R11, 0xffffffe, RZ ;  /* 0x0ffffffe0b027810 */ /* 0x001fce0007ffe0ff */
[----:B------:R0:W2:Y:S02]  /*15370*/  F2I.FTZ.U32.TRUNC.NTZ R3, R2 ;  /* 0x0000000200037305 */ /* 0x0000a4000021f000 */
[----:B0-----:R-:W-:Y:S02]  /*15380*/  IMAD.MOV.U32 R2, RZ, RZ, RZ ;  /* 0x000000ffff027224 */ /* 0x001fe400078e00ff */
[----:B--2---:R-:W-:-:S04]  /*15390*/  IMAD.MOV R9, RZ, RZ, -R3 ;  /* 0x000000ffff097224 */ /* 0x004fc800078e0a03 */
[----:B------:R-:W-:-:S04]  /*153a0*/  IMAD R9, R9, R10, RZ ;  /* 0x0000000a09097224 */ /* 0x000fc800078e02ff */
[----:B------:R-:W-:Y:S01]  /*153b0*/  IMAD.HI.U32 R3, R3, R9, R2 ;  /* 0x0000000903037227 */ /* 0x000fe200078e0002 */
[----:B------:R-:W-:Y:S02]  /*153c0*/  IABS R2, R7 ;  /* 0x0000000700027213 */ /* 0x000fe40000000000 */
[----:B------:R-:W-:-:S03]  /*153d0*/  IABS R9, R0 ;  /* 0x0000000000097213 */ /* 0x000fc60000000000 */
[----:B------:R-:W-:Y:S02]  /*153e0*/  IMAD.MOV R2, RZ, RZ, -R2 ;  /* 0x000000ffff027224 */ /* 0x000fe400078e0a02 */
[----:B------:R-:W-:-:S04]  /*153f0*/  IMAD.HI.U32 R6, R3, R9, RZ ;  /* 0x0000000903067227 */ /* 0x000fc800078e00ff */
[----:B------:R-:W-:Y:S02]  /*15400*/  VIADD R3, R12, 0xffffffe ;  /* 0x0ffffffe0c037836 */ /* 0x000fe40000000000 */
[----:B------:R-:W-:-:S04]  /*15410*/  IMAD R9, R6, R2, R9 ;  /* 0x0000000206097224 */ /* 0x000fc800078e0209 */
[----:B------:R-:W0:Y:S01]  /*15420*/  F2I.FTZ.U32.TRUNC.NTZ R3, R3 ;  /* 0x0000000300037305 */ /* 0x000e22000021f000 */
[----:B------:R-:W-:-:S13]  /*15430*/  ISETP.GT.U32.AND P1, PT, R10, R9, PT ;  /* 0x000000090a00720c */ /* 0x000fda0003f24070 */
[----:B------:R-:W-:Y:S02]  /*15440*/  @!P1 IMAD.IADD R9, R9, 0x1, -R10 ;  /* 0x0000000109099824 */ /* 0x000fe400078e0a0a */
[----:B0-----:R-:W-:Y:S02]  /*15450*/  IMAD.MOV R2, RZ, RZ, -R3 ;  /* 0x000000ffff027224 */ /* 0x001fe400078e0a03 */
[----:B------:R-:W-:Y:S01]  /*15460*/  @!P1 VIADD R6, R6, 0x1 ;  /* 0x0000000106069836 */ /* 0x000fe20000000000 */
[----:B------:R-:W-:Y:S01]  /*15470*/  ISETP.GE.U32.AND P0, PT, R9, R10, PT ;  /* 0x0000000a0900720c */ /* 0x000fe20003f06070 */
[----:B------:R-:W-:Y:S01]  /*15480*/  IMAD R9, R2, R5, RZ ;  /* 0x0000000502097224 */ /* 0x000fe200078e02ff */
[----:B------:R-:W-:Y:S01]  /*15490*/  ISETP.NE.AND P1, PT, R7, RZ, PT ;  /* 0x000000ff0700720c */ /* 0x000fe20003f25270 */
[----:B------:R-:W-:-:S04]  /*154a0*/  IMAD.MOV.U32 R2, RZ, RZ, RZ ;  /* 0x000000ffff027224 */ /* 0x000fc800078e00ff */
[----:B------:R-:W-:Y:S01]  /*154b0*/  IMAD.HI.U32 R9, R3, R9, R2 ;  /* 0x0000000903097227 */ /* 0x000fe200078e0002 */
[----:B------:R-:W-:Y:S02]  /*154c0*/  LOP3.LUT R2, R0, R7, RZ, 0x3c, !PT ;  /* 0x0000000700027212 */ /* 0x000fe400078e3cff */
[----:B------:R-:W-:Y:S02]  /*154d0*/  IABS R3, R4 ;  /* 0x0000000400037213 */ /* 0x000fe40000000000 */
[----:B------:R-:W-:Y:S01]  /*154e0*/  ISETP.GE.AND P2, PT, R2, RZ, PT ;  /* 0x000000ff0200720c */ /* 0x000fe20003f46270 */
[----:B------:R-:W-:Y:S02]  /*154f0*/  @P0 VIADD R6, R6, 0x1 ;  /* 0x0000000106060836 */ /* 0x000fe40000000000 */
[----:B------:R-:W-:-:S10]  /*15500*/  IMAD.MOV R3, RZ, RZ, -R3 ;  /* 0x000000ffff037224 */ /* 0x000fd400078e0a03 */
[----:B------:R-:W-:Y:S01]  /*15510*/  @!P2 IMAD.MOV R6, RZ, RZ, -R6 ;  /* 0x000000ffff06a224 */ /* 0x000fe200078e0a06 */
[----:B------:R-:W-:-:S04]  /*15520*/  @!P1 LOP3.LUT R6, RZ, R7, RZ, 0x33, !PT ;  /* 0x00000007ff069212 */ /* 0x000fc800078e33ff */
[-C--:B------:R-:W-:Y:S01]  /*15530*/  IABS R2, R6.reuse ;  /* 0x0000000600027213 */ /* 0x080fe20000000000 */
[----:B------:R-:W-:-:S04]  /*15540*/  IMAD R7, R7, R6, RZ ;  /* 0x0000000607077224 */ /* 0x000fc800078e02ff */
[----:B------:R-:W-:-:S04]  /*15550*/  IMAD.HI.U32 R9, R9, R2, RZ ;  /* 0x0000000209097227 */ /* 0x000fc800078e00ff */
[----:B------:R-:W-:Y:S02]  /*15560*/  IMAD R2, R9, R3, R2 ;  /* 0x0000000309027224 */ /* 0x000fe400078e0202 */
[----:B------:R-:W-:-:S03]  /*15570*/  IMAD.IADD R17, R0, 0x1, -R7 ;  /* 0x0000000100117824 */ /* 0x000fc600078e0a07 */
[----:B------:R-:W-:-:S13]  /*15580*/  ISETP.GT.U32.AND P1, PT, R5, R2, PT ;  /* 0x000000020500720c */ /* 0x000fda0003f24070 */
[----:B------:R-:W-:Y:S02]  /*15590*/  @!P1 IMAD.IADD R2, R2, 0x1, -R5 ;  /* 0x0000000102029824 */ /* 0x000fe400078e0a05 */
[----:B------:R-:W-:Y:S01]  /*155a0*/  @!P1 VIADD R9, R9, 0x1 ;  /* 0x0000000109099836 */ /* 0x000fe20000000000 */
[----:B------:R-:W-:Y:S02]  /*155b0*/  ISETP.NE.AND P1, PT, R4, RZ, PT ;  /* 0x000000ff0400720c */ /* 0x000fe40003f25270 */
[----:B------:R-:W-:Y:S02]  /*155c0*/  ISETP.GE.U32.AND P0, PT, R2, R5, PT ;  /* 0x000000050200720c */ /* 0x000fe40003f06070 */
[----:B------:R-:W-:-:S04]  /*155d0*/  LOP3.LUT R2, R6, R4, RZ, 0x3c, !PT ;  /* 0x0000000406027212 */ /* 0x000fc800078e3cff */
[----:B------:R-:W-:-:S07]  /*155e0*/  ISETP.GE.AND P2, PT, R2, RZ, PT ;  /* 0x000000ff0200720c */ /* 0x000fce0003f46270 */
[----:B------:R-:W-:-:S06]  /*155f0*/  @P0 VIADD R9, R9, 0x1 ;  /* 0x0000000109090836 */ /* 0x000fcc0000000000 */
[----:B------:R-:W-:Y:S01]  /*15600*/  @!P2 IMAD.MOV R9, RZ, RZ, -R9 ;  /* 0x000000ffff09a224 */ /* 0x000fe200078e0a09 */
[----:B------:R-:W-:-:S05]  /*15610*/  @!P1 LOP3.LUT R9, RZ, R4, RZ, 0x33, !PT ;  /* 0x00000004ff099212 */ /* 0x000fca00078e33ff */
[--C-:B------:R-:W-:Y:S02]  /*15620*/  IMAD.MOV R3, RZ, RZ, -R9.reuse ;  /* 0x000000ffff037224 */ /* 0x100fe400078e0a09 */
[C---:B------:R-:W-:Y:S02]  /*15630*/  IMAD R9, R4.reuse, 0x1000000, R9 ;  /* 0x0100000004097824 */ /* 0x040fe400078e0209 */
[----:B------:R-:W-:-:S04]  /*15640*/  IMAD R18, R4, R3, R6 ;  /* 0x0000000304127224 */ /* 0x000fc800078e0206 */
[----:B------:R-:W-:Y:S01]  /*15650*/  IMAD R18, R18, 0x10000, R9 ;  /* 0x0001000012127824 */ /* 0x000fe200078e0209 */
[----:B------:R-:W-:Y:S06]  /*15660*/  BRA `(.L_x_299) ;  /* 0x00000000001c7947 */ /* 0x000fec0003800000 */
.L_x_293:
[----:B------:R-:W-:Y:S01]  /*15670*/  UMOV UR4, URZ ;  /* 0x0000003f00047c82 */ /* 0x000fe20008000000 */
[----:B------:R-:W-:Y:S01]  /*15680*/  UMOV UR5, URZ ;  /* 0x0000003f00057c82 */ /* 0x000fe20008000000 */
[----:B------:R-:W-:Y:S01]  /*15690*/  ULDC UR6, c[0x0][0xc3c] ;  /* 0x00030f0000067ab9 */ /* 0x000fe20000000800 */
[----:B------:R-:W-:Y:S02]  /*156a0*/  IMAD.MOV.U32 R16, RZ, RZ, R0 ;  /* 0x000000ffff107224 */ /* 0x000fe400078e0000 */
[----:B------:R-:W-:Y:S02]  /*156b0*/  IMAD.U32 R17, RZ, RZ, UR4 ;  /* 0x00000004ff117e24 */ /* 0x000fe4000f8e00ff */
[----:B------:R-:W-:Y:S02]  /*156c0*/  IMAD.U32 R18, RZ, RZ, UR5 ;  /* 0x00000005ff127e24 */ /* 0x000fe4000f8e00ff */
[----:B------:R-:W-:-:S07]  /*156d0*/  IMAD.U32 R19, RZ, RZ, UR6 ;  /* 0x00000006ff137e24 */ /* 0x000fce000f8e00ff */
.L_x_299:
[----:B------:R-:W0:Y:S01]  /*156e0*/  S2R R0, SR_TID.X ;  /* 0x0000000000007919 */ /* 0x000e220000002100 */
[----:B------:R-:W-:Y:S05]  /*156f0*/  WARPSYNC.ALL ;  /* 0x0000000000007948 */ /* 0x000fea0003800000 */
[----:B------:R-:W-:Y:S01]  /*15700*/  BAR.SYNC.DEFER_BLOCKING 0x4, 0x180 ;  /* 0x0106000000007b1d */ /* 0x000fe20000010000 */
[----:B0-----:R-:W-:-:S04]  /*15710*/  LOP3.LUT R0, R0, 0x1f, RZ, 0xc0, !PT ;  /* 0x0000001f00007812 */ /* 0x001fc800078ec0ff */
[----:B------:R-:W-:-:S13]  /*15720*/  ISETP.NE.AND P0, PT, R0, RZ, PT ;  /* 0x000000ff0000720c */ /* 0x000fda0003f05270 */
[----:B------:R-:W0:Y:S01]  /*15730*/  @!P0 S2R R3, SR_CgaCtaId ;  /* 0x0000000000038919 */ /* 0x000e220000008800 */
[----:B------:R-:W-:-:S04]  /*15740*/  @!P0 MOV R0, 0x400 ;  /* 0x0000040000008802 */ /* 0x000fc80000000f00 */
[----:B0-----:R-:W-:-:S05]  /*15750*/  @!P0 LEA R22, R3, R0, 0x18 ;  /* 0x0000000003168211 */ /* 0x001fca00078ec0ff */
[----:B------:R2:W-:Y:S01]  /*15760*/  @!P0 STS.128 [R22+0x388d0], R16 ;  /* 0x0388d01016008388 */ /* 0x0005e20000000c00 */
[----:B------:R-:W-:Y:S06]  /*15770*/  BAR.ARV 0x5, 0x180 ;  /* 0x0146000000007b1d */ /* 0x000fec0000002000 */
.L_x_290:
[----:B------:R-:W-:Y:S02]  /*15780*/  ULDC UR4, c[0x0][0xc3c] ;  /* 0x00030f0000047ab9 */ /* 0x000fe40000000800 */
[----:B-1----:R-:W-:-:S13]  /*15790*/  ISETP.GE.AND P0, PT, R19, UR4, PT ;  /* 0x0000000413007c0c */ /* 0x002fda000bf06270 */
[----:B------:R-:W-:Y:S05]  /*157a0*/  @!P0 BRA `(.L_x_300) ;  /* 0xffffffb400548947 */ /* 0x000fea000383ffff */
[----:B------:R-:W-:Y:S05]  /*157b0*/  BSYNC B8 ;  /* 0x0000000000087941 */ /* 0x000fea0003800000 */
.L_x_235:
[----:B------:R-:W3:Y:S01]  /*157c0*/  LDL.LU R0, [R1+0x28] ;  /* 0x0000280001007983 */ /* 0x000ee20000300800 */
[----:B------:R-:W-:Y:S01]  /*157d0*/  BSSY B0, `(.L_x_301) ;  /* 0x000000b000007945 */ /* 0x000fe20003800000 */
[----:B------:R-:W4:Y:S01]  /*157e0*/  S2R R5, SR_CgaCtaId ;  /* 0x0000000000057919 */ /* 0x000f220000008800 */
[----:B---3--:R-:W-:-:S05]  /*157f0*/  VIADD R0, R0, 0x1 ;  /* 0x0000000100007836 */ /* 0x008fca0000000000 */
[----:B-1----:R-:W-:-:S04]  /*15800*/  LEA.HI R2, R0, R0, RZ, 0x1 ;  /* 0x0000000000027211 */ /* 0x002fc800078f08ff */
[----:B------:R-:W-:Y:S02]  /*15810*/  LOP3.LUT R3, R2, 0xfffffffe, RZ, 0xc0, !PT ;  /* 0xfffffffe02037812 */ /* 0x000fe400078ec0ff */
[----:B------:R-:W-:-:S03]  /*15820*/  MOV R2, 0x400 ;  /* 0x0000040000027802 */ /* 0x000fc60000000f00 */
[----:B------:R-:W-:Y:S01]  /*15830*/  IMAD.IADD R0, R0, 0x1, -R3 ;  /* 0x0000000100007824 */ /* 0x000fe200078e0a03 */
[----:B----4-:R-:W-:-:S04]  /*15840*/  LEA R4, R5, R2, 0x18 ;  /* 0x0000000205047211 */ /* 0x010fc800078ec0ff */
[----:B------:R-:W-:-:S04]  /*15850*/  SHF.L.U32 R0, R0, 0x1f, RZ ;  /* 0x0000001f00007819 */ /* 0x000fc800000006ff */
[----:B------:R-:W1:Y:S02]  /*15860*/  SYNCS.PHASECHK.TRANS64.TRYWAIT P0, [R4+URZ+0x38820], R0 ;  /* 0x03882000040075a7 */ /* 0x000e64000800017f */
[----:B-1----:R-:W-:Y:S05]  /*15870*/  @!P0 BRA `(.L_x_302) ;  /* 0x0000003800548947 */ /* 0x002fea0003800000 */
.L_x_413:
[----:B------:R-:W-:Y:S05]  /*15880*/  BSYNC B0 ;  /* 0x0000000000007941 */ /* 0x000fea0003800000 */
.L_x_301:
[----:B------:R-:W-:-:S03]  /*15890*/  UMOV UR4, 0xffffffff ;  /* 0xffffffff00047882 */ /* 0x000fc60000000000 */
[----:B------:R-:W-:Y:S05]  /*158a0*/  BRA.DIV UR4, `(.L_x_303) ;  /* 0x0000003a045c7947 */ /* 0x000fea000b800000 */
[----:B-1----:R-:W1:Y:S02]  /*158b0*/  S2R R0, SR_TID.X ;  /* 0x0000000000007919 */ /* 0x002e640000002100 */
[----:B-1----:R-:W-:-:S04]  /*158c0*/  SHF.R.U32.HI R0, RZ, 0x5, R0 ;  /* 0x00000005ff007819 */ /* 0x002fc80000011600 */
[----:B------:R-:W-:-:S05]  /*158d0*/  LOP3.LUT R0, R0, 0x3, RZ, 0xc0, !PT ;  /* 0x0000000300007812 */ /* 0x000fca00078ec0ff */
[----:B------:R1:W3:Y:S02]  /*158e0*/  SHFL.IDX PT, R14, R0, RZ, 0x1f ;  /* 0x00001fff000e7589 */ /* 0x0002e400000e0000 */
.L_x_416:
[----:B---3--:R-:W-:Y:S01]  /*158f0*/  ISETP.NE.AND P0, PT, R14, RZ, PT ;  /* 0x000000ff0e00720c */ /* 0x008fe20003f05270 */
[----:B------:R-:W-:-:S12]  /*15900*/  BSSY B0, `(.L_x_304) ;  /* 0x0000026000007945 */ /* 0x000fd80003800000 */
[----:B------:R-:W-:Y:S05]  /*15910*/  @P0 BRA `(.L_x_305) ;  /* 0x0000000000900947 */ /* 0x000fea0003800000 */
[----:B------:R-:W-:-:S03]  /*15920*/  UMOV UR4, 0xffffffff ;  /* 0xffffffff00047882 */ /* 0x000fc60000000000 */
[----:B------:R-:W-:Y:S05]  /*15930*/  BRA.DIV UR4, `(.L_x_306) ;  /* 0x0000003a046c7947 */ /* 0x000fea000b800000 */
[----:B------:R-:W-:-:S13]  /*15940*/  ELECT P6, URZ, PT ;  /* 0x00000000003f782f */ /* 0x000fda00038c0000 */
.L_x_419:
[----:B------:R-:W-:Y:S05]  /*15950*/  @!P6 BRA `(.L_x_305) ;  /* 0x000000000080e947 */ /* 0x000fea0003800000 */
[----:B-1----:R-:W3:Y:S02]  /*15960*/  LDL R0, [R1+0x50] ;  /* 0x0000500001007983 */ /* 0x002ee40000100800 */
[----:B---3--:R-:W-:-:S13]  /*15970*/  R2UR UR4, R0 ;  /* 0x00000000000472ca */ /* 0x008fda00000e0000 */
[----:B------:R-:W-:-:S06]  /*15980*/  ULOP3.LUT UR4, UR4, 0x2, URZ, 0xfc, !UPT ;  /* 0x0000000204047892 */ /* 0x000fcc000f8efc3f */
[----:B------:R-:W-:-:S05]  /*15990*/  IMAD.U32 R0, RZ, RZ, UR4 ;  /* 0x00000004ff007e24 */ /* 0x000fca000f8e00ff */
[----:B------:R-:W-:-:S13]  /*159a0*/  ISETP.NE.AND P0, PT, R0, 0x3, PT ;  /* 0x000000030000780c */ /* 0x000fda0003f05270 */
[----:B------:R-:W-:Y:S05]  /*159b0*/  @!P0 BRA `(.L_x_307) ;  /* 0x0000000000048947 */ /* 0x000fea0003800000 */
[----:B------:R-:W-:Y:S01]  /*159c0*/  BPT.TRAP 0x1 ;  /* 0x000000040000795c */ /* 0x000fe20000300000 */
.L_x_307:
[C---:B------:R-:W-:Y:S01]  /*159d0*/  IMAD R5, R27.reuse, 0x8, R4 ;  /* 0x000000081b057824 */ /* 0x040fe200078e0204 */
[----:B------:R-:W-:Y:S01]  /*159e0*/  SHF.L.U32 R0, R28, 0x1f, RZ ;  /* 0x0000001f1c007819 */ /* 0x000fe200000006ff */
[----:B------:R-:W-:-:S03]  /*159f0*/  VIADD R27, R27, 0x1 ;  /* 0x000000011b1b7836 */ /* 0x000fc60000000000 */
[----:B------:R-:W1:Y:S02]  /*15a00*/  SYNCS.PHASECHK.TRANS64.TRYWAIT P1, [R5+URZ+0x38840], R0 ;  /* 0x03884000050075a7 */ /* 0x000e64000802017f */
[----:B------:R-:W-:-:S04]  /*15a10*/  ISETP.NE.AND P2, PT, R27, 0x2, PT ;  /* 0x000000021b00780c */ /* 0x000fc80003f45270 */
[----:B------:R-:W-:Y:S01]  /*15a20*/  SEL R3, RZ, 0x1, P2 ;  /* 0x00000001ff037807 */ /* 0x000fe20001000000 */
[----:B-1----:R-:W-:Y:S08]  /*15a30*/  @!P1 BRA `(.L_x_308) ;  /* 0x00000038004c9947 */ /* 0x002ff00003800000 */
.L_x_420:
[----:B------:R-:W-:Y:S02]  /*15a40*/  SEL R27, R27, RZ, P2 ;  /* 0x000000ff1b1b7207 */ /* 0x000fe40001000000 */
[----:B------:R-:W-:Y:S01]  /*15a50*/  LOP3.LUT R2, R28, R3, RZ, 0x3c, !PT ;  /* 0x000000031c027212 */ /* 0x000fe200078e3cff */
[----:B------:R-:W-:Y:S06]  /*15a60*/  @!P0 BRA `(.L_x_309) ;  /* 0x0000000000048947 */ /* 0x000fec0003800000 */
[----:B------:R-:W-:Y:S01]  /*15a70*/  BPT.TRAP 0x1 ;  /* 0x000000040000795c */ /* 0x000fe20000300000 */
.L_x_309:
[----:B------:R-:W-:Y:S01]  /*15a80*/  IMAD R27, R27, 0x8, R4 ;  /* 0x000000081b1b7824 */ /* 0x000fe200078e0204 */
[----:B------:R-:W-:-:S04]  /*15a90*/  SHF.L.U32 R2, R2, 0x1f, RZ ;  /* 0x0000001f02027819 */ /* 0x000fc800000006ff */
[----:B------:R-:W3:Y:S02]  /*15aa0*/  SYNCS.PHASECHK.TRANS64.TRYWAIT P1, [R27+URZ+0x38840], R2 ;  /* 0x038840021b0075a7 */ /* 0x000ee4000802017f */
[----:B---3--:R-:W-:Y:S05]  /*15ab0*/  @!P1 BRA `(.L_x_310) ;  /* 0x0000003800409947 */ /* 0x008fea0003800000 */
.L_x_421:
[----:B------:R-:W-:Y:S05]  /*15ac0*/  @!P0 BRA `(.L_x_311) ;  /* 0x0000000000048947 */ /* 0x000fea0003800000 */
[----:B------:R-:W-:Y:S01]  /*15ad0*/  BPT.TRAP 0x1 ;  /* 0x000000040000795c */ /* 0x000fe20000300000 */
.L_x_311:
[----:B------:R-:W4:Y:S02]  /*15ae0*/  SYNCS.PHASECHK.TRANS64.TRYWAIT P1, [R5+URZ+0x38860], R0 ;  /* 0x03886000050075a7 */ /* 0x000f24000802017f */
[----:B----4-:R-:W-:Y:S05]  /*15af0*/  @!P1 BRA `(.L_x_312) ;  /* 0x0000003800449947 */ /* 0x010fea0003800000 */
.L_x_422:
[----:B------:R-:W-:Y:S05]  /*15b00*/  @!P0 BRA `(.L_x_313) ;  /* 0x0000000000048947 */ /* 0x000fea0003800000 */
[----:B------:R-:W-:Y:S01]  /*15b10*/  BPT.TRAP 0x1 ;  /* 0x000000040000795c */ /* 0x000fe20000300000 */
.L_x_313:
[----:B------:R0:W0:Y:S02]  /*15b20*/  SYNCS.PHASECHK.TRANS64.TRYWAIT P0, [R27+URZ+0x38860], R2 ;  /* 0x038860021b0075a7 */ /* 0x000024000800017f */
[----:B0-----:R-:W-:Y:S05]  /*15b30*/  @!P0 NANOSLEEP.SYNCS 0x989680 ;  /* 0x009896800000895d */ /* 0x001fea0003900000 */
[----:B------:R-:W0:Y:S02]  /*15b40*/  @!P0 SYNCS.PHASECHK.TRANS64 P0, [R27+URZ+0x38860], R2 ;  /* 0x038860021b0085a7 */ /* 0x000e24000800007f */
[----:B0-----:R-:W-:Y:S05]  /*15b50*/  @!P0 BRA `(.L_x_313) ;  /* 0xfffffffc00f08947 */ /* 0x001fea000383ffff */
.L_x_305:
[----:B------:R-:W-:Y:S05]  /*15b60*/  BSYNC B0 ;  /* 0x0000000000007941 */ /* 0x000fea0003800000 */
.L_x_304:
[----:B------:R-:W-:Y:S05]  /*15b70*/  EXIT ;  /* 0x000000000000794d */ /* 0x000fea0003800000 */
.L_x_182:
[----:B0-----:R0:W1:Y:S02]  /*15b80*/  SYNCS.PHASECHK.TRANS64.TRYWAIT P1, [R5+URZ+0x38800], R0 ;  /* 0x03880000050075a7 */ /* 0x001064000802017f */
[----:B-1----:R-:W-:Y:S05]  /*15b90*/  @!P1 NANOSLEEP.SYNCS 0x989680 ;  /* 0x009896800000995d */ /* 0x002fea0003900000 */
[----:B------:R-:W1:Y:S02]  /*15ba0*/  @!P1 SYNCS.PHASECHK.TRANS64 P1, [R5+URZ+0x38800], R0 ;  /* 0x03880000050095a7 */ /* 0x000e64000802007f */
[----:B-1----:R-:W-:Y:S05]  /*15bb0*/  @!P1 BRA `(.L_x_182) ;  /* 0xfffffffc00f09947 */ /* 0x002fea000383ffff */
[----:B------:R-:W-:Y:S05]  /*15bc0*/  BRA `(.L_x_314) ;  /* 0xfffffec000f87947 */ /* 0x000fea000383ffff */
.L_x_186:
[----:B-1----:R1:W2:Y:S02]  /*15bd0*/  SYNCS.PHASECHK.TRANS64.TRYWAIT P1, [R0+URZ+0x38830], R3 ;  /* 0x03883003000075a7 */ /* 0x0022a4000802017f */
[----:B--2---:R-:W-:Y:S05]  /*15be0*/  @!P1 NANOSLEEP.SYNCS 0x989680 ;  /* 0x009896800000995d */ /* 0x004fea0003900000 */
[----:B------:R-:W2:Y:S02]  /*15bf0*/  @!P1 SYNCS.PHASECHK.TRANS64 P1, [R0+URZ+0x38830], R3 ;  /* 0x03883003000095a7 */ /* 0x000ea4000802007f */
[----:B--2---:R-:W-:Y:S05]  /*15c00*/  @!P1 BRA `(.L_x_186) ;  /* 0xfffffffc00f09947 */ /* 0x004fea000383ffff */
[----:B------:R-:W-:Y:S05]  /*15c10*/  BRA `(.L_x_185) ;  /* 0xfffffec4001c7947 */ /* 0x000fea000383ffff */
.L_x_192:
[----:B-1----:R-:W-:-:S04]  /*15c20*/  IMAD.U32 R4, RZ, RZ, UR61 ;  /* 0x0000003dff047e24 */ /* 0x002fc8000f8e00ff */
[----:B------:R1:W2:Y:S03]  /*15c30*/  SYNCS.PHASECHK.TRANS64.TRYWAIT P1, [R4+URZ+0x38830], R3 ;  /* 0x03883003040075a7 */ /* 0x0002a6000802017f */
[----:B--2---:R-:W-:Y:S05]  /*15c40*/  @!P1 NANOSLEEP.SYNCS 0x989680 ;  /* 0x009896800000995d */ /* 0x004fea0003900000 */
[----:B------:R-:W2:Y:S02]  /*15c50*/  @!P1 SYNCS.PHASECHK.TRANS64 P1, [R4+URZ+0x38830], R3 ;  /* 0x03883003040095a7 */ /* 0x000ea4000802007f */
[----:B--2---:R-:W-:Y:S05]  /*15c60*/  @!P1 BRA `(.L_x_192) ;  /* 0xfffffffc00ec9947 */ /* 0x004fea000383ffff */
[----:B------:R-:W-:Y:S05]  /*15c70*/  BRA `(.L_x_191) ;  /* 0xffffff0400b87947 */ /* 0x000fea000383ffff */
.L_x_196:
[----:B---3--:R3:W4:Y:S02]  /*15c80*/  SYNCS.PHASECHK.TRANS64.TRYWAIT P1, [R229+URZ+0x38850], R0 ;  /* 0x03885000e50075a7 */ /* 0x008724000802017f */
[----:B----4-:R-:W-:Y:S05]  /*15c90*/  @!P1 NANOSLEEP.SYNCS 0x989680 ;  /* 0x009896800000995d */ /* 0x010fea0003900000 */
[----:B------:R-:W4:Y:S02]  /*15ca0*/  @!P1 SYNCS.PHASECHK.TRANS64 P1, [R229+URZ+0x38850], R0 ;  /* 0x03885000e50095a7 */ /* 0x000f24000802007f */
[----:B----4-:R-:W-:Y:S05]  /*15cb0*/  @!P1 BRA `(.L_x_196) ;  /* 0xfffffffc00f09947 */ /* 0x010fea000383ffff */
[----:B------:R-:W-:Y:S05]  /*15cc0*/  BRA `(.L_x_195) ;  /* 0xffffff3000087947 */ /* 0x000fea000383ffff */
.L_x_203:
[----:B-1----:R1:W2:Y:S02]  /*15cd0*/  SYNCS.PHASECHK.TRANS64.TRYWAIT P1, [R12+URZ+0x38850], R9 ;  /* 0x038850090c0075a7 */ /* 0x0022a4000802017f */
[----:B--2---:R-:W-:Y:S05]  /*15ce0*/  @!P1 NANOSLEEP.SYNCS 0x989680 ;  /* 0x009896800000995d */ /* 0x004fea0003900000 */
[----:B------:R-:W2:Y:S02]  /*15cf0*/  @!P1 SYNCS.PHASECHK.TRANS64 P1, [R12+URZ+0x38850], R9 ;  /* 0x038850090c0095a7 */ /* 0x000ea4000802007f */
[----:B--2---:R-:W-:Y:S05]  /*15d00*/  @!P1 BRA `(.L_x_203) ;  /* 0xfffffffc00f09947 */ /* 0x004fea000383ffff */
[----:B------:R-:W-:Y:S05]  /*15d10*/  BRA `(.L_x_202) ;  /* 0xffffff4800347947 */ /* 0x000fea000383ffff */
.L_x_249:
[----:B------:R-:W0:Y:S01]  /*15d20*/  S2R R7, SR_TID.X ;  /* 0x0000000000077919 */ /* 0x000e220000002100 */
[----:B------:R-:W-:Y:S01]  /*15d30*/  BSSY B0, `(.L_x_315) ;  /* 0x000000a000007945 */ /* 0x000fe20003800000 */
[----:B------:R-:W-:Y:S02]  /*15d40*/  IMAD.MOV.U32 R12, RZ, RZ, RZ ;  /* 0x000000ffff0c7224 */ /* 0x000fe400078e00ff */
[----:B------:R-:W-:Y:S02]  /*15d50*/  IMAD.MOV.U32 R11, RZ, RZ, 0x1f ;  /* 0x0000001fff0b7424 */ /* 0x000fe400078e00ff */
[----:B------:R-:W-:Y:S01]  /*15d60*/  IMAD.MOV.U32 R15, RZ, RZ, -0x1 ;  /* 0xffffffffff0f7424 */ /* 0x000fe200078e00ff */
[----:B0-----:R-:W-:-:S04]  /*15d70*/  SHF.R.U32.HI R7, RZ, 0x5, R7 ;  /* 0x00000005ff077819 */ /* 0x001fc80000011607 */
[----:B------:R-:W-:-:S05]  /*15d80*/  LOP3.LUT R7, R7, 0x3, RZ, 0xc0, !PT ;  /* 0x0000000307077812 */ /* 0x000fca00078ec0ff */
[----:B------:R-:W-:-:S07]  /*15d90*/  IMAD.MOV.U32 R13, RZ, RZ, R7 ;  /* 0x000000ffff0d7224 */ /* 0x000fce00078e0007 */
[----:B-----5:R-:W-:Y:S05]  /*15da0*/  WARPSYNC.COLLECTIVE R15, `(.L_x_316) ;  /* 0x000000000f087348 */ /* 0x020fea0003c00000 */
[----:B------:R0:W1:Y:S02]  /*15db0*/  SHFL.IDX P6, R14, R13, R12, R11 ;  /* 0x0000000c0d0e7389 */ /* 0x00006400000c000b */
[----:B01---5:R-:W-:Y:S01]  /*15dc0*/  ENDCOLLECTIVE ;  /* 0x000000000000791b */ /* 0x023fe20003800000 */
.L_x_316:
[----:B------:R-:W-:Y:S05]  /*15dd0*/  BSYNC B0 ;  /* 0x0000000000007941 */ /* 0x000fea0003800000 */
.L_x_315:
[----:B------:R-:W-:Y:S05]  /*15de0*/  BRA `(.L_x_317) ;  /* 0xffffffbc00b87947 */ /* 0x000fea000383ffff */
.L_x_252:
[----:B0-----:R0:W1:Y:S02]  /*15df0*/  SYNCS.PHASECHK.TRANS64.TRYWAIT P0, [R5+URZ+0x38840], R2 ;  /* 0x03884002050075a7 */ /* 0x001064000800017f */
[----:B-1----:R-:W-:Y:S05]  /*15e00*/  @!P0 NANOSLEEP.SYNCS 0x989680 ;  /* 0x009896800000895d */ /* 0x002fea0003900000 */
[----:B------:R-:W1:Y:S02]  /*15e10*/  @!P0 SYNCS.PHASECHK.TRANS64 P0, [R5+URZ+0x38840], R2 ;  /* 0x03884002050085a7 */ /* 0x000e64000800007f */
[----:B-1----:R-:W-:Y:S05]  /*15e20*/  @!P0 BRA `(.L_x_252) ;  /* 0xfffffffc00f08947 */ /* 0x002fea000383ffff */
[----:B------:R-:W-:Y:S05]  /*15e30*/  BRA `(.L_x_318) ;  /* 0xffffffc000207947 */ /* 0x000fea000383ffff */
.L_x_253:
[----:B------:R-:W-:Y:S01]  /*15e40*/  BSSY B0, `(.L_x_319) ;  /* 0x0000008000007945 */ /* 0x000fe20003800000 */
[----:B------:R-:W-:Y:S02]  /*15e50*/  IMAD.MOV.U32 R13, RZ, RZ, R6 ;  /* 0x000000ffff0d7224 */ /* 0x000fe400078e0006 */
[----:B------:R-:W-:Y:S02]  /*15e60*/  IMAD.MOV.U32 R12, RZ, RZ, RZ ;  /* 0x000000ffff0c7224 */ /* 0x000fe400078e00ff */
[----:B------:R-:W-:Y:S02]  /*15e70*/  IMAD.MOV.U32 R11, RZ, RZ, 0x181f ;  /* 0x0000181fff0b7424 */ /* 0x000fe400078e00ff */
[----:B------:R-:W-:-:S07]  /*15e80*/  IMAD.MOV.U32 R15, RZ, RZ, -0x1 ;  /* 0xffffffffff0f7424 */ /* 0x000fce00078e00ff */
[----:B------:R-:W-:Y:S05]  /*15e90*/  WARPSYNC.COLLECTIVE R15, `(.L_x_320) ;  /* 0x000000000f087348 */ /* 0x000fea0003c00000 */
[----:B------:R0:W1:Y:S02]  /*15ea0*/  SHFL.IDX P6, R14, R13, R12, R11 ;  /* 0x0000000c0d0e7389 */ /* 0x00006400000c000b */
[----:B01----:R-:W-:Y:S01]  /*15eb0*/  ENDCOLLECTIVE ;  /* 0x000000000000791b */ /* 0x003fe20003800000 */
.L_x_320:
[----:B------:R-:W-:Y:S05]  /*15ec0*/  BSYNC B0 ;  /* 0x0000000000007941 */ /* 0x000fea0003800000 */
.L_x_319:
[----:B------:R-:W-:Y:S01]  /*15ed0*/  IMAD.MOV.U32 R13, RZ, RZ, R0 ;  /* 0x000000ffff0d7224 */ /* 0x000fe200078e0000 */
[----:B------:R-:W-:Y:S01]  /*15ee0*/  MOV R15, 0xffffffff ;  /* 0xffffffff000f7802 */ /* 0x000fe20000000f00 */
[----:B------:R-:W-:Y:S01]  /*15ef0*/  IMAD.MOV.U32 R12, RZ, RZ, RZ ;  /* 0x000000ffff0c7224 */ /* 0x000fe200078e00ff */
[C---:B------:R-:W-:Y:S01]  /*15f00*/  LOP3.LUT P5, RZ, R23.reuse, 0x10, RZ, 0xc0, !PT ;  /* 0x0000001017ff7812 */ /* 0x040fe200078ac0ff */
[----:B------:R-:W-:Y:S01]  /*15f10*/  IMAD.MOV.U32 R11, RZ, RZ, 0x181f ;  /* 0x0000181fff0b7424 */ /* 0x000fe200078e00ff */
[C---:B------:R-:W-:Y:S01]  /*15f20*/  LOP3.LUT P4, RZ, R23.reuse, 0x8, RZ, 0xc0, !PT ;  /* 0x0000000817ff7812 */ /* 0x040fe2000788c0ff */
[----:B------:R-:W-:Y:S01]  /*15f30*/  IMAD.MOV.U32 R2, RZ, RZ, R14 ;  /* 0x000000ffff027224 */ /* 0x000fe200078e000e */
[----:B------:R-:W-:Y:S01]  /*15f40*/  LOP3.LUT P3, RZ, R23, 0x4, RZ, 0xc0, !PT ;  /* 0x0000000417ff7812 */ /* 0x000fe2000786c0ff */
[----:B------:R-:W-:-:S12]  /*15f50*/  @P0 IMAD R9, R7, 0x2, R22 ;  /* 0x0000000207090824 */ /* 0x000fd800078e0216 */
[----:B------:R-:W-:Y:S05]  /*15f60*/  WARPSYNC.COLLECTIVE R15, `(.L_x_321) ;  /* 0x000000000f087348 */ /* 0x000fea0003c00000 */
[----:B------:R0:W1:Y:S02]  /*15f70*/  SHFL.IDX P6, R14, R13, R12, R11 ;  /* 0x0000000c0d0e7389 */ /* 0x00006400000c000b */
[----:B01----:R-:W-:Y:S01]  /*15f80*/  ENDCOLLECTIVE ;  /* 0x000000000000791b */ /* 0x003fe20003800000 */
.L_x_321:
[----:B------:R-:W-:Y:S01]  /*15f90*/  LOP3.LUT P2, RZ, R23, 0x2, RZ, 0xc0, !PT ;  /* 0x0000000217ff7812 */ /* 0x000fe2000784c0ff */
[----:B------:R-:W-:Y:S02]  /*15fa0*/  IMAD.MOV.U32 R13, RZ, RZ, R6 ;  /* 0x000000ffff0d7224 */ /* 0x000fe400078e0006 */
[----:B------:R-:W-:Y:S02]  /*15fb0*/  IMAD.MOV.U32 R12, RZ, RZ, 0x1 ;  /* 0x00000001ff0c7424 */ /* 0x000fe400078e00ff */
[----:B------:R-:W-:-:S08]  /*15fc0*/  IMAD.MOV.U32 R3, RZ, RZ, R14 ;  /* 0x000000ffff037224 */ /* 0x000fd000078e000e */
[----:B------:R-:W-:Y:S05]  /*15fd0*/  WARPSYNC.COLLECTIVE R15, `(.L_x_322) ;  /* 0x000000000f087348 */ /* 0x000fea0003c00000 */
[----:B------:R0:W1:Y:S02]  /*15fe0*/  SHFL.IDX P6, R14, R13, R12, R11 ;  /* 0x0000000c0d0e7389 */ /* 0x00006400000c000b */
[----:B01----:R-:W-:Y:S01]  /*15ff0*/  ENDCOLLECTIVE ;  /* 0x000000000000791b */ /* 0x003fe20003800000 */
.L_x_322:
[----:B------:R-:W-:-:S05]  /*16000*/  @P0 LEA R3, P1, R32, R3, 0x1 ;  /* 0x0000000320030211 */ /* 0x000fca00078208ff */
[----:B------:R-:W-:-:S05]  /*16010*/  @P0 IMAD.X R2, RZ, RZ, R2, P1 ;  /* 0x000000ffff020224 */ /* 0x000fca00008e0602 */
[----:B------:R-:W-:Y:S01]  /*16020*/  @P0 LOP3.LUT R3, R3, R2, RZ, 0x3c, !PT ;  /* 0x0000000203030212 */ /* 0x000fe200078e3cff */
[----:B------:R-:W-:-:S03]  /*16030*/  IMAD.MOV.U32 R13, RZ, RZ, R0 ;  /* 0x000000ffff0d7224 */ /* 0x000fc600078e0000 */
[----:B------:R-:W-:-:S04]  /*16040*/  @P0 LOP3.LUT R2, R3, R2, RZ, 0x3c, !PT ;  /* 0x0000000203020212 */ /* 0x000fc800078e3cff */
[----:B------:R-:W-:Y:S01]  /*16050*/  @P0 LOP3.LUT R3, R3, R2, RZ, 0x3c, !PT ;  /* 0x0000000203030212 */ /* 0x000fe200078e3cff */
[----:B------:R-:W-:-:S07]  /*16060*/  IMAD.MOV.U32 R8, RZ, RZ, R14 ;  /* 0x000000ffff087224 */ /* 0x000fce00078e000e */
[----:B------:R-:W-:Y:S05]  /*16070*/  WARPSYNC.COLLECTIVE R15, `(.L_x_323) ;  /* 0x000000000f087348 */ /* 0x000fea0003c00000 */
[----:B------:R0:W1:Y:S02]  /*16080*/  SHFL.IDX P6, R14, R13, R12, R11 ;  /* 0x0000000c0d0e7389 */ /* 0x00006400000c000b */
[----:B01----:R-:W-:Y:S01]  /*16090*/  ENDCOLLECTIVE ;  /* 0x000000000000791b */ /* 0x003fe20003800000 */
.L_x_323:
[----:B------:R-:W-:Y:S01]  /*160a0*/  @!PT LDS RZ, [RZ] ;  /* 0x00000000fffff984 */ /* 0x000fe20000000800 */
[----:B------:R-:W-:Y:S01]  /*160b0*/  @!PT LDS RZ, [RZ] ;  /* 0x00000000fffff984 */ /* 0x000fe20000000800 */
[----:B------:R-:W-:Y:S01]  /*160c0*/  @!PT LDS RZ, [RZ] ;  /* 0x00000000fffff984 */ /* 0x000fe20000000800 */
[----:B------:R-:W-:Y:S04]  /*160d0*/  @P0 LDGSTS.E.BYPASS.LTC128B.128 [R9+0x24400], desc[UR36][R2.64], !P5 ;  /* 0x2440000002090fae */ /* 0x000fe8000e901d64 */
[----:B------:R-:W-:Y:S04]  /*160e0*/  @P0 LDGSTS.E.BYPASS.LTC128B.128 [R9+0x26c00], desc[UR36][R2.64+0x80], !P4 ;  /* 0x26c0008002090fae */ /* 0x000fe8000e101d64 */
[----:B------:R-:W-:Y:S01]  /*160f0*/  @P0 LDGSTS.E.BYPASS.LTC128B.128 [R9+0x29400], desc[UR36][R2.64+0x100], !P3 ;  /* 0x2940010002090fae */ /* 0x000fe2000d901d64 */
[----:B------:R-:W-:Y:S02]  /*16100*/  IMAD.MOV.U32 R13, RZ, RZ, R6 ;  /* 0x000000ffff0d7224 */ /* 0x000fe400078e0006 */
[----:B------:R-:W-:Y:S01]  /*16110*/  IMAD.MOV.U32 R12, RZ, RZ, 0x2 ;  /* 0x00000002ff0c7424 */ /* 0x000fe200078e00ff */
[----:B------:R0:W-:Y:S01]  /*16120*/  @P0 LDGSTS.E.BYPASS.LTC128B.128 [R9+0x2bc00], desc[UR36][R2.64+0x180], !P2 ;  /* 0x2bc0018002090fae */ /* 0x0001e2000d101d64 */
[----:B------:R-:W-:Y:S01]  /*16130*/  ISETP.GE.AND P0, PT, R4, 0x11, PT ;  /* 0x000000110400780c */ /* 0x000fe20003f06270 */
[----:B0-----:R-:W-:-:S12]  /*16140*/  IMAD.MOV.U32 R2, RZ, RZ, R14 ;  /* 0x000000ffff027224 */ /* 0x001fd800078e000e */
[----:B------:R-:W-:Y:S05]  /*16150*/  WARPSYNC.COLLECTIVE R15, `(.L_x_324) ;  /* 0x000000000f087348 */ /* 0x000fea0003c00000 */
[----:B------:R0:W1:Y:S02]  /*16160*/  SHFL.IDX P6, R14, R13, R12, R11 ;  /* 0x0000000c0d0e7389 */ /* 0x00006400000c000b */
[----:B01----:R-:W-:Y:S01]  /*16170*/  ENDCOLLECTIVE ;  /* 0x000000000000791b */ /* 0x003fe20003800000 */
.L_x_324:
[----:B------:R-:W-:Y:S01]  /*16180*/  @P0 IMAD R21, R7, 0x2, R22 ;  /* 0x0000000207150824 */ /* 0x000fe200078e0216 */
[----:B------:R-:W-:-:S05]  /*16190*/  @P0 LEA R2, P1, R32, R2, 0x1 ;  /* 0x0000000220020211 */ /* 0x000fca00078208ff */
[----:B------:R-:W-:-:S05]  /*161a0*/  @P0 IMAD.X R3, RZ, RZ, R8, P1 ;  /* 0x000000ffff030224 */ /* 0x000fca00008e0608 */
[----:B------:R-:W-:Y:S01]  /*161b0*/  @!PT LDS RZ, [RZ] ;  /* 0x00000000fffff984 */ /* 0x000fe20000000800 */
[----:B------:R-:W-:Y:S01]  /*161c0*/  @!PT LDS RZ, [RZ] ;  /* 0x00000000fffff984 */ /* 0x000fe20000000800 */
[----:B------:R-:W-:Y:S01]  /*161d0*/  @!PT LDS RZ, [RZ] ;  /* 0x00000000fffff984 */ /* 0x000fe20000000800 */
[----:B------:R0:W-:Y:S01]  /*161e0*/  @P0 LDGSTS.E.BYPASS.LTC128B.128 [R21+0x24c00], desc[UR36][R2.64], !P5 ;  /* 0x24c0000002150fae */ /* 0x0001e2000e901d64 */
[----:B------:R-:W-:-:S03]  /*161f0*/  IMAD.MOV.U32 R13, RZ, RZ, R0 ;  /* 0x000000ffff0d7224 */ /* 0x000fc600078e0000 */
[----:B------:R0:W-:Y:S04]  /*16200*/  @P0 LDGSTS.E.BYPASS.LTC128B.128 [R21+0x27400], desc[UR36][R2.64+0x80], !P4 ;  /* 0x2740008002150fae */ /* 0x0001e8000e101d64 */
[----:B------:R0:W-:Y:S01]  /*16210*/  @P0 LDGSTS.E.BYPASS.LTC128B.128 [R21+0x29c00], desc[UR36][R2.64+0x100], !P3 ;  /* 0x29c0010002150fae */ /* 0x0001e2000d901d64 */
[----:B------:R-:W-:-:S03]  /*16220*/  IMAD.MOV.U32 R8, RZ, RZ, R14 ;  /* 0x000000ffff087224 */ /* 0x000fc600078e000e */
[----:B------:R0:W-:Y:S01]  /*16230*/  @P0 LDGSTS.E.BYPASS.LTC128B.128 [R21+0x2c400], desc[UR36][R2.64+0x180], !P2 ;  /* 0x2c40018002150fae */ /* 0x0001e2000d101d64 */
[----:B------:R-:W-:-:S13]  /*16240*/  ISETP.GE.AND P0, PT, R4, 0x21, PT ;  /* 0x000000210400780c */ /* 0x000fda0003f06270 */
[----:B0-----:R-:W-:Y:S05]  /*16250*/  WARPSYNC.COLLECTIVE R15, `(.L_x_325) ;  /* 0x000000000f087348 */ /* 0x001fea0003c00000 */
[----:B------:R1:W2:Y:S02]  /*16260*/  SHFL.IDX P6, R14, R13, R12, R11 ;  /* 0x0000000c0d0e7389 */ /* 0x0002a400000c000b */
[----:B012---:R-:W-:Y:S01]  /*16270*/  ENDCOLLECTIVE ;  /* 0x000000000000791b */ /* 0x007fe20003800000 */
.L_x_325:
[----:B------:R-:W-:Y:S02]  /*16280*/  @P0 IMAD R9, R7, 0x2, R22 ;  /* 0x0000000207090824 */ /* 0x000fe400078e0216 */
[----:B------:R-:W-:Y:S02]  /*16290*/  IMAD.MOV.U32 R13, RZ, RZ, R6 ;  /* 0x000000ffff0d7224 */ /* 0x000fe400078e0006 */
[----:B------:R-:W-:Y:S02]  /*162a0*/  IMAD.MOV.U32 R12, RZ, RZ, 0x3 ;  /* 0x00000003ff0c7424 */ /* 0x000fe400078e00ff */
[----:B------:R-:W-:-:S07]  /*162b0*/  IMAD.MOV.U32 R2, RZ, RZ, R14 ;  /* 0x000000ffff027224 */ /* 0x000fce00078e000e */
[----:B------:R-:W-:Y:S05]  /*162c0*/  WARPSYNC.COLLECTIVE R15, `(.L_x_326) ;  /* 0x000000000f087348 */ /* 0x000fea0003c00000 */
[----:B------:R0:W1:Y:S02]  /*162d0*/  SHFL.IDX P6, R14, R13, R12, R11 ;  /* 0x0000000c0d0e7389 */ /* 0x00006400000c000b */
[----:B01----:R-:W-:Y:S01]  /*162e0*/  ENDCOLLECTIVE ;  /* 0x000000000000791b */ /* 0x003fe20003800000 */
.L_x_326:
        /* <DEDUP_REMOVED lines=15> */
.L_x_327:
[----:B------:R-:W-:Y:S02]  /*163e0*/  @P0 IMAD R21, R7, 0x2, R22 ;  /* 0x0000000207150824 */ /* 0x000fe400078e0216 */
[----:B------:R-:W-:Y:S02]  /*163f0*/  IMAD.MOV.U32 R13, RZ, RZ, R6 ;  /* 0x000000ffff0d7224 */ /* 0x000fe400078e0006 */
[----:B------:R-:W-:Y:S02]  /*16400*/  IMAD.MOV.U32 R12, RZ, RZ, 0x4 ;  /* 0x00000004ff0c7424 */ /* 0x000fe400078e00ff */
[----:B------:R-:W-:-:S07]  /*16410*/  IMAD.MOV.U32 R2, RZ, RZ, R14 ;  /* 0x000000ffff027224 */ /* 0x000fce00078e000e */
[----:B------:R-:W-:Y:S05]  /*16420*/  WARPSYNC.COLLECTIVE R15, `(.L_x_328) ;  /* 0x000000000f087348 */ /* 0x000fea0003c00000 */
[----:B------:R0:W1:Y:S02]  /*16430*/  SHFL.IDX P6, R14, R13, R12, R11 ;  /* 0x0000000c0d0e7389 */ /* 0x00006400000c000b */
[----:B01----:R-:W-:Y:S01]  /*16440*/  ENDCOLLECTIVE ;  /* 0x000000000000791b */ /* 0x003fe20003800000 */
.L_x_328:
        /* <DEDUP_REMOVED lines=10> */
[----:B------:R0:W-:Y:S04]  /*164f0*/  @P0 LDGSTS.E.BYPASS.LTC128B.128 [R21+0x2d400], desc[UR36][R2.64+0x180], !P2 ;  /* 0x2d40018002150fae */ /* 0x0001e8000d101d64 */
[----:B0-----:R-:W-:Y:S05]  /*16500*/  WARPSYNC.COLLECTIVE R15, `(.L_x_329) ;  /* 0x000000000f087348 */ /* 0x001fea0003c00000 */
[----:B------:R1:W2:Y:S02]  /*16510*/  SHFL.IDX P6, R14, R13, R12, R11 ;  /* 0x0000000c0d0e7389 */ /* 0x0002a400000c000b */
[----:B012---:R-:W-:Y:S01]  /*16520*/  ENDCOLLECTIVE ;  /* 0x000000000000791b */ /* 0x007fe20003800000 */
.L_x_329:
[----:B------:R-:W-:Y:S01]  /*16530*/  IMAD.MOV.U32 R0, RZ, RZ, R14 ;  /* 0x000000ffff007224 */ /* 0x000fe200078e000e */
[----:B------:R-:W-:Y:S06]  /*16540*/  BRA `(.L_x_330) ;  /* 0xffffffbc00887947 */ /* 0x000fec000383ffff */
.L_x_260:
[----:B------:R-:W-:Y:S02]  /*16550*/  IMAD.MOV.U32 R13, RZ, RZ, R4 ;  /* 0x000000ffff0d7224 */ /* 0x000fe400078e0004 */
[----:B------:R-:W-:Y:S02]  /*16560*/  IMAD.MOV.U32 R12, RZ, RZ, RZ ;  /* 0x000000ffff0c7224 */ /* 0x000fe400078e00ff */
[----:B------:R-:W-:Y:S02]  /*16570*/  IMAD.MOV.U32 R11, RZ, RZ, 0x181f ;  /* 0x0000181fff0b7424 */ /* 0x000fe400078e00ff */
[----:B------:R-:W-:Y:S02]  /*16580*/  IMAD.MOV.U32 R15, RZ, RZ, -0x1 ;  /* 0xffffffffff0f7424 */ /* 0x000fe400078e00ff */
[----:B-----5:R-:W-:Y:S02]  /*16590*/  IMAD R6, R10, R6, RZ ;  /* 0x000000060a067224 */ /* 0x020fe400078e02ff */
[----:B------:R-:W-:-:S07]  /*165a0*/  IMAD.IADD R0, R9, 0x1, R0 ;  /* 0x0000000109007824 */ /* 0x000fce00078e0200 */
[----:B------:R-:W-:Y:S05]  /*165b0*/  WARPSYNC.COLLECTIVE R15, `(.L_x_331) ;  /* 0x000000000f087348 */ /* 0x000fea0003c00000 */
[----:B------:R0:W1:Y:S02]  /*165c0*/  SHFL.IDX P6, R14, R13, R12, R11 ;  /* 0x0000000c0d0e7389 */ /* 0x00006400000c000b */
[----:B01----:R-:W-:Y:S01]  /*165d0*/  ENDCOLLECTIVE ;  /* 0x000000000000791b */ /* 0x003fe20003800000 */
.L_x_331:
[C---:B------:R-:W-:Y:S01]  /*165e0*/  VIADD R7, R0.reuse, 0x10 ;  /* 0x0000001000077836 */ /* 0x040fe20000000000 */
[----:B------:R-:W-:Y:S01]  /*165f0*/  ISETP.GE.AND P0, PT, R0, R6, PT ;  /* 0x000000060000720c */ /* 0x000fe20003f06270 */
[----:B------:R-:W-:Y:S02]  /*16600*/  IMAD.MOV.U32 R13, RZ, RZ, R5 ;  /* 0x000000ffff0d7224 */ /* 0x000fe400078e0005 */
[----:B------:R-:W-:-:S10]  /*16610*/  IMAD.MOV.U32 R2, RZ, RZ, R14 ;  /* 0x000000ffff027224 */ /* 0x000fd400078e000e */
[----:B------:R-:W-:Y:S05]  /*16620*/  WARPSYNC.COLLECTIVE R15, `(.L_x_332) ;  /* 0x000000000f087348 */ /* 0x000fea0003c00000 */
[----:B------:R0:W1:Y:S02]  /*16630*/  SHFL.IDX P6, R14, R13, R12, R11 ;  /* 0x0000000c0d0e7389 */ /* 0x00006400000c000b */
[----:B01----:R-:W-:Y:S01]  /*16640*/  ENDCOLLECTIVE ;  /* 0x000000000000791b */ /* 0x003fe20003800000 */
.L_x_332:
[----:B------:R-:W-:Y:S02]  /*16650*/  IMAD.MOV.U32 R13, RZ, RZ, R4 ;  /* 0x000000ffff0d7224 */ /* 0x000fe400078e0004 */
[----:B------:R-:W-:Y:S01]  /*16660*/  IMAD.MOV.U32 R12, RZ, RZ, 0x1 ;  /* 0x00000001ff0c7424 */ /* 0x000fe200078e00ff */
[----:B------:R-:W-:-:S05]  /*16670*/  @!P0 LEA R14, P5, R32, R14, 0x1 ;  /* 0x0000000e200e8211 */ /* 0x000fca00078a08ff */
[----:B------:R-:W-:Y:S02]  /*16680*/  @!P0 IMAD.X R3, RZ, RZ, R2, P5 ;  /* 0x000000ffff038224 */ /* 0x000fe400028e0602 */
[----:B------:R-:W-:-:S07]  /*16690*/  @!P0 IMAD.MOV.U32 R2, RZ, RZ, R14 ;  /* 0x000000ffff028224 */ /* 0x000fce00078e000e */
[----:B------:R-:W-:Y:S05]  /*166a0*/  WARPSYNC.COLLECTIVE R15, `(.L_x_333) ;  /* 0x000000000f087348 */ /* 0x000fea0003c00000 */
[----:B------:R0:W1:Y:S02]  /*166b0*/  SHFL.IDX P6, R14, R13, R12, R11 ;  /* 0x0000000c0d0e7389 */ /* 0x00006400000c000b */
[----:B01----:R-:W-:Y:S01]  /*166c0*/  ENDCOLLECTIVE ;  /* 0x000000000000791b */ /* 0x003fe20003800000 */
.L_x_333:
[----:B------:R-:W-:Y:S01]  /*166d0*/  @!PT LDS RZ, [RZ] ;  /* 0x00000000fffff984 */ /* 0x000fe20000000800 */
[----:B------:R-:W-:Y:S01]  /*166e0*/  @!PT LDS RZ, [RZ] ;  /* 0x00000000fffff984 */ /* 0x000fe20000000800 */
[----:B------:R-:W-:Y:S01]  /*166f0*/  @!PT LDS RZ, [RZ] ;  /* 0x00000000fffff984 */ /* 0x000fe20000000800 */
[----:B------:R-:W-:Y:S04]  /*16700*/  @!P0 LDGSTS.E.BYPASS.LTC128B.128 [R33+0x14400], desc[UR36][R2.64], !P4 ;  /* 0x1440000002218fae */ /* 0x000fe8000e101d64 */
[----:B------:R-:W-:Y:S04]  /*16710*/  @!P0 LDGSTS.E.BYPASS.LTC128B.128 [R33+0x18400], desc[UR36][R2.64+0x80], !P3 ;  /* 0x1840008002218fae */ /* 0x000fe8000d901d64 */
[----:B------:R-:W-:Y:S01]  /*16720*/  @!P0 LDGSTS.E.BYPASS.LTC128B.128 [R33+0x1c400], desc[UR36][R2.64+0x100], !P2 ;  /* 0x1c40010002218fae */ /* 0x000fe2000d101d64 */
[----:B------:R-:W-:-:S03]  /*16730*/  IMAD.MOV.U32 R13, RZ, RZ, R5 ;  /* 0x000000ffff0d7224 */ /* 0x000fc600078e0005 */
[----:B------:R0:W-:Y:S01]  /*16740*/  @!P0 LDGSTS.E.BYPASS.LTC128B.128 [R33+0x20400], desc[UR36][R2.64+0x180], !P1 ;  /* 0x2040018002218fae */ /* 0x0001e2000c901d64 */
[----:B------:R-:W-:Y:S01]  /*16750*/  ISETP.GE.AND P0, PT, R7, R6, PT ;  /* 0x000000060700720c */ /* 0x000fe20003f06270 */
[----:B0-----:R-:W-:-:S12]  /*16760*/  IMAD.MOV.U32 R2, RZ, RZ, R14 ;  /* 0x000000ffff027224 */ /* 0x001fd800078e000e */
[----:B------:R-:W-:Y:S05]  /*16770*/  WARPSYNC.COLLECTIVE R15, `(.L_x_334) ;  /* 0x000000000f087348 */ /* 0x000fea0003c00000 */
[----:B------:R0:W1:Y:S02]  /*16780*/  SHFL.IDX P6, R14, R13, R12, R11 ;  /* 0x0000000c0d0e7389 */ /* 0x00006400000c000b */
[----:B01----:R-:W-:Y:S01]  /*16790*/  ENDCOLLECTIVE ;  /* 0x000000000000791b */ /* 0x003fe20003800000 */
.L_x_334:
[----:B------:R-:W-:Y:S02]  /*167a0*/  IMAD.MOV.U32 R13, RZ, RZ, R4 ;  /* 0x000000ffff0d7224 */ /* 0x000fe400078e0004 */
[----:B------:R-:W-:Y:S01]  /*167b0*/  IMAD.MOV.U32 R12, RZ, RZ, 0x2 ;  /* 0x00000002ff0c7424 */ /* 0x000fe200078e00ff */
[----:B------:R-:W-:-:S04]  /*167c0*/  @!P0 LEA R14, P5, R32, R14, 0x1 ;  /* 0x0000000e200e8211 */ /* 0x000fc800078a08ff */
[----:B------:R-:W-:Y:S01]  /*167d0*/  @!P0 IADD3.X R7, RZ, R2, RZ, P5, !PT ;  /* 0x00000002ff078210 */ /* 0x000fe20002ffe4ff */
[----:B------:R-:W-:-:S08]  /*167e0*/  @!P0 IMAD.MOV.U32 R2, RZ, RZ, R14 ;  /* 0x000000ffff028224 */ /* 0x000fd000078e000e */
[----:B------:R-:W-:Y:S05]  /*167f0*/  WARPSYNC.COLLECTIVE R15, `(.L_x_335) ;  /* 0x000000000f087348 */ /* 0x000fea0003c00000 */
[----:B------:R0:W1:Y:S02]  /*16800*/  SHFL.IDX P6, R14, R13, R12, R11 ;  /* 0x0000000c0d0e7389 */ /* 0x00006400000c000b */
[----:B01----:R-:W-:Y:S01]  /*16810*/  ENDCOLLECTIVE ;  /* 0x000000000000791b */ /* 0x003fe20003800000 */
.L_x_335:
[----:B------:R-:W-:Y:S02]  /*16820*/  @!P0 IMAD.MOV.U32 R3, RZ, RZ, R7 ;  /* 0x000000ffff038224 */ /* 0x000fe400078e0007 */
[----:B------:R-:W-:-:S03]  /*16830*/  VIADD R7, R0, 0x20 ;  /* 0x0000002000077836 */ /* 0x000fc60000000000 */
[----:B------:R-:W-:Y:S01]  /*16840*/  @!PT LDS RZ, [RZ] ;  /* 0x00000000fffff984 */ /* 0x000fe20000000800 */
[----:B------:R-:W-:Y:S01]  /*16850*/  @!PT LDS RZ, [RZ] ;  /* 0x00000000fffff984 */ /* 0x000fe20000000800 */
[----:B------:R-:W-:Y:S01]  /*16860*/  @!PT LDS RZ, [RZ] ;  /* 0x00000000fffff984 */ /* 0x000fe20000000800 */
[----:B------:R-:W-:Y:S04]  /*16870*/  @!P0 LDGSTS.E.BYPASS.LTC128B.128 [R33+0x14c00], desc[UR36][R2.64], !P4 ;  /* 0x14c0000002218fae */ /* 0x000fe8000e101d64 */
[----:B------:R-:W-:Y:S01]  /*16880*/  @!P0 LDGSTS.E.BYPASS.LTC128B.128 [R33+0x18c00], desc[UR36][R2.64+0x80], !P3 ;  /* 0x18c0008002218fae */ /* 0x000fe2000d901d64 */
[----:B------:R-:W-:-:S03]  /*16890*/  IMAD.MOV.U32 R13, RZ, RZ, R5 ;  /* 0x000000ffff0d7224 */ /* 0x000fc600078e0005 */
[----:B------:R-:W-:Y:S04]  /*168a0*/  @!P0 LDGSTS.E.BYPASS.LTC128B.128 [R33+0x1cc00], desc[UR36][R2.64+0x100], !P2 ;  /* 0x1cc0010002218fae */ /* 0x000fe8000d101d64 */
[----:B------:R0:W-:Y:S01]  /*168b0*/  @!P0 LDGSTS.E.BYPASS.LTC128B.128 [R33+0x20c00], desc[UR36][R2.64+0x180], !P1 ;  /* 0x20c0018002218fae */ /* 0x0001e2000c901d64 */
[----:B------:R-:W-:Y:S01]  /*168c0*/  ISETP.GE.AND P0, PT, R7, R6, PT ;  /* 0x000000060700720c */ /* 0x000fe20003f06270 */
[----:B0-----:R-:W-:-:S12]  /*168d0*/  IMAD.MOV.U32 R2, RZ, RZ, R14 ;  /* 0x000000ffff027224 */ /* 0x001fd800078e000e */
[----:B------:R-:W-:Y:S05]  /*168e0*/  WARPSYNC.COLLECTIVE R15, `(.L_x_336) ;  /* 0x000000000f087348 */ /* 0x000fea0003c00000 */
[----:B------:R0:W1:Y:S02]  /*168f0*/  SHFL.IDX P6, R14, R13, R12, R11 ;  /* 0x0000000c0d0e7389 */ /* 0x00006400000c000b */
[----:B01----:R-:W-:Y:S01]  /*16900*/  ENDCOLLECTIVE ;  /* 0x000000000000791b */ /* 0x003fe20003800000 */
.L_x_336:
        /* <DEDUP_REMOVED lines=8> */
.L_x_337:
        /* <DEDUP_REMOVED lines=15> */
.L_x_338:
        /* <DEDUP_REMOVED lines=8> */
.L_x_339:
        /* <DEDUP_REMOVED lines=15> */
.L_x_340:
        /* <DEDUP_REMOVED lines=8> */
.L_x_341:
        /* <DEDUP_REMOVED lines=15> */
.L_x_342:
        /* <DEDUP_REMOVED lines=8> */
.L_x_343:
        /* <DEDUP_REMOVED lines=15> */
.L_x_344:
[----:B------:R-:W-:Y:S01]  /*16ed0*/  IMAD.MOV.U32 R13, RZ, RZ, R4 ;  /* 0x000000ffff0d7224 */ /* 0x000fe200078e0004 */
[----:B------:R-:W-:Y:S02]  /*16ee0*/  MOV R12, 0x7 ;  /* 0x00000007000c7802 */ /* 0x000fe40000000f00 */
[----:B------:R-:W-:-:S05]  /*16ef0*/  @!P0 LEA R14, P5, R32, R14, 0x1 ;  /* 0x0000000e200e8211 */ /* 0x000fca00078a08ff */
[----:B------:R-:W-:Y:S02]  /*16f00*/  @!P0 IMAD.X R7, RZ, RZ, R2, P5 ;  /* 0x000000ffff078224 */ /* 0x000fe400028e0602 */
[----:B------:R-:W-:-:S07]  /*16f10*/  @!P0 IMAD.MOV.U32 R2, RZ, RZ, R14 ;  /* 0x000000ffff028224 */ /* 0x000fce00078e000e */
[----:B------:R-:W-:Y:S05]  /*16f20*/  WARPSYNC.COLLECTIVE R15, `(.L_x_345) ;  /* 0x000000000f087348 */ /* 0x000fea0003c00000 */
[----:B------:R0:W1:Y:S02]  /*16f30*/  SHFL.IDX P6, R14, R13, R12, R11 ;  /* 0x0000000c0d0e7389 */ /* 0x00006400000c000b */
[----:B01----:R-:W-:Y:S01]  /*16f40*/  ENDCOLLECTIVE ;  /* 0x000000000000791b */ /* 0x003fe20003800000 */
.L_x_345:
[----:B------:R-:W-:-:S05]  /*16f50*/  @!P0 IMAD.MOV.U32 R3, RZ, RZ, R7 ;  /* 0x000000ffff038224 */ /* 0x000fca00078e0007 */
[----:B------:R-:W-:Y:S01]  /*16f60*/  @!PT LDS RZ, [RZ] ;  /* 0x00000000fffff984 */ /* 0x000fe20000000800 */
[----:B------:R-:W-:Y:S01]  /*16f70*/  @!PT LDS RZ, [RZ] ;  /* 0x00000000fffff984 */ /* 0x000fe20000000800 */
[----:B------:R-:W-:Y:S01]  /*16f80*/  @!PT LDS RZ, [RZ] ;  /* 0x00000000fffff984 */ /* 0x000fe20000000800 */
[----:B------:R0:W-:Y:S04]  /*16f90*/  @!P0 LDGSTS.E.BYPASS.LTC128B.128 [R33+0x17400], desc[UR36][R2.64], !P4 ;  /* 0x1740000002218fae */ /* 0x0001e8000e101d64 */
[----:B------:R0:W-:Y:S01]  /*16fa0*/  @!P0 LDGSTS.E.BYPASS.LTC128B.128 [R33+0x1b400], desc[UR36][R2.64+0x80], !P3 ;  /* 0x1b40008002218fae */ /* 0x0001e2000d901d64 */
[----:B------:R-:W-:-:S03]  /*16fb0*/  IMAD.MOV.U32 R13, RZ, RZ, R5 ;  /* 0x000000ffff0d7224 */ /* 0x000fc600078e0005 */
[----:B------:R0:W-:Y:S04]  /*16fc0*/  @!P0 LDGSTS.E.BYPASS.LTC128B.128 [R33+0x1f400], desc[UR36][R2.64+0x100], !P2 ;  /* 0x1f40010002218fae */ /* 0x0001e8000d101d64 */
[----:B------:R0:W-:Y:S01]  /*16fd0*/  @!P0 LDGSTS.E.BYPASS.LTC128B.128 [R33+0x23400], desc[UR36][R2.64+0x180], !P1 ;  /* 0x2340018002218fae */ /* 0x0001e2000c901d64 */
[----:B------:R-:W-:-:S07]  /*16fe0*/  IMAD.MOV.U32 R7, RZ, RZ, R14 ;  /* 0x000000ffff077224 */ /* 0x000fce00078e000e */
[----:B0-----:R-:W-:Y:S05]  /*16ff0*/  WARPSYNC.COLLECTIVE R15, `(.L_x_346) ;  /* 0x000000000f087348 */ /* 0x001fea0003c00000 */
[----:B------:R1:W2:Y:S02]  /*17000*/  SHFL.IDX P6, R14, R13, R12, R11 ;  /* 0x0000000c0d0e7389 */ /* 0x0002a400000c000b */
[----:B012---:R-:W-:Y:S01]  /*17010*/  ENDCOLLECTIVE ;  /* 0x000000000000791b */ /* 0x007fe20003800000 */
.L_x_346:
[----:B------:R-:W-:Y:S05]  /*17020*/  BRA `(.L_x_347) ;  /* 0xffffffc000087947 */ /* 0x000fea000383ffff */
.L_x_265:
[----:B0-----:R0:W3:Y:S02]  /*17030*/  SYNCS.PHASECHK.TRANS64.TRYWAIT P0, [R22+URZ+0x38820], R3 ;  /* 0x03882003160075a7 */ /* 0x0010e4000800017f */
[----:B---3--:R-:W-:Y:S05]  /*17040*/  @!P0 NANOSLEEP.SYNCS 0x989680 ;  /* 0x009896800000895d */ /* 0x008fea0003900000 */
[----:B------:R-:W3:Y:S02]  /*17050*/  @!P0 SYNCS.PHASECHK.TRANS64 P0, [R22+URZ+0x38820], R3 ;  /* 0x03882003160085a7 */ /* 0x000ee4000800007f */
[----:B---3--:R-:W-:Y:S05]  /*17060*/  @!P0 BRA `(.L_x_265) ;  /* 0xfffffffc00f08947 */ /* 0x008fea000383ffff */
[----:B------:R-:W-:Y:S05]  /*17070*/  BRA `(.L_x_348) ;  /* 0xffffffc000847947 */ /* 0x000fea000383ffff */
.L_x_270:
[----:B0-----:R0:W1:Y:S02]  /*17080*/  SYNCS.PHASECHK.TRANS64.TRYWAIT P0, [R6+URZ+0x38840], R3 ;  /* 0x03884003060075a7 */ /* 0x001064000800017f */
[----:B-1----:R-:W-:Y:S05]  /*17090*/  @!P0 NANOSLEEP.SYNCS 0x989680 ;  /* 0x009896800000895d */ /* 0x002fea0003900000 */
[----:B------:R-:W1:Y:S02]  /*170a0*/  @!P0 SYNCS.PHASECHK.TRANS64 P0, [R6+URZ+0x38840], R3 ;  /* 0x03884003060085a7 */ /* 0x000e64000800007f */
[----:B-1----:R-:W-:Y:S05]  /*170b0*/  @!P0 BRA `(.L_x_270) ;  /* 0xfffffffc00f08947 */ /* 0x002fea000383ffff */
[----:B------:R-:W-:Y:S05]  /*170c0*/  BRA `(.L_x_349) ;  /* 0xffffffc400647947 */ /* 0x000fea000383ffff */
.L_x_271:
        /* <DEDUP_REMOVED lines=8> */
.L_x_351:
[----:B------:R-:W-:Y:S05]  /*17150*/  BSYNC B1 ;  /* 0x0000000000017941 */ /* 0x000fea0003800000 */
.L_x_350:
[----:B------:R-:W-:Y:S01]  /*17160*/  IMAD.MOV.U32 R13, RZ, RZ, R8 ;  /* 0x000000ffff0d7224 */ /* 0x000fe200078e0008 */
[----:B------:R-:W-:Y:S01]  /*17170*/  LOP3.LUT R23, R23, 0xfffff7ff, RZ, 0xc0, !PT ;  /* 0xfffff7ff17177812 */ /* 0x000fe200078ec0ff */
[----:B------:R-:W-:Y:S02]  /*17180*/  IMAD.MOV.U32 R12, RZ, RZ, RZ ;  /* 0x000000ffff0c7224 */ /* 0x000fe400078e00ff */
[----:B------:R-:W-:Y:S01]  /*17190*/  IMAD.MOV.U32 R11, RZ, RZ, 0x181f ;  /* 0x0000181fff0b7424 */ /* 0x000fe200078e00ff */
[----:B------:R-:W-:Y:S01]  /*171a0*/  @P3 LOP3.LUT R23, R23, 0x800, RZ, 0xfc, !PT ;  /* 0x0000080017173812 */ /* 0x000fe200078efcff */
[----:B------:R-:W-:Y:S02]  /*171b0*/  IMAD.MOV.U32 R15, RZ, RZ, -0x1 ;  /* 0xffffffffff0f7424 */ /* 0x000fe400078e00ff */
[----:B------:R-:W-:Y:S01]  /*171c0*/  IMAD.MOV.U32 R3, RZ, RZ, R14 ;  /* 0x000000ffff037224 */ /* 0x000fe200078e000e */
[----:B------:R-:W-:Y:S01]  /*171d0*/  LOP3.LUT P3, RZ, R23, 0x10, RZ, 0xc0, !PT ;  /* 0x0000001017ff7812 */ /* 0x000fe2000786c0ff */
[----:B------:R-:W-:-:S12]  /*171e0*/  IMAD.SHL.U32 R0, R32, 0x2, RZ ;  /* 0x0000000220007824 */ /* 0x000fd800078e00ff */
[----:B------:R-:W-:Y:S05]  /*171f0*/  WARPSYNC.COLLECTIVE R15, `(.L_x_352) ;  /* 0x000000000f087348 */ /* 0x000fea0003c00000 */
[----:B------:R0:W1:Y:S02]  /*17200*/  SHFL.IDX P6, R14, R13, R12, R11 ;  /* 0x0000000c0d0e7389 */ /* 0x00006400000c000b */
[----:B01----:R-:W-:Y:S01]  /*17210*/  ENDCOLLECTIVE ;  /* 0x000000000000791b */ /* 0x003fe20003800000 */
.L_x_352:
[----:B------:R-:W-:Y:S01]  /*17220*/  LOP3.LUT R23, R23, 0xfffffbff, RZ, 0xc0, !PT ;  /* 0xfffffbff17177812 */ /* 0x000fe200078ec0ff */
[----:B------:R-:W-:-:S03]  /*17230*/  IMAD R9, R9, 0x2, R22 ;  /* 0x0000000209097824 */ /* 0x000fc600078e0216 */
[----:B------:R-:W-:-:S04]  /*17240*/  @P2 LOP3.LUT R23, R23, 0x400, RZ, 0xfc, !PT ;  /* 0x0000040017172812 */ /* 0x000fc800078efcff */
[C---:B------:R-:W-:Y:S02]  /*17250*/  LOP3.LUT P2, RZ, R23.reuse, 0x8, RZ, 0xc0, !PT ;  /* 0x0000000817ff7812 */ /* 0x040fe4000784c0ff */
[----:B------:R-:W-:Y:S01]  /*17260*/  LOP3.LUT R23, R23, 0xfffffdff, RZ, 0xc0, !PT ;  /* 0xfffffdff17177812 */ /* 0x000fe200078ec0ff */
[----:B------:R-:W-:-:S03]  /*17270*/  IMAD.MOV.U32 R13, RZ, RZ, R10 ;  /* 0x000000ffff0d7224 */ /* 0x000fc600078e000a */
[----:B------:R-:W-:Y:S01]  /*17280*/  @P1 LOP3.LUT R23, R23, 0x200, RZ, 0xfc, !PT ;  /* 0x0000020017171812 */ /* 0x000fe200078efcff */
[----:B------:R-:W-:-:S03]  /*17290*/  IMAD.MOV.U32 R12, RZ, RZ, 0x1 ;  /* 0x00000001ff0c7424 */ /* 0x000fc600078e00ff */
[----:B------:R-:W-:Y:S01]  /*172a0*/  LOP3.LUT P1, RZ, R23, 0x4, RZ, 0xc0, !PT ;  /* 0x0000000417ff7812 */ /* 0x000fe2000782c0ff */
[----:B------:R-:W-:-:S12]  /*172b0*/  IMAD.MOV.U32 R2, RZ, RZ, R14 ;  /* 0x000000ffff027224 */ /* 0x000fd800078e000e */
[----:B------:R-:W-:Y:S05]  /*172c0*/  WARPSYNC.COLLECTIVE R15, `(.L_x_353) ;  /* 0x000000000f087348 */ /* 0x000fea0003c00000 */
[----:B------:R0:W1:Y:S02]  /*172d0*/  SHFL.IDX P6, R14, R13, R12, R11 ;  /* 0x0000000c0d0e7389 */ /* 0x00006400000c000b */
[----:B01----:R-:W-:Y:S01]  /*172e0*/  ENDCOLLECTIVE ;  /* 0x000000000000791b */ /* 0x003fe20003800000 */
.L_x_353:
[----:B------:R-:W-:-:S05]  /*172f0*/  IADD3 R2, P0, R2, R0, RZ ;  /* 0x0000000002027210 */ /* 0x000fca0007f1e0ff */
[----:B------:R-:W-:-:S05]  /*17300*/  IMAD.X R3, RZ, RZ, R3, P0 ;  /* 0x000000ffff037224 */ /* 0x000fca00000e0603 */
[----:B------:R-:W-:Y:S01]  /*17310*/  @!PT LDS RZ, [RZ] ;  /* 0x00000000fffff984 */ /* 0x000fe20000000800 */
[----:B------:R-:W-:Y:S01]  /*17320*/  @!PT LDS RZ, [RZ] ;  /* 0x00000000fffff984 */ /* 0x000fe20000000800 */
[----:B------:R-:W-:Y:S01]  /*17330*/  @!PT LDS RZ, [RZ] ;  /* 0x00000000fffff984 */ /* 0x000fe20000000800 */
[----:B------:R0:W-:Y:S01]  /*17340*/  LDGSTS.E.BYPASS.LTC128B.128 [R9+0x24400], desc[UR36][R2.64], !P3 ;  /* 0x2440000002097fae */ /* 0x0001e2000d901d64 */
[----:B------:R-:W-:-:S03]  /*17350*/  IMAD.MOV.U32 R13, RZ, RZ, R8 ;  /* 0x000000ffff0d7224 */ /* 0x000fc600078e0008 */
[----:B------:R0:W-:Y:S04]  /*17360*/  LDGSTS.E.BYPASS.LTC128B.128 [R9+0x26c00], desc[UR36][R2.64+0x80], !P2 ;  /* 0x26c0008002097fae */ /* 0x0001e8000d101d64 */
[----:B------:R0:W-:Y:S01]  /*17370*/  LDGSTS.E.BYPASS.LTC128B.128 [R9+0x29400], desc[UR36][R2.64+0x100], !P1 ;  /* 0x2940010002097fae */ /* 0x0001e2000c901d64 */
[----:B------:R-:W-:-:S03]  /*17380*/  IMAD.MOV.U32 R35, RZ, RZ, R14 ;  /* 0x000000ffff237224 */ /* 0x000fc600078e000e */
[----:B------:R0:W-:Y:S04]  /*17390*/  LDGSTS.E.BYPASS.LTC128B.128 [R9+0x2bc00], desc[UR36][R2.64+0x180], !P5 ;  /* 0x2bc0018002097fae */ /* 0x0001e8000e901d64 */
[----:B0-----:R-:W-:Y:S05]  /*173a0*/  WARPSYNC.COLLECTIVE R15, `(.L_x_354) ;  /* 0x000000000f087348 */ /* 0x001fea0003c00000 */
[----:B------:R1:W2:Y:S02]  /*173b0*/  SHFL.IDX P6, R14, R13, R12, R11 ;  /* 0x0000000c0d0e7389 */ /* 0x0002a400000c000b */
[----:B012---:R-:W-:Y:S01]  /*173c0*/  ENDCOLLECTIVE ;  /* 0x000000000000791b */ /* 0x007fe20003800000 */
.L_x_354:
[----:B------:R-:W-:Y:S02]  /*173d0*/  IMAD.MOV.U32 R13, RZ, RZ, R10 ;  /* 0x000000ffff0d7224 */ /* 0x000fe400078e000a */
[----:B------:R-:W-:Y:S02]  /*173e0*/  IMAD.MOV.U32 R12, RZ, RZ, 0x2 ;  /* 0x00000002ff0c7424 */ /* 0x000fe400078e00ff */
[----:B------:R-:W-:-:S07]  /*173f0*/  IMAD.MOV.U32 R2, RZ, RZ, R14 ;  /* 0x000000ffff027224 */ /* 0x000fce00078e000e */
[----:B------:R-:W-:Y:S05]  /*17400*/  WARPSYNC.COLLECTIVE R15, `(.L_x_355) ;  /* 0x000000000f087348 */ /* 0x000fea0003c00000 */
[----:B------:R0:W1:Y:S02]  /*17410*/  SHFL.IDX P6, R14, R13, R12, R11 ;  /* 0x0000000c0d0e7389 */ /* 0x00006400000c000b */
[----:B01----:R-:W-:Y:S01]  /*17420*/  ENDCOLLECTIVE ;  /* 0x000000000000791b */ /* 0x003fe20003800000 */
.L_x_355:
        /* <DEDUP_REMOVED lines=14> */
.L_x_356:
[----:B------:R-:W-:Y:S02]  /*17510*/  IMAD.MOV.U32 R13, RZ, RZ, R10 ;  /* 0x000000ffff0d7224 */ /* 0x000fe400078e000a */
[----:B------:R-:W-:Y:S02]  /*17520*/  IMAD.MOV.U32 R12, RZ, RZ, 0x3 ;  /* 0x00000003ff0c7424 */ /* 0x000fe400078e00ff */
[----:B------:R-:W-:-:S07]  /*17530*/  IMAD.MOV.U32 R2, RZ, RZ, R14 ;  /* 0x000000ffff027224 */ /* 0x000fce00078e000e */
[----:B------:R-:W-:Y:S05]  /*17540*/  WARPSYNC.COLLECTIVE R15, `(.L_x_357) ;  /* 0x000000000f087348 */ /* 0x000fea0003c00000 */
[----:B------:R0:W1:Y:S02]  /*17550*/  SHFL.IDX P6, R14, R13, R12, R11 ;  /* 0x0000000c0d0e7389 */ /* 0x00006400000c000b */
[----:B01----:R-:W-:Y:S01]  /*17560*/  ENDCOLLECTIVE ;  /* 0x000000000000791b */ /* 0x003fe20003800000 */
.L_x_357:
        /* <DEDUP_REMOVED lines=14> */
.L_x_358:
[----:B------:R-:W-:Y:S02]  /*17650*/  IMAD.MOV.U32 R13, RZ, RZ, R10 ;  /* 0x000000ffff0d7224 */ /* 0x000fe400078e000a */
[----:B------:R-:W-:Y:S02]  /*17660*/  IMAD.MOV.U32 R12, RZ, RZ, 0x4 ;  /* 0x00000004ff0c7424 */ /* 0x000fe400078e00ff */
[----:B------:R-:W-:-:S07]  /*17670*/  IMAD.MOV.U32 R2, RZ, RZ, R14 ;  /* 0x000000ffff027224 */ /* 0x000fce00078e000e */
[----:B------:R-:W-:Y:S05]  /*17680*/  WARPSYNC.COLLECTIVE R15, `(.L_x_359) ;  /* 0x000000000f087348 */ /* 0x000fea0003c00000 */
[----:B------:R0:W1:Y:S02]  /*17690*/  SHFL.IDX P6, R14, R13, R12, R11 ;  /* 0x0000000c0d0e7389 */ /* 0x00006400000c000b */
[----:B01----:R-:W-:Y:S01]  /*176a0*/  ENDCOLLECTIVE ;  /* 0x000000000000791b */ /* 0x003fe20003800000 */
.L_x_359:
[----:B------:R-:W-:-:S05]  /*176b0*/  IADD3 R2, P0, R2, R0, RZ ;  /* 0x0000000002027210 */ /* 0x000fca0007f1e0ff */
[----:B------:R-:W-:-:S05]  /*176c0*/  IMAD.X R3, RZ, RZ, R35, P0 ;  /* 0x000000ffff037224 */ /* 0x000fca00000e0623 */
[----:B------:R-:W-:Y:S01]  /*176d0*/  @!PT LDS RZ, [RZ] ;  /* 0x00000000fffff984 */ /* 0x000fe20000000800 */
[----:B------:R-:W-:Y:S01]  /*176e0*/  @!PT LDS RZ, [RZ] ;  /* 0x00000000fffff984 */ /* 0x000fe20000000800 */
[----:B------:R-:W-:Y:S01]  /*176f0*/  @!PT LDS RZ, [RZ] ;  /* 0x00000000fffff984 */ /* 0x000fe20000000800 */
[----:B------:R0:W-:Y:S01]  /*17700*/  LDGSTS.E.BYPASS.LTC128B.128 [R9+0x25c00], desc[UR36][R2.64], !P3 ;  /* 0x25c0000002097fae */ /* 0x0001e2000d901d64 */
[----:B------:R-:W-:Y:S01]  /*17710*/  IMAD.MOV.U32 R13, RZ, RZ, R8 ;  /* 0x000000ffff0d7224 */ /* 0x000fe200078e0008 */
[C---:B------:R-:W-:Y:S02]  /*17720*/  LOP3.LUT P3, RZ, R23.reuse, 0x800, RZ, 0xc0, !PT ;  /* 0x0000080017ff7812 */ /* 0x040fe4000786c0ff */
[----:B------:R0:W-:Y:S01]  /*17730*/  LDGSTS.E.BYPASS.LTC128B.128 [R9+0x28400], desc[UR36][R2.64+0x80], !P2 ;  /* 0x2840008002097fae */ /* 0x0001e2000d101d64 */
[----:B------:R-:W-:-:S03]  /*17740*/  LOP3.LUT P2, RZ, R23, 0x400, RZ, 0xc0, !PT ;  /* 0x0000040017ff7812 */ /* 0x000fc6000784c0ff */
[----:B------:R0:W-:Y:S01]  /*17750*/  LDGSTS.E.BYPASS.LTC128B.128 [R9+0x2ac00], desc[UR36][R2.64+0x100], !P1 ;  /* 0x2ac0010002097fae */ /* 0x0001e2000c901d64 */
[----:B------:R-:W-:Y:S01]  /*17760*/  LOP3.LUT P1, RZ, R23, 0x200, RZ, 0xc0, !PT ;  /* 0x0000020017ff7812 */ /* 0x000fe2000782c0ff */
[----:B------:R-:W-:Y:S02]  /*17770*/  IMAD.MOV.U32 R35, RZ, RZ, R14 ;  /* 0x000000ffff237224 */ /* 0x000fe400078e000e */
[----:B------:R0:W-:Y:S10]  /*17780*/  LDGSTS.E.BYPASS.LTC128B.128 [R9+0x2d400], desc[UR36][R2.64+0x180], !P5 ;  /* 0x2d40018002097fae */ /* 0x0001f4000e901d64 */
[----:B0-----:R-:W-:Y:S05]  /*17790*/  WARPSYNC.COLLECTIVE R15, `(.L_x_360) ;  /* 0x000000000f087348 */ /* 0x001fea0003c00000 */
[----:B------:R1:W2:Y:S02]  /*177a0*/  SHFL.IDX P6, R14, R13, R12, R11 ;  /* 0x0000000c0d0e7389 */ /* 0x0002a400000c000b */
[----:B012---:R-:W-:Y:S01]  /*177b0*/  ENDCOLLECTIVE ;  /* 0x000000000000791b */ /* 0x007fe20003800000 */
.L_x_360:
[----:B------:R-:W-:Y:S01]  /*177c0*/  IMAD.MOV.U32 R2, RZ, RZ, R14 ;  /* 0x000000ffff027224 */ /* 0x000fe200078e000e */
[----:B------:R-:W-:Y:S06]  /*177d0*/  BRA `(.L_x_361) ;  /* 0xffffffc000b07947 */ /* 0x000fec000383ffff */
.L_x_276:
[----:B-1----:R1:W2:Y:S02]  /*177e0*/  SYNCS.PHASECHK.TRANS64.TRYWAIT P0, [R6+URZ+0x38860], R2 ;  /* 0x03886002060075a7 */ /* 0x0022a4000800017f */
[----:B--2---:R-:W-:Y:S05]  /*177f0*/  @!P0 NANOSLEEP.SYNCS 0x989680 ;  /* 0x009896800000895d */ /* 0x004fea0003900000 */
[----:B------:R-:W2:Y:S02]  /*17800*/  @!P0 SYNCS.PHASECHK.TRANS64 P0, [R6+URZ+0x38860], R2 ;  /* 0x03886002060085a7 */ /* 0x000ea4000800007f */
[----:B--2---:R-:W-:Y:S05]  /*17810*/  @!P0 BRA `(.L_x_276) ;  /* 0xfffffffc00f08947 */ /* 0x004fea000383ffff */
[----:B------:R-:W-:Y:S05]  /*17820*/  BRA `(.L_x_362) ;  /* 0xffffffc400287947 */ /* 0x000fea000383ffff */
.L_x_277:
[----:B------:R-:W-:Y:S01]  /*17830*/  BSSY B1, `(.L_x_363) ;  /* 0x0000008000017945 */ /* 0x000fe20003800000 */
[----:B------:R-:W-:Y:S02]  /*17840*/  IMAD.MOV.U32 R13, RZ, RZ, R24 ;  /* 0x000000ffff0d7224 */ /* 0x000fe400078e0018 */
[----:B------:R-:W-:Y:S02]  /*17850*/  IMAD.MOV.U32 R12, RZ, RZ, RZ ;  /* 0x000000ffff0c7224 */ /* 0x000fe400078e00ff */
[----:B------:R-:W-:Y:S02]  /*17860*/  IMAD.MOV.U32 R11, RZ, RZ, 0x181f ;  /* 0x0000181fff0b7424 */ /* 0x000fe400078e00ff */
[----:B------:R-:W-:-:S07]  /*17870*/  IMAD.MOV.U32 R15, RZ, RZ, -0x1 ;  /* 0xffffffffff0f7424 */ /* 0x000fce00078e00ff */
[----:B-1----:R-:W-:Y:S05]  /*17880*/  WARPSYNC.COLLECTIVE R15, `(.L_x_364) ;  /* 0x000000000f087348 */ /* 0x002fea0003c00000 */
[----:B------:R0:W2:Y:S02]  /*17890*/  SHFL.IDX P6, R14, R13, R12, R11 ;  /* 0x0000000c0d0e7389 */ /* 0x0000a400000c000b */
[----:B012---:R-:W-:Y:S01]  /*178a0*/  ENDCOLLECTIVE ;  /* 0x000000000000791b */ /* 0x007fe20003800000 */
.L_x_364:
[----:B------:R-:W-:Y:S05]  /*178b0*/  BSYNC B1 ;  /* 0x0000000000017941 */ /* 0x000fea0003800000 */
.L_x_363:
[----:B------:R-:W-:Y:S01]  /*178c0*/  MOV R13, R18 ;  /* 0x00000012000d7202 */ /* 0x000fe20000000f00 */
[----:B------:R-:W-:Y:S02]  /*178d0*/  IMAD.MOV.U32 R12, RZ, RZ, RZ ;  /* 0x000000ffff0c7224 */ /* 0x000fe400078e00ff */
[----:B------:R-:W-:Y:S02]  /*178e0*/  IMAD.MOV.U32 R11, RZ, RZ, 0x181f ;  /* 0x0000181fff0b7424 */ /* 0x000fe400078e00ff */
[----:B------:R-:W-:Y:S02]  /*178f0*/  IMAD.MOV.U32 R15, RZ, RZ, -0x1 ;  /* 0xffffffffff0f7424 */ /* 0x000fe400078e00ff */
[----:B------:R-:W-:Y:S02]  /*17900*/  IMAD.MOV.U32 R3, RZ, RZ, R14 ;  /* 0x000000ffff037224 */ /* 0x000fe400078e000e */
[----:B------:R-:W-:-:S07]  /*17910*/  IMAD R7, R7, 0x2, R22 ;  /* 0x0000000207077824 */ /* 0x000fce00078e0216 */
[----:B------:R-:W-:Y:S05]  /*17920*/  WARPSYNC.COLLECTIVE R15, `(.L_x_365) ;  /* 0x000000000f087348 */ /* 0x000fea0003c00000 */
[----:B------:R0:W1:Y:S02]  /*17930*/  SHFL.IDX P6, R14, R13, R12, R11 ;  /* 0x0000000c0d0e7389 */ /* 0x00006400000c000b */
[----:B01----:R-:W-:Y:S01]  /*17940*/  ENDCOLLECTIVE ;  /* 0x000000000000791b */ /* 0x003fe20003800000 */
.L_x_365:
[----:B------:R-:W-:Y:S02]  /*17950*/  IMAD.MOV.U32 R13, RZ, RZ, R24 ;  /* 0x000000ffff0d7224 */ /* 0x000fe400078e0018 */
[----:B------:R-:W-:Y:S02]  /*17960*/  IMAD.MOV.U32 R12, RZ, RZ, 0x1 ;  /* 0x00000001ff0c7424 */ /* 0x000fe400078e00ff */
[----:B------:R-:W-:-:S07]  /*17970*/  IMAD.MOV.U32 R2, RZ, RZ, R14 ;  /* 0x000000ffff027224 */ /* 0x000fce00078e000e */
[----:B------:R-:W-:Y:S05]  /*17980*/  WARPSYNC.COLLECTIVE R15, `(.L_x_366) ;  /* 0x000000000f087348 */ /* 0x000fea0003c00000 */
[----:B------:R0:W1:Y:S02]  /*17990*/  SHFL.IDX P6, R14, R13, R12, R11 ;  /* 0x0000000c0d0e7389 */ /* 0x00006400000c000b */
[----:B01----:R-:W-:Y:S01]  /*179a0*/  ENDCOLLECTIVE ;  /* 0x000000000000791b */ /* 0x003fe20003800000 */
.L_x_366:
[----:B------:R-:W-:-:S05]  /*179b0*/  IADD3 R2, P0, R2, R0, RZ ;  /* 0x0000000002027210 */ /* 0x000fca0007f1e0ff */
[----:B------:R-:W-:Y:S01]  /*179c0*/  IMAD.X R3, RZ, RZ, R3, P0 ;  /* 0x000000ffff037224 */ /* 0x000fe200000e0603 */
[----:B------:R-:W-:Y:S01]  /*179d0*/  ISETP.LT.OR P0, PT, R8, 0x1, P4 ;  /* 0x000000010800780c */ /* 0x000fe20002701670 */
[----:B------:R-:W-:-:S12]  /*179e0*/  IMAD.MOV.U32 R13, RZ, RZ, R18 ;  /* 0x000000ffff0d7224 */ /* 0x000fd800078e0012 */
        /* <DEDUP_REMOVED lines=9> */
[----:B------:R0:W-:Y:S02]  /*17a80*/  LDGSTS.E.BYPASS.LTC128B.128 [R7+0x7c00], desc[UR36][R2.64+0x180], !P0 ;  /* 0x07c0018002077fae */ /* 0x0001e4000c101d64 */
[----:B0-----:R-:W-:-:S07]  /*17a90*/  IMAD.MOV.U32 R3, RZ, RZ, R14 ;  /* 0x000000ffff037224 */ /* 0x001fce00078e000e */
[----:B------:R-:W-:Y:S05]  /*17aa0*/  WARPSYNC.COLLECTIVE R15, `(.L_x_367) ;  /* 0x000000000f087348 */ /* 0x000fea0003c00000 */
[----:B------:R0:W1:Y:S02]  /*17ab0*/  SHFL.IDX P6, R14, R13, R12, R11 ;  /* 0x0000000c0d0e7389 */ /* 0x00006400000c000b */
[----:B01----:R-:W-:Y:S01]  /*17ac0*/  ENDCOLLECTIVE ;  /* 0x000000000000791b */ /* 0x003fe20003800000 */
.L_x_367:
[----:B------:R-:W-:Y:S02]  /*17ad0*/  IMAD.MOV.U32 R13, RZ, RZ, R24 ;  /* 0x000000ffff0d7224 */ /* 0x000fe400078e0018 */
[----:B------:R-:W-:Y:S02]  /*17ae0*/  IMAD.MOV.U32 R12, RZ, RZ, 0x2 ;  /* 0x00000002ff0c7424 */ /* 0x000fe400078e00ff */
[----:B------:R-:W-:-:S07]  /*17af0*/  IMAD.MOV.U32 R2, RZ, RZ, R14 ;  /* 0x000000ffff027224 */ /* 0x000fce00078e000e */
[----:B------:R-:W-:Y:S05]  /*17b00*/  WARPSYNC.COLLECTIVE R15, `(.L_x_368) ;  /* 0x000000000f087348 */ /* 0x000fea0003c00000 */
[----:B------:R0:W1:Y:S02]  /*17b10*/  SHFL.IDX P6, R14, R13, R12, R11 ;  /* 0x0000000c0d0e7389 */ /* 0x00006400000c000b */
[----:B01----:R-:W-:Y:S01]  /*17b20*/  ENDCOLLECTIVE ;  /* 0x000000000000791b */ /* 0x003fe20003800000 */
.L_x_368:
        /* <DEDUP_REMOVED lines=18> */
.L_x_369:
[----:B------:R-:W-:Y:S02]  /*17c50*/  IMAD.MOV.U32 R13, RZ, RZ, R24 ;  /* 0x000000ffff0d7224 */ /* 0x000fe400078e0018 */
[----:B------:R-:W-:Y:S02]  /*17c60*/  IMAD.MOV.U32 R12, RZ, RZ, 0x3 ;  /* 0x00000003ff0c7424 */ /* 0x000fe400078e00ff */
[----:B------:R-:W-:-:S07]  /*17c70*/  IMAD.MOV.U32 R2, RZ, RZ, R14 ;  /* 0x000000ffff027224 */ /* 0x000fce00078e000e */
[----:B------:R-:W-:Y:S05]  /*17c80*/  WARPSYNC.COLLECTIVE R15, `(.L_x_370) ;  /* 0x000000000f087348 */ /* 0x000fea0003c00000 */
[----:B------:R0:W1:Y:S02]  /*17c90*/  SHFL.IDX P6, R14, R13, R12, R11 ;  /* 0x0000000c0d0e7389 */ /* 0x00006400000c000b */
[----:B01----:R-:W-:Y:S01]  /*17ca0*/  ENDCOLLECTIVE ;  /* 0x000000000000791b */ /* 0x003fe20003800000 */
.L_x_370:
        /* <DEDUP_REMOVED lines=18> */
.L_x_371:
[----:B------:R-:W-:Y:S02]  /*17dd0*/  IMAD.MOV.U32 R13, RZ, RZ, R24 ;  /* 0x000000ffff0d7224 */ /* 0x000fe400078e0018 */
[----:B------:R-:W-:Y:S02]  /*17de0*/  IMAD.MOV.U32 R12, RZ, RZ, 0x4 ;  /* 0x00000004ff0c7424 */ /* 0x000fe400078e00ff */
[----:B------:R-:W-:-:S07]  /*17df0*/  IMAD.MOV.U32 R2, RZ, RZ, R14 ;  /* 0x000000ffff027224 */ /* 0x000fce00078e000e */
[----:B------:R-:W-:Y:S05]  /*17e00*/  WARPSYNC.COLLECTIVE R15, `(.L_x_372) ;  /* 0x000000000f087348 */ /* 0x000fea0003c00000 */
[----:B------:R0:W1:Y:S02]  /*17e10*/  SHFL.IDX P6, R14, R13, R12, R11 ;  /* 0x0000000c0d0e7389 */ /* 0x00006400000c000b */
[----:B01----:R-:W-:Y:S01]  /*17e20*/  ENDCOLLECTIVE ;  /* 0x000000000000791b */ /* 0x003fe20003800000 */
.L_x_372:
[----:B------:R-:W-:-:S05]  /*17e30*/  IADD3 R2, P0, R2, R0, RZ ;  /* 0x0000000002027210 */ /* 0x000fca0007f1e0ff */
[----:B------:R-:W-:Y:S01]  /*17e40*/  IMAD.X R3, RZ, RZ, R3, P0 ;  /* 0x000000ffff037224 */ /* 0x000fe200000e0603 */
[----:B------:R-:W-:Y:S01]  /*17e50*/  ISETP.LT.OR P0, PT, R8, 0x31, P4 ;  /* 0x000000310800780c */ /* 0x000fe20002701670 */
[----:B------:R-:W-:-:S12]  /*17e60*/  IMAD.MOV.U32 R13, RZ, RZ, R18 ;  /* 0x000000ffff0d7224 */ /* 0x000fd800078e0012 */
[----:B------:R-:W-:Y:S01]  /*17e70*/  @!PT LDS RZ, [RZ] ;  /* 0x00000000fffff984 */ /* 0x000fe20000000800 */
[----:B------:R-:W-:Y:S01]  /*17e80*/  @!PT LDS RZ, [RZ] ;  /* 0x00000000fffff984 */ /* 0x000fe20000000800 */
[----:B------:R-:W-:Y:S01]  /*17e90*/  @!PT LDS RZ, [RZ] ;  /* 0x00000000fffff984 */ /* 0x000fe20000000800 */
[----:B------:R0:W-:Y:S01]  /*17ea0*/  LDGSTS.E.BYPASS.LTC128B.128 [R7+0x1c00], desc[UR36][R2.64], !P0 ;  /* 0x01c0000002077fae */ /* 0x0001e2000c101d64 */
[----:B------:R-:W-:Y:S01]  /*17eb0*/  ISETP.LT.OR P0, PT, R8, 0x31, P3 ;  /* 0x000000310800780c */ /* 0x000fe20001f01670 */
[----:B------:R-:W-:-:S12]  /*17ec0*/  IMAD.MOV.U32 R24, RZ, RZ, R14 ;  /* 0x000000ffff187224 */ /* 0x000fd800078e000e */
[----:B0-----:R-:W-:Y:S05]  /*17ed0*/  WARPSYNC.COLLECTIVE R15, `(.L_x_373) ;  /* 0x000000000f087348 */ /* 0x001fea0003c00000 */
[----:B------:R1:W2:Y:S02]  /*17ee0*/  SHFL.IDX P6, R14, R13, R12, R11 ;  /* 0x0000000c0d0e7389 */ /* 0x0002a400000c000b */
[----:B012---:R-:W-:Y:S01]  /*17ef0*/  ENDCOLLECTIVE ;  /* 0x000000000000791b */ /* 0x007fe20003800000 */
.L_x_373:
        /* <DEDUP_REMOVED lines=8> */
[----:B------:R-:W-:Y:S05]  /*17f80*/  BRA `(.L_x_374) ;  /* 0xffffffc000447947 */ /* 0x000fea000383ffff */
.L_x_285:
[----:B0-----:R0:W3:Y:S02]  /*17f90*/  SYNCS.PHASECHK.TRANS64.TRYWAIT P0, [R4+URZ+0x38860], R3 ;  /* 0x03886003040075a7 */ /* 0x0010e4000800017f */
[----:B---3--:R-:W-:Y:S05]  /*17fa0*/  @!P0 NANOSLEEP.SYNCS 0x989680 ;  /* 0x009896800000895d */ /* 0x008fea0003900000 */
[----:B------:R-:W3:Y:S02]  /*17fb0*/  @!P0 SYNCS.PHASECHK.TRANS64 P0, [R4+URZ+0x38860], R3 ;  /* 0x03886003040085a7 */ /* 0x000ee4000800007f */
[----:B---3--:R-:W-:Y:S05]  /*17fc0*/  @!P0 BRA `(.L_x_285) ;  /* 0xfffffffc00f08947 */ /* 0x008fea000383ffff */
[----:B------:R-:W-:Y:S05]  /*17fd0*/  BRA `(.L_x_375) ;  /* 0xffffffc400687947 */ /* 0x000fea000383ffff */
.L_x_286:
[----:B------:R-:W-:Y:S01]  /*17fe0*/  BSSY B0, `(.L_x_376) ;  /* 0x0000008000007945 */ /* 0x000fe20003800000 */
[----:B------:R-:W-:Y:S02]  /*17ff0*/  IMAD.MOV.U32 R13, RZ, RZ, R24 ;  /* 0x000000ffff0d7224 */ /* 0x000fe400078e0018 */
[----:B------:R-:W-:Y:S02]  /*18000*/  IMAD.MOV.U32 R12, RZ, RZ, RZ ;  /* 0x000000ffff0c7224 */ /* 0x000fe400078e00ff */
[----:B------:R-:W-:Y:S02]  /*18010*/  IMAD.MOV.U32 R11, RZ, RZ, 0x181f ;  /* 0x0000181fff0b7424 */ /* 0x000fe400078e00ff */
[----:B------:R-:W-:-:S07]  /*18020*/  IMAD.MOV.U32 R15, RZ, RZ, -0x1 ;  /* 0xffffffffff0f7424 */ /* 0x000fce00078e00ff */
[----:B01----:R-:W-:Y:S05]  /*18030*/  WARPSYNC.COLLECTIVE R15, `(.L_x_377) ;  /* 0x000000000f087348 */ /* 0x003fea0003c00000 */
[----:B-1----:R1:W2:Y:S02]  /*18040*/  SHFL.IDX P6, R14, R13, R12, R11 ;  /* 0x0000000c0d0e7389 */ /* 0x0022a400000c000b */
[----:B012---:R-:W-:Y:S01]  /*18050*/  ENDCOLLECTIVE ;  /* 0x000000000000791b */ /* 0x007fe20003800000 */
.L_x_377:
[----:B------:R-:W-:Y:S05]  /*18060*/  BSYNC B0 ;  /* 0x0000000000007941 */ /* 0x000fea0003800000 */
.L_x_376:
[----:B------:R-:W-:Y:S02]  /*18070*/  IMAD.MOV.U32 R13, RZ, RZ, R18 ;  /* 0x000000ffff0d7224 */ /* 0x000fe400078e0012 */
[----:B------:R-:W-:Y:S02]  /*18080*/  IMAD.MOV.U32 R12, RZ, RZ, RZ ;  /* 0x000000ffff0c7224 */ /* 0x000fe400078e00ff */
[----:B------:R-:W-:Y:S02]  /*18090*/  IMAD.MOV.U32 R11, RZ, RZ, 0x181f ;  /* 0x0000181fff0b7424 */ /* 0x000fe400078e00ff */
[----:B------:R-:W-:Y:S02]  /*180a0*/  IMAD.MOV.U32 R15, RZ, RZ, -0x1 ;  /* 0xffffffffff0f7424 */ /* 0x000fe400078e00ff */
[----:B------:R-:W-:Y:S02]  /*180b0*/  IMAD.MOV.U32 R3, RZ, RZ, R14 ;  /* 0x000000ffff037224 */ /* 0x000fe400078e000e */
[----:B------:R-:W-:-:S07]  /*180c0*/  IMAD.SHL.U32 R8, R32, 0x2, RZ ;  /* 0x0000000220087824 */ /* 0x000fce00078e00ff */
[----:B------:R-:W-:Y:S05]  /*180d0*/  WARPSYNC.COLLECTIVE R15, `(.L_x_378) ;  /* 0x000000000f087348 */ /* 0x000fea0003c00000 */
[----:B------:R0:W1:Y:S02]  /*180e0*/  SHFL.IDX P6, R14, R13, R12, R11 ;  /* 0x0000000c0d0e7389 */ /* 0x00006400000c000b */
[----:B01----:R-:W-:Y:S01]  /*180f0*/  ENDCOLLECTIVE ;  /* 0x000000000000791b */ /* 0x003fe20003800000 */
.L_x_378:
[----:B------:R-:W-:Y:S01]  /*18100*/  ULDC UR4, c[0x0][0x2f4] ;  /* 0x0000bd0000047ab9 */ /* 0x000fe20000000800 */
[----:B------:R-:W-:Y:S01]  /*18110*/  IMAD R0, R7, 0x2, R22 ;  /* 0x0000000207007824 */ /* 0x000fe200078e0216 */
[----:B------:R-:W-:Y:S02]  /*18120*/  ISETP.GE.AND P3, PT, R32, UR4, PT ;  /* 0x0000000420007c0c */ /* 0x000fe4000bf66270 */
[----:B------:R-:W-:Y:S02]  /*18130*/  ISETP.GE.AND P2, PT, R37, UR4, PT ;  /* 0x0000000425007c0c */ /* 0x000fe4000bf46270 */
[----:B------:R-:W-:Y:S02]  /*18140*/  ISETP.LT.OR P4, PT, R5, 0x1, P3 ;  /* 0x000000010500780c */ /* 0x000fe40001f81670 */
[----:B------:R-:W-:Y:S01]  /*18150*/  ISETP.GE.AND P1, PT, R36, UR4, PT ;  /* 0x0000000424007c0c */ /* 0x000fe2000bf26270 */
[----:B------:R-:W-:Y:S02]  /*18160*/  IMAD.MOV.U32 R13, RZ, RZ, R24 ;  /* 0x000000ffff0d7224 */ /* 0x000fe400078e0018 */
[----:B------:R-:W-:Y:S01]  /*18170*/  IMAD.MOV.U32 R12, RZ, RZ, 0x1 ;  /* 0x00000001ff0c7424 */ /* 0x000fe200078e00ff */
[----:B------:R-:W-:-:S05]  /*18180*/  IADD3 R2, P0, R14, R8, RZ ;  /* 0x000000080e027210 */ /* 0x000fca0007f1e0ff */
[----:B------:R-:W-:Y:S01]  /*18190*/  IMAD.X R3, RZ, RZ, R3, P0 ;  /* 0x000000ffff037224 */ /* 0x000fe200000e0603 */
[----:B------:R-:W-:-:S04]  /*181a0*/  ISETP.LT.OR P0, PT, R5, 0x1, P2 ;  /* 0x000000010500780c */ /* 0x000fc80001701670 */
[----:B------:R-:W-:Y:S01]  /*181b0*/  @!PT LDS RZ, [RZ] ;  /* 0x00000000fffff984 */ /* 0x000fe20000000800 */
[----:B------:R-:W-:Y:S01]  /*181c0*/  @!PT LDS RZ, [RZ] ;  /* 0x00000000fffff984 */ /* 0x000fe20000000800 */
[----:B------:R-:W-:Y:S01]  /*181d0*/  @!PT LDS RZ, [RZ] ;  /* 0x00000000fffff984 */ /* 0x000fe20000000800 */
[----:B------:R0:W-:Y:S01]  /*181e0*/  LDGSTS.E.BYPASS.LTC128B.128 [R0+0x400], desc[UR36][R2.64], !P4 ;  /* 0x0040000002007fae */ /* 0x0001e2000e101d64 */
[----:B------:R-:W-:-:S08]  /*181f0*/  ISETP.LT.OR P4, PT, R5, 0x1, P1 ;  /* 0x000000010500780c */ /* 0x000fd00000f81670 */
[----:B------:R0:W-:Y:S01]  /*18200*/  LDGSTS.E.BYPASS.LTC128B.128 [R0+0x2c00], desc[UR36][R2.64+0x80], !P0 ;  /* 0x02c0008002007fae */ /* 0x0001e2000c101d64 */
[----:B------:R-:W-:-:S13]  /*18210*/  ISETP.GE.AND P0, PT, R34, UR4, PT ;  /* 0x0000000422007c0c */ /* 0x000fda000bf06270 */
[----:B0-----:R-:W-:Y:S05]  /*18220*/  WARPSYNC.COLLECTIVE R15, `(.L_x_379) ;  /* 0x000000000f087348 */ /* 0x001fea0003c00000 */
[----:B------:R1:W2:Y:S02]  /*18230*/  SHFL.IDX P6, R14, R13, R12, R11 ;  /* 0x0000000c0d0e7389 */ /* 0x0002a400000c000b */
[----:B012---:R-:W-:Y:S01]  /*18240*/  ENDCOLLECTIVE ;  /* 0x000000000000791b */ /* 0x007fe20003800000 */
.L_x_379:
[----:B------:R-:W-:Y:S01]  /*18250*/  @!PT LDS RZ, [RZ] ;  /* 0x00000000fffff984 */ /* 0x000fe20000000800 */
[----:B------:R-:W-:Y:S01]  /*18260*/  @!PT LDS RZ, [RZ] ;  /* 0x00000000fffff984 */ /* 0x000fe20000000800 */
[----:B------:R-:W-:Y:S01]  /*18270*/  @!PT LDS RZ, [RZ] ;  /* 0x00000000fffff984 */ /* 0x000fe20000000800 */
[----:B------:R0:W-:Y:S01]  /*18280*/  LDGSTS.E.BYPASS.LTC128B.128 [R0+0x5400], desc[UR36][R2.64+0x100], !P4 ;  /* 0x0540010002007fae */ /* 0x0001e2000e101d64 */
[----:B------:R-:W-:Y:S02]  /*18290*/  ISETP.LT.OR P4, PT, R5, 0x1, P0 ;  /* 0x000000010500780c */ /* 0x000fe40000781670 */
[----:B------:R-:W-:-:S11]  /*182a0*/  MOV R13, R18 ;  /* 0x00000012000d7202 */ /* 0x000fd60000000f00 */
[----:B------:R0:W-:Y:S01]  /*182b0*/  LDGSTS.E.BYPASS.LTC128B.128 [R0+0x7c00], desc[UR36][R2.64+0x180], !P4 ;  /* 0x07c0018002007fae */ /* 0x0001e2000e101d64 */
[----:B------:R-:W-:-:S07]  /*182c0*/  IMAD.MOV.U32 R7, RZ, RZ, R14 ;  /* 0x000000ffff077224 */ /* 0x000fce00078e000e */
[----:B0-----:R-:W-:Y:S05]  /*182d0*/  WARPSYNC.COLLECTIVE R15, `(.L_x_380) ;  /* 0x000000000f087348 */ /* 0x001fea0003c00000 */
[----:B------:R1:W2:Y:S02]  /*182e0*/  SHFL.IDX P6, R14, R13, R12, R11 ;  /* 0x0000000c0d0e7389 */ /* 0x0002a400000c000b */
[----:B012---:R-:W-:Y:S01]  /*182f0*/  ENDCOLLECTIVE ;  /* 0x000000000000791b */ /* 0x007fe20003800000 */
.L_x_380:
[----:B------:R-:W-:Y:S02]  /*18300*/  IMAD.MOV.U32 R13, RZ, RZ, R24 ;  /* 0x000000ffff0d7224 */ /* 0x000fe400078e0018 */
[----:B------:R-:W-:Y:S01]  /*18310*/  IMAD.MOV.U32 R12, RZ, RZ, 0x2 ;  /* 0x00000002ff0c7424 */ /* 0x000fe200078e00ff */
[----:B------:R-:W-:-:S13]  /*18320*/  IADD3 R2, P4, R14, R8, RZ ;  /* 0x000000080e027210 */ /* 0x000fda0007f9e0ff */
[----:B------:R-:W-:Y:S05]  /*18330*/  WARPSYNC.COLLECTIVE R15, `(.L_x_381) ;  /* 0x000000000f087348 */ /* 0x000fea0003c00000 */
[----:B------:R0:W1:Y:S02]  /*18340*/  SHFL.IDX P6, R14, R13, R12, R11 ;  /* 0x0000000c0d0e7389 */ /* 0x00006400000c000b */
[----:B01----:R-:W-:Y:S01]  /*18350*/  ENDCOLLECTIVE ;  /* 0x000000000000791b */ /* 0x003fe20003800000 */
.L_x_381:
        /* <DEDUP_REMOVED lines=12> */
.L_x_382:
[----:B------:R-:W-:Y:S01]  /*18420*/  @!PT LDS RZ, [RZ] ;  /* 0x00000000fffff984 */ /* 0x000fe20000000800 */
[----:B------:R-:W-:Y:S01]  /*18430*/  @!PT LDS RZ, [RZ] ;  /* 0x00000000fffff984 */ /* 0x000fe20000000800 */
[----:B------:R-:W-:Y:S01]  /*18440*/  @!PT LDS RZ, [RZ] ;  /* 0x00000000fffff984 */ /* 0x000fe20000000800 */
[----:B------:R-:W-:Y:S01]  /*18450*/  LDGSTS.E.BYPASS.LTC128B.128 [R0+0x3400], desc[UR36][R2.64+0x80], !P4 ;  /* 0x0340008002007fae */ /* 0x000fe2000e101d64 */
[----:B------:R-:W-:Y:S01]  /*18460*/  ISETP.LT.OR P4, PT, R5, 0x11, P1 ;  /* 0x000000110500780c */ /* 0x000fe20000f81670 */
[----:B------:R-:W-:Y:S02]  /*18470*/  IMAD.MOV.U32 R13, RZ, RZ, R24 ;  /* 0x000000ffff0d7224 */ /* 0x000fe400078e0018 */
[----:B------:R-:W-:-:S10]  /*18480*/  IMAD.MOV.U32 R12, RZ, RZ, 0x3 ;  /* 0x00000003ff0c7424 */ /* 0x000fd400078e00ff */
[----:B------:R-:W-:Y:S01]  /*18490*/  LDGSTS.E.BYPASS.LTC128B.128 [R0+0x5c00], desc[UR36][R2.64+0x100], !P4 ;  /* 0x05c0010002007fae */ /* 0x000fe2000e101d64 */
[----:B------:R-:W-:-:S13]  /*184a0*/  ISETP.LT.OR P4, PT, R5, 0x11, P0 ;  /* 0x000000110500780c */ /* 0x000fda0000781670 */
[----:B------:R0:W-:Y:S02]  /*184b0*/  LDGSTS.E.BYPASS.LTC128B.128 [R0+0x8400], desc[UR36][R2.64+0x180], !P4 ;  /* 0x0840018002007fae */ /* 0x0001e4000e101d64 */
[----:B0-----:R-:W-:-:S13]  /*184c0*/  IADD3 R2, P4, R14, R8, RZ ;  /* 0x000000080e027210 */ /* 0x001fda0007f9e0ff */
[----:B------:R-:W-:Y:S05]  /*184d0*/  WARPSYNC.COLLECTIVE R15, `(.L_x_383) ;  /* 0x000000000f087348 */ /* 0x000fea0003c00000 */
[----:B------:R0:W1:Y:S02]  /*184e0*/  SHFL.IDX P6, R14, R13, R12, R11 ;  /* 0x0000000c0d0e7389 */ /* 0x00006400000c000b */
[----:B01----:R-:W-:Y:S01]  /*184f0*/  ENDCOLLECTIVE ;  /* 0x000000000000791b */ /* 0x003fe20003800000 */
.L_x_383:
        /* <DEDUP_REMOVED lines=12> */
.L_x_384:
        /* <DEDUP_REMOVED lines=14> */
.L_x_385:
        /* <DEDUP_REMOVED lines=12> */
.L_x_386:
        /* <DEDUP_REMOVED lines=9> */
.L_x_291:
        /* <DEDUP_REMOVED lines=8> */
.L_x_389:
[----:B------:R-:W-:Y:S05]  /*18870*/  BSYNC B0 ;  /* 0x0000000000007941 */ /* 0x000fea0003800000 */
.L_x_388:
[----:B------:R-:W-:Y:S02]  /*18880*/  IMAD.MOV.U32 R13, RZ, RZ, R16 ;  /* 0x000000ffff0d7224 */ /* 0x000fe400078e0010 */
[----:B------:R-:W-:Y:S02]  /*18890*/  IMAD.MOV.U32 R12, RZ, RZ, 0x1 ;  /* 0x00000001ff0c7424 */ /* 0x000fe400078e00ff */
[----:B------:R-:W-:Y:S02]  /*188a0*/  IMAD.MOV.U32 R11, RZ, RZ, 0x1f ;  /* 0x0000001fff0b7424 */ /* 0x000fe400078e00ff */
[----:B------:R-:W-:Y:S02]  /*188b0*/  IMAD.MOV.U32 R15, RZ, RZ, -0x1 ;  /* 0xffffffffff0f7424 */ /* 0x000fe400078e00ff */
[----:B------:R-:W-:Y:S02]  /*188c0*/  IMAD.IADD R7, R19, 0x1, R9 ;  /* 0x0000000113077824 */ /* 0x000fe400078e0209 */
[----:B------:R-:W-:-:S07]  /*188d0*/  IMAD.MOV.U32 R0, RZ, RZ, R14 ;  /* 0x000000ffff007224 */ /* 0x000fce00078e000e */
[----:B------:R-:W-:Y:S05]  /*188e0*/  WARPSYNC.COLLECTIVE R15, `(.L_x_390) ;  /* 0x000000000f087348 */ /* 0x000fea0003c00000 */
[----:B------:R0:W1:Y:S02]  /*188f0*/  SHFL.IDX P6, R14, R13, R12, R11 ;  /* 0x0000000c0d0e7389 */ /* 0x00006400000c000b */
[----:B01----:R-:W-:Y:S01]  /*18900*/  ENDCOLLECTIVE ;  /* 0x000000000000791b */ /* 0x003fe20003800000 */
.L_x_390:
[----:B------:R-:W-:Y:S02]  /*18910*/  ULDC UR4, c[0x0][0xc3c] ;  /* 0x00030f0000047ab9 */ /* 0x000fe40000000800 */
[----:B------:R-:W-:-:S13]  /*18920*/  ISETP.GE.OR P1, PT, R7, UR4, !P0 ;  /* 0x0000000407007c0c */ /* 0x000fda000c726670 */
[----:B------:R-:W0:Y:S08]  /*18930*/  @!P1 LDC.64 R2, c[0x0][0xc80] ;  /* 0x00032000ff029b82 */ /* 0x000e300000000a00 */
[----:B------:R-:W1:Y:S01]  /*18940*/  @!P1 LDC.64 R4, c[0x0][0xc78] ;  /* 0x00031e00ff049b82 */ /* 0x000e620000000a00 */
[----:B------:R-:W-:Y:S02]  /*18950*/  IMAD.MOV.U32 R11, RZ, RZ, RZ ;  /* 0x000000ffff0b7224 */ /* 0x000fe400078e00ff */
[----:B------:R-:W-:-:S02]  /*18960*/  IMAD.MOV.U32 R8, RZ, RZ, R14 ;  /* 0x000000ffff087224 */ /* 0x000fc400078e000e */
[----:B0-----:R-:W-:-:S05]  /*18970*/  @!P1 IMAD.WIDE R2, R7, 0x4, R2 ;  /* 0x0000000407029825 */ /* 0x001fca00078e0202 */
[----:B------:R1:W2:Y:S02]  /*18980*/  @!P1 LDG.E R6, desc[UR36][R2.64] ;  /* 0x0000002402069981 */ /* 0x0002a4000c1e1900 */
[----:B-1----:R-:W-:-:S05]  /*18990*/  @!P1 IMAD.WIDE R2, R7, 0x4, R4 ;  /* 0x0000000407029825 */ /* 0x002fca00078e0204 */
[----:B------:R-:W3:Y:S01]  /*189a0*/  @!P1 LDG.E R5, desc[UR36][R2.64] ;  /* 0x0000002402059981 */ /* 0x000ee2000c1e1900 */
[----:B------:R-:W-:Y:S01]  /*189b0*/  IMAD.MOV.U32 R7, RZ, RZ, RZ ;  /* 0x000000ffff077224 */ /* 0x000fe200078e00ff */
[C---:B------:R-:W-:Y:S01]  /*189c0*/  ISETP.GE.U32.AND P2, PT, R9.reuse, 0x2, PT ;  /* 0x000000020900780c */ /* 0x040fe20003f46070 */
[----:B------:R-:W-:Y:S01]  /*189d0*/  IMAD.MOV.U32 R4, RZ, RZ, RZ ;  /* 0x000000ffff047224 */ /* 0x000fe200078e00ff */
[C---:B------:R-:W-:Y:S02]  /*189e0*/  ISETP.GE.U32.AND P3, PT, R9.reuse, 0x4, PT ;  /* 0x000000040900780c */ /* 0x040fe40003f66070 */
[C---:B------:R-:W-:Y:S02]  /*189f0*/  ISETP.GE.U32.AND P4, PT, R9.reuse, 0x8, PT ;  /* 0x000000080900780c */ /* 0x040fe40003f86070 */
[----:B------:R-:W-:Y:S01]  /*18a00*/  ISETP.GE.U32.AND P5, PT, R9, 0x10, PT ;  /* 0x000000100900780c */ /* 0x000fe20003fa6070 */
[----:B--2---:R-:W-:Y:S02]  /*18a10*/  @!P1 IMAD.MOV.U32 R7, RZ, RZ, R6 ;  /* 0x000000ffff079224 */ /* 0x004fe400078e0006 */
[----:B------:R-:W-:-:S02]  /*18a20*/  IMAD.MOV.U32 R6, RZ, RZ, RZ ;  /* 0x000000ffff067224 */ /* 0x000fc400078e00ff */
[----:B---3--:R-:W-:Y:S01]  /*18a30*/  @!P1 IMAD.MOV.U32 R4, RZ, RZ, R5 ;  /* 0x000000ffff049224 */ /* 0x008fe200078e0005 */
[----:B------:R-:W-:-:S03]  /*18a40*/  ISETP.NE.AND P1, PT, R9, RZ, PT ;  /* 0x000000ff0900720c */ /* 0x000fc60003f25270 */
[----:B------:R-:W-:-:S10]  /*18a50*/  IMAD R13, R4, R7, RZ ;  /* 0x00000007040d7224 */ /* 0x000fd400078e02ff */
[----:B------:R-:W-:Y:S05]  /*18a60*/  WARPSYNC.COLLECTIVE R15, `(.L_x_391) ;  /* 0x000000000f087348 */ /* 0x000fea0003c00000 */
[----:B------:R0:W1:Y:S02]  /*18a70*/  SHFL.UP P6, R14, R13, R12, R11 ;  /* 0x0400000c0d0e7389 */ /* 0x00006400000c000b */
[----:B01----:R-:W-:Y:S01]  /*18a80*/  ENDCOLLECTIVE ;  /* 0x000000000000791b */ /* 0x003fe20003800000 */
.L_x_391:
[----:B------:R-:W-:Y:S01]  /*18a90*/  IMAD.MOV.U32 R12, RZ, RZ, 0x2 ;  /* 0x00000002ff0c7424 */ /* 0x000fe200078e00ff */
[----:B------:R-:W-:-:S05]  /*18aa0*/  SEL R14, R14, RZ, P1 ;  /* 0x000000ff0e0e7207 */ /* 0x000fca0000800000 */
[----:B------:R-:W-:-:S04]  /*18ab0*/  IMAD.IADD R5, R13, 0x1, R14 ;  /* 0x000000010d057824 */ /* 0x000fc800078e020e */
[----:B------:R-:W-:-:S07]  /*18ac0*/  IMAD.MOV.U32 R13, RZ, RZ, R5 ;  /* 0x000000ffff0d7224 */ /* 0x000fce00078e0005 */
[----:B------:R-:W-:Y:S05]  /*18ad0*/  WARPSYNC.COLLECTIVE R15, `(.L_x_392) ;  /* 0x000000000f087348 */ /* 0x000fea0003c00000 */
[----:B------:R0:W1:Y:S02]  /*18ae0*/  SHFL.UP P6, R14, R13, R12, R11 ;  /* 0x0400000c0d0e7389 */ /* 0x00006400000c000b */
[----:B01----:R-:W-:Y:S01]  /*18af0*/  ENDCOLLECTIVE ;  /* 0x000000000000791b */ /* 0x003fe20003800000 */
.L_x_392:
[----:B------:R-:W-:Y:S01]  /*18b00*/  IMAD.MOV.U32 R12, RZ, RZ, 0x4 ;  /* 0x00000004ff0c7424 */ /* 0x000fe200078e00ff */
[----:B------:R-:W-:-:S05]  /*18b10*/  SEL R2, R14, RZ, P2 ;  /* 0x000000ff0e027207 */ /* 0x000fca0001000000 */
[----:B------:R-:W-:-:S04]  /*18b20*/  IMAD.IADD R2, R5, 0x1, R2 ;  /* 0x0000000105027824 */ /* 0x000fc800078e0202 */
[----:B------:R-:W-:-:S07]  /*18b30*/  IMAD.MOV.U32 R13, RZ, RZ, R2 ;  /* 0x000000ffff0d7224 */ /* 0x000fce00078e0002 */
[----:B------:R-:W-:Y:S05]  /*18b40*/  WARPSYNC.COLLECTIVE R15, `(.L_x_393) ;  /* 0x000000000f087348 */ /* 0x000fea0003c00000 */
[----:B------:R0:W1:Y:S02]  /*18b50*/  SHFL.UP P6, R14, R13, R12, R11 ;  /* 0x0400000c0d0e7389 */ /* 0x00006400000c000b */
[----:B01----:R-:W-:Y:S01]  /*18b60*/  ENDCOLLECTIVE ;  /* 0x000000000000791b */ /* 0x003fe20003800000 */
.L_x_393:
[----:B------:R-:W-:Y:S01]  /*18b70*/  IMAD.MOV.U32 R12, RZ, RZ, 0x8 ;  /* 0x00000008ff0c7424 */ /* 0x000fe200078e00ff */
[----:B------:R-:W-:-:S05]  /*18b80*/  SEL R3, R14, RZ, P3 ;  /* 0x000000ff0e037207 */ /* 0x000fca0001800000 */
[----:B------:R-:W-:-:S04]  /*18b90*/  IMAD.IADD R3, R2, 0x1, R3 ;  /* 0x0000000102037824 */ /* 0x000fc800078e0203 */
[----:B------:R-:W-:-:S07]  /*18ba0*/  IMAD.MOV.U32 R13, RZ, RZ, R3 ;  /* 0x000000ffff0d7224 */ /* 0x000fce00078e0003 */
[----:B------:R-:W-:Y:S05]  /*18bb0*/  WARPSYNC.COLLECTIVE R15, `(.L_x_394) ;  /* 0x000000000f087348 */ /* 0x000fea0003c00000 */
[----:B------:R0:W1:Y:S02]  /*18bc0*/  SHFL.UP P6, R14, R13, R12, R11 ;  /* 0x0400000c0d0e7389 */ /* 0x00006400000c000b */
[----:B01----:R-:W-:Y:S01]  /*18bd0*/  ENDCOLLECTIVE ;  /* 0x000000000000791b */ /* 0x003fe20003800000 */
.L_x_394:
[----:B------:R-:W-:Y:S01]  /*18be0*/  IMAD.MOV.U32 R12, RZ, RZ, 0x10 ;  /* 0x00000010ff0c7424 */ /* 0x000fe200078e00ff */
[----:B------:R-:W-:-:S05]  /*18bf0*/  SEL R14, R14, RZ, P4 ;  /* 0x000000ff0e0e7207 */ /* 0x000fca0002000000 */
[----:B------:R-:W-:-:S04]  /*18c00*/  IMAD.IADD R5, R3, 0x1, R14 ;  /* 0x0000000103057824 */ /* 0x000fc800078e020e */
[----:B------:R-:W-:-:S07]  /*18c10*/  IMAD.MOV.U32 R13, RZ, RZ, R5 ;  /* 0x000000ffff0d7224 */ /* 0x000fce00078e0005 */
[----:B------:R-:W-:Y:S05]  /*18c20*/  WARPSYNC.COLLECTIVE R15, `(.L_x_395) ;  /* 0x000000000f087348 */ /* 0x000fea0003c00000 */
[----:B------:R0:W1:Y:S02]  /*18c30*/  SHFL.UP P6, R14, R13, R12, R11 ;  /* 0x0400000c0d0e7389 */ /* 0x00006400000c000b */
[----:B01----:R-:W-:Y:S01]  /*18c40*/  ENDCOLLECTIVE ;  /* 0x000000000000791b */ /* 0x003fe20003800000 */
.L_x_395:
[----:B------:R-:W-:Y:S02]  /*18c50*/  IMAD.MOV.U32 R12, RZ, RZ, 0x1f ;  /* 0x0000001fff0c7424 */ /* 0x000fe400078e00ff */
[----:B------:R-:W-:Y:S01]  /*18c60*/  IMAD.MOV.U32 R11, RZ, RZ, 0x1f ;  /* 0x0000001fff0b7424 */ /* 0x000fe200078e00ff */
[----:B------:R-:W-:-:S04]  /*18c70*/  SEL R2, R14, RZ, P5 ;  /* 0x000000ff0e027207 */ /* 0x000fc80002800000 */
[----:B------:R-:W-:-:S05]  /*18c80*/  IADD3 R2, R5, R2, RZ ;  /* 0x0000000205027210 */ /* 0x000fca0007ffe0ff */
[----:B------:R-:W-:-:S07]  /*18c90*/  IMAD.MOV.U32 R13, RZ, RZ, R2 ;  /* 0x000000ffff0d7224 */ /* 0x000fce00078e0002 */
[----:B------:R-:W-:Y:S05]  /*18ca0*/  WARPSYNC.COLLECTIVE R15, `(.L_x_396) ;  /* 0x000000000f087348 */ /* 0x000fea0003c00000 */
[----:B------:R0:W1:Y:S02]  /*18cb0*/  SHFL.IDX P6, R14, R13, R12, R11 ;  /* 0x0000000c0d0e7389 */ /* 0x00006400000c000b */
[----:B01----:R-:W-:Y:S01]  /*18cc0*/  ENDCOLLECTIVE ;  /* 0x000000000000791b */ /* 0x003fe20003800000 */
.L_x_396:
[----:B------:R-:W-:Y:S05]  /*18cd0*/  BRA `(.L_x_397) ;  /* 0xffffffc000847947 */ /* 0x000fea000383ffff */
.L_x_294:
[----:B------:R-:W-:Y:S01]  /*18ce0*/  BSSY B0, `(.L_x_398) ;  /* 0x0000007000007945 */ /* 0x000fe20003800000 */
[----:B------:R-:W-:Y:S02]  /*18cf0*/  IMAD.MOV.U32 R12, RZ, RZ, 0x1 ;  /* 0x00000001ff0c7424 */ /* 0x000fe400078e00ff */
[----:B------:R-:W-:Y:S02]  /*18d00*/  IMAD.MOV.U32 R11, RZ, RZ, RZ ;  /* 0x000000ffff0b7224 */ /* 0x000fe400078e00ff */
[----:B------:R-:W-:-:S07]  /*18d10*/  IMAD.MOV.U32 R15, RZ, RZ, -0x1 ;  /* 0xffffffffff0f7424 */ /* 0x000fce00078e00ff */
[----:B------:R-:W-:Y:S05]  /*18d20*/  WARPSYNC.COLLECTIVE R15, `(.L_x_399) ;  /* 0x000000000f087348 */ /* 0x000fea0003c00000 */
[----:B------:R0:W1:Y:S02]  /*18d30*/  SHFL.UP P6, R14, R13, R12, R11 ;  /* 0x0400000c0d0e7389 */ /* 0x00006400000c000b */
[----:B01----:R-:W-:Y:S01]  /*18d40*/  ENDCOLLECTIVE ;  /* 0x000000000000791b */ /* 0x003fe20003800000 */
.L_x_399:
[----:B------:R-:W-:Y:S05]  /*18d50*/  BSYNC B0 ;  /* 0x0000000000007941 */ /* 0x000fea0003800000 */
.L_x_398:
[----:B------:R-:W-:Y:S01]  /*18d60*/  SEL R14, R14, RZ, P1 ;  /* 0x000000ff0e0e7207 */ /* 0x000fe20000800000 */
[----:B------:R-:W-:Y:S02]  /*18d70*/  IMAD.MOV.U32 R12, RZ, RZ, 0x2 ;  /* 0x00000002ff0c7424 */ /* 0x000fe400078e00ff */
[----:B------:R-:W-:Y:S02]  /*18d80*/  IMAD.MOV.U32 R11, RZ, RZ, RZ ;  /* 0x000000ffff0b7224 */ /* 0x000fe400078e00ff */
[----:B------:R-:W-:Y:S02]  /*18d90*/  IMAD.IADD R13, R13, 0x1, R14 ;  /* 0x000000010d0d7824 */ /* 0x000fe400078e020e */
[----:B------:R-:W-:-:S07]  /*18da0*/  IMAD.MOV.U32 R15, RZ, RZ, -0x1 ;  /* 0xffffffffff0f7424 */ /* 0x000fce00078e00ff */
[----:B------:R-:W-:Y:S05]  /*18db0*/  WARPSYNC.COLLECTIVE R15, `(.L_x_400) ;  /* 0x000000000f087348 */ /* 0x000fea0003c00000 */
[----:B------:R0:W1:Y:S02]  /*18dc0*/  SHFL.UP P6, R14, R13, R12, R11 ;  /* 0x0400000c0d0e7389 */ /* 0x00006400000c000b */
[----:B01----:R-:W-:Y:S01]  /*18dd0*/  ENDCOLLECTIVE ;  /* 0x000000000000791b */ /* 0x003fe20003800000 */
.L_x_400:
[----:B------:R-:W-:Y:S01]  /*18de0*/  IMAD.MOV.U32 R12, RZ, RZ, 0x4 ;  /* 0x00000004ff0c7424 */ /* 0x000fe200078e00ff */
[----:B------:R-:W-:-:S05]  /*18df0*/  SEL R2, R14, RZ, P2 ;  /* 0x000000ff0e027207 */ /* 0x000fca0001000000 */
[----:B------:R-:W-:-:S04]  /*18e00*/  IMAD.IADD R2, R13, 0x1, R2 ;  /* 0x000000010d027824 */ /* 0x000fc800078e0202 */
[----:B------:R-:W-:-:S07]  /*18e10*/  IMAD.MOV.U32 R13, RZ, RZ, R2 ;  /* 0x000000ffff0d7224 */ /* 0x000fce00078e0002 */
[----:B------:R-:W-:Y:S05]  /*18e20*/  WARPSYNC.COLLECTIVE R15, `(.L_x_401) ;  /* 0x000000000f087348 */ /* 0x000fea0003c00000 */
[----:B------:R0:W1:Y:S02]  /*18e30*/  SHFL.UP P6, R14, R13, R12, R11 ;  /* 0x0400000c0d0e7389 */ /* 0x00006400000c000b */
[----:B01----:R-:W-:Y:S01]  /*18e40*/  ENDCOLLECTIVE ;  /* 0x000000000000791b */ /* 0x003fe20003800000 */
.L_x_401:
[----:B------:R-:W-:Y:S01]  /*18e50*/  IMAD.MOV.U32 R12, RZ, RZ, 0x8 ;  /* 0x00000008ff0c7424 */ /* 0x000fe200078e00ff */
[----:B------:R-:W-:-:S05]  /*18e60*/  SEL R3, R14, RZ, P3 ;  /* 0x000000ff0e037207 */ /* 0x000fca0001800000 */
[----:B------:R-:W-:-:S04]  /*18e70*/  IMAD.IADD R3, R2, 0x1, R3 ;  /* 0x0000000102037824 */ /* 0x000fc800078e0203 */
[----:B------:R-:W-:-:S07]  /*18e80*/  IMAD.MOV.U32 R13, RZ, RZ, R3 ;  /* 0x000000ffff0d7224 */ /* 0x000fce00078e0003 */
[----:B------:R-:W-:Y:S05]  /*18e90*/  WARPSYNC.COLLECTIVE R15, `(.L_x_402) ;  /* 0x000000000f087348 */ /* 0x000fea0003c00000 */
[----:B------:R0:W1:Y:S02]  /*18ea0*/  SHFL.UP P6, R14, R13, R12, R11 ;  /* 0x0400000c0d0e7389 */ /* 0x00006400000c000b */
[----:B01----:R-:W-:Y:S01]  /*18eb0*/  ENDCOLLECTIVE ;  /* 0x000000000000791b */ /* 0x003fe20003800000 */
.L_x_402:
[----:B------:R-:W-:Y:S01]  /*18ec0*/  IMAD.MOV.U32 R12, RZ, RZ, 0x10 ;  /* 0x00000010ff0c7424 */ /* 0x000fe200078e00ff */
[----:B------:R-:W-:-:S05]  /*18ed0*/  SEL R14, R14, RZ, P4 ;  /* 0x000000ff0e0e7207 */ /* 0x000fca0002000000 */
[----:B------:R-:W-:-:S04]  /*18ee0*/  IMAD.IADD R5, R3, 0x1, R14 ;  /* 0x0000000103057824 */ /* 0x000fc800078e020e */
[----:B------:R-:W-:-:S07]  /*18ef0*/  IMAD.MOV.U32 R13, RZ, RZ, R5 ;  /* 0x000000ffff0d7224 */ /* 0x000fce00078e0005 */
[----:B------:R-:W-:Y:S05]  /*18f00*/  WARPSYNC.COLLECTIVE R15, `(.L_x_403) ;  /* 0x000000000f087348 */ /* 0x000fea0003c00000 */
[----:B------:R0:W1:Y:S02]  /*18f10*/  SHFL.UP P6, R14, R13, R12, R11 ;  /* 0x0400000c0d0e7389 */ /* 0x00006400000c000b */
[----:B01----:R-:W-:Y:S01]  /*18f20*/  ENDCOLLECTIVE ;  /* 0x000000000000791b */ /* 0x003fe20003800000 */
.L_x_403:
[----:B------:R-:W-:Y:S02]  /*18f30*/  IMAD.MOV.U32 R12, RZ, RZ, 0x1f ;  /* 0x0000001fff0c7424 */ /* 0x000fe400078e00ff */
[----:B------:R-:W-:Y:S01]  /*18f40*/  IMAD.MOV.U32 R11, RZ, RZ, 0x1f ;  /* 0x0000001fff0b7424 */ /* 0x000fe200078e00ff */
[----:B------:R-:W-:-:S05]  /*18f50*/  SEL R2, R14, RZ, P5 ;  /* 0x000000ff0e027207 */ /* 0x000fca0002800000 */
[----:B------:R-:W-:-:S04]  /*18f60*/  IMAD.IADD R2, R5, 0x1, R2 ;  /* 0x0000000105027824 */ /* 0x000fc800078e0202 */
[----:B------:R-:W-:-:S07]  /*18f70*/  IMAD.MOV.U32 R13, RZ, RZ, R2 ;  /* 0x000000ffff0d7224 */ /* 0x000fce00078e0002 */
[----:B------:R-:W-:Y:S05]  /*18f80*/  WARPSYNC.COLLECTIVE R15, `(.L_x_404) ;  /* 0x000000000f087348 */ /* 0x000fea0003c00000 */
[----:B------:R0:W1:Y:S02]  /*18f90*/  SHFL.IDX P6, R14, R13, R12, R11 ;  /* 0x0000000c0d0e7389 */ /* 0x00006400000c000b */
[----:B01----:R-:W-:Y:S01]  /*18fa0*/  ENDCOLLECTIVE ;  /* 0x000000000000791b */ /* 0x003fe20003800000 */
.L_x_404:
[----:B------:R-:W-:Y:S05]  /*18fb0*/  BRA `(.L_x_405) ;  /* 0xffffffc000707947 */ /* 0x000fea000383ffff */
.L_x_296:
[----:B------:R-:W-:Y:S01]  /*18fc0*/  BSSY B0, `(.L_x_406) ;  /* 0x0000006000007945 */ /* 0x000fe20003800000 */
[----:B------:R-:W-:Y:S01]  /*18fd0*/  PLOP3.LUT P6, PT, P6, PT, PT, 0x8, 0x0 ;  /* 0x000000000000781c */ /* 0x000fe200037ce170 */
[----:B------:R-:W-:-:S12]  /*18fe0*/  IMAD.MOV.U32 R15, RZ, RZ, -0x1 ;  /* 0xffffffffff0f7424 */ /* 0x000fd800078e00ff */
[----:B0-----:R-:W-:Y:S05]  /*18ff0*/  WARPSYNC.COLLECTIVE R15, `(.L_x_407) ;  /* 0x000000000f087348 */ /* 0x001fea0003c00000 */
[----:B------:R-:W-:Y:S01]  /*19000*/  VOTE.ANY R14, PT, P6 ;  /* 0x00000000000e7806 */ /* 0x000fe200030e0100 */
[----:B0-----:R-:W-:Y:S06]  /*19010*/  ENDCOLLECTIVE ;  /* 0x000000000000791b */ /* 0x001fec0003800000 */
.L_x_407:
[----:B------:R-:W-:Y:S05]  /*19020*/  BSYNC B0 ;  /* 0x0000000000007941 */ /* 0x000fea0003800000 */
.L_x_406:
[----:B------:R-:W-:Y:S02]  /*19030*/  IMAD.MOV.U32 R3, RZ, RZ, R14 ;  /* 0x000000ffff037224 */ /* 0x000fe400078e000e */
[----:B------:R-:W-:Y:S02]  /*19040*/  IMAD.MOV.U32 R13, RZ, RZ, R7 ;  /* 0x000000ffff0d7224 */ /* 0x000fe400078e0007 */
[----:B------:R-:W0:Y:S01]  /*19050*/  POPC R8, R3 ;  /* 0x0000000300087309 */ /* 0x000e220000000000 */
[----:B------:R-:W-:Y:S02]  /*19060*/  IMAD.MOV.U32 R11, RZ, RZ, 0x1f ;  /* 0x0000001fff0b7424 */ /* 0x000fe400078e00ff */
[----:B------:R-:W-:Y:S02]  /*19070*/  IMAD.MOV.U32 R15, RZ, RZ, -0x1 ;  /* 0xffffffffff0f7424 */ /* 0x000fe400078e00ff */
[----:B0-----:R-:W-:-:S07]  /*19080*/  IMAD.MOV.U32 R12, RZ, RZ, R8 ;  /* 0x000000ffff0c7224 */ /* 0x001fce00078e0008 */
[----:B------:R-:W-:Y:S05]  /*19090*/  WARPSYNC.COLLECTIVE R15, `(.L_x_408) ;  /* 0x000000000f087348 */ /* 0x000fea0003c00000 */
[----:B------:R0:W1:Y:S02]  /*190a0*/  SHFL.IDX P6, R14, R13, R12, R11 ;  /* 0x0000000c0d0e7389 */ /* 0x00006400000c000b */
[----:B01----:R-:W-:Y:S01]  /*190b0*/  ENDCOLLECTIVE ;  /* 0x000000000000791b */ /* 0x003fe20003800000 */
.L_x_408:
[----:B------:R-:W-:Y:S02]  /*190c0*/  IMAD.MOV.U32 R13, RZ, RZ, R4 ;  /* 0x000000ffff0d7224 */ /* 0x000fe400078e0004 */
[----:B------:R-:W-:-:S07]  /*190d0*/  IMAD.MOV.U32 R7, RZ, RZ, R14 ;  /* 0x000000ffff077224 */ /* 0x000fce00078e000e */
[----:B------:R-:W-:Y:S05]  /*190e0*/  WARPSYNC.COLLECTIVE R15, `(.L_x_409) ;  /* 0x000000000f087348 */ /* 0x000fea0003c00000 */
[----:B------:R0:W1:Y:S02]  /*190f0*/  SHFL.IDX P6, R14, R13, R12, R11 ;  /* 0x0000000c0d0e7389 */ /* 0x00006400000c000b */
[----:B01----:R-:W-:Y:S01]  /*19100*/  ENDCOLLECTIVE ;  /* 0x000000000000791b */ /* 0x003fe20003800000 */
.L_x_409:
[----:B------:R-:W-:Y:S01]  /*19110*/  IMAD.MOV.U32 R4, RZ, RZ, R14 ;  /* 0x000000ffff047224 */ /* 0x000fe200078e000e */
[----:B------:R-:W-:Y:S06]  /*19120*/  BRA `(.L_x_410) ;  /* 0xffffffc000507947 */ /* 0x000fec000383ffff */
.L_x_298:
[----:B------:R-:W-:Y:S01]  /*19130*/  BSSY B0, `(.L_x_411) ;  /* 0x0000007000007945 */ /* 0x000fe20003800000 */
[----:B------:R-:W-:Y:S02]  /*19140*/  IMAD.MOV.U32 R13, RZ, RZ, R2 ;  /* 0x000000ffff0d7224 */ /* 0x000fe400078e0002 */
[----:B------:R-:W-:Y:S02]  /*19150*/  IMAD.MOV.U32 R11, RZ, RZ, 0x1f ;  /* 0x0000001fff0b7424 */ /* 0x000fe400078e00ff */
[----:B------:R-:W-:-:S07]  /*19160*/  IMAD.MOV.U32 R15, RZ, RZ, -0x1 ;  /* 0xffffffffff0f7424 */ /* 0x000fce00078e00ff */
[----:B0123--:R-:W-:Y:S05]  /*19170*/  WARPSYNC.COLLECTIVE R15, `(.L_x_412) ;  /* 0x000000000f087348 */ /* 0x00ffea0003c00000 */
[----:B------:R4:W0:Y:S02]  /*19180*/  SHFL.IDX P6, R14, R13, R12, R11 ;  /* 0x0000000c0d0e7389 */ /* 0x00082400000c000b */
[----:B01234-:R-:W-:Y:S01]  /*19190*/  ENDCOLLECTIVE ;  /* 0x000000000000791b */ /* 0x01ffe20003800000 */
.L_x_412:
[----:B------:R-:W-:Y:S05]  /*191a0*/  BSYNC B0 ;  /* 0x0000000000007941 */ /* 0x000fea0003800000 */
.L_x_411:
[----:B------:R-:W-:Y:S01]  /*191b0*/  IMAD.MOV.U32 R6, RZ, RZ, R14 ;  /* 0x000000ffff067224 */ /* 0x000fe200078e000e */
[----:B------:R-:W-:Y:S06]  /*191c0*/  BRA `(.L_x_297) ;  /* 0xffffffc000407947 */ /* 0x000fec000383ffff */
.L_x_302:
[----:B-1----:R1:W3:Y:S02]  /*191d0*/  SYNCS.PHASECHK.TRANS64.TRYWAIT P0, [R4+URZ+0x38820], R0 ;  /* 0x03882000040075a7 */ /* 0x0022e4000800017f */
[----:B---3--:R-:W-:Y:S05]  /*191e0*/  @!P0 NANOSLEEP.SYNCS 0x989680 ;  /* 0x009896800000895d */ /* 0x008fea0003900000 */
[----:B------:R-:W3:Y:S02]  /*191f0*/  @!P0 SYNCS.PHASECHK.TRANS64 P0, [R4+URZ+0x38820], R0 ;  /* 0x03882000040085a7 */ /* 0x000ee4000800007f */
[----:B---3--:R-:W-:Y:S05]  /*19200*/  @!P0 BRA `(.L_x_302) ;  /* 0xfffffffc00f08947 */ /* 0x008fea000383ffff */
[----:B------:R-:W-:Y:S05]  /*19210*/  BRA `(.L_x_413) ;  /* 0xffffffc400987947 */ /* 0x000fea000383ffff */
.L_x_303:
[----:B------:R-:W3:Y:S01]  /*19220*/  S2R R2, SR_TID.X ;  /* 0x0000000000027919 */ /* 0x000ee20000002100 */
[----:B------:R-:W-:Y:S01]  /*19230*/  BSSY B0, `(.L_x_414) ;  /* 0x000000a000007945 */ /* 0x000fe20003800000 */
[----:B------:R-:W-:Y:S02]  /*19240*/  IMAD.MOV.U32 R12, RZ, RZ, RZ ;  /* 0x000000ffff0c7224 */ /* 0x000fe400078e00ff */
[----:B------:R-:W-:Y:S02]  /*19250*/  IMAD.MOV.U32 R11, RZ, RZ, 0x1f ;  /* 0x0000001fff0b7424 */ /* 0x000fe400078e00ff */
[----:B------:R-:W-:Y:S01]  /*19260*/  IMAD.MOV.U32 R15, RZ, RZ, -0x1 ;  /* 0xffffffffff0f7424 */ /* 0x000fe200078e00ff */
[----:B---3--:R-:W-:-:S04]  /*19270*/  SHF.R.U32.HI R2, RZ, 0x5, R2 ;  /* 0x00000005ff027819 */ /* 0x008fc80000011602 */
[----:B------:R-:W-:-:S05]  /*19280*/  LOP3.LUT R2, R2, 0x3, RZ, 0xc0, !PT ;  /* 0x0000000302027812 */ /* 0x000fca00078ec0ff */
[----:B------:R-:W-:-:S07]  /*19290*/  IMAD.MOV.U32 R13, RZ, RZ, R2 ;  /* 0x000000ffff0d7224 */ /* 0x000fce00078e0002 */
[----:B012---:R-:W-:Y:S05]  /*192a0*/  WARPSYNC.COLLECTIVE R15, `(.L_x_415) ;  /* 0x000000000f087348 */ /* 0x007fea0003c00000 */
[----:B------:R3:W4:Y:S02]  /*192b0*/  SHFL.IDX P6, R14, R13, R12, R11 ;  /* 0x0000000c0d0e7389 */ /* 0x00072400000c000b */
[----:B01234-:R-:W-:Y:S01]  /*192c0*/  ENDCOLLECTIVE ;  /* 0x000000000000791b */ /* 0x01ffe20003800000 */
.L_x_415:
[----:B------:R-:W-:Y:S05]  /*192d0*/  BSYNC B0 ;  /* 0x0000000000007941 */ /* 0x000fea0003800000 */
.L_x_414:
[----:B------:R-:W-:Y:S05]  /*192e0*/  BRA `(.L_x_416) ;  /* 0xffffffc400807947 */ /* 0x000fea000383ffff */
.L_x_306:
[----:B------:R-:W-:Y:S01]  /*192f0*/  BSSY B1, `(.L_x_417) ;  /* 0x0000006000017945 */ /* 0x000fe20003800000 */
[----:B------:R-:W-:-:S07]  /*19300*/  IMAD.MOV.U32 R15, RZ, RZ, -0x1 ;  /* 0xffffffffff0f7424 */ /* 0x000fce00078e00ff */
[----:B012---:R-:W-:Y:S05]  /*19310*/  WARPSYNC.COLLECTIVE R15, `(.L_x_418) ;  /* 0x000000000f0c7348 */ /* 0x007fea0003c00000 */
[----:B------:R-:W-:Y:S02]  /*19320*/  ELECT P6, UR62, PT ;  /* 0x00000000003e782f */ /* 0x000fe400038c0000 */
[----:B------:R-:W-:Y:S01]  /*19330*/  MOV R14, UR62 ;  /* 0x0000003e000e7c02 */ /* 0x000fe20008000f00 */
[----:B012---:R-:W-:Y:S10]  /*19340*/  ENDCOLLECTIVE ;  /* 0x000000000000791b */ /* 0x007ff40003800000 */
.L_x_418:
[----:B------:R-:W-:Y:S05]  /*19350*/  BSYNC B1 ;  /* 0x0000000000017941 */ /* 0x000fea0003800000 */
.L_x_417:
[----:B------:R-:W-:Y:S05]  /*19360*/  BRA `(.L_x_419) ;  /* 0xffffffc400787947 */ /* 0x000fea000383ffff */
.L_x_308:
[----:B-1----:R1:W3:Y:S02]  /*19370*/  SYNCS.PHASECHK.TRANS64.TRYWAIT P1, [R5+URZ+0x38840], R0 ;  /* 0x03884000050075a7 */ /* 0x0022e4000802017f */
[----:B---3--:R-:W-:Y:S05]  /*19380*/  @!P1 NANOSLEEP.SYNCS 0x989680 ;  /* 0x009896800000995d */ /* 0x008fea0003900000 */
[----:B------:R-:W3:Y:S02]  /*19390*/  @!P1 SYNCS.PHASECHK.TRANS64 P1, [R5+URZ+0x38840], R0 ;  /* 0x03884000050095a7 */ /* 0x000ee4000802007f */
[----:B---3--:R-:W-:Y:S05]  /*193a0*/  @!P1 BRA `(.L_x_308) ;  /* 0xfffffffc00f09947 */ /* 0x008fea000383ffff */
[----:B------:R-:W-:Y:S05]  /*193b0*/  BRA `(.L_x_420) ;  /* 0xffffffc400a07947 */ /* 0x000fea000383ffff */
.L_x_310:
[----:B---3--:R3:W4:Y:S02]  /*193c0*/  SYNCS.PHASECHK.TRANS64.TRYWAIT P1, [R27+URZ+0x38840], R2 ;  /* 0x038840021b0075a7 */ /* 0x008724000802017f */
[----:B----4-:R-:W-:Y:S05]  /*193d0*/  @!P1 NANOSLEEP.SYNCS 0x989680 ;  /* 0x009896800000995d */ /* 0x010fea0003900000 */
[----:B------:R-:W4:Y:S02]  /*193e0*/  @!P1 SYNCS.PHASECHK.TRANS64 P1, [R27+URZ+0x38840], R2 ;  /* 0x038840021b0095a7 */ /* 0x000f24000802007f */
[----:B----4-:R-:W-:Y:S05]  /*193f0*/  @!P1 BRA `(.L_x_310) ;  /* 0xfffffffc00f09947 */ /* 0x010fea000383ffff */
[----:B------:R-:W-:Y:S05]  /*19400*/  BRA `(.L_x_421) ;  /* 0xffffffc400ac7947 */ /* 0x000fea000383ffff */
.L_x_312:
[----:B----4-:R4:W0:Y:S02]  /*19410*/  SYNCS.PHASECHK.TRANS64.TRYWAIT P1, [R5+URZ+0x38860], R0 ;  /* 0x03886000050075a7 */ /* 0x010824000802017f */
[----:B0-----:R-:W-:Y:S05]  /*19420*/  @!P1 NANOSLEEP.SYNCS 0x989680 ;  /* 0x009896800000995d */ /* 0x001fea0003900000 */
[----:B------:R-:W0:Y:S02]  /*19430*/  @!P1 SYNCS.PHASECHK.TRANS64 P1, [R5+URZ+0x38860], R0 ;  /* 0x03886000050095a7 */ /* 0x000e24000802007f */
[----:B0-----:R-:W-:Y:S05]  /*19440*/  @!P1 BRA `(.L_x_312) ;  /* 0xfffffffc00f09947 */ /* 0x001fea000383ffff */
[----:B------:R-:W-:Y:S05]  /*19450*/  BRA `(.L_x_422) ;  /* 0xffffffc400a87947 */ /* 0x000fea000383ffff */
.L_x_423:
        /* <DEDUP_REMOVED lines=10> */
.L_x_3272:


//--------------------- .text._ZN7cutlass13device_kernelIN5flash11enable_sm90INS1_16FlashAttnFwdSm90INS1_25CollectiveMainloopFwdSm90ILi2EN4cute5tupleIJNS5_1CILi1EEES8_S8_EEENS6_IJNS7_ILi128EEENS7_ILi80EEENS7_ILi256EEEEEELi256ENS_10bfloat16_tEfNS_4arch4Sm90ELb0ELb0ELb0ELb1ELb1ELb1ELb0ELb1ELb1ELb1ELb1ELb0EEENS1_21CollectiveEpilogueFwdINS6_IJSA_SC_SB_EEES9_SE_SG_Li256ELb1ELb1ELb1ELb0EEENS1_36VarlenDynamicPersistentTileSchedulerILi128ELi80ELi256ELi128ELb1ELb1ELb1ELb0ELb1ELb1EEEEEEEEEvNT_6ParamsE --------------------------
	.section	.text._ZN7cutlass13device_kernelIN5flash11enable_sm90INS1_16FlashAttnFwdSm90INS1_25CollectiveMainloopFwdSm90ILi2EN4cute5tupleIJNS5_1CILi1EEES8_S8_EEENS6_IJNS7_ILi128EEENS7_ILi80EEENS7_ILi256EEEEEELi256ENS_10bfloat16_tEfNS_4arch4Sm90ELb0ELb0ELb0ELb1ELb1ELb1ELb0ELb1ELb1ELb1ELb1ELb0EEENS1_21CollectiveEpilogueFwdINS6_IJSA_SC_SB_EEES9_SE_SG_Li256ELb1ELb1ELb1ELb0EEENS1_36VarlenDynamicPersistentTileSchedulerILi128ELi80ELi256ELi128ELb1ELb1ELb1ELb0ELb1ELb1EEEEEEEEEvNT_6ParamsE,"ax",@progbits
	.align	128
.text._ZN7cutlass13device_kernelIN5flash11enable_sm90INS1_16FlashAttnFwdSm90INS1_25CollectiveMainloopFwdSm90ILi2EN4cute5tupleIJNS5_1CILi1EEES8_S8_EEENS6_IJNS7_ILi128EEENS7_ILi80EEENS7_ILi256EEEEEELi256ENS_10bfloat16_tEfNS_4arch4Sm90ELb0ELb0ELb0ELb1ELb1ELb1ELb0ELb1ELb1ELb1ELb1ELb0EEENS1_21CollectiveEpilogueFwdINS6_IJSA_SC_SB_EEES9_SE_SG_Li256ELb1ELb1ELb1ELb0EEENS1_36VarlenDynamicPersistentTileSchedulerILi128ELi80ELi256ELi128ELb1ELb1ELb1ELb0ELb1ELb1EEEEEEEEEvNT_6ParamsE:
        .type           _ZN7cutlass13device_kernelIN5flash11enable_sm90INS1_16FlashAttnFwdSm90INS1_25CollectiveMainloopFwdSm90ILi2EN4cute5tupleIJNS5_1CILi1EEES8_S8_EEENS6_IJNS7_ILi128EEENS7_ILi80EEENS7_ILi256EEEEEELi256ENS_10bfloat16_tEfNS_4arch4Sm90ELb0ELb0ELb0ELb1ELb1ELb1ELb0ELb1ELb1ELb1ELb1ELb0EEENS1_21CollectiveEpilogueFwdINS6_IJSA_SC_SB_EEES9_SE_SG_Li256ELb1ELb1ELb1ELb0EEENS1_36VarlenDynamicPersistentTileSchedulerILi128ELi80ELi256ELi128ELb1ELb1ELb1ELb0ELb1ELb1EEEEEEEEEvNT_6ParamsE,@function
        .size           _ZN7cutlass13device_kernelIN5flash11enable_sm90INS1_16FlashAttnFwdSm90INS1_25CollectiveMainloopFwdSm90ILi2EN4cute5tupleIJNS5_1CILi1EEES8_S8_EEENS6_IJNS7_ILi128EEENS7_ILi80EEENS7_ILi256EEEEEELi256ENS_10bfloat16_tEfNS_4arch4Sm90ELb0ELb0ELb0ELb1ELb1ELb1ELb0ELb1ELb1ELb1ELb1ELb0EEENS1_21CollectiveEpilogueFwdINS6_IJSA_SC_SB_EEES9_SE_SG_Li256ELb1ELb1ELb1ELb0EEENS1_36VarlenDynamicPersistentTileSchedulerILi128ELi80ELi256ELi128ELb1ELb1ELb1ELb0ELb1ELb1EEEEEEEEEvNT_6ParamsE,(.L_x_3273 - _ZN7cutlass13device_kernelIN5flash11enable_sm90INS1_16FlashAttnFwdSm90INS1_25CollectiveMainloopFwdSm90ILi2EN4cute5tupleIJNS5_1CILi1EEES8_S8_EEENS6_IJNS7_ILi128EEENS7_ILi80EEENS7_ILi256EEEEEELi256ENS_10bfloat16_tEfNS_4arch4Sm90ELb0ELb0ELb0ELb1ELb1ELb1ELb0ELb1ELb1ELb1ELb1ELb0EEENS1_21CollectiveEpilogueFwdINS6_IJSA_SC_SB_EEES9_SE_SG_Li256ELb1ELb1ELb1ELb0EEENS1_36VarlenDynamicPersistentTileSchedulerILi128ELi80ELi256ELi128ELb1ELb1ELb1ELb0ELb1ELb1EEEEEEEEEvNT_6ParamsE)
        .other          _ZN7cutlass13device_kernelIN5flash11enable_sm90INS1_16FlashAttnFwdSm90INS1_25CollectiveMainloopFwdSm90ILi2EN4cute5tupleIJNS5_1CILi1EEES8_S8_EEENS6_IJNS7_ILi128EEENS7_ILi80EEENS7_ILi256EEEEEELi256ENS_10bfloat16_tEfNS_4arch4Sm90ELb0ELb0ELb0ELb1ELb1ELb1ELb0ELb1ELb1ELb1ELb1ELb0EEENS1_21CollectiveEpilogueFwdINS6_IJSA_SC_SB_EEES9_SE_SG_Li256ELb1ELb1ELb1ELb0EEENS1_36VarlenDynamicPersistentTileSchedulerILi128ELi80ELi256ELi128ELb1ELb1ELb1ELb0ELb1ELb1EEEEEEEEEvNT_6ParamsE,@"STO_CUDA_ENTRY STV_DEFAULT"
_ZN7cutlass13device_kernelIN5flash11enable_sm90INS1_16FlashAttnFwdSm90INS1_25CollectiveMainloopFwdSm90ILi2EN4cute5tupleIJNS5_1CILi1EEES8_S8_EEENS6_IJNS7_ILi128EEENS7_ILi80EEENS7_ILi256EEEEEELi256ENS_10bfloat16_tEfNS_4arch4Sm90ELb0ELb0ELb0ELb1ELb1ELb1ELb0ELb1ELb1ELb1ELb1ELb0EEENS1_21CollectiveEpilogueFwdINS6_IJSA_SC_SB_EEES9_SE_SG_Li256ELb1ELb1ELb1ELb0EEENS1_36VarlenDynamicPersistentTileSchedulerILi128ELi80ELi256ELi128ELb1ELb1ELb1ELb0ELb1ELb1EEEEEEEEEvNT_6ParamsE:
[----:B------:R-:W0:Y:S02]  /*0000*/  LDC R1, c[0x0][0x28] ;  /* 0x00000a00ff017b82 */ /* 0x000e240000000800 */
[----:B0-----:R-:W-:Y:S01]  /*0010*/  VIADD R1, R1, 0xfffffe60 ;  /* 0xfffffe6001017836 */ /* 0x001fe20000000000 */
[----:B------:R-:W0:Y:S01]  /*0020*/  S2R R0, SR_TID.X ;  /* 0x0000000000007919 */ /* 0x000e220000002100 */
[----:B------:R-:W-:Y:S01]  /*0030*/  ELECT P0, URZ, PT ;  /* 0x00000000003f782f */ /* 0x000fe20003800000 */
[----:B------:R-:W-:Y:S01]  /*0040*/  BSSY B0, `(.L_x_424) ;  /* 0x000000e000007945 */ /* 0x000fe20003800000 */
[----:B0-----:R-:W-:-:S05]  /*0050*/  SHF.R.U32.HI R2, RZ, 0x5, R0 ;  /* 0x00000005ff027819 */ /* 0x001fca0000011600 */
[----:B------:R-:W0:Y:S02]  /*0060*/  SHFL.IDX PT, R3, R2, RZ, 0x1f ;  /* 0x00001fff02037589 */ /* 0x000e2400000e0000 */
[----:B0-----:R-:W-:Y:S02]  /*0070*/  ISETP.EQ.AND P0, PT, R3, RZ, P0 ;  /* 0x000000ff0300720c */ /* 0x001fe40000702270 */
[----:B------:R-:W-:-:S11]  /*0080*/  SHF.R.U32.HI R3, RZ, 0x7, R0 ;  /* 0x00000007ff037819 */ /* 0x000fd60000011600 */
[----:B------:R-:W-:Y:S05]  /*0090*/  @!P0 BRA `(.L_x_425) ;  /* 0x0000000000208947 */ /* 0x000fea0003800000 */
[----:B------:R-:W-:Y:S02]  /*00a0*/  ULDC.64 UR4, c[0x0][0x198] ;  /* 0x0000660000047ab9 */ /* 0x000fe40000000a00 */
[----:B------:R-:W-:Y:S02]  /*00b0*/  UIADD3 UR6, UP0, UR4, 0x570, URZ ;  /* 0x0000057004067890 */ /* 0x000fe4000ff1e03f */
[----:B------:R-:W-:Y:S02]  /*00c0*/  UIADD3 UR4, UP1, UR4, 0x670, URZ ;  /* 0x0000067004047890 */ /* 0x000fe4000ff3e03f */
[----:B------:R-:W-:Y:S02]  /*00d0*/  UIADD3.X UR7, URZ, UR5, URZ, UP0, !UPT ;  /* 0x000000053f077290 */ /* 0x000fe400087fe43f */
[----:B------:R-:W-:-:S07]  /*00e0*/  UIADD3.X UR5, URZ, UR5, URZ, UP1, !UPT ;  /* 0x000000053f057290 */ /* 0x000fce0008ffe43f */
[----:B------:R0:W-:Y:S02]  /*00f0*/  UTMACCTL.PF [UR6] ;  /* 0x00000000060079b9 */ /* 0x0001e40008040000 */
[----:B------:R0:W-:Y:S02]  /*0100*/  UTMACCTL.PF [UR4] ;  /* 0x00000000040079b9 */ /* 0x0001e40008040000 */
[----:B0-----:R-:W-:Y:S01]  /*0110*/  NOP ;  /* 0x0000000000007918 */ /* 0x001fe20000000000 */
.L_x_425:
[----:B------:R-:W-:Y:S05]  /*0120*/  BSYNC B0 ;  /* 0x0000000000007941 */ /* 0x000fea0003800000 */
.L_x_424:
[----:B------:R-:W-:Y:S01]  /*0130*/  VOTEU.ANY UP0, P0 ;  /* 0x00000000003f7886 */ /* 0x000fe20000000100 */
[----:B------:R-:W0:Y:S01]  /*0140*/  SHFL.IDX PT, R3, R3, RZ, 0x1f ;  /* 0x00001fff03037589 */ /* 0x000e2200000e0000 */
[----:B------:R-:W-:Y:S01]  /*0150*/  UMOV UR4, 0x80 ;  /* 0x0000008000047882 */ /* 0x000fe20000000000 */
[----:B------:R-:W-:Y:S01]  /*0160*/  UMOV UR7, 0x100 ;  /* 0x0000010000077882 */ /* 0x000fe20000000000 */
[----:B------:R-:W-:Y:S01]  /*0170*/  VOTEU.ANY UP1, P0 ;  /* 0x00000000003f7886 */ /* 0x000fe20000020100 */
[----:B------:R-:W1:Y:S01]  /*0180*/  @UP0 S2UR UR8, SR_CgaCtaId ;  /* 0x00000000000809c3 */ /* 0x000e620000008800 */
[----:B------:R-:W2:Y:S01]  /*0190*/  SHFL.IDX PT, R4, R2, RZ, 0x1f ;  /* 0x00001fff02047589 */ /* 0x000ea200000e0000 */
[----:B------:R-:W-:Y:S01]  /*01a0*/  @UP0 UMOV UR6, 0x400 ;  /* 0x0000040000060882 */ /* 0x000fe20000000000 */
[----:B------:R-:W-:-:S04]  /*01b0*/  @UP0 UIADD3 UR4, -UR4, 0x100000, URZ ;  /* 0x0010000004040890 */ /* 0x000fc8000fffe13f */
[----:B------:R-:W-:Y:S02]  /*01c0*/  @UP0 USHF.L.U32 UR5, UR4, 0xb, URZ ;  /* 0x0000000b04050899 */ /* 0x000fe4000800063f */
[----:B------:R-:W-:Y:S01]  /*01d0*/  @UP0 USHF.L.U32 UR4, UR4, 0x1, URZ ;  /* 0x0000000104040899 */ /* 0x000fe2000800063f */
[----:B------:R-:W-:Y:S01]  /*01e0*/  VOTEU.ANY UP2, P0 ;  /* 0x00000000003f7886 */ /* 0x000fe20000040100 */
[----:B0-----:R-:W-:Y:S01]  /*01f0*/  R2UR UR9, R3 ;  /* 0x00000000030972ca */ /* 0x001fe200000e0000 */
[----:B-1----:R-:W-:Y:S01]  /*0200*/  @UP0 ULEA UR8, UR8, UR6, 0x18 ;  /* 0x0000000608080291 */ /* 0x002fe2000f8ec03f */
[----:B--2---:R-:W-:Y:S01]  /*0210*/  ISETP.NE.AND P1, PT, R4, RZ, PT ;  /* 0x000000ff0400720c */ /* 0x004fe20003f25270 */
[----:B------:R-:W-:-:S04]  /*0220*/  @UP0 UIADD3 UR6, -UR7, 0x100000, URZ ;  /* 0x0010000007060890 */ /* 0x000fc8000fffe13f */
[----:B------:R-:W-:Y:S02]  /*0230*/  @UP0 USHF.L.U32 UR7, UR6, 0xb, URZ ;  /* 0x0000000b06070899 */ /* 0x000fe4000800063f */
[----:B------:R-:W-:-:S04]  /*0240*/  @UP0 USHF.L.U32 UR6, UR6, 0x1, URZ ;  /* 0x0000000106060899 */ /* 0x000fc8000800063f */
[----:B------:R-:W-:Y:S01]  /*0250*/  UISETP.NE.AND UP0, UPT, UR9, URZ, UPT ;  /* 0x0000003f0900728c */ /* 0x000fe2000bf05270 */
[----:B------:R-:W0:Y:S02]  /*0260*/  FENCE.VIEW.ASYNC.S ;  /* 0x00000000000073c6 */ /* 0x000e240000000000 */
[----:B0-----:R0:W1:Y:S05]  /*0270*/  @UP1 SYNCS.EXCH.64 URZ, [UR8+0x38800], UR4 ;  /* 0x03880004083f15b2 */ /* 0x00106a0008000100 */
[----:B------:R0:W2:Y:S01]  /*0280*/  @UP2 SYNCS.EXCH.64 URZ, [UR8+0x38820], UR6 ;  /* 0x03882006083f25b2 */ /* 0x0000a20008000100 */
        /* <DEDUP_REMOVED lines=14> */
[----:B0-----:R3:W4:Y:S08]  /*0370*/  SYNCS.EXCH.64 URZ, [UR8+0x38830], UR4 ;  /* 0x03883004083f75b2 */ /* 0x0017300008000100 */
[----:B------:R3:W0:Y:S01]  /*0380*/  SYNCS.EXCH.64 URZ, [UR8+0x38840], UR6 ;  /* 0x03884006083f75b2 */ /* 0x0006220008000100 */
[----:B------:R3:W0:Y:S01]  /*0390*/  SYNCS.EXCH.64 URZ, [UR8+0x38838], UR4 ;  /* 0x03883804083f75b2 */ /* 0x0006220008000100 */
[----:B------:R3:W0:Y:S02]  /*03a0*/  SYNCS.EXCH.64 URZ, [UR8+0x38848], UR6 ;  /* 0x03884806083f75b2 */ /* 0x0006240008000100 */
[----:B---3--:R-:W-:Y:S01]  /*03b0*/  NOP ;  /* 0x0000000000007918 */ /* 0x008fe20000000000 */
.L_x_426:
[----:B------:R-:W3:Y:S01]  /*03c0*/  SHFL.IDX PT, R3, R2, RZ, 0x1f ;  /* 0x00001fff02037589 */ /* 0x000ee200000e0000 */
[----:B------:R-:W-:Y:S01]  /*03d0*/  NOP ;  /* 0x0000000000007918 */ /* 0x000fe20000000000 */
[----:B---3--:R-:W-:-:S13]  /*03e0*/  ISETP.NE.AND P0, PT, R3, RZ, PT ;  /* 0x000000ff0300720c */ /* 0x008fda0003f05270 */
        /* <DEDUP_REMOVED lines=17> */
[----:B------:R3:W0:Y:S02]  /*0500*/  SYNCS.EXCH.64 URZ, [UR8+0x38868], UR6 ;  /* 0x03886806083f75b2 */ /* 0x0006240008000100 */
[----:B---3--:R-:W-:Y:S01]  /*0510*/  NOP ;  /* 0x0000000000007918 */ /* 0x008fe20000000000 */
.L_x_427:
[----:B------:R-:W3:Y:S01]  /*0520*/  SHFL.IDX PT, R3, R2, RZ, 0x1f ;  /* 0x00001fff02037589 */ /* 0x000ee200000e0000 */
[----:B------:R-:W-:Y:S01]  /*0530*/  NOP ;  /* 0x0000000000007918 */ /* 0x000fe20000000000 */
[----:B---3--:R-:W-:-:S13]  /*0540*/  ISETP.NE.AND P0, PT, R3, RZ, PT ;  /* 0x000000ff0300720c */ /* 0x008fda0003f05270 */
        /* <DEDUP_REMOVED lines=13> */
[----:B------:R3:W0:Y:S02]  /*0620*/  SYNCS.EXCH.64 URZ, [UR6+0x38888], UR4 ;  /* 0x03888804063f75b2 */ /* 0x0006240008000100 */
[----:B---3--:R-:W-:Y:S01]  /*0630*/  NOP ;  /* 0x0000000000007918 */ /* 0x008fe20000000000 */
.L_x_428:
        /* <DEDUP_REMOVED lines=22> */
.L_x_429:
        /* <DEDUP_REMOVED lines=22> */
.L_x_430:
[----:B------:R-:W-:Y:S01]  /*0900*/  PLOP3.LUT P0, PT, PT, PT, UP0, 0x80, 0x0 ;  /* 0x000000000000781c */ /* 0x000fe20003f0f008 */
[----:B------:R-:W-:Y:S01]  /*0910*/  UMOV UR60, 0x1 ;  /* 0x00000001003c7882 */ /* 0x000fe20000000000 */
[----:B------:R-:W-:Y:S01]  /*0920*/  NOP ;  /* 0x0000000000007918 */ /* 0x000fe20000000000 */
[----:B------:R-:W-:Y:S01]  /*0930*/  USEL UR60, UR60, 0x2, !UP0 ;  /* 0x000000023c3c7887 */ /* 0x000fe2000c000000 */
[----:B------:R-:W-:Y:S01]  /*0940*/  BSSY B9, `(.L_x_431) ;  /* 0x0002a0b000097945 */ /* 0x000fe20003800000 */
[----:B012-4-:R-:W-:Y:S08]  /*0950*/  BAR.SYNC.DEFER_BLOCKING 0x0 ;  /* 0x0000000000007b1d */ /* 0x017ff00000010000 */
[----:B------:R-:W-:Y:S05]  /*0960*/  @!P0 BRA `(.L_x_432) ;  /* 0x0000022400a08947 */ /* 0x000fea0003800000 */
.L_x_433:
[----:B------:R-:W-:-:S08]  /*0970*/  NOP ;  /* 0x0000000000007918 */ /* 0x000fd00000000000 */
[----:B------:R-:W0:Y:S02]  /*0980*/  USETMAXREG.TRY_ALLOC.CTAPOOL UP0, 0xe8 ;  /* 0x000000e8000079c8 */ /* 0x000e240008000600 */
[----:B0-----:R-:W-:-:S13]  /*0990*/  PLOP3.LUT P0, PT, PT, PT, UP0, 0x80, 0x0 ;  /* 0x000000000000781c */ /* 0x001fda0003f0f008 */
[----:B------:R-:W-:Y:S05]  /*09a0*/  @!P0 BRA `(.L_x_433) ;  /* 0xfffffffc00f08947 */ /* 0x000fea000383ffff */
[----:B------:R-:W0:Y:S08]  /*09b0*/  S2UR UR4, SR_CgaCtaId ;  /* 0x00000000000479c3 */ /* 0x000e300000008800 */
[----:B------:R-:W-:Y:S06]  /*09c0*/  BAR.ARV 0x8, 0x180 ;  /* 0x0206000000007b1d */ /* 0x000fec0000002000 */
[----:B------:R-:W-:-:S02]  /*09d0*/  MOV R23, 0x400 ;  /* 0x0000040000177802 */ /* 0x000fc40000000f00 */
[----:B------:R-:W-:Y:S01]  /*09e0*/  BAR.SYNC.DEFER_BLOCKING 0x5, 0x180 ;  /* 0x0146000000007b1d */ /* 0x000fe20000010000 */
[----:B0-----:R-:W-:-:S05]  /*09f0*/  IMAD.U32 R2, RZ, RZ, UR4 ;  /* 0x00000004ff027e24 */ /* 0x001fca000f8e00ff */
[----:B------:R-:W-:Y:S01]  /*0a00*/  ULDC UR4, c[0x0][0xc3c] ;  /* 0x00030f0000047ab9 */ /* 0x000fe20000000800 */
[----:B------:R-:W-:Y:S01]  /*0a10*/  LEA R23, R2, R23, 0x18 ;  /* 0x0000001702177211 */ /* 0x000fe200078ec0ff */
[----:B------:R-:W-:Y:S04]  /*0a20*/  STL [R1+0x64], R2 ;  /* 0x0000640201007387 */ /* 0x000fe80000100800 */
[----:B------:R-:W0:Y:S01]  /*0a30*/  LDS.128 R128, [R23+0x388d0] ;  /* 0x0388d00017807984 */ /* 0x000e220000000c00 */
[----:B------:R-:W-:Y:S06]  /*0a40*/  BAR.ARV 0x4, 0x180 ;  /* 0x0106000000007b1d */ /* 0x000fec0000002000 */
[----:B0-----:R-:W-:-:S13]  /*0a50*/  ISETP.GE.AND P0, PT, R131, UR4, PT ;  /* 0x0000000483007c0c */ /* 0x001fda000bf06270 */
[----:B------:R-:W-:Y:S05]  /*0a60*/  @P0 BRA `(.L_x_434) ;  /* 0x0000029c00e00947 */ /* 0x000fea0003800000 */
[----:B------:R-:W-:Y:S01]  /*0a70*/  VIADD R0, R0, 0xffffff80 ;  /* 0xffffff8000007836 */ /* 0x000fe20000000000 */
[----:B------:R-:W-:Y:S01]  /*0a80*/  R2UR UR4, R23 ;  /* 0x00000000170472ca */ /* 0x000fe200000e0000 */
[----:B------:R-:W-:Y:S01]  /*0a90*/  ULOP3.LUT UR5, UR60, 0x1, URZ, 0xfc, !UPT ;  /* 0x000000013c057892 */ /* 0x000fe2000f8efc3f */
[----:B------:R-:W-:Y:S02]  /*0aa0*/  IMAD.MOV.U32 R213, RZ, RZ, RZ ;  /* 0x000000ffffd57224 */ /* 0x000fe400078e00ff */
[----:B------:R-:W-:Y:S01]  /*0ab0*/  SHF.R.S32.HI R3, RZ, 0x1f, R0 ;  /* 0x0000001fff037819 */ /* 0x000fe20000011400 */
[----:B------:R-:W-:Y:S02]  /*0ac0*/  IMAD.MOV.U32 R225, RZ, RZ, RZ ;  /* 0x000000ffffe17224 */ /* 0x000fe400078e00ff */
[----:B------:R-:W-:Y:S01]  /*0ad0*/  IMAD.MOV.U32 R229, RZ, RZ, RZ ;  /* 0x000000ffffe57224 */ /* 0x000fe200078e00ff */
[CC--:B------:R-:W-:Y:S01]  /*0ae0*/  LEA.HI R2, R3.reuse, R0.reuse, RZ, 0x7 ;  /* 0x0000000003027211 */ /* 0x0c0fe200078f38ff */
[----:B------:R-:W-:Y:S01]  /*0af0*/  IMAD.MOV.U32 R226, RZ, RZ, RZ ;  /* 0x000000ffffe27224 */ /* 0x000fe200078e00ff */
[----:B------:R-:W-:-:S02]  /*0b00*/  LEA.HI R224, R3, R0, RZ, 0x3 ;  /* 0x0000000003e07211 */ /* 0x000fc400078f18ff */
[----:B------:R-:W-:Y:S01]  /*0b10*/  LOP3.LUT R5, R2, 0xffffff80, RZ, 0xc0, !PT ;  /* 0xffffff8002057812 */ /* 0x000fe200078ec0ff */
[----:B------:R-:W-:Y:S01]  /*0b20*/  UIADD3 UR4, UR4, 0x14400, URZ ;  /* 0x0001440004047890 */ /* 0x000fe2000fffe03f */
[CC--:B------:R-:W-:Y:S02]  /*0b30*/  LEA.HI R4, R3.reuse, R0.reuse, RZ, 0x4 ;  /* 0x0000000003047211 */ /* 0x0c0fe400078f20ff */
[CC--:B------:R-:W-:Y:S01]  /*0b40*/  LEA.HI R8, R3.reuse, R0.reuse, RZ, 0x6 ;  /* 0x0000000003087211 */ /* 0x0c0fe200078f30ff */
[----:B------:R-:W-:Y:S01]  /*0b50*/  IMAD.IADD R14, R0, 0x1, -R5 ;  /* 0x00000001000e7824 */ /* 0x000fe200078e0a05 */
[CC--:B------:R-:W-:Y:S02]  /*0b60*/  LEA.HI R5, R3.reuse, R0.reuse, RZ, 0x5 ;  /* 0x0000000003057211 */ /* 0x0c0fe400078f28ff */
[----:B------:R-:W-:Y:S01]  /*0b70*/  LEA.HI R13, R3, R0, RZ, 0x2 ;  /* 0x00000000030d7211 */ /* 0x000fe200078f10ff */
[----:B------:R-:W-:Y:S01]  /*0b80*/  IMAD.SHL.U32 R8, R8, 0x8, RZ ;  /* 0x0000000808087824 */ /* 0x000fe200078e00ff */
[----:B------:R-:W-:Y:S01]  /*0b90*/  SHF.R.S32.HI R9, RZ, 0x1f, R14 ;  /* 0x0000001fff097819 */ /* 0x000fe2000001140e */
[----:B------:R-:W-:Y:S01]  /*0ba0*/  IMAD.SHL.U32 R6, R5, 0x20, RZ ;  /* 0x0000002005067824 */ /* 0x000fe200078e00ff */
[----:B------:R-:W-:Y:S01]  /*0bb0*/  LOP3.LUT R7, R224, 0xfffffff8, RZ, 0xc0, !PT ;  /* 0xfffffff8e0077812 */ /* 0x000fe200078ec0ff */
[----:B------:R-:W-:Y:S01]  /*0bc0*/  STL [R1+0x110], R14 ;  /* 0x0001100e01007387 */ /* 0x000fe20000100800 */
[----:B------:R-:W-:-:S02]  /*0bd0*/  LEA.HI R10, R9, R14, RZ, 0x2 ;  /* 0x0000000e090a7211 */ /* 0x000fc400078f10ff */
[----:B------:R-:W-:Y:S01]  /*0be0*/  LOP3.LUT R3, R4, 0x3fffff0, RZ, 0xc0, !PT ;  /* 0x03fffff004037812 */ /* 0x000fe200078ec0ff */
[C---:B------:R-:W-:Y:S01]  /*0bf0*/  IMAD.IADD R216, R0.reuse, 0x1, -R7 ;  /* 0x0000000100d87824 */ /* 0x040fe200078e0a07 */
[--C-:B------:R-:W-:Y:S02]  /*0c00*/  SHF.R.S32.HI R11, RZ, 0x2, R10.reuse ;  /* 0x00000002ff0b7819 */ /* 0x100fe4000001140a */
[----:B------:R-:W-:Y:S01]  /*0c10*/  SHF.R.S32.HI R12, RZ, 0x1f, R10 ;  /* 0x0000001fff0c7819 */ /* 0x000fe2000001140a */
[----:B------:R-:W-:Y:S01]  /*0c20*/  IMAD.IADD R5, R0, 0x1, -R3 ;  /* 0x0000000100057824 */ /* 0x000fe200078e0a03 */
[----:B------:R-:W-:Y:S01]  /*0c30*/  LOP3.LUT R13, R13, 0xfffffffc, RZ, 0xc0, !PT ;  /* 0xfffffffc0d0d7812 */ /* 0x000fe200078ec0ff */
[C---:B------:R-:W-:Y:S01]  /*0c40*/  IMAD.SHL.U32 R16, R216.reuse, 0x8, RZ ;  /* 0x00000008d8107824 */ /* 0x040fe200078e00ff */
[----:B------:R-:W-:Y:S01]  /*0c50*/  SHF.R.S32.HI R7, RZ, 0x4, R4 ;  /* 0x00000004ff077819 */ /* 0x000fe20000011404 */
[----:B------:R-:W-:Y:S01]  /*0c60*/  IMAD.SHL.U32 R216, R216, 0x4, RZ ;  /* 0x00000004d8d87824 */ /* 0x000fe200078e00ff */
[----:B------:R-:W-:Y:S01]  /*0c70*/  LEA.HI R12, R12, R11, RZ, 0x3 ;  /* 0x0000000b0c0c7211 */ /* 0x000fe200078f18ff */
[----:B------:R-:W-:Y:S01]  /*0c80*/  IMAD.IADD R13, R0, 0x1, -R13 ;  /* 0x00000001000d7824 */ /* 0x000fe200078e0a0d */
[----:B------:R-:W-:Y:S01]  /*0c90*/  SHF.R.S32.HI R3, RZ, 0x7, R2 ;  /* 0x00000007ff037819 */ /* 0x000fe20000011402 */
[----:B------:R-:W-:Y:S01]  /*0ca0*/  VIADD R220, R216, 0x40 ;  /* 0x00000040d8dc7836 */ /* 0x000fe20000000000 */
[----:B------:R-:W-:Y:S01]  /*0cb0*/  LEA.HI R4, R4, R7, RZ, 0x1 ;  /* 0x0000000704047211 */ /* 0x000fe200078f08ff */
[----:B------:R-:W-:Y:S01]  /*0cc0*/  VIADD R19, R16, 0x80 ;  /* 0x0000008010137836 */ /* 0x000fe20000000000 */
[----:B------:R-:W-:Y:S01]  /*0cd0*/  LOP3.LUT R12, R12, 0xfffffff8, RZ, 0xc0, !PT ;  /* 0xfffffff80c0c7812 */ /* 0x000fe200078ec0ff */
[----:B------:R-:W-:Y:S01]  /*0ce0*/  IMAD.IADD R214, R216, 0x1, R220 ;  /* 0x00000001d8d67824 */ /* 0x000fe200078e02dc */
[----:B------:R-:W-:Y:S01]  /*0cf0*/  LEA.HI R2, R2, R3, RZ, 0x1 ;  /* 0x0000000302027211 */ /* 0x000fe200078f08ff */
[----:B------:R-:W-:Y:S01]  /*0d00*/  VIADD R22, R16, 0xc0 ;  /* 0x000000c010167836 */ /* 0x000fe20000000000 */
[----:B------:R-:W-:Y:S01]  /*0d10*/  LEA.HI R9, R9, R14, RZ, 0x5 ;  /* 0x0000000e09097211 */ /* 0x000fe200078f28ff */
[----:B------:R-:W-:Y:S01]  /*0d20*/  IMAD.IADD R12, R11, 0x1, -R12 ;  /* 0x000000010b0c7824 */ /* 0x000fe200078e0a0c */
[----:B------:R-:W-:Y:S01]  /*0d30*/  LOP3.LUT R6, R6, 0xfffffc00, RZ, 0xc0, !PT ;  /* 0xfffffc0006067812 */ /* 0x000fe200078ec0ff */
[----:B------:R-:W-:Y:S01]  /*0d40*/  VIADD R221, R216, 0x20 ;  /* 0x00000020d8dd7836 */ /* 0x000fe20000000000 */
[----:B------:R-:W-:Y:S01]  /*0d50*/  LOP3.LUT R4, R4, 0x1ffffffe, RZ, 0xc0, !PT ;  /* 0x1ffffffe04047812 */ /* 0x000fe200078ec0ff */
[----:B------:R-:W-:Y:S01]  /*0d60*/  VIADD R222, R216, 0x60 ;  /* 0x00000060d8de7836 */ /* 0x000fe20000000000 */
[----:B------:R-:W-:Y:S01]  /*0d70*/  LOP3.LUT R2, R2, 0x3fffffe, RZ, 0xc0, !PT ;  /* 0x03fffffe02027812 */ /* 0x000fe200078ec0ff */
[----:B------:R-:W-:Y:S01]  /*0d80*/  IMAD R5, R5, 0x40, R6 ;  /* 0x0000004005057824 */ /* 0x000fe200078e0206 */
[----:B------:R-:W-:Y:S01]  /*0d90*/  SHF.R.S32.HI R9, RZ, 0x5, R9 ;  /* 0x00000005ff097819 */ /* 0x000fe20000011409 */
[----:B------:R-:W-:Y:S01]  /*0da0*/  IMAD.IADD R4, R7, 0x1, -R4 ;  /* 0x0000000107047824 */ /* 0x000fe200078e0a04 */
[----:B------:R-:W-:Y:S01]  /*0db0*/  LEA.HI R0, R13, R13, RZ, 0x1 ;  /* 0x0000000d0d007211 */ /* 0x000fe200078f08ff */
[----:B------:R-:W-:Y:S01]  /*0dc0*/  IMAD.IADD R2, R3, 0x1, -R2 ;  /* 0x0000000103027824 */ /* 0x000fe200078e0a02 */
[----:B------:R-:W-:Y:S01]  /*0dd0*/  SHF.R.S32.HI R224, RZ, 0x3, R224 ;  /* 0x00000003ffe07819 */ /* 0x000fe200000114e0 */
[----:B------:R-:W-:Y:S01]  /*0de0*/  IMAD R9, R9, 0x10, R12 ;  /* 0x0000001009097824 */ /* 0x000fe200078e020c */
[----:B------:R-:W-:Y:S01]  /*0df0*/  LOP3.LUT R0, R0, 0x1ffffffe, RZ, 0xc0, !PT ;  /* 0x1ffffffe00007812 */ /* 0x000fe200078ec0ff */
[----:B------:R-:W-:Y:S01]  /*0e00*/  IMAD R3, R4, 0x8, R5 ;  /* 0x0000000804037824 */ /* 0x000fe200078e0205 */
[----:B------:R-:W-:Y:S01]  /*0e10*/  LOP3.LUT R10, R10, 0x7ffffffc, RZ, 0xc0, !PT ;  /* 0x7ffffffc0a0a7812 */ /* 0x000fe200078ec0ff */
[----:B------:R-:W-:Y:S01]  /*0e20*/  IMAD R6, R2, 0x40, R9 ;  /* 0x0000004002067824 */ /* 0x000fe200078e0209 */
[----:B------:R-:W-:Y:S01]  /*0e30*/  LOP3.LUT R9, R8, 0xfffffe00, RZ, 0xc0, !PT ;  /* 0xfffffe0008097812 */ /* 0x000fe200078ec0ff */
[----:B------:R-:W-:Y:S01]  /*0e40*/  IMAD.IADD R13, R13, 0x1, -R0 ;  /* 0x000000010d0d7824 */ /* 0x000fe200078e0a00 */
[----:B------:R0:W-:Y:S01]  /*0e50*/  STL [R1+0x198], R3 ;  /* 0x0001980301007387 */ /* 0x0001e20000100800 */
[----:B------:R-:W-:Y:S01]  /*0e60*/  IMAD.U32 R0, RZ, RZ, UR5 ;  /* 0x00000005ff007e24 */ /* 0x000fe2000f8e00ff */
[----:B------:R-:W-:Y:S01]  /*0e70*/  SHF.R.S32.HI R17, RZ, 0x1f, R16 ;  /* 0x0000001fff117819 */ /* 0x000fe20000011410 */
[----:B------:R-:W-:Y:S01]  /*0e80*/  IMAD.U32 R2, RZ, RZ, UR4 ;  /* 0x00000004ff027e24 */ /* 0x000fe2000f8e00ff */
[----:B------:R-:W-:Y:S01]  /*0e90*/  STL [R1+0x190], R6 ;  /* 0x0001900601007387 */ /* 0x000fe20000100800 */
[C---:B------:R-:W-:Y:S01]  /*0ea0*/  IMAD.SHL.U32 R0, R224.reuse, 0x40, RZ ;  /* 0x00000040e0007824 */ /* 0x040fe200078e00ff */
[----:B------:R-:W-:Y:S01]  /*0eb0*/  SHF.R.S32.HI R219, RZ, 0x1f, R19 ;  /* 0x0000001fffdb7819 */ /* 0x000fe20000011413 */
[C---:B------:R-:W-:Y:S01]  /*0ec0*/  VIADD R7, R224.reuse, 0x20 ;  /* 0x00000020e0077836 */ /* 0x040fe20000000000 */
[----:B------:R-:W-:Y:S01]  /*0ed0*/  STL [R1+0x80], RZ ;  /* 0x000080ff01007387 */ /* 0x000fe20000100800 */
[----:B------:R-:W-:Y:S01]  /*0ee0*/  VIADD R5, R224, 0x40 ;  /* 0x00000040e0057836 */ /* 0x000fe20000000000 */
[----:B------:R-:W-:Y:S01]  /*0ef0*/  LOP3.LUT R8, R0, 0x1c0, RZ, 0xc0, !PT ;  /* 0x000001c000087812 */ /* 0x000fe200078ec0ff */
[----:B------:R-:W-:Y:S01]  /*0f00*/  IMAD.SHL.U32 R0, R7, 0x40, RZ ;  /* 0x0000004007007824 */ /* 0x000fe200078e00ff */
[----:B------:R-:W-:Y:S01]  /*0f10*/  STL [R1+0x5c], R9 ;  /* 0x00005c0901007387 */ /* 0x000fe20000100800 */
[----:B0-----:R-:W-:Y:S01]  /*0f20*/  IMAD.SHL.U32 R3, R5, 0x40, RZ ;  /* 0x0000004005037824 */ /* 0x001fe200078e00ff */
[----:B------:R-:W-:Y:S01]  /*0f30*/  SHF.R.S32.HI R4, RZ, 0x1f, R5 ;  /* 0x0000001fff047819 */ /* 0x000fe20000011405 */
[----:B------:R-:W-:Y:S01]  /*0f40*/  IMAD.IADD R10, R14, 0x1, -R10 ;  /* 0x000000010e0a7824 */ /* 0x000fe200078e0a0a */
[----:B------:R0:W-:Y:S01]  /*0f50*/  STL [R1+0x6c], R2 ;  /* 0x00006c0201007387 */ /* 0x0001e20000100800 */
[----:B------:R-:W-:-:S02]  /*0f60*/  SHF.R.S32.HI R218, RZ, 0x1f, R22 ;  /* 0x0000001fffda7819 */ /* 0x000fc40000011416 */
[----:B------:R-:W-:Y:S02]  /*0f70*/  LEA.HI R4, R4, R5, RZ, 0x3 ;  /* 0x0000000504047211 */ /* 0x000fe400078f18ff */
[----:B------:R-:W-:Y:S02]  /*0f80*/  LOP3.LUT R5, R3, 0x1c0, RZ, 0xc0, !PT ;  /* 0x000001c003057812 */ /* 0x000fe400078ec0ff */
[----:B------:R-:W-:Y:S01]  /*0f90*/  SHF.R.U32.HI R3, RZ, 0x3, R8 ;  /* 0x00000003ff037819 */ /* 0x000fe20000011608 */
[----:B------:R-:W-:Y:S01]  /*0fa0*/  IMAD.SHL.U32 R4, R4, 0x40, RZ ;  /* 0x0000004004047824 */ /* 0x000fe200078e00ff */
[----:B------:R-:W-:Y:S02]  /*0fb0*/  SHF.R.U32.HI R5, RZ, 0x3, R5 ;  /* 0x00000003ff057819 */ /* 0x000fe40000011605 */
[----:B0-----:R-:W-:-:S04]  /*0fc0*/  SHF.R.S32.HI R2, RZ, 0x1f, R7 ;  /* 0x0000001fff027819 */ /* 0x001fc80000011407 */
[----:B------:R-:W-:Y:S02]  /*0fd0*/  LEA.HI R2, R2, R7, RZ, 0x3 ;  /* 0x0000000702027211 */ /* 0x000fe400078f18ff */
[----:B------:R-:W-:Y:S02]  /*0fe0*/  LOP3.LUT R7, R0, 0x1c0, RZ, 0xc0, !PT ;  /* 0x000001c000077812 */ /* 0x000fe400078ec0ff */
[----:B------:R-:W-:Y:S01]  /*0ff0*/  LOP3.LUT R0, R8, 0x38, R16, 0xf8, !PT ;  /* 0x0000003808007812 */ /* 0x000fe200078ef810 */
[----:B------:R-:W-:-:S03]  /*1000*/  IMAD.SHL.U32 R2, R2, 0x40, RZ ;  /* 0x0000004002027824 */ /* 0x000fc600078e00ff */
[----:B------:R-:W-:Y:S02]  /*1010*/  LOP3.LUT R0, R9, R0, R3, 0xf6, !PT ;  /* 0x0000000009007212 */ /* 0x000fe400078ef603 */
[----:B------:R-:W-:Y:S02]  /*1020*/  LOP3.LUT R5, R2, 0xfffffe00, RZ, 0xc0, !PT ;  /* 0xfffffe0002057812 */ /* 0x000fe400078ec0ff */
[----:B------:R-:W-:Y:S01]  /*1030*/  LOP3.LUT R2, R4, 0xfffffe00, RZ, 0xc0, !PT ;  /* 0xfffffe0004027812 */ /* 0x000fe200078ec0ff */
[----:B------:R0:W-:Y:S01]  /*1040*/  STL [R1+0x68], R0 ;  /* 0x0000680001007387 */ /* 0x0001e20000100800 */
[----:B------:R-:W-:-:S03]  /*1050*/  SHF.R.S32.HI R3, RZ, 0x1f, R214 ;  /* 0x0000001fff037819 */ /* 0x000fc600000114d6 */
[----:B------:R-:W-:Y:S01]  /*1060*/  STL [R1+0x58], R5 ;  /* 0x0000580501007387 */ /* 0x000fe20000100800 */
[----:B------:R-:W-:-:S04]  /*1070*/  LEA.HI R3, R3, R214, RZ, 0x3 ;  /* 0x000000d603037211 */ /* 0x000fc800078f18ff */
[----:B------:R-:W-:Y:S02]  /*1080*/  LOP3.LUT R212, R3, 0xfffffff8, RZ, 0xc0, !PT ;  /* 0xfffffff803d47812 */ /* 0x000fe400078ec0ff */
[----:B0-----:R-:W-:Y:S01]  /*1090*/  SHF.R.U32.HI R0, RZ, 0x3, R7 ;  /* 0x00000003ff007819 */ /* 0x001fe20000011607 */
[----:B------:R-:W-:Y:S01]  /*10a0*/  IMAD.SHL.U32 R0, R10, 0x2, RZ ;  /* 0x000000020a007824 */ /* 0x000fe200078e00ff */
[----:B------:R-:W-:-:S03]  /*10b0*/  SHF.R.S32.HI R215, RZ, 0x1f, R212 ;  /* 0x0000001fffd77819 */ /* 0x000fc600000114d4 */
[C---:B------:R-:W-:Y:S01]  /*10c0*/  VIADD R40, R0.reuse, 0x8 ;  /* 0x0000000800287836 */ /* 0x040fe20000000000 */
[C---:B------:R-:W-:Y:S01]  /*10d0*/  IADD3 R38, R0.reuse, 0x18, RZ ;  /* 0x0000001800267810 */ /* 0x040fe20007ffe0ff */
[C---:B------:R-:W-:Y:S01]  /*10e0*/  VIADD R39, R0.reuse, 0x10 ;  /* 0x0000001000277836 */ /* 0x040fe20000000000 */
[----:B------:R-:W-:Y:S01]  /*10f0*/  STL [R1+0x8c], R0 ;  /* 0x00008c0001007387 */ /* 0x000fe20000100800 */
[C---:B------:R-:W-:Y:S01]  /*1100*/  VIADD R37, R0.reuse, 0x20 ;  /* 0x0000002000257836 */ /* 0x040fe20000000000 */
[----:B------:R-:W-:Y:S01]  /*1110*/  SHF.R.S32.HI R3, RZ, 0x1f, R40 ;  /* 0x0000001fff037819 */ /* 0x000fe20000011428 */
[C---:B------:R-:W-:Y:S01]  /*1120*/  VIADD R36, R0.reuse, 0x28 ;  /* 0x0000002800247836 */ /* 0x040fe20000000000 */
[----:B------:R-:W-:Y:S01]  /*1130*/  STL [R1+0x54], R2 ;  /* 0x0000540201007387 */ /* 0x000fe20000100800 */
[C---:B------:R-:W-:Y:S01]  /*1140*/  VIADD R35, R0.reuse, 0x30 ;  /* 0x0000003000237836 */ /* 0x040fe20000000000 */
[----:B------:R-:W-:Y:S01]  /*1150*/  SHF.R.S32.HI R4, RZ, 0x1f, R39 ;  /* 0x0000001fff047819 */ /* 0x000fe20000011427 */
[C---:B------:R-:W-:Y:S01]  /*1160*/  VIADD R34, R0.reuse, 0x38 ;  /* 0x0000003800227836 */ /* 0x040fe20000000000 */
[----:B------:R-:W-:Y:S01]  /*1170*/  STL [R1+0x108], R40 ;  /* 0x0001082801007387 */ /* 0x000fe20000100800 */
[----:B------:R-:W-:-:S02]  /*1180*/  VIADD R33, R0, 0x40 ;  /* 0x0000004000217836 */ /* 0x000fc40000000000 */
[C---:B------:R-:W-:Y:S01]  /*1190*/  VIADD R32, R0.reuse, 0x48 ;  /* 0x0000004800207836 */ /* 0x040fe20000000000 */
[----:B------:R-:W-:Y:S01]  /*11a0*/  STL [R1+0x104], R39 ;  /* 0x0001042701007387 */ /* 0x000fe20000100800 */
[C---:B------:R-:W-:Y:S02]  /*11b0*/  VIADD R31, R0.reuse, 0x50 ;  /* 0x00000050001f7836 */ /* 0x040fe40000000000 */
[C---:B------:R-:W-:Y:S01]  /*11c0*/  VIADD R30, R0.reuse, 0x58 ;  /* 0x00000058001e7836 */ /* 0x040fe20000000000 */
[----:B------:R-:W-:Y:S01]  /*11d0*/  STL [R1+0x100], R38 ;  /* 0x0001002601007387 */ /* 0x000fe20000100800 */
[C---:B------:R-:W-:Y:S02]  /*11e0*/  VIADD R29, R0.reuse, 0x60 ;  /* 0x00000060001d7836 */ /* 0x040fe40000000000 */
[C---:B------:R-:W-:Y:S01]  /*11f0*/  VIADD R28, R0.reuse, 0x68 ;  /* 0x00000068001c7836 */ /* 0x040fe20000000000 */
[----:B------:R0:W-:Y:S01]  /*1200*/  STL [R1+0xfc], R37 ;  /* 0x0000fc2501007387 */ /* 0x0001e20000100800 */
[----:B------:R-:W-:-:S02]  /*1210*/  VIADD R27, R0, 0x70 ;  /* 0x00000070001b7836 */ /* 0x000fc40000000000 */
[C---:B------:R-:W-:Y:S01]  /*1220*/  VIADD R26, R0.reuse, 0x78 ;  /* 0x00000078001a7836 */ /* 0x040fe20000000000 */
[----:B------:R-:W-:Y:S01]  /*1230*/  STL [R1+0xf8], R36 ;  /* 0x0000f82401007387 */ /* 0x000fe20000100800 */
[C---:B------:R-:W-:Y:S02]  /*1240*/  VIADD R25, R0.reuse, 0x80 ;  /* 0x0000008000197836 */ /* 0x040fe40000000000 */
[C---:B------:R-:W-:Y:S01]  /*1250*/  VIADD R24, R0.reuse, 0x88 ;  /* 0x0000008800187836 */ /* 0x040fe20000000000 */
[----:B------:R-:W-:Y:S01]  /*1260*/  STL [R1+0xf4], R35 ;  /* 0x0000f42301007387 */ /* 0x000fe20000100800 */
[C---:B------:R-:W-:Y:S01]  /*1270*/  VIADD R21, R0.reuse, 0x90 ;  /* 0x0000009000157836 */ /* 0x040fe20000000000 */
[----:B0-----:R-:W-:Y:S01]  /*1280*/  SHF.R.S32.HI R37, RZ, 0x1f, R37 ;  /* 0x0000001fff257819 */ /* 0x001fe20000011425 */
        /* <DEDUP_REMOVED lines=20> */
[----:B------:R-:W-:Y:S01]  /*13d0*/  VIADD R0, R0, 0xf8 ;  /* 0x000000f800007836 */ /* 0x000fe20000000000 */
[----:B------:R0:W-:Y:S04]  /*13e0*/  STL [R1+0xd8], R28 ;  /* 0x0000d81c01007387 */ /* 0x0001e80000100800 */
[----:B------:R-:W-:Y:S04]  /*13f0*/  STL [R1+0xd4], R27 ;  /* 0x0000d41b01007387 */ /* 0x000fe80000100800 */
[----:B------:R-:W-:Y:S01]  /*1400*/  STL [R1+0xd0], R26 ;  /* 0x0000d01a01007387 */ /* 0x000fe20000100800 */
[----:B0-----:R-:W-:-:S03]  /*1410*/  SHF.R.S32.HI R28, RZ, 0x1f, R28 ;  /* 0x0000001fff1c7819 */ /* 0x001fc6000001141c */
        /* <DEDUP_REMOVED lines=22> */
[----:B------:R1:W-:Y:S01]  /*1580*/  STL [R1+0x188], R4 ;  /* 0x0001880401007387 */ /* 0x0003e20000100800 */
[----:B0-----:R-:W-:-:S05]  /*1590*/  SHF.R.S32.HI R3, RZ, 0x1f, R38 ;  /* 0x0000001fff037819 */ /* 0x001fca0000011426 */
[----:B------:R0:W-:Y:S01]  /*15a0*/  STL [R1+0x184], R3 ;  /* 0x0001840301007387 */ /* 0x0001e20000100800 */
[----:B-1----:R-:W-:-:S03]  /*15b0*/  SHF.R.S32.HI R4, RZ, 0x1f, R36 ;  /* 0x0000001fff047819 */ /* 0x002fc60000011424 */
        /* <DEDUP_REMOVED lines=40> */
[----:B------:R1:W-:Y:S04]  /*1840*/  STL [R1+0x120], R7 ;  /* 0x0001200701007387 */ /* 0x0003e80000100800 */
[----:B------:R1:W-:Y:S01]  /*1850*/  STL [R1+0x11c], R4 ;  /* 0x00011c0401007387 */ /* 0x0003e20000100800 */
[----:B0-----:R-:W-:Y:S02]  /*1860*/  SHF.R.S32.HI R3, RZ, 0x1f, R2 ;  /* 0x0000001fff037819 */ /* 0x001fe40000011402 */
[----:B------:R-:W-:Y:S01]  /*1870*/  SHF.R.S32.HI R2, RZ, 0x1f, R0 ;  /* 0x0000001fff027819 */ /* 0x000fe20000011400 */
[----:B------:R-:W-:Y:S02]  /*1880*/  IMAD R0, R13, 0x8, R6 ;  /* 0x000000080d007824 */ /* 0x000fe400078e0206 */
[----:B------:R1:W-:Y:S04]  /*1890*/  STL [R1+0x118], R3 ;  /* 0x0001180301007387 */ /* 0x0003e80000100800 */
[----:B------:R1:W-:Y:S04]  /*18a0*/  STL [R1+0x194], R0 ;  /* 0x0001940001007387 */ /* 0x0003e80000100800 */
[----:B------:R1:W-:Y:S02]  /*18b0*/  STL [R1+0x114], R2 ;  /* 0x0001140201007387 */ /* 0x0003e40000100800 */
.L_x_679:
[----:B01-34-:R-:W0:Y:S01]  /*18c0*/  LDC.64 R2, c[0x0][0xc88] ;  /* 0x00032200ff027b82 */ /* 0x01be220000000a00 */
[----:B------:R-:W-:Y:S01]  /*18d0*/  ULDC.64 UR10, c[0x0][0x208] ;  /* 0x00008200000a7ab9 */ /* 0x000fe20000000a00 */
[----:B------:R-:W-:Y:S01]  /*18e0*/  ULDC.64 UR4, c[0x0][0xa28] ;  /* 0x00028a0000047ab9 */ /* 0x000fe20000000a00 */
[----:B------:R-:W-:Y:S01]  /*18f0*/  ULDC.64 UR8, c[0x0][0xa18] ;  /* 0x0002860000087ab9 */ /* 0x000fe20000000a00 */
[----:B------:R-:W-:Y:S01]  /*1900*/  ULDC.64 UR6, c[0x0][0xa08] ;  /* 0x0002820000067ab9 */ /* 0x000fe20000000a00 */
[----:B0-----:R-:W-:-:S05]  /*1910*/  IMAD.WIDE R2, R131, 0x4, R2 ;  /* 0x0000000483027825 */ /* 0x001fca00078e0202 */
[----:B--2---:R-:W2:Y:S01]  /*1920*/  LDG.E R26, desc[UR10][R2.64] ;  /* 0x0000000a021a7981 */ /* 0x004ea2000c1e1900 */
[----:B------:R-:W-:Y:S01]  /*1930*/  ISETP.NE.U32.AND P2, PT, RZ, UR4, PT ;  /* 0x00000004ff007c0c */ /* 0x000fe2000bf45070 */
[----:B------:R-:W-:Y:S01]  /*1940*/  IMAD.MOV.U32 R8, RZ, RZ, RZ ;  /* 0x000000ffff087224 */ /* 0x000fe200078e00ff */
[----:B------:R-:W-:Y:S01]  /*1950*/  ISETP.NE.U32.AND P1, PT, RZ, UR8, PT ;  /* 0x00000008ff007c0c */ /* 0x000fe2000bf25070 */
[----:B------:R-:W-:Y:S01]  /*1960*/  IMAD.MOV.U32 R114, RZ, RZ, RZ ;  /* 0x000000ffff727224 */ /* 0x000fe200078e00ff */
[----:B------:R-:W-:Y:S02]  /*1970*/  ISETP.NE.AND.EX P2, PT, RZ, UR5, PT, P2 ;  /* 0x00000005ff007c0c */ /* 0x000fe4000bf45320 */
[----:B------:R-:W-:Y:S02]  /*1980*/  ISETP.NE.AND.EX P1, PT, RZ, UR9, PT, P1 ;  /* 0x00000009ff007c0c */ /* 0x000fe4000bf25310 */
[----:B------:R-:W-:-:S04]  /*1990*/  ISETP.NE.U32.AND P0, PT, RZ, UR6, PT ;  /* 0x00000006ff007c0c */ /* 0x000fc8000bf05070 */
[----:B------:R-:W-:Y:S02]  /*19a0*/  ISETP.NE.AND.EX P0, PT, RZ, UR7, PT, P0 ;  /* 0x00000007ff007c0c */ /* 0x000fe4000bf05300 */
[C---:B------:R-:W-:Y:S02]  /*19b0*/  LOP3.LUT R6, R130.reuse, 0xff000000, RZ, 0xc0, !PT ;  /* 0xff00000082067812 */ /* 0x040fe400078ec0ff */
[----:B-----5:R-:W-:Y:S02]  /*19c0*/  LOP3.LUT R223, R130, 0xffff, RZ, 0xc0, !PT ;  /* 0x0000ffff82df7812 */ /* 0x020fe400078ec0ff */
[----:B--2---:R-:W-:Y:S01]  /*19d0*/  SHF.R.S32.HI R0, RZ, 0x1f, R26 ;  /* 0x0000001fff007819 */ /* 0x004fe2000001141a */
[C---:B------:R-:W-:Y:S01]  /*19e0*/  IMAD.SHL.U32 R28, R26.reuse, 0x4, RZ ;  /* 0x000000041a1c7824 */ /* 0x040fe200078e00ff */
[----:B------:R-:W-:Y:S01]  /*19f0*/  STL [R1+0x74], R26 ;  /* 0x0000741a01007387 */ /* 0x000fe20000100800 */
[C---:B------:R-:W-:Y:S02]  /*1a00*/  @P2 LEA R4, P3, R26.reuse, UR4, 0x2 ;  /* 0x000000041a042c11 */ /* 0x040fe4000f8610ff */
[C-C-:B------:R-:W-:Y:S01]  /*1a10*/  SHF.L.U64.HI R27, R26.reuse, 0x2, R0.reuse ;  /* 0x000000021a1b7819 */ /* 0x140fe20000010200 */
[----:B------:R0:W-:Y:S01]  /*1a20*/  STL [R1+0x10c], R0 ;  /* 0x00010c0001007387 */ /* 0x0001e20000100800 */
[----:B------:R-:W-:Y:S01]  /*1a30*/  ULDC UR4, c[0x0][0x288] ;  /* 0x0000a20000047ab9 */ /* 0x000fe20000000800 */
[----:B------:R-:W-:-:S02]  /*1a40*/  @P2 LEA.HI.X R5, R26, UR5, R0, 0x2, P3 ;  /* 0x000000051a052c11 */ /* 0x000fc400098f1400 */
[----:B------:R1:W-:Y:S01]  /*1a50*/  STL [R1+0x78], R28 ;  /* 0x0000781c01007387 */ /* 0x0003e20000100800 */
[----:B------:R-:W-:Y:S01]  /*1a60*/  IMAD.U32 R131, RZ, RZ, UR4 ;  /* 0x00000004ff837e24 */ /* 0x000fe2000f8e00ff */
[----:B------:R-:W-:Y:S01]  /*1a70*/  ULDC.64 UR4, c[0x0][0x418] ;  /* 0x0001060000047ab9 */ /* 0x000fe20000000a00 */
[----:B------:R-:W-:Y:S01]  /*1a80*/  IADD3 R2, P4, R28, UR6, RZ ;  /* 0x000000061c027c10 */ /* 0x000fe2000ff9e0ff */
[----:B------:R1:W-:Y:S01]  /*1a90*/  STL [R1+0x7c], R27 ;  /* 0x00007c1b01007387 */ /* 0x0003e20000100800 */
[----:B------:R-:W-:Y:S02]  /*1aa0*/  UISETP.NE.U32.AND UP0, UPT, UR4, URZ, UPT ;  /* 0x0000003f0400728c */ /* 0x000fe4000bf05070 */
[----:B------:R-:W-:Y:S01]  /*1ab0*/  IADD3.X R3, R27, UR7, RZ, P4, !PT ;  /* 0x000000071b037c10 */ /* 0x000fe2000a7fe4ff */
[----:B------:R1:W-:Y:S01]  /*1ac0*/  STL [R1+0x84], R129 ;  /* 0x0000848101007387 */ /* 0x0003e20000100800 */
[----:B------:R-:W-:Y:S01]  /*1ad0*/  UISETP.NE.AND.EX UP0, UPT, UR5, URZ, UPT, UP0 ;  /* 0x0000003f0500728c */ /* 0x000fe2000bf05300 */
[----:B------:R-:W-:-:S02]  /*1ae0*/  ULDC UR4, c[0x0][0x424] ;  /* 0x0001090000047ab9 */ /* 0x000fc40000000800 */
[----:B------:R2:W5:Y:S01]  /*1af0*/  @P2 LDG.E R8, desc[UR10][R4.64] ;  /* 0x0000000a04082981 */ /* 0x000562000c1e1900 */
[----:B------:R-:W-:Y:S01]  /*1b00*/  USEL UR4, UR4, 0x1, UP0 ;  /* 0x0000000104047887 */ /* 0x000fe20008000000 */
[----:B------:R-:W-:Y:S01]  /*1b10*/  ULDC UR5, c[0x0][0x2f0] ;  /* 0x0000bc0000057ab9 */ /* 0x000fe20000000800 */
[----:B0-----:R-:W-:Y:S01]  /*1b20*/  LOP3.LUT R0, R130, 0xff0000, RZ, 0xc0, !PT ;  /* 0x00ff000082007812 */ /* 0x001fe200078ec0ff */
[----:B------:R-:W5:Y:S01]  /*1b30*/  @P0 LDG.E R114, desc[UR10][R2.64] ;  /* 0x0000000a02720981 */ /* 0x000f62000c1e1900 */
[----:B--2---:R-:W-:-:S04]  /*1b40*/  @P1 IADD3 R4, P2, R28, UR8, RZ ;  /* 0x000000081c041c10 */ /* 0x004fc8000ff5e0ff */
[----:B------:R-:W-:Y:S01]  /*1b50*/  @P1 IADD3.X R5, R27, UR9, RZ, P2, !PT ;  /* 0x000000091b051c10 */ /* 0x000fe200097fe4ff */
[----:B------:R-:W-:Y:S02]  /*1b60*/  ULDC.64 UR8, c[0x0][0xa20] ;  /* 0x0002880000087ab9 */ /* 0x000fe40000000a00 */
[----:B------:R-:W-:Y:S01]  /*1b70*/  ISETP.NE.U32.AND P2, PT, RZ, UR8, PT ;  /* 0x00000008ff007c0c */ /* 0x000fe2000bf45070 */
[----:B------:R-:W-:Y:S01]  /*1b80*/  UIMAD UR4, UR4, UR5, URZ ;  /* 0x00000005040472a4 */ /* 0x000fe2000f8e023f */
[----:B------:R0:W5:Y:S02]  /*1b90*/  @P1 LDG.E R131, desc[UR10][R4.64] ;  /* 0x0000000a04831981 */ /* 0x000164000c1e1900 */
[----:B------:R-:W-:Y:S01]  /*1ba0*/  ISETP.NE.AND.EX P2, PT, RZ, UR9, PT, P2 ;  /* 0x00000009ff007c0c */ /* 0x000fe2000bf45320 */
[----:B------:R-:W-:Y:S01]  /*1bb0*/  ULDC UR5, c[0x0][0x348] ;  /* 0x0000d20000057ab9 */ /* 0x000fe20000000800 */
[----:B0-----:R-:W-:-:S04]  /*1bc0*/  SHF.R.U32.HI R5, RZ, 0x8, R6 ;  /* 0x00000008ff057819 */ /* 0x001fc80000011606 */
[----:B------:R-:W-:Y:S01]  /*1bd0*/  LEA.HI R6, R0, R5, RZ, 0x10 ;  /* 0x0000000500067211 */ /* 0x000fe200078f80ff */
[----:B-1----:R-:W-:Y:S06]  /*1be0*/  @P1 BRA `(.L_x_435) ;  /* 0x0000000000281947 */ /* 0x002fec0003800000 */
[----:B------:R-:W-:Y:S02]  /*1bf0*/  ULDC.64 UR6, c[0x0][0xa00] ;  /* 0x0002800000067ab9 */ /* 0x000fe40000000a00 */
[----:B------:R-:W-:-:S04]  /*1c00*/  ISETP.NE.U32.AND P1, PT, RZ, UR6, PT ;  /* 0x00000006ff007c0c */ /* 0x000fc8000bf25070 */
[----:B------:R-:W-:-:S13]  /*1c10*/  ISETP.NE.AND.EX P1, PT, RZ, UR7, PT, P1 ;  /* 0x00000007ff007c0c */ /* 0x000fda000bf25310 */
[----:B------:R-:W-:Y:S05]  /*1c20*/  @!P1 BRA `(.L_x_435) ;  /* 0x0000000000189947 */ /* 0x000fea0003800000 */
[----:B------:R-:W0:Y:S01]  /*1c30*/  LDC.64 R4, c[0x0][0xa00] ;  /* 0x00028000ff047b82 */ /* 0x000e220000000a00 */
[----:B------:R-:W-:Y:S01]  /*1c40*/  ULDC.64 UR6, c[0x0][0x208] ;  /* 0x0000820000067ab9 */ /* 0x000fe20000000a00 */
[----:B0-----:R-:W-:-:S05]  /*1c50*/  IMAD.WIDE R4, R26, 0x4, R4 ;  /* 0x000000041a047825 */ /* 0x001fca00078e0204 */
[----:B-----5:R-:W2:Y:S04]  /*1c60*/  LDG.E R131, desc[UR6][R4.64] ;  /* 0x0000000604837981 */ /* 0x020ea8000c1e1900 */
[----:B------:R-:W2:Y:S02]  /*1c70*/  LDG.E R0, desc[UR6][R4.64+0x4] ;  /* 0x0000040604007981 */ /* 0x000ea4000c1e1900 */
[----:B--2---:R-:W-:-:S07]  /*1c80*/  IMAD.IADD R131, R0, 0x1, -R131 ;  /* 0x0000000100837824 */ /* 0x004fce00078e0a83 */
.L_x_435:
[----:B------:R-:W-:Y:S02]  /*1c90*/  IMAD.U32 R24, RZ, RZ, UR5 ;  /* 0x00000005ff187e24 */ /* 0x000fe4000f8e00ff */
[----:B------:R-:W-:Y:S01]  /*1ca0*/  IMAD.U32 R25, RZ, RZ, UR4 ;  /* 0x00000004ff197e24 */ /* 0x000fe2000f8e00ff */
[----:B------:R-:W-:Y:S06]  /*1cb0*/  @!P2 BRA `(.L_x_436) ;  /* 0x000000000014a947 */ /* 0x000fec0003800000 */
[----:B------:R-:W-:Y:S01]  /*1cc0*/  IADD3 R2, P0, R28, UR8, RZ ;  /* 0x000000081c027c10 */ /* 0x000fe2000ff1e0ff */
[----:B------:R-:W-:-:S03]  /*1cd0*/  ULDC.64 UR4, c[0x0][0x208] ;  /* 0x0000820000047ab9 */ /* 0x000fc60000000a00 */
[----:B------:R-:W-:-:S05]  /*1ce0*/  IADD3.X R3, R27, UR9, RZ, P0, !PT ;  /* 0x000000091b037c10 */ /* 0x000fca00087fe4ff */
[----:B------:R0:W5:Y:S01]  /*1cf0*/  LDG.E R25, desc[UR4][R2.64] ;  /* 0x0000000402197981 */ /* 0x000162000c1e1900 */
[----:B------:R-:W-:Y:S05]  /*1d00*/  BRA `(.L_x_437) ;  /* 0x0000000000147947 */ /* 0x000fea0003800000 */
.L_x_436:
[----:B------:R-:W-:Y:S05]  /*1d10*/  @!P0 BRA `(.L_x_437) ;  /* 0x0000000000108947 */ /* 0x000fea0003800000 */
[----:B------:R-:W-:Y:S02]  /*1d20*/  ULDC.64 UR4, c[0x0][0x208] ;  /* 0x0000820000047ab9 */ /* 0x000fe40000000a00 */
[----:B------:R-:W2:Y:S04]  /*1d30*/  LDG.E R0, desc[UR4][R2.64] ;  /* 0x0000000402007981 */ /* 0x000ea8000c1e1900 */
[----:B------:R-:W2:Y:S02]  /*1d40*/  LDG.E R25, desc[UR4][R2.64+0x4] ;  /* 0x0000040402197981 */ /* 0x000ea4000c1e1900 */
[----:B--2---:R-:W-:-:S07]  /*1d50*/  IMAD.IADD R25, R25, 0x1, -R0 ;  /* 0x0000000119197824 */ /* 0x004fce00078e0a00 */
.L_x_437:
[----:B------:R-:W-:Y:S01]  /*1d60*/  ULDC.64 UR4, c[0x0][0xa10] ;  /* 0x0002840000047ab9 */ /* 0x000fe20000000a00 */
[----:B------:R-:W-:Y:S01]  /*1d70*/  ULDC.64 UR6, c[0x0][0x208] ;  /* 0x0000820000067ab9 */ /* 0x000fe20000000a00 */
[----:B------:R-:W-:-:S04]  /*1d80*/  ISETP.NE.U32.AND P0, PT, RZ, UR4, PT ;  /* 0x00000004ff007c0c */ /* 0x000fc8000bf05070 */
[----:B------:R-:W-:Y:S01]  /*1d90*/  ISETP.NE.AND.EX P0, PT, RZ, UR5, PT, P0 ;  /* 0x00000005ff007c0c */ /* 0x000fe2000bf05300 */
[----:B------:R-:W-:-:S12]  /*1da0*/  ULDC.64 UR4, c[0x0][0xa30] ;  /* 0x00028c0000047ab9 */ /* 0x000fd80000000a00 */
[----:B0-----:R-:W0:Y:S02]  /*1db0*/  @P0 LDC.64 R2, c[0x0][0xa10] ;  /* 0x00028400ff020b82 */ /* 0x001e240000000a00 */
[----:B0-----:R-:W-:-:S05]  /*1dc0*/  @P0 IMAD.WIDE R2, R26, 0x4, R2 ;  /* 0x000000041a020825 */ /* 0x001fca00078e0202 */
[----:B------:R-:W2:Y:S04]  /*1dd0*/  @P0 LDG.E R0, desc[UR6][R2.64] ;  /* 0x0000000602000981 */ /* 0x000ea8000c1e1900 */
[----:B------:R0:W2:Y:S01]  /*1de0*/  @P0 LDG.E R5, desc[UR6][R2.64+0x4] ;  /* 0x0000040602050981 */ /* 0x0000a2000c1e1900 */
[----:B------:R-:W-:Y:S01]  /*1df0*/  ISETP.NE.U32.AND P1, PT, RZ, UR4, PT ;  /* 0x00000004ff007c0c */ /* 0x000fe2000bf25070 */
[----:B-----5:R-:W-:Y:S01]  /*1e00*/  IMAD.MOV.U32 R127, RZ, RZ, R25 ;  /* 0x000000ffff7f7224 */ /* 0x020fe200078e0019 */
[----:B------:R-:W-:Y:S01]  /*1e10*/  LOP3.LUT R10, R6, 0xff, RZ, 0xc0, !PT ;  /* 0x000000ff060a7812 */ /* 0x000fe200078ec0ff */
[----:B------:R-:W-:Y:S01]  /*1e20*/  IMAD.IADD R9, R25, 0x1, -R8 ;  /* 0x0000000119097824 */ /* 0x000fe200078e0a08 */
[----:B------:R-:W-:Y:S02]  /*1e30*/  ISETP.NE.AND.EX P1, PT, RZ, UR5, PT, P1 ;  /* 0x00000005ff007c0c */ /* 0x000fe4000bf25310 */
[----:B------:R-:W-:Y:S01]  /*1e40*/  SHF.R.U32.HI R4, RZ, 0x10, R6 ;  /* 0x00000010ff047819 */ /* 0x000fe20000011606 */
[----:B------:R1:W-:Y:S04]  /*1e50*/  STL [R1+0x88], R10 ;  /* 0x0000880a01007387 */ /* 0x0003e80000100800 */
[----:B------:R1:W-:Y:S06]  /*1e60*/  STL [R1+0x70], R4 ;  /* 0x0000700401007387 */ /* 0x0003ec0000100800 */
[----:B0-----:R-:W-:-:S04]  /*1e70*/  @P1 IADD3 R2, P2, R28, UR4, RZ ;  /* 0x000000041c021c10 */ /* 0x001fc8000ff5e0ff */
[----:B------:R-:W-:Y:S01]  /*1e80*/  @P1 IADD3.X R3, R27, UR5, RZ, P2, !PT ;  /* 0x000000051b031c10 */ /* 0x000fe200097fe4ff */
[----:B------:R-:W-:Y:S01]  /*1e90*/  BSSY B0, `(.L_x_438) ;  /* 0x000002a000007945 */ /* 0x000fe20003800000 */
[----:B------:R-:W-:-:S03]  /*1ea0*/  LOP3.LUT R18, R18, 0xfffffffd, RZ, 0xc0, !PT ;  /* 0xfffffffd12127812 */ /* 0x000fc600078ec0ff */
[----:B------:R0:W5:Y:S02]  /*1eb0*/  @P1 LDG.E R127, desc[UR6][R2.64] ;  /* 0x00000006027f1981 */ /* 0x000164000c1e1900 */
[----:B0-----:R-:W-:Y:S01]  /*1ec0*/  MOV R3, RZ ;  /* 0x000000ff00037202 */ /* 0x001fe20000000f00 */
[----:B--2---:R-:W-:-:S04]  /*1ed0*/  @P0 IMAD.IADD R24, R5, 0x1, -R0 ;  /* 0x0000000105180824 */ /* 0x004fc800078e0a00 */
[----:B------:R-:W-:-:S04]  /*1ee0*/  IMAD.IADD R133, R9, 0x1, R24 ;  /* 0x0000000109857824 */ /* 0x000fc800078e0218 */
[C---:B------:R-:W-:Y:S01]  /*1ef0*/  VIADD R0, R133.reuse, 0x4f ;  /* 0x0000004f85007836 */ /* 0x040fe20000000000 */
[----:B------:R-:W-:-:S03]  /*1f00*/  ISETP.GE.AND P3, PT, R133, 0x1, PT ;  /* 0x000000018500780c */ /* 0x000fc60003f66270 */
[----:B------:R-:W-:-:S05]  /*1f10*/  IMAD.HI R0, R0, 0x66666667, RZ ;  /* 0x6666666700007827 */ /* 0x000fca00078e02ff */
[----:B------:R-:W-:-:S04]  /*1f20*/  SHF.R.U32.HI R5, RZ, 0x1f, R0 ;  /* 0x0000001fff057819 */ /* 0x000fc80000011600 */
[----:B------:R-:W-:Y:S02]  /*1f30*/  LEA.HI.SX32 R130, R0, R5, 0x1b ;  /* 0x0000000500827211 */ /* 0x000fe400078fdaff */
[----:B------:R-:W-:Y:S01]  /*1f40*/  @P3 LOP3.LUT R18, R18, 0x2, RZ, 0xfc, !PT ;  /* 0x0000000212123812 */ /* 0x000fe200078efcff */
[----:B-1----:R-:W-:Y:S06]  /*1f50*/  @!P3 BRA `(.L_x_439) ;  /* 0x000000000074b947 */ /* 0x002fec0003800000 */
[----:B------:R-:W-:Y:S01]  /*1f60*/  ISETP.NE.AND P0, PT, R4, RZ, PT ;  /* 0x000000ff0400720c */ /* 0x000fe20003f05270 */
[----:B------:R-:W-:-:S03]  /*1f70*/  ULDC UR4, c[0x0][0x9f0] ;  /* 0x00027c0000047ab9 */ /* 0x000fc60000000800 */
[----:B------:R-:W-:-:S04]  /*1f80*/  SEL R11, R4, UR4, P0 ;  /* 0x00000004040b7c07 */ /* 0x000fc80008000000 */
[-C--:B------:R-:W-:Y:S02]  /*1f90*/  IABS R5, R11.reuse ;  /* 0x0000000b00057213 */ /* 0x080fe40000000000 */
[----:B------:R-:W-:Y:S02]  /*1fa0*/  IADD3 R0, R130, -0x1, R11 ;  /* 0xffffffff82007810 */ /* 0x000fe40007ffe00b */
[----:B------:R-:W0:Y:S01]  /*1fb0*/  I2F.RP R4, R5 ;  /* 0x0000000500047306 */ /* 0x000e220000209400 */
[----:B------:R-:W-:-:S05]  /*1fc0*/  IABS R8, R11 ;  /* 0x0000000b00087213 */ /* 0x000fca0000000000 */
[----:B------:R-:W-:Y:S02]  /*1fd0*/  IMAD.MOV R8, RZ, RZ, -R8 ;  /* 0x000000ffff087224 */ /* 0x000fe400078e0a08 */
[----:B0-----:R-:W0:Y:S02]  /*1fe0*/  MUFU.RCP R4, R4 ;  /* 0x0000000400047308 */ /* 0x001e240000001000 */
[----:B0-----:R-:W-:Y:S01]  /*1ff0*/  VIADD R2, R4, 0xffffffe ;  /* 0x0ffffffe04027836 */ /* 0x001fe20000000000 */
[----:B------:R-:W-:Y:S02]  /*2000*/  IABS R4, R0 ;  /* 0x0000000000047213 */ /* 0x000fe40000000000 */
[----:B------:R-:W-:-:S03]  /*2010*/  LOP3.LUT R0, R0, R11, RZ, 0x3c, !PT ;  /* 0x0000000b00007212 */ /* 0x000fc600078e3cff */
[----:B------:R0:W1:Y:S01]  /*2020*/  F2I.FTZ.U32.TRUNC.NTZ R3, R2 ;  /* 0x0000000200037305 */ /* 0x000062000021f000 */
[----:B------:R-:W-:Y:S01]  /*2030*/  ISETP.GE.AND P2, PT, R0, RZ, PT ;  /* 0x000000ff0000720c */ /* 0x000fe20003f46270 */
[----:B0-----:R-:W-:Y:S02]  /*2040*/  IMAD.MOV.U32 R2, RZ, RZ, RZ ;  /* 0x000000ffff027224 */ /* 0x001fe400078e00ff */
[----:B-1----:R-:W-:-:S04]  /*2050*/  IMAD.MOV R6, RZ, RZ, -R3 ;  /* 0x000000ffff067224 */ /* 0x002fc800078e0a03 */
[----:B------:R-:W-:-:S04]  /*2060*/  IMAD R7, R6, R5, RZ ;  /* 0x0000000506077224 */ /* 0x000fc800078e02ff */
[----:B------:R-:W-:-:S04]  /*2070*/  IMAD.HI.U32 R3, R3, R7, R2 ;  /* 0x0000000703037227 */ /* 0x000fc800078e0002 */
[----:B------:R-:W-:Y:S02]  /*2080*/  IMAD.MOV.U32 R2, RZ, RZ, R8 ;  /* 0x000000ffff027224 */ /* 0x000fe400078e0008 */
[----:B------:R-:W-:-:S04]  /*2090*/  IMAD.HI.U32 R3, R3, R4, RZ ;  /* 0x0000000403037227 */ /* 0x000fc800078e00ff */
[----:B------:R-:W-:-:S05]  /*20a0*/  IMAD R2, R3, R2, R4 ;  /* 0x0000000203027224 */ /* 0x000fca00078e0204 */
[----:B------:R-:W-:-:S13]  /*20b0*/  ISETP.GT.U32.AND P1, PT, R5, R2, PT ;  /* 0x000000020500720c */ /* 0x000fda0003f24070 */
[----:B------:R-:W-:Y:S02]  /*20c0*/  @!P1 IMAD.IADD R2, R2, 0x1, -R5 ;  /* 0x0000000102029824 */ /* 0x000fe400078e0a05 */
[----:B------:R-:W-:Y:S01]  /*20d0*/  @!P1 VIADD R3, R3, 0x1 ;  /* 0x0000000103039836 */ /* 0x000fe20000000000 */
[----:B------:R-:W-:Y:S02]  /*20e0*/  ISETP.NE.AND P1, PT, R11, RZ, PT ;  /* 0x000000ff0b00720c */ /* 0x000fe40003f25270 */
[----:B------:R-:W-:-:S13]  /*20f0*/  ISETP.GE.U32.AND P0, PT, R2, R5, PT ;  /* 0x000000050200720c */ /* 0x000fda0003f06070 */
[----:B------:R-:W-:-:S04]  /*2100*/  @P0 VIADD R3, R3, 0x1 ;  /* 0x0000000103030836 */ /* 0x000fc80000000000 */
[----:B------:R-:W-:Y:S01]  /*2110*/  @!P2 IMAD.MOV R3, RZ, RZ, -R3 ;  /* 0x000000ffff03a224 */ /* 0x000fe200078e0a03 */
[----:B------:R-:W-:-:S07]  /*2120*/  @!P1 LOP3.LUT R3, RZ, R11, RZ, 0x33, !PT ;  /* 0x0000000bff039212 */ /* 0x000fce00078e33ff */
.L_x_439:
[----:B------:R-:W-:Y:S05]  /*2130*/  BSYNC B0 ;  /* 0x0000000000007941 */ /* 0x000fea0003800000 */
.L_x_438:
[----:B------:R-:W-:-:S05]  /*2140*/  IMAD R0, R10, R3, RZ ;  /* 0x000000030a007224 */ /* 0x000fca00078e02ff */
[C---:B------:R-:W-:Y:S01]  /*2150*/  VIADDMNMX R3, R0.reuse, R3, R130, PT ;  /* 0x0000000300037246 */ /* 0x040fe20003800182 */
[----:B------:R-:W-:-:S04]  /*2160*/  IMAD R0, R0, 0x50, -R9 ;  /* 0x0000005000007824 */ /* 0x000fc800078e0a09 */
[----:B------:R-:W-:Y:S01]  /*2170*/  IMAD R3, R3, 0x50, -R9 ;  /* 0x0000005003037824 */ /* 0x000fe200078e0a09 */
[----:B------:R-:W-:-:S04]  /*2180*/  VIMNMX R0, RZ, R0, !PT ;  /* 0x00000000ff007248 */ /* 0x000fc80007fe0100 */
[----:B------:R-:W-:Y:S01]  /*2190*/  VIMNMX R3, R3, R24, PT ;  /* 0x0000001803037248 */ /* 0x000fe20003fe0100 */
[----:B------:R-:W-:-:S03]  /*21a0*/  IMAD.WIDE.U32 R112, R0, -0x33333333, RZ ;  /* 0xcccccccd00707825 */ /* 0x000fc600078e00ff */
[----:B------:R-:W-:Y:S02]  /*21b0*/  ISETP.GT.AND P0, PT, R3, R0, PT ;  /* 0x000000000300720c */ /* 0x000fe40003f04270 */
[----:B------:R-:W-:-:S05]  /*21c0*/  SHF.R.U32.HI R112, RZ, 0x6, R113 ;  /* 0x00000006ff707819 */ /* 0x000fca0000011671 */
[----:B------:R-:W-:-:S06]  /*21d0*/  IMAD.MOV.U32 R2, RZ, RZ, R112 ;  /* 0x000000ffff027224 */ /* 0x000fcc00078e0070 */
[----:B------:R-:W-:-:S04]  /*21e0*/  @P0 VIADD R0, R3, 0x4f ;  /* 0x0000004f03000836 */ /* 0x000fc80000000000 */
[----:B------:R-:W-:-:S05]  /*21f0*/  @P0 IMAD.HI R0, R0, 0x66666667, RZ ;  /* 0x6666666700000827 */ /* 0x000fca00078e02ff */
[----:B------:R-:W-:-:S04]  /*2200*/  @P0 SHF.R.U32.HI R3, RZ, 0x1f, R0 ;  /* 0x0000001fff030819 */ /* 0x000fc80000011600 */
[----:B------:R-:W-:Y:S02]  /*2210*/  @P0 LEA.HI.SX32 R2, R0, R3, 0x1b ;  /* 0x0000000300020211 */ /* 0x000fe400078fdaff */
[----:B------:R-:W-:Y:S02]  /*2220*/  PLOP3.LUT P0, PT, PT, PT, PT, 0x80, 0x0 ;  /* 0x000000000000781c */ /* 0x000fe40003f0f070 */
[----:B------:R-:W-:-:S13]  /*2230*/  ISETP.GT.AND P1, PT, R2, R112, PT ;  /* 0x000000700200720c */ /* 0x000fda0003f24270 */
[----:B------:R-:W-:Y:S05]  /*2240*/  @!P1 BRA `(.L_x_440) ;  /* 0x0000009800bc9947 */ /* 0x000fea0003800000 */
[----:B------:R-:W-:Y:S01]  /*2250*/  VIADD R0, R23, 0x24400 ;  /* 0x0002440017007836 */ /* 0x000fe20000000000 */
[----:B------:R-:W-:Y:S04]  /*2260*/  BSSY B6, `(.L_x_441) ;  /* 0x0000013000067945 */ /* 0x000fe80003800000 */
[----:B------:R-:W-:-:S13]  /*2270*/  LOP3.LUT P0, RZ, R0, 0x3ff, RZ, 0xc0, !PT ;  /* 0x000003ff00ff7812 */ /* 0x000fda000780c0ff */
[----:B------:R-:W-:Y:S05]  /*2280*/  @!P0 BRA `(.L_x_442) ;  /* 0x0000000000408947 */ /* 0x000fea0003800000 */
[----:B------:R-:W-:Y:S01]  /*2290*/  MOV R14, 0x0 ;  /* 0x00000000000e7802 */ /* 0x000fe20000000f00 */
[----:B------:R-:W-:Y:S01]  /*22a0*/  ULDC.64 UR4, c[0x4][0xa8] ;  /* 0x01002a0000047ab9 */ /* 0x000fe20000000a00 */
[----:B------:R-:W-:Y:S01]  /*22b0*/  ULDC.64 UR6, c[0x4][0x18] ;  /* 0x0100060000067ab9 */ /* 0x000fe20000000a00 */
[----:B------:R-:W-:Y:S02]  /*22c0*/  IMAD.U32 R4, RZ, RZ, UR4 ;  /* 0x00000004ff047e24 */ /* 0x000fe4000f8e00ff */
[----:B------:R-:W-:Y:S01]  /*22d0*/  IMAD.U32 R5, RZ, RZ, UR5 ;  /* 0x00000005ff057e24 */ /* 0x000fe2000f8e00ff */
[----:B------:R-:W0:Y:S01]  /*22e0*/  LDC.64 R14, c[0x4][R14] ;  /* 0x010000000e0e7b82 */ /* 0x000e220000000a00 */
[----:B------:R-:W-:Y:S01]  /*22f0*/  ULDC.64 UR4, c[0x4][0xb0] ;  /* 0x01002c0000047ab9 */ /* 0x000fe20000000a00 */
        /* <DEDUP_REMOVED lines=8> */
[----:B0----5:R-:W-:Y:S05]  /*2380*/  CALL.ABS.NOINC R14 ;  /* 0x000000000e007343 */ /* 0x021fea0003c00000 */
.L_x_442:
[----:B------:R-:W-:Y:S05]  /*2390*/  BSYNC B6 ;  /* 0x0000000000067941 */ /* 0x000fea0003800000 */
.L_x_441:
        /* <DEDUP_REMOVED lines=20> */
.L_x_444:
[----:B------:R-:W-:Y:S05]  /*24e0*/  BSYNC B6 ;  /* 0x0000000000067941 */ /* 0x000fea0003800000 */
.L_x_443:
[----:B------:R-:W-:Y:S01]  /*24f0*/  ULDC.64 UR4, c[0x0][0x9f8] ;  /* 0x00027e0000047ab9 */ /* 0x000fe20000000a00 */
[----:B------:R-:W-:Y:S01]  /*2500*/  IMAD.MOV.U32 R0, RZ, RZ, R26 ;  /* 0x000000ffff007224 */ /* 0x000fe200078e001a */
[----:B------:R-:W-:Y:S01]  /*2510*/  ISETP.NE.U32.AND P0, PT, RZ, UR4, PT ;  /* 0x00000004ff007c0c */ /* 0x000fe2000bf05070 */
[----:B------:R-:W2:Y:S01]  /*2520*/  LDL R26, [R1+0x58] ;  /* 0x00005800011a7983 */ /* 0x000ea20000100800 */
[----:B------:R-:W-:Y:S01]  /*2530*/  ULDC.64 UR6, c[0x0][0x208] ;  /* 0x0000820000067ab9 */ /* 0x000fe20000000a00 */
[----:B------:R-:W0:Y:S01]  /*2540*/  LDC.64 R96, c[0x0][0x3f8] ;  /* 0x0000fe00ff607b82 */ /* 0x000e220000000a00 */
[----:B------:R-:W-:Y:S01]  /*2550*/  ISETP.NE.AND.EX P0, PT, RZ, UR5, PT, P0 ;  /* 0x00000005ff007c0c */ /* 0x000fe2000bf05300 */
[----:B------:R-:W3:Y:S01]  /*2560*/  LDL R15, [R1+0x54] ;  /* 0x00005400010f7983 */ /* 0x000ee20000100800 */
[----:B------:R-:W1:Y:S05]  /*2570*/  S2R R3, SR_TID.X ;  /* 0x0000000000037919 */ /* 0x000e6a0000002100 */
[----:B------:R-:W4:Y:S06]  /*2580*/  LDC R111, c[0x0][0x3f4] ;  /* 0x0000fd00ff6f7b82 */ /* 0x000f2c0000000800 */
[----:B------:R-:W-:Y:S01]  /*2590*/  @P0 IADD3 R4, P1, R28, UR4, RZ ;  /* 0x000000041c040c10 */ /* 0x000fe2000ff3e0ff */
[----:B------:R-:W-:Y:S01]  /*25a0*/  ULDC UR4, c[0x0][0x2f4] ;  /* 0x0000bd0000047ab9 */ /* 0x000fe20000000800 */
[----:B------:R-:W4:Y:S02]  /*25b0*/  LDC.64 R90, c[0x0][0x408] ;  /* 0x00010200ff5a7b82 */ /* 0x000f240000000a00 */
[----:B------:R-:W-:-:S02]  /*25c0*/  @P0 IADD3.X R5, R27, UR5, RZ, P1, !PT ;  /* 0x000000051b050c10 */ /* 0x000fc40008ffe4ff */
[----:B------:R-:W3:Y:S04]  /*25d0*/  LDL R27, [R1+0x5c] ;  /* 0x00005c00011b7983 */ /* 0x000ee80000100800 */
[----:B------:R1:W3:Y:S01]  /*25e0*/  @P0 LDG.E R0, desc[UR6][R4.64] ;  /* 0x0000000604000981 */ /* 0x0002e2000c1e1900 */
[----:B------:R-:W-:Y:S02]  /*25f0*/  ISETP.GE.AND P1, PT, R214, UR4, PT ;  /* 0x00000004d6007c0c */ /* 0x000fe4000bf26270 */
[----:B------:R-:W-:Y:S02]  /*2600*/  ISETP.GE.AND P0, PT, R16, UR4, PT ;  /* 0x0000000410007c0c */ /* 0x000fe4000bf06270 */
[----:B-1----:R-:W-:Y:S02]  /*2610*/  SEL R4, RZ, 0xffffffff, P1 ;  /* 0xffffffffff047807 */ /* 0x002fe40000800000 */
[----:B------:R-:W-:Y:S01]  /*2620*/  SHF.R.S32.HI R9, RZ, 0x1f, R224 ;  /* 0x0000001fff097819 */ /* 0x000fe200000114e0 */
[----:B------:R-:W-:Y:S01]  /*2630*/  VIADD R109, R3, 0xffffff80 ;  /* 0xffffff80036d7836 */ /* 0x000fe20000000000 */
[----:B------:R-:W-:Y:S01]  /*2640*/  SEL R3, RZ, 0x1, P0 ;  /* 0x00000001ff037807 */ /* 0x000fe20000000000 */
[----:B------:R-:W-:Y:S01]  /*2650*/  IMAD.SHL.U32 R4, R4, 0x2, RZ ;  /* 0x0000000204047824 */ /* 0x000fe200078e00ff */
[----:B------:R-:W-:Y:S01]  /*2660*/  ISETP.GE.AND P2, PT, R19, UR4, PT ;  /* 0x0000000413007c0c */ /* 0x000fe2000bf46270 */
[----:B0-----:R-:W-:Y:S01]  /*2670*/  IMAD R5, R9, R96, RZ ;  /* 0x0000006009057224 */ /* 0x001fe200078e02ff */
[----:B------:R-:W-:-:S02]  /*2680*/  SHF.R.S32.HI R217, RZ, 0x1f, R216 ;  /* 0x0000001fffd97819 */ /* 0x000fc400000114d8 */
[----:B------:R-:W-:Y:S02]  /*2690*/  LOP3.LUT R3, R4, 0x2, R3, 0xe2, !PT ;  /* 0x0000000204037812 */ /* 0x000fe400078ee203 */
[----:B------:R-:W-:Y:S02]  /*26a0*/  SEL R4, RZ, 0x4, P2 ;  /* 0x00000004ff047807 */ /* 0x000fe40001000000 */
[----:B----4-:R-:W-:Y:S01]  /*26b0*/  ISETP.GE.AND P2, PT, R16, R111, PT ;  /* 0x0000006f1000720c */ /* 0x010fe20003f46270 */
[C---:B------:R-:W-:Y:S01]  /*26c0*/  IMAD R7, R224.reuse, R97, R5 ;  /* 0x00000061e0077224 */ /* 0x040fe200078e0205 */
[----:B------:R-:W-:Y:S01]  /*26d0*/  SHF.R.S32.HI R6, RZ, 0x1f, R109 ;  /* 0x0000001fff067819 */ /* 0x000fe2000001146d */
[-C--:B------:R-:W-:Y:S01]  /*26e0*/  IMAD.WIDE.U32 R100, R224, R96.reuse, R216 ;  /* 0x00000060e0647225 */ /* 0x080fe200078e00d8 */
[----:B------:R-:W-:Y:S02]  /*26f0*/  ISETP.GE.AND P1, PT, R214, R111, PT ;  /* 0x0000006fd600720c */ /* 0x000fe40003f26270 */
[----:B------:R-:W-:Y:S01]  /*2700*/  SEL R5, R111, RZ, P2 ;  /* 0x000000ff6f057207 */ /* 0x000fe20001000000 */
[----:B------:R-:W-:Y:S01]  /*2710*/  IMAD.WIDE.U32 R98, R224, R96, R16 ;  /* 0x00000060e0627225 */ /* 0x000fe200078e0010 */
[----:B------:R-:W-:-:S02]  /*2720*/  LEA.HI R6, R6, R109, RZ, 0x3 ;  /* 0x0000006d06067211 */ /* 0x000fc400078f18ff */
[----:B------:R-:W-:Y:S01]  /*2730*/  LOP3.LUT R3, R3, R4, RZ, 0xfc, !PT ;  /* 0x0000000403037212 */ /* 0x000fe200078efcff */
[----:B------:R-:W-:Y:S02]  /*2740*/  IMAD.IADD R101, R101, 0x1, R7 ;  /* 0x0000000165657824 */ /* 0x000fe400078e0207 */
[----:B------:R-:W-:Y:S01]  /*2750*/  IMAD.IADD R99, R7, 0x1, R99 ;  /* 0x0000000107637824 */ /* 0x000fe200078e0263 */
[----:B------:R-:W-:Y:S01]  /*2760*/  SEL R7, R111, RZ, P1 ;  /* 0x000000ff6f077207 */ /* 0x000fe20000800000 */
[-C--:B------:R-:W-:Y:S02]  /*2770*/  IMAD R4, R9, R90.reuse, RZ ;  /* 0x0000005a09047224 */ /* 0x080fe400078e02ff */
[----:B------:R-:W-:Y:S02]  /*2780*/  IMAD.IADD R5, R16, 0x1, R5 ;  /* 0x0000000110057824 */ /* 0x000fe400078e0205 */
[C---:B------:R-:W-:Y:S02]  /*2790*/  VIADD R30, R224.reuse, 0x20 ;  /* 0x00000020e01e7836 */ /* 0x040fe40000000000 */
[----:B------:R-:W-:Y:S01]  /*27a0*/  VIADD R21, R224, 0x20 ;  /* 0x00000020e0157836 */ /* 0x000fe20000000000 */
[----:B------:R-:W-:Y:S01]  /*27b0*/  LOP3.LUT R6, R6, 0xfffffff8, RZ, 0xc0, !PT ;  /* 0xfffffff806067812 */ /* 0x000fe200078ec0ff */
[C---:B------:R-:W-:Y:S01]  /*27c0*/  IMAD.WIDE.U32 R94, R224.reuse, R90, R216 ;  /* 0x0000005ae05e7225 */ /* 0x040fe200078e00d8 */
[----:B------:R-:W-:-:S03]  /*27d0*/  SHF.L.U32 R31, R224, 0x6, RZ ;  /* 0x00000006e01f7819 */ /* 0x000fc600000006ff */
[C---:B------:R-:W-:Y:S01]  /*27e0*/  IMAD R9, R224.reuse, R91, R4 ;  /* 0x0000005be0097224 */ /* 0x040fe200078e0204 */
[----:B------:R-:W-:Y:S01]  /*27f0*/  SHF.R.S32.HI R4, RZ, 0x1f, R5 ;  /* 0x0000001fff047819 */ /* 0x000fe20000011405 */
[----:B------:R-:W-:-:S04]  /*2800*/  IMAD.WIDE.U32 R92, R224, R90, R16 ;  /* 0x0000005ae05c7225 */ /* 0x000fc800078e0010 */
[----:B------:R-:W-:Y:S02]  /*2810*/  IMAD.IADD R7, R214, 0x1, R7 ;  /* 0x00000001d6077824 */ /* 0x000fe400078e0207 */
[----:B------:R-:W-:Y:S02]  /*2820*/  IMAD.SHL.U32 R28, R224, 0x40, RZ ;  /* 0x00000040e01c7824 */ /* 0x000fe400078e00ff */
[----:B------:R-:W-:Y:S02]  /*2830*/  IMAD.SHL.U32 R30, R30, 0x40, RZ ;  /* 0x000000401e1e7824 */ /* 0x000fe400078e00ff */
[----:B------:R-:W-:Y:S01]  /*2840*/  IMAD.SHL.U32 R21, R21, 0x40, RZ ;  /* 0x0000004015157824 */ /* 0x000fe200078e00ff */
[----:B------:R-:W-:Y:S01]  /*2850*/  LOP3.LUT R31, R31, 0x1c0, RZ, 0xc0, !PT ;  /* 0x000001c01f1f7812 */ /* 0x000fe200078ec0ff */
[----:B------:R-:W-:Y:S01]  /*2860*/  IMAD.IADD R109, R109, 0x1, -R6 ;  /* 0x000000016d6d7824 */ /* 0x000fe200078e0a06 */
[CC--:B------:R-:W-:Y:S01]  /*2870*/  LEA.HI R6, R4.reuse, R5.reuse, RZ, 0x6 ;  /* 0x0000000504067211 */ /* 0x0c0fe200078f30ff */
[----:B------:R-:W-:Y:S01]  /*2880*/  IMAD.IADD R95, R95, 0x1, R9 ;  /* 0x000000015f5f7824 */ /* 0x000fe200078e0209 */
[----:B------:R-:W-:Y:S01]  /*2890*/  SHF.R.S32.HI R8, RZ, 0x1f, R7 ;  /* 0x0000001fff087819 */ /* 0x000fe20000011407 */
[----:B------:R-:W-:Y:S01]  /*28a0*/  IMAD.IADD R93, R9, 0x1, R93 ;  /* 0x00000001095d7824 */ /* 0x000fe200078e025d */
[----:B------:R-:W-:-:S02]  /*28b0*/  LEA.HI R9, R4, R5, RZ, 0x3 ;  /* 0x0000000504097211 */ /* 0x000fc400078f18ff */
[----:B------:R-:W-:Y:S02]  /*28c0*/  LOP3.LUT R28, R28, 0x1c0, RZ, 0xc0, !PT ;  /* 0x000001c01c1c7812 */ /* 0x000fe400078ec0ff */
[----:B------:R-:W-:Y:S02]  /*28d0*/  LOP3.LUT R30, R30, 0x1c0, RZ, 0xc0, !PT ;  /* 0x000001c01e1e7812 */ /* 0x000fe400078ec0ff */
[----:B------:R-:W-:Y:S02]  /*28e0*/  LOP3.LUT R21, R21, 0x1c0, RZ, 0xc0, !PT ;  /* 0x000001c015157812 */ /* 0x000fe400078ec0ff */
[----:B------:R-:W-:Y:S02]  /*28f0*/  SHF.R.S32.HI R6, RZ, 0x6, R6 ;  /* 0x00000006ff067819 */ /* 0x000fe40000011406 */
[----:B------:R-:W-:Y:S02]  /*2900*/  LOP3.LUT R4, R31, 0x38, R9, 0xf8, !PT ;  /* 0x000000381f047812 */ /* 0x000fe400078ef809 */
[----:B------:R-:W-:-:S02]  /*2910*/  SHF.R.U32.HI R28, RZ, 0x3, R28 ;  /* 0x00000003ff1c7819 */ /* 0x000fc4000001161c */
[-C--:B------:R-:W-:Y:S02]  /*2920*/  LEA.HI R20, R8, R7.reuse, RZ, 0x3 ;  /* 0x0000000708147211 */ /* 0x080fe400078f18ff */
[----:B------:R-:W-:Y:S02]  /*2930*/  LOP3.LUT R10, R30, 0x38, R9, 0xf8, !PT ;  /* 0x000000381e0a7812 */ /* 0x000fe400078ef809 */
[----:B------:R-:W-:Y:S01]  /*2940*/  SHF.R.U32.HI R21, RZ, 0x3, R21 ;  /* 0x00000003ff157819 */ /* 0x000fe20000011615 */
[----:B------:R-:W0:Y:S01]  /*2950*/  S2R R156, SR_TID.X ;  /* 0x00000000009c7919 */ /* 0x000e220000002100 */
[----:B------:R-:W-:Y:S02]  /*2960*/  LEA.HI R7, R8, R7, RZ, 0x6 ;  /* 0x0000000708077211 */ /* 0x000fe400078f30ff */
[----:B------:R-:W-:Y:S02]  /*2970*/  LOP3.LUT R5, R4, R28, RZ, 0x3c, !PT ;  /* 0x0000001c04057212 */ /* 0x000fe400078e3cff */
[----:B------:R-:W-:Y:S01]  /*2980*/  LOP3.LUT R11, R10, R21, RZ, 0x3c, !PT ;  /* 0x000000150a0b7212 */ /* 0x000fe200078e3cff */
[C---:B------:R-:W-:Y:S01]  /*2990*/  VIADD R29, R224.reuse, 0x40 ;  /* 0x00000040e01d7836 */ /* 0x040fe20000000000 */
[----:B------:R-:W-:Y:S01]  /*29a0*/  SHF.R.S32.HI R7, RZ, 0x6, R7 ;  /* 0x00000006ff077819 */ /* 0x000fe20000011407 */
[----:B------:R-:W-:Y:S01]  /*29b0*/  VIADD R14, R224, 0x40 ;  /* 0x00000040e00e7836 */ /* 0x000fe20000000000 */
[----:B------:R-:W-:Y:S01]  /*29c0*/  LOP3.LUT R4, R31, 0x38, R20, 0xf8, !PT ;  /* 0x000000381f047812 */ /* 0x000fe200078ef814 */
[----:B------:R-:W-:-:S02]  /*29d0*/  IMAD.SHL.U32 R29, R29, 0x40, RZ ;  /* 0x000000401d1d7824 */ /* 0x000fc400078e00ff */
[----:B------:R-:W-:Y:S01]  /*29e0*/  IMAD.SHL.U32 R14, R14, 0x40, RZ ;  /* 0x000000400e0e7824 */ /* 0x000fe200078e00ff */
[----:B------:R-:W-:Y:S02]  /*29f0*/  LOP3.LUT R4, R4, R28, RZ, 0x3c, !PT ;  /* 0x0000001c04047212 */ /* 0x000fe400078e3cff */
[----:B------:R-:W-:Y:S02]  /*2a00*/  LOP3.LUT R29, R29, 0x1c0, RZ, 0xc0, !PT ;  /* 0x000001c01d1d7812 */ /* 0x000fe400078ec0ff */
[----:B------:R-:W-:Y:S02]  /*2a10*/  LOP3.LUT R14, R14, 0x1c0, RZ, 0xc0, !PT ;  /* 0x000001c00e0e7812 */ /* 0x000fe400078ec0ff */
[----:B------:R-:W-:Y:S02]  /*2a20*/  LOP3.LUT R8, R29, 0x38, R20, 0xf8, !PT ;  /* 0x000000381d087812 */ /* 0x000fe400078ef814 */
[----:B------:R-:W-:Y:S02]  /*2a30*/  SHF.R.U32.HI R14, RZ, 0x3, R14 ;  /* 0x00000003ff0e7819 */ /* 0x000fe4000001160e */
[----:B------:R-:W-:-:S02]  /*2a40*/  ISETP.GE.AND P0, PT, R22, UR4, PT ;  /* 0x0000000416007c0c */ /* 0x000fc4000bf06270 */
[----:B------:R-:W-:Y:S02]  /*2a50*/  LOP3.LUT R8, R8, R14, RZ, 0x3c, !PT ;  /* 0x0000000e08087212 */ /* 0x000fe400078e3cff */
[----:B------:R-:W-:Y:S01]  /*2a60*/  LOP3.LUT R12, R29, 0x38, R9, 0xf8, !PT ;  /* 0x000000381d0c7812 */ /* 0x000fe200078ef809 */
[C---:B------:R-:W-:Y:S01]  /*2a70*/  IMAD.SHL.U32 R104, R90.reuse, 0x20, RZ ;  /* 0x000000205a687824 */ /* 0x040fe200078e00ff */
[C-C-:B------:R-:W-:Y:S01]  /*2a80*/  SHF.L.U64.HI R103, R90.reuse, 0x5, R91.reuse ;  /* 0x000000055a677819 */ /* 0x140fe2000001025b */
[C---:B------:R-:W-:Y:S01]  /*2a90*/  IMAD.SHL.U32 R108, R90.reuse, 0x40, RZ ;  /* 0x000000405a6c7824 */ /* 0x040fe200078e00ff */
[----:B------:R-:W-:Y:S01]  /*2aa0*/  SHF.L.U64.HI R107, R90, 0x6, R91 ;  /* 0x000000065a6b7819 */ /* 0x000fe2000001025b */
[----:B-----5:R-:W-:Y:S01]  /*2ab0*/  IMAD.WIDE.U32 R94, R127, R90, R94 ;  /* 0x0000005a7f5e7225 */ /* 0x020fe200078e005e */
[----:B------:R-:W-:-:S03]  /*2ac0*/  LOP3.LUT R13, R12, R14, RZ, 0x3c, !PT ;  /* 0x0000000e0c0d7212 */ /* 0x000fc600078e3cff */
[----:B------:R-:W-:Y:S01]  /*2ad0*/  IMAD.WIDE.U32 R92, R127, R90, R92 ;  /* 0x0000005a7f5c7225 */ /* 0x000fe200078e005c */
[C-C-:B------:R-:W-:Y:S02]  /*2ae0*/  SHF.L.U64.HI R89, R96.reuse, 0x5, R97.reuse ;  /* 0x0000000560597819 */ /* 0x140fe40000010261 */
[C---:B------:R-:W-:Y:S01]  /*2af0*/  SHF.L.U64.HI R105, R96.reuse, 0x6, R97 ;  /* 0x0000000660697819 */ /* 0x040fe20000010261 */
[----:B------:R-:W-:Y:S01]  /*2b00*/  IMAD R115, R97, 0x50, RZ ;  /* 0x0000005061737824 */ /* 0x000fe200078e02ff */
[----:B------:R-:W-:Y:S01]  /*2b10*/  SHF.R.S32.HI R10, RZ, 0x3, R20 ;  /* 0x00000003ff0a7819 */ /* 0x000fe20000011414 */
[C---:B------:R-:W-:Y:S02]  /*2b20*/  IMAD.SHL.U32 R102, R96.reuse, 0x20, RZ ;  /* 0x0000002060667824 */ /* 0x040fe400078e00ff */
[----:B------:R-:W-:Y:S02]  /*2b30*/  IMAD.SHL.U32 R106, R96, 0x40, RZ ;  /* 0x00000040606a7824 */ /* 0x000fe400078e00ff */
[----:B------:R-:W-:-:S04]  /*2b40*/  IMAD.WIDE.U32 R100, R127, R96, R100 ;  /* 0x000000607f647225 */ /* 0x000fc800078e0064 */
[----:B------:R-:W-:Y:S01]  /*2b50*/  IMAD.WIDE.U32 R98, R127, R96, R98 ;  /* 0x000000607f627225 */ /* 0x000fe200078e0062 */
[----:B0-----:R-:W-:-:S03]  /*2b60*/  LEA.HI R156, R156, 0x8, RZ, 0x19 ;  /* 0x000000089c9c7811 */ /* 0x001fc600078fc8ff */
[----:B------:R-:W-:Y:S02]  /*2b70*/  IMAD.IADD R114, R114, 0x1, R25 ;  /* 0x0000000172727824 */ /* 0x000fe400078e0219 */
[----:B------:R-:W-:Y:S02]  /*2b80*/  IMAD.SHL.U32 R111, R111, 0x2, RZ ;  /* 0x000000026f6f7824 */ /* 0x000fe400078e00ff */
[----:B------:R-:W-:Y:S02]  /*2b90*/  IMAD R109, R109, 0x20, R224 ;  /* 0x000000206d6d7824 */ /* 0x000fe400078e02e0 */
[----:B--2---:R-:W-:-:S04]  /*2ba0*/  IMAD R124, R6, 0x1400, R26 ;  /* 0x00001400067c7824 */ /* 0x004fc800078e021a */
[----:B------:R-:W-:Y:S01]  /*2bb0*/  IMAD.IADD R124, R124, 0x1, R11 ;  /* 0x000000017c7c7824 */ /* 0x000fe200078e020b */
[----:B------:R-:W-:Y:S01]  /*2bc0*/  SHF.R.S32.HI R11, RZ, 0x1f, R127 ;  /* 0x0000001fff0b7819 */ /* 0x000fe2000001147f */
[C---:B------:R-:W-:Y:S02]  /*2bd0*/  IMAD R123, R7.reuse, 0x1400, R26 ;  /* 0x00001400077b7824 */ /* 0x040fe400078e021a */
[C---:B---3--:R-:W-:Y:S02]  /*2be0*/  IMAD R121, R7.reuse, 0x1400, R15 ;  /* 0x0000140007797824 */ /* 0x048fe400078e020f */
[----:B------:R-:W-:-:S04]  /*2bf0*/  IMAD R125, R7, 0x1400, R27 ;  /* 0x00001400077d7824 */ /* 0x000fc800078e021b */
[----:B------:R-:W-:Y:S02]  /*2c00*/  IMAD.IADD R125, R125, 0x1, R4 ;  /* 0x000000017d7d7824 */ /* 0x000fe400078e0204 */
[----:B------:R-:W-:Y:S02]  /*2c10*/  IMAD R4, R11, R96, RZ ;  /* 0x000000600b047224 */ /* 0x000fe400078e02ff */
[----:B------:R-:W-:Y:S02]  /*2c20*/  IMAD R126, R6, 0x1400, R27 ;  /* 0x00001400067e7824 */ /* 0x000fe400078e021b */
[----:B------:R-:W-:Y:S02]  /*2c30*/  IMAD R7, R127, R97, R4 ;  /* 0x000000617f077224 */ /* 0x000fe400078e0204 */
[----:B------:R-:W-:Y:S02]  /*2c40*/  IMAD R4, R11, R90, RZ ;  /* 0x0000005a0b047224 */ /* 0x000fe400078e02ff */
[----:B------:R-:W-:Y:S01]  /*2c50*/  IMAD.IADD R126, R126, 0x1, R5 ;  /* 0x000000017e7e7824 */ /* 0x000fe200078e0205 */
[----:B------:R-:W-:Y:S01]  /*2c60*/  LOP3.LUT R5, R30, 0x38, R20, 0xf8, !PT ;  /* 0x000000381e057812 */ /* 0x000fe200078ef814 */
[----:B------:R-:W-:Y:S01]  /*2c70*/  IMAD R11, R127, R91, R4 ;  /* 0x0000005b7f0b7224 */ /* 0x000fe200078e0204 */
[----:B------:R-:W-:Y:S01]  /*2c80*/  SEL R4, RZ, 0x8, P0 ;  /* 0x00000008ff047807 */ /* 0x000fe20000000000 */
[----:B------:R-:W-:Y:S01]  /*2c90*/  IMAD R122, R6, 0x1400, R15 ;  /* 0x00001400067a7824 */ /* 0x000fe200078e020f */
[----:B------:R-:W-:Y:S01]  /*2ca0*/  LOP3.LUT R6, R5, R21, RZ, 0x3c, !PT ;  /* 0x0000001505067212 */ /* 0x000fe200078e3cff */
[----:B------:R-:W-:Y:S01]  /*2cb0*/  IMAD R5, R91, 0x50, RZ ;  /* 0x000000505b057824 */ /* 0x000fe200078e02ff */
[----:B------:R-:W-:Y:S01]  /*2cc0*/  LOP3.LUT R26, R3, R4, RZ, 0xfc, !PT ;  /* 0x00000004031a7212 */ /* 0x000fe200078efcff */
[----:B------:R-:W-:Y:S01]  /*2cd0*/  IMAD.IADD R121, R121, 0x1, R8 ;  /* 0x0000000179797824 */ /* 0x000fe200078e0208 */
[----:B------:R-:W-:Y:S01]  /*2ce0*/  SHF.R.S32.HI R8, RZ, 0x3, R9 ;  /* 0x00000003ff087819 */ /* 0x000fe20000011409 */
[----:B------:R-:W-:Y:S01]  /*2cf0*/  IMAD.WIDE.U32 R90, R90, 0x50, RZ ;  /* 0x000000505a5a7825 */ /* 0x000fe200078e00ff */
[----:B------:R-:W-:-:S02]  /*2d00*/  LOP3.LUT R9, R9, 0xfffffff8, RZ, 0xc0, !PT ;  /* 0xfffffff809097812 */ /* 0x000fc400078ec0ff */
[----:B------:R-:W-:Y:S01]  /*2d10*/  LOP3.LUT R20, R20, 0xfffffff8, RZ, 0xc0, !PT ;  /* 0xfffffff814147812 */ /* 0x000fe200078ec0ff */
[----:B------:R-:W-:Y:S01]  /*2d20*/  IMAD.WIDE.U32 R96, R96, 0x50, RZ ;  /* 0x0000005060607825 */ /* 0x000fe200078e00ff */
[C---:B------:R-:W-:Y:S02]  /*2d30*/  LOP3.LUT R21, R26.reuse, 0x2, RZ, 0xc0, !PT ;  /* 0x000000021a157812 */ /* 0x040fe400078ec0ff */
[C---:B------:R-:W-:Y:S01]  /*2d40*/  LOP3.LUT R25, R26.reuse, 0x4, RZ, 0xc0, !PT ;  /* 0x000000041a197812 */ /* 0x040fe200078ec0ff */
[----:B------:R-:W-:Y:S01]  /*2d50*/  IMAD.IADD R120, R91, 0x1, R5 ;  /* 0x000000015b787824 */ /* 0x000fe200078e0205 */
[----:B------:R-:W-:Y:S01]  /*2d60*/  LOP3.LUT R3, R3, 0x1, RZ, 0xc0, !PT ;  /* 0x0000000103037812 */ /* 0x000fe200078ec0ff */
[----:B------:R-:W-:Y:S01]  /*2d70*/  IMAD.IADD R123, R123, 0x1, R6 ;  /* 0x000000017b7b7824 */ /* 0x000fe200078e0206 */
[----:B------:R-:W-:Y:S01]  /*2d80*/  LOP3.LUT R26, R26, 0x8, RZ, 0xc0, !PT ;  /* 0x000000081a1a7812 */ /* 0x000fe200078ec0ff */
[----:B------:R-:W-:Y:S01]  /*2d90*/  IMAD.IADD R4, R101, 0x1, R7 ;  /* 0x0000000165047824 */ /* 0x000fe200078e0207 */
[----:B------:R-:W-:Y:S01]  /*2da0*/  SHF.R.S32.HI R113, RZ, 0x1f, R0 ;  /* 0x0000001fff717819 */ /* 0x000fe20000011400 */
[----:B------:R-:W-:Y:S01]  /*2db0*/  IMAD.IADD R5, R7, 0x1, R99 ;  /* 0x0000000107057824 */ /* 0x000fe200078e0263 */
[----:B------:R-:W-:Y:S01]  /*2dc0*/  SHF.R.S32.HI R27, RZ, 0x1f, R9 ;  /* 0x0000001fff1b7819 */ /* 0x000fe20000011409 */
[----:B------:R-:W-:Y:S01]  /*2dd0*/  IMAD.IADD R122, R122, 0x1, R13 ;  /* 0x000000017a7a7824 */ /* 0x000fe200078e020d */
[----:B------:R-:W-:Y:S01]  /*2de0*/  SHF.R.S32.HI R28, RZ, 0x1f, R20 ;  /* 0x0000001fff1c7819 */ /* 0x000fe20000011414 */
[----:B------:R-:W-:-:S02]  /*2df0*/  IMAD.IADD R115, R97, 0x1, R115 ;  /* 0x0000000161737824 */ /* 0x000fc400078e0273 */
[----:B------:R-:W-:Y:S02]  /*2e00*/  IMAD.IADD R6, R95, 0x1, R11 ;  /* 0x000000015f067824 */ /* 0x000fe400078e020b */
[----:B------:R-:W-:-:S07]  /*2e10*/  IMAD.IADD R7, R11, 0x1, R93 ;  /* 0x000000010b077824 */ /* 0x000fce00078e025d */
.L_x_561:
[----:B------:R-:W2:Y:S01]  /*2e20*/  LDL R33, [R1+0x68] ;  /* 0x0000680001217983 */ /* 0x000ea20000100800 */
[----:B------:R-:W0:Y:S01]  /*2e30*/  LDC R32, c[0x0][0x430] ;  /* 0x00010c00ff207b82 */ /* 0x000e220000000800 */
[----:B------:R-:W-:Y:S01]  /*2e40*/  VIADD R2, R2, 0xffffffff ;  /* 0xffffffff02027836 */ /* 0x000fe20000000000 */
[----:B------:R-:W-:Y:S01]  /*2e50*/  ULDC.64 UR4, c[0x0][0x208] ;  /* 0x0000820000047ab9 */ /* 0x000fe20000000a00 */
[----:B------:R-:W-:Y:S02]  /*2e60*/  IMAD.MOV.U32 R29, RZ, RZ, RZ ;  /* 0x000000ffff1d7224 */ /* 0x000fe400078e00ff */
[----:B------:R-:W-:-:S03]  /*2e70*/  IMAD R13, R2, 0x50, R109 ;  /* 0x00000050020d7824 */ /* 0x000fc600078e026d */
[----:B------:R-:W1:Y:S01]  /*2e80*/  LDC R110, c[0x0][0x3f4] ;  /* 0x0000fd00ff6e7b82 */ /* 0x000e620000000800 */
[----:B------:R-:W-:Y:S01]  /*2e90*/  IMAD.IADD R36, R114, 0x1, R13 ;  /* 0x0000000172247824 */ /* 0x000fe200078e020d */
[----:B------:R-:W-:-:S03]  /*2ea0*/  ISETP.GE.AND P0, PT, R13, R24, PT ;  /* 0x000000180d00720c */ /* 0x000fc60003f06270 */
[----:B------:R-:W-:Y:S01]  /*2eb0*/  IMAD.MOV.U32 R30, RZ, RZ, R36 ;  /* 0x000000ffff1e7224 */ /* 0x000fe200078e0024 */
[----:B------:R-:W-:Y:S02]  /*2ec0*/  ISETP.GT.OR P0, PT, R109, 0x4f, P0 ;  /* 0x0000004f6d00780c */ /* 0x000fe40000704670 */
[----:B0-----:R-:W-:-:S11]  /*2ed0*/  ISETP.NE.AND P3, PT, R32, 0x1, PT ;  /* 0x000000012000780c */ /* 0x001fd60003f65270 */
[----:B------:R-:W0:Y:S08]  /*2ee0*/  @!P0 LDC.64 R14, c[0x0][0x428] ;  /* 0x00010a00ff0e8b82 */ /* 0x000e300000000a00 */
[----:B------:R-:W3:Y:S08]  /*2ef0*/  @!P0 LDC.64 R12, c[0x0][0x418] ;  /* 0x00010600ff0c8b82 */ /* 0x000ef00000000a00 */
[----:B----4-:R-:W4:Y:S08]  /*2f00*/  @P3 LDC R11, c[0x0][0x434] ;  /* 0x00010d00ff0b3b82 */ /* 0x010f300000000800 */
[----:B------:R-:W1:Y:S01]  /*2f10*/  @P3 LDC R34, c[0x0][0x438] ;  /* 0x00010e00ff223b82 */ /* 0x000e620000000800 */
[----:B----4-:R-:W-:-:S05]  /*2f20*/  @P3 IMAD.HI.U32 R11, R36, R11, RZ ;  /* 0x0000000b240b3227 */ /* 0x010fca00078e00ff */
[----:B-1----:R-:W-:Y:S01]  /*2f30*/  @P3 SHF.R.U32.HI R30, RZ, R34, R11 ;  /* 0x00000022ff1e3219 */ /* 0x002fe2000001160b */
[----:B0-----:R-:W-:-:S03]  /*2f40*/  @!P0 IMAD R11, R113, R14, RZ ;  /* 0x0000000e710b8224 */ /* 0x001fc600078e02ff */
[--C-:B------:R-:W-:Y:S01]  /*2f50*/  @!P0 SHF.R.S32.HI R31, RZ, 0x1f, R30.reuse ;  /* 0x0000001fff1f8819 */ /* 0x100fe2000001141e */
[C---:B------:R-:W-:Y:S02]  /*2f60*/  @!P0 IMAD R11, R0.reuse, R15, R11 ;  /* 0x0000000f000b8224 */ /* 0x040fe400078e020b */
[----:B------:R-:W-:-:S04]  /*2f70*/  @!P0 IMAD.WIDE.U32 R14, R0, R14, R30 ;  /* 0x0000000e000e8225 */ /* 0x000fc800078e001e */
[----:B------:R-:W-:Y:S01]  /*2f80*/  @!P0 IMAD.IADD R11, R15, 0x1, R11 ;  /* 0x000000010f0b8824 */ /* 0x000fe200078e020b */
[----:B---3--:R-:W-:-:S04]  /*2f90*/  @!P0 LEA R12, P3, R14, R12, 0x2 ;  /* 0x0000000c0e0c8211 */ /* 0x008fc800078610ff */
[----:B------:R-:W-:Y:S02]  /*2fa0*/  @!P0 LEA.HI.X R13, R14, R13, R11, 0x2, P3 ;  /* 0x0000000d0e0d8211 */ /* 0x000fe400018f140b */
[----:B------:R-:W-:-:S03]  /*2fb0*/  ISETP.GT.AND P3, PT, R2, R112, PT ;  /* 0x000000700200720c */ /* 0x000fc60003f64270 */
[----:B------:R0:W5:Y:S01]  /*2fc0*/  @!P0 LDG.E R29, desc[UR4][R12.64] ;  /* 0x000000040c1d8981 */ /* 0x000162000c1e1900 */
[----:B------:R-:W-:Y:S01]  /*2fd0*/  ISETP.GE.AND P0, PT, R110, 0x1, PT ;  /* 0x000000016e00780c */ /* 0x000fe20003f06270 */
[----:B------:R-:W-:Y:S01]  /*2fe0*/  IMAD.MOV R11, RZ, RZ, -R30 ;  /* 0x000000ffff0b7224 */ /* 0x000fe200078e0a1e */
[----:B------:R-:W-:Y:S01]  /*2ff0*/  LOP3.LUT R18, R18, 0xfffffffe, RZ, 0xc0, !PT ;  /* 0xfffffffe12127812 */ /* 0x000fe200078ec0ff */
[----:B------:R-:W-:Y:S05]  /*3000*/  YIELD ;  /* 0x0000000000007946 */ /* 0x000fea0003800000 */
[----:B------:R-:W-:Y:S01]  /*3010*/  BSSY B0, `(.L_x_445) ;  /* 0x0000847000007945 */ /* 0x000fe20003800000 */
[----:B------:R-:W-:Y:S01]  /*3020*/  IMAD R30, R32, R11, R36 ;  /* 0x0000000b201e7224 */ /* 0x000fe200078e0224 */
[----:B------:R-:W-:Y:S01]  /*3030*/  @P3 LOP3.LUT R18, R18, 0x1, RZ, 0xfc, !PT ;  /* 0x0000000112123812 */ /* 0x000fe200078efcff */
[----:B--2---:R-:W-:-:S04]  /*3040*/  IMAD R14, R213, 0x5000, R33 ;  /* 0x00005000d50e7824 */ /* 0x004fc800078e0221 */
[----:B------:R-:W-:Y:S01]  /*3050*/  IMAD R31, R14, 0x2, R23 ;  /* 0x000000020e1f7824 */ /* 0x000fe200078e0217 */
[----:B0-----:R-:W-:Y:S06]  /*3060*/  @!P0 BRA `(.L_x_446) ;  /* 0x0000007c00248947 */ /* 0x001fec0003800000 */
[----:B------:R-:W-:Y:S01]  /*3070*/  SHF.R.S32.HI R84, RZ, 0x1f, R30 ;  /* 0x0000001fff547819 */ /* 0x000fe2000001141e */
[----:B------:R-:W-:Y:S01]  /*3080*/  ULDC.64 UR4, c[0x0][0x300] ;  /* 0x0000c00000047ab9 */ /* 0x000fe20000000a00 */
[----:B-----5:R-:W-:Y:S01]  /*3090*/  SHF.R.S32.HI R85, RZ, 0x1f, R29 ;  /* 0x0000001fff557819 */ /* 0x020fe2000001141d */
[----:B------:R-:W-:Y:S01]  /*30a0*/  IMAD.WIDE.U32 R12, R30, UR4, RZ ;  /* 0x000000041e0c7c25 */ /* 0x000fe2000f8e00ff */
[----:B------:R-:W-:Y:S02]  /*30b0*/  ULDC.U8 UR6, c[0x0][0x410] ;  /* 0x0001040000067ab9 */ /* 0x000fe40000000000 */
[----:B------:R-:W-:Y:S01]  /*30c0*/  ISETP.NE.AND P0, PT, RZ, UR6, PT ;  /* 0x00000006ff007c0c */ /* 0x000fe2000bf05270 */
[----:B------:R-:W-:Y:S02]  /*30d0*/  IMAD R11, R84, UR4, RZ ;  /* 0x00000004540b7c24 */ /* 0x000fe4000f8e02ff */
[----:B------:R-:W-:Y:S02]  /*30e0*/  IMAD R15, R120, R2, RZ ;  /* 0x00000002780f7224 */ /* 0x000fe400078e02ff */
[----:B------:R-:W-:Y:S01]  /*30f0*/  IMAD R11, R30, UR5, R11 ;  /* 0x000000051e0b7c24 */ /* 0x000fe2000f8e020b */
[----:B------:R-:W-:Y:S01]  /*3100*/  ULDC.64 UR4, c[0x0][0x310] ;  /* 0x0000c40000047ab9 */ /* 0x000fe20000000a00 */
[----:B------:R-:W-:-:S02]  /*3110*/  IMAD R86, R2, -0x50, R24 ;  /* 0xffffffb002567824 */ /* 0x000fc400078e0218 */
[----:B------:R-:W-:Y:S02]  /*3120*/  IMAD R14, R85, UR4, RZ ;  /* 0x00000004550e7c24 */ /* 0x000fe4000f8e02ff */
[----:B------:R-:W-:Y:S01]  /*3130*/  IMAD.IADD R13, R13, 0x1, R11 ;  /* 0x000000010d0d7824 */ /* 0x000fe200078e020b */
[----:B------:R-:W-:Y:S01]  /*3140*/  VIMNMX R86, R86, 0x50, PT ;  /* 0x0000005056567848 */ /* 0x000fe20003fe0100 */
[C---:B------:R-:W-:Y:S02]  /*3150*/  IMAD R11, R29.reuse, UR5, R14 ;  /* 0x000000051d0b7c24 */ /* 0x040fe4000f8e020e */
[----:B------:R-:W-:Y:S01]  /*3160*/  IMAD.WIDE.U32 R12, R29, UR4, R12 ;  /* 0x000000041d0c7c25 */ /* 0x000fe2000f8e000c */
[----:B------:R-:W-:-:S03]  /*3170*/  ULDC.64 UR4, c[0x0][0x308] ;  /* 0x0000c20000047ab9 */ /* 0x000fc60000000a00 */
[----:B------:R-:W-:Y:S01]  /*3180*/  IMAD.IADD R13, R13, 0x1, R11 ;  /* 0x000000010d0d7824 */ /* 0x000fe200078e020b */
[----:B------:R-:W-:Y:S01]  /*3190*/  SHF.R.S32.HI R11, RZ, 0x1f, R2 ;  /* 0x0000001fff0b7819 */ /* 0x000fe20000011402 */
[----:B------:R-:W-:Y:S02]  /*31a0*/  IMAD R14, R115, R2, RZ ;  /* 0x00000002730e7224 */ /* 0x000fe400078e02ff */
[----:B------:R-:W-:-:S04]  /*31b0*/  IMAD.WIDE.U32 R116, R223, UR4, R12 ;  /* 0x00000004df747c25 */ /* 0x000fc8000f8e000c */
[C---:B------:R-:W-:Y:S02]  /*31c0*/  IMAD R33, R11.reuse, R96, R14 ;  /* 0x000000600b217224 */ /* 0x040fe400078e020e */
[----:B------:R-:W-:Y:S02]  /*31d0*/  IMAD R35, R11, R90, R15 ;  /* 0x0000005a0b237224 */ /* 0x000fe400078e020f */
[----:B------:R-:W-:Y:S01]  /*31e0*/  IMAD R11, R223, UR5, R117 ;  /* 0x00000005df0b7c24 */ /* 0x000fe2000f8e0275 */
[----:B------:R-:W-:Y:S01]  /*31f0*/  ULDC.64 UR4, c[0x0][0x2e8] ;  /* 0x0000ba0000047ab9 */ /* 0x000fe20000000a00 */
[----:B------:R-:W-:Y:S01]  /*3200*/  IMAD.WIDE.U32 R14, R96, R2, RZ ;  /* 0x00000002600e7225 */ /* 0x000fe200078e00ff */
[----:B------:R-:W-:-:S03]  /*3210*/  LEA R117, P3, R116, UR4, 0x1 ;  /* 0x0000000474757c11 */ /* 0x000fc6000f8608ff */
[----:B------:R-:W-:Y:S01]  /*3220*/  IMAD.WIDE.U32 R12, R90, R2, RZ ;  /* 0x000000025a0c7225 */ /* 0x000fe200078e00ff */
[----:B------:R-:W-:-:S03]  /*3230*/  LEA.HI.X R116, R116, UR5, R11, 0x1, P3 ;  /* 0x0000000574747c11 */ /* 0x000fc600098f0c0b */
[----:B------:R-:W-:Y:S02]  /*3240*/  IMAD.IADD R11, R15, 0x1, R33 ;  /* 0x000000010f0b7824 */ /* 0x000fe400078e0221 */
[----:B------:R-:W-:Y:S01]  /*3250*/  IMAD.IADD R80, R13, 0x1, R35 ;  /* 0x000000010d507824 */ /* 0x000fe200078e0223 */
[----:B------:R-:W-:Y:S06]  /*3260*/  @!P0 BRA `(.L_x_447) ;  /* 0x0000003800c08947 */ /* 0x000fec0003800000 */
[----:B------:R-:W-:Y:S01]  /*3270*/  ISETP.GE.AND P3, PT, R224, R86, PT ;  /* 0x00000056e000720c */ /* 0x000fe20003f66270 */
[----:B------:R-:W-:Y:S01]  /*3280*/  BSSY B1, `(.L_x_448) ;  /* 0x000002a000017945 */ /* 0x000fe20003800000 */
        /* <DEDUP_REMOVED lines=9> */
[----:B------:R-:W-:Y:S06]  /*3320*/  @P3 BRA `(.L_x_449) ;  /* 0x00000000007c3947 */ /* 0x000fec0003800000 */
[----:B------:R-:W-:Y:S01]  /*3330*/  IADD3 R33, P4, R100, R14, RZ ;  /* 0x0000000e64217210 */ /* 0x000fe20007f9e0ff */
[----:B------:R-:W-:Y:S01]  /*3340*/  ULDC.64 UR4, c[0x0][0x3e8] ;  /* 0x0000fa0000047ab9 */ /* 0x000fe20000000a00 */
[----:B------:R-:W-:Y:S01]  /*3350*/  IADD3 R35, P0, R94, R12, RZ ;  /* 0x0000000c5e237210 */ /* 0x000fe20007f1e0ff */
[----:B------:R-:W-:Y:S01]  /*3360*/  ULDC.64 UR6, c[0x0][0x400] ;  /* 0x0001000000067ab9 */ /* 0x000fe20000000a00 */
[----:B------:R-:W-:Y:S01]  /*3370*/  CS2R R76, SRZ ;  /* 0x00000000004c7805 */ /* 0x000fe2000001ff00 */
[----:B------:R-:W-:Y:S01]  /*3380*/  IMAD.X R34, R11, 0x1, R4, P4 ;  /* 0x000000010b227824 */ /* 0x000fe200020e0604 */
[----:B------:R-:W-:Y:S01]  /*3390*/  LEA R32, P4, R33, UR4, 0x1 ;  /* 0x0000000421207c11 */ /* 0x000fe2000f8808ff */
[----:B------:R-:W-:Y:S01]  /*33a0*/  IMAD.X R36, R80, 0x1, R6, P0 ;  /* 0x0000000150247824 */ /* 0x000fe200000e0606 */
[----:B------:R-:W-:Y:S02]  /*33b0*/  CS2R R72, SRZ ;  /* 0x0000000000487805 */ /* 0x000fe4000001ff00 */
[----:B------:R-:W-:-:S02]  /*33c0*/  CS2R R78, SRZ ;  /* 0x00000000004e7805 */ /* 0x000fc4000001ff00 */
[----:B------:R-:W-:Y:S02]  /*33d0*/  LEA.HI.X R33, R33, UR5, R34, 0x1, P4 ;  /* 0x0000000521217c11 */ /* 0x000fe4000a0f0c22 */
[----:B------:R-:W-:Y:S02]  /*33e0*/  CS2R R74, SRZ ;  /* 0x00000000004a7805 */ /* 0x000fe4000001ff00 */
[C---:B------:R-:W-:Y:S01]  /*33f0*/  LEA R34, P0, R35.reuse, UR6, 0x1 ;  /* 0x0000000623227c11 */ /* 0x040fe2000f8008ff */
[----:B------:R-:W-:Y:S01]  /*3400*/  ULDC.64 UR8, c[0x0][0x208] ;  /* 0x0000820000087ab9 */ /* 0x000fe20000000a00 */
[-C--:B------:R-:W-:Y:S02]  /*3410*/  ISETP.GE.AND P4, PT, R216, R110.reuse, PT ;  /* 0x0000006ed800720c */ /* 0x080fe40003f86270 */
[----:B------:R-:W-:Y:S02]  /*3420*/  LEA.HI.X R35, R35, UR7, R36, 0x1, P0 ;  /* 0x0000000723237c11 */ /* 0x000fe400080f0c24 */
[----:B------:R-:W-:-:S02]  /*3430*/  ISETP.GE.AND P0, PT, R221, R110, PT ;  /* 0x0000006edd00720c */ /* 0x000fc40003f06270 */
[----:B------:R-:W-:-:S07]  /*3440*/  CS2R R68, SRZ ;  /* 0x0000000000447805 */ /* 0x000fce000001ff00 */
[----:B------:R0:W5:Y:S04]  /*3450*/  @!P4 LDG.E.64 R76, desc[UR8][R32.64] ;  /* 0x00000008204cc981 */ /* 0x000168000c1e1b00 */
[----:B------:R0:W5:Y:S01]  /*3460*/  @!P4 LDG.E.64 R78, desc[UR8][R34.64] ;  /* 0x00000008224ec981 */ /* 0x000162000c1e1b00 */
[----:B------:R-:W-:-:S03]  /*3470*/  ISETP.GE.AND P4, PT, R220, R110, PT ;  /* 0x0000006edc00720c */ /* 0x000fc60003f86270 */
[----:B------:R0:W5:Y:S04]  /*3480*/  @!P0 LDG.E.64 R72, desc[UR8][R32.64+0x40] ;  /* 0x0000400820488981 */ /* 0x000168000c1e1b00 */
[----:B------:R0:W5:Y:S01]  /*3490*/  @!P0 LDG.E.64 R74, desc[UR8][R34.64+0x40] ;  /* 0x00004008224a8981 */ /* 0x000162000c1e1b00 */
[----:B------:R-:W-:Y:S02]  /*34a0*/  ISETP.GE.AND P0, PT, R222, R110, PT ;  /* 0x0000006ede00720c */ /* 0x000fe40003f06270 */
[----:B------:R-:W-:Y:S02]  /*34b0*/  CS2R R64, SRZ ;  /* 0x0000000000407805 */ /* 0x000fe4000001ff00 */
[----:B------:R-:W-:Y:S02]  /*34c0*/  CS2R R70, SRZ ;  /* 0x0000000000467805 */ /* 0x000fe4000001ff00 */
[----:B------:R-:W-:Y:S01]  /*34d0*/  CS2R R66, SRZ ;  /* 0x0000000000427805 */ /* 0x000fe2000001ff00 */
[----:B------:R0:W5:Y:S04]  /*34e0*/  @!P4 LDG.E.64 R68, desc[UR8][R32.64+0x80] ;  /* 0x000080082044c981 */ /* 0x000168000c1e1b00 */
[----:B------:R0:W5:Y:S04]  /*34f0*/  @!P4 LDG.E.64 R70, desc[UR8][R34.64+0x80] ;  /* 0x000080082246c981 */ /* 0x000168000c1e1b00 */
[----:B------:R0:W5:Y:S04]  /*3500*/  @!P0 LDG.E.64 R64, desc[UR8][R32.64+0xc0] ;  /* 0x0000c00820408981 */ /* 0x000168000c1e1b00 */
[----:B------:R0:W5:Y:S02]  /*3510*/  @!P0 LDG.E.64 R66, desc[UR8][R34.64+0xc0] ;  /* 0x0000c00822428981 */ /* 0x000164000c1e1b00 */
.L_x_449:
[----:B------:R-:W-:Y:S05]  /*3520*/  BSYNC B1 ;  /* 0x0000000000017941 */ /* 0x000fea0003800000 */
.L_x_448:
[----:B0----5:R-:W-:Y:S01]  /*3530*/  IMAD.MOV.U32 R32, RZ, RZ, R64 ;  /* 0x000000ffff207224 */ /* 0x021fe200078e0040 */
[----:B------:R-:W-:Y:S01]  /*3540*/  MOV R33, R68 ;  /* 0x0000004400217202 */ /* 0x000fe20000000f00 */
[----:B------:R-:W-:Y:S01]  /*3550*/  IMAD.MOV.U32 R34, RZ, RZ, R65 ;  /* 0x000000ffff227224 */ /* 0x000fe200078e0041 */
[----:B------:R-:W-:Y:S01]  /*3560*/  BSSY B1, `(.L_x_450) ;  /* 0x0000040000017945 */ /* 0x000fe20003800000 */
[----:B------:R-:W-:Y:S01]  /*3570*/  VIADD R36, R224, 0x20 ;  /* 0x00000020e0247836 */ /* 0x000fe20000000000 */
[----:B------:R-:W-:Y:S01]  /*3580*/  CS2R R52, SRZ ;  /* 0x0000000000347805 */ /* 0x000fe2000001ff00 */
[----:B------:R-:W-:Y:S01]  /*3590*/  IMAD.MOV.U32 R35, RZ, RZ, R69 ;  /* 0x000000ffff237224 */ /* 0x000fe200078e0045 */
[----:B------:R-:W-:Y:S01]  /*35a0*/  PRMT R149, R34, 0x5410, R32 ;  /* 0x0000541022957816 */ /* 0x000fe20000000020 */
[----:B------:R-:W-:Y:S01]  /*35b0*/  IMAD.MOV.U32 R34, RZ, RZ, R72 ;  /* 0x000000ffff227224 */ /* 0x000fe200078e0048 */
[----:B------:R-:W-:Y:S01]  /*35c0*/  ISETP.GE.AND P4, PT, R36, R86, PT ;  /* 0x000000562400720c */ /* 0x000fe20003f86270 */
[----:B------:R-:W-:Y:S01]  /*35d0*/  IMAD.MOV.U32 R32, RZ, RZ, R73 ;  /* 0x000000ffff207224 */ /* 0x000fe200078e0049 */
[----:B------:R-:W-:Y:S01]  /*35e0*/  PRMT R151, R35, 0x5410, R33 ;  /* 0x0000541023977816 */ /* 0x000fe20000000021 */
[----:B------:R-:W-:Y:S01]  /*35f0*/  IMAD.MOV.U32 R33, RZ, RZ, R77 ;  /* 0x000000ffff217224 */ /* 0x000fe200078e004d */
[----:B------:R-:W-:Y:S01]  /*3600*/  PRMT R152, R152, 0x5410, R34 ;  /* 0x0000541098987816 */ /* 0x000fe20000000022 */
[----:B------:R-:W-:Y:S01]  /*3610*/  IMAD.MOV.U32 R35, RZ, RZ, R66 ;  /* 0x000000ffff237224 */ /* 0x000fe200078e0042 */
[----:B------:R-:W-:Y:S01]  /*3620*/  PRMT R153, R153, 0x5410, R32 ;  /* 0x0000541099997816 */ /* 0x000fe20000000020 */
[----:B------:R-:W-:Y:S01]  /*3630*/  IMAD.MOV.U32 R32, RZ, RZ, R76 ;  /* 0x000000ffff207224 */ /* 0x000fe200078e004c */
[----:B------:R-:W-:Y:S01]  /*3640*/  CS2R R56, SRZ ;  /* 0x0000000000387805 */ /* 0x000fe2000001ff00 */
[----:B------:R-:W-:Y:S01]  /*3650*/  IMAD.MOV.U32 R34, RZ, RZ, R67 ;  /* 0x000000ffff227224 */ /* 0x000fe200078e0043 */
[----:B------:R-:W-:-:S02]  /*3660*/  CS2R R60, SRZ ;  /* 0x00000000003c7805 */ /* 0x000fc4000001ff00 */
[----:B------:R-:W-:Y:S02]  /*3670*/  CS2R R50, SRZ ;  /* 0x0000000000327805 */ /* 0x000fe4000001ff00 */
[----:B------:R-:W-:Y:S01]  /*3680*/  PRMT R82, R33, 0x5410, R32 ;  /* 0x0000541021527816 */ /* 0x000fe20000000020 */
[----:B------:R-:W-:Y:S01]  /*3690*/  IMAD.MOV.U32 R32, RZ, RZ, R74 ;  /* 0x000000ffff207224 */ /* 0x000fe200078e004a */
[----:B------:R-:W-:Y:S01]  /*36a0*/  PRMT R148, R34, 0x5410, R35 ;  /* 0x0000541022947816 */ /* 0x000fe20000000023 */
[----:B------:R-:W-:Y:S01]  /*36b0*/  IMAD.MOV.U32 R35, RZ, RZ, R70 ;  /* 0x000000ffff237224 */ /* 0x000fe200078e0046 */
[----:B------:R-:W-:Y:S01]  /*36c0*/  CS2R R54, SRZ ;  /* 0x0000000000367805 */ /* 0x000fe2000001ff00 */
[----:B------:R-:W-:Y:S01]  /*36d0*/  IMAD.MOV.U32 R34, RZ, RZ, R71 ;  /* 0x000000ffff227224 */ /* 0x000fe200078e0047 */
[----:B------:R-:W-:Y:S01]  /*36e0*/  PRMT R152, R32, 0x7610, R152 ;  /* 0x0000761020987816 */ /* 0x000fe20000000098 */
[----:B------:R-:W-:Y:S01]  /*36f0*/  IMAD.MOV.U32 R33, RZ, RZ, R75 ;  /* 0x000000ffff217224 */ /* 0x000fe200078e004b */
[----:B------:R-:W-:Y:S01]  /*3700*/  CS2R R58, SRZ ;  /* 0x00000000003a7805 */ /* 0x000fe2000001ff00 */
[----:B------:R-:W-:Y:S01]  /*3710*/  IMAD.MOV.U32 R36, RZ, RZ, R78 ;  /* 0x000000ffff247224 */ /* 0x000fe200078e004e */
[----:B------:R-:W-:Y:S01]  /*3720*/  PRMT R150, R34, 0x5410, R35 ;  /* 0x0000541022967816 */ /* 0x000fe20000000023 */
[----:B------:R-:W-:Y:S01]  /*3730*/  IMAD.MOV.U32 R37, RZ, RZ, R79 ;  /* 0x000000ffff257224 */ /* 0x000fe200078e004f */
[----:B------:R-:W-:-:S02]  /*3740*/  PRMT R154, R154, 0x5410, R33 ;  /* 0x000054109a9a7816 */ /* 0x000fc40000000021 */
[----:B------:R-:W-:Y:S01]  /*3750*/  CS2R R62, SRZ ;  /* 0x00000000003e7805 */ /* 0x000fe2000001ff00 */
[----:B------:R-:W-:Y:S06]  /*3760*/  @P4 BRA `(.L_x_451) ;  /* 0x00000000007c4947 */ /* 0x000fec0003800000 */
[----:B------:R-:W-:Y:S01]  /*3770*/  IADD3 R32, P0, P5, R100, R14, R102 ;  /* 0x0000000e64207210 */ /* 0x000fe20007d1e066 */
[----:B------:R-:W-:Y:S01]  /*3780*/  ULDC.64 UR4, c[0x0][0x3e8] ;  /* 0x0000fa0000047ab9 */ /* 0x000fe20000000a00 */
[----:B------:R-:W-:Y:S01]  /*3790*/  ULDC.64 UR6, c[0x0][0x400] ;  /* 0x0001000000067ab9 */ /* 0x000fe20000000a00 */
[----:B------:R-:W-:Y:S02]  /*37a0*/  CS2R R60, SRZ ;  /* 0x00000000003c7805 */ /* 0x000fe4000001ff00 */
[----:B------:R-:W-:Y:S02]  /*37b0*/  IADD3.X R35, R4, R11, R89, P0, P5 ;  /* 0x0000000b04237210 */ /* 0x000fe400007ea459 */
[----:B------:R-:W-:Y:S02]  /*37c0*/  CS2R R62, SRZ ;  /* 0x00000000003e7805 */ /* 0x000fe4000001ff00 */
[----:B------:R-:W-:Y:S01]  /*37d0*/  IADD3 R33, P0, P5, R94, R12, R104 ;  /* 0x0000000c5e217210 */ /* 0x000fe20007d1e068 */
[----:B------:R-:W-:-:S03]  /*37e0*/  ULDC.64 UR8, c[0x0][0x208] ;  /* 0x0000820000087ab9 */ /* 0x000fc60000000a00 */
[----:B------:R-:W-:Y:S02]  /*37f0*/  IADD3.X R38, R6, R80, R103, P0, P5 ;  /* 0x0000005006267210 */ /* 0x000fe400007ea467 */
[----:B------:R-:W-:-:S04]  /*3800*/  LEA R34, P0, R32, UR4, 0x1 ;  /* 0x0000000420227c11 */ /* 0x000fc8000f8008ff */
[----:B------:R-:W-:Y:S02]  /*3810*/  LEA.HI.X R35, R32, UR5, R35, 0x1, P0 ;  /* 0x0000000520237c11 */ /* 0x000fe400080f0c23 */
[----:B------:R-:W-:-:S04]  /*3820*/  LEA R32, P0, R33, UR6, 0x1 ;  /* 0x0000000621207c11 */ /* 0x000fc8000f8008ff */
[----:B------:R-:W-:Y:S02]  /*3830*/  LEA.HI.X R33, R33, UR7, R38, 0x1, P0 ;  /* 0x0000000721217c11 */ /* 0x000fe400080f0c26 */
[----:B------:R-:W-:Y:S02]  /*3840*/  ISETP.GE.AND P0, PT, R216, R110, PT ;  /* 0x0000006ed800720c */ /* 0x000fe40003f06270 */
[----:B------:R-:W-:Y:S02]  /*3850*/  CS2R R56, SRZ ;  /* 0x0000000000387805 */ /* 0x000fe4000001ff00 */
[----:B------:R-:W-:-:S09]  /*3860*/  CS2R R58, SRZ ;  /* 0x00000000003a7805 */ /* 0x000fd2000001ff00 */
[----:B------:R0:W5:Y:S04]  /*3870*/  @!P0 LDG.E.64 R60, desc[UR8][R34.64] ;  /* 0x00000008223c8981 */ /* 0x000168000c1e1b00 */
[----:B------:R0:W5:Y:S01]  /*3880*/  @!P0 LDG.E.64 R62, desc[UR8][R32.64] ;  /* 0x00000008203e8981 */ /* 0x000162000c1e1b00 */
        /* <DEDUP_REMOVED lines=10> */
[----:B------:R-:W-:-:S13]  /*3930*/  ISETP.GE.AND P0, PT, R222, R110, PT ;  /* 0x0000006ede00720c */ /* 0x000fda0003f06270 */
[----:B------:R0:W5:Y:S04]  /*3940*/  @!P0 LDG.E.64 R48, desc[UR8][R34.64+0xc0] ;  /* 0x0000c00822308981 */ /* 0x000168000c1e1b00 */
[----:B------:R0:W5:Y:S02]  /*3950*/  @!P0 LDG.E.64 R50, desc[UR8][R32.64+0xc0] ;  /* 0x0000c00820328981 */ /* 0x000164000c1e1b00 */
.L_x_451:
[----:B------:R-:W-:Y:S05]  /*3960*/  BSYNC B1 ;  /* 0x0000000000017941 */ /* 0x000fea0003800000 */
.L_x_450:
[----:B0----5:R-:W-:Y:S01]  /*3970*/  IMAD.MOV.U32 R33, RZ, RZ, R48 ;  /* 0x000000ffff217224 */ /* 0x021fe200078e0030 */
[----:B------:R-:W-:Y:S01]  /*3980*/  BSSY B1, `(.L_x_452) ;  /* 0x0000044000017945 */ /* 0x000fe20003800000 */
[----:B------:R-:W-:Y:S01]  /*3990*/  IMAD.MOV.U32 R32, RZ, RZ, R49 ;  /* 0x000000ffff207224 */ /* 0x000fe200078e0031 */
[----:B------:R-:W-:Y:S01]  /*39a0*/  PRMT R83, R36, 0x7610, R83 ;  /* 0x0000761024537816 */ /* 0x000fe20000000053 */
[----:B------:R-:W-:Y:S01]  /*39b0*/  VIADD R38, R224, 0x40 ;  /* 0x00000040e0267836 */ /* 0x000fe20000000000 */
[----:B------:R-:W-:Y:S01]  /*39c0*/  PRMT R118, R37, 0x7610, R118 ;  /* 0x0000761025767816 */ /* 0x000fe20000000076 */
[----:B------:R-:W-:Y:S01]  /*39d0*/  IMAD.MOV.U32 R35, RZ, RZ, R52 ;  /* 0x000000ffff237224 */ /* 0x000fe200078e0034 */
[----:B------:R-:W-:Y:S01]  /*39e0*/  PRMT R138, R33, 0x5410, R32 ;  /* 0x00005410218a7816 */ /* 0x000fe20000000020 */
[----:B------:R-:W-:Y:S01]  /*39f0*/  IMAD.MOV.U32 R33, RZ, RZ, R56 ;  /* 0x000000ffff217224 */ /* 0x000fe200078e0038 */
[----:B------:R-:W-:Y:S01]  /*3a00*/  ISETP.GE.AND P5, PT, R38, R86, PT ;  /* 0x000000562600720c */ /* 0x000fe20003fa6270 */
        /* <DEDUP_REMOVED lines=18> */
[----:B------:R-:W-:-:S02]  /*3b30*/  IMAD.MOV.U32 R35, RZ, RZ, R54 ;  /* 0x000000ffff237224 */ /* 0x000fc400078e0036 */
[----:B------:R-:W-:Y:S01]  /*3b40*/  IMAD.MOV.U32 R34, RZ, RZ, R55 ;  /* 0x000000ffff227224 */ /* 0x000fe200078e0037 */
[----:B------:R-:W-:Y:S01]  /*3b50*/  PRMT R145, R33, 0x5410, R32 ;  /* 0x0000541021917816 */ /* 0x000fe20000000020 */
[----:B------:R-:W-:Y:S02]  /*3b60*/  IMAD.MOV.U32 R33, RZ, RZ, R62 ;  /* 0x000000ffff217224 */ /* 0x000fe400078e003e */
[----:B------:R-:W-:Y:S01]  /*3b70*/  IMAD.MOV.U32 R32, RZ, RZ, R63 ;  /* 0x000000ffff207224 */ /* 0x000fe200078e003f */
[----:B------:R-:W-:Y:S02]  /*3b80*/  PRMT R143, R35, 0x5410, R34 ;  /* 0x00005410238f7816 */ /* 0x000fe40000000022 */
[----:B------:R-:W-:Y:S02]  /*3b90*/  CS2R R34, SRZ ;  /* 0x0000000000227805 */ /* 0x000fe4000001ff00 */
[----:B------:R-:W-:Y:S02]  /*3ba0*/  PRMT R147, R33, 0x5410, R32 ;  /* 0x0000541021937816 */ /* 0x000fe40000000020 */
[----:B------:R-:W-:Y:S01]  /*3bb0*/  CS2R R32, SRZ ;  /* 0x0000000000207805 */ /* 0x000fe2000001ff00 */
[----:B------:R-:W-:Y:S06]  /*3bc0*/  @P5 BRA `(.L_x_453) ;  /* 0x00000000007c5947 */ /* 0x000fec0003800000 */
[----:B------:R-:W-:Y:S01]  /*3bd0*/  IADD3 R15, P0, P6, R100, R106, R14 ;  /* 0x0000006a640f7210 */ /* 0x000fe20007e1e00e */
[----:B------:R-:W-:Y:S01]  /*3be0*/  ULDC.64 UR4, c[0x0][0x3e8] ;  /* 0x0000fa0000047ab9 */ /* 0x000fe20000000a00 */
[----:B------:R-:W-:Y:S02]  /*3bf0*/  CS2R R44, SRZ ;  /* 0x00000000002c7805 */ /* 0x000fe4000001ff00 */
[----:B------:R-:W-:Y:S02]  /*3c00*/  CS2R R46, SRZ ;  /* 0x00000000002e7805 */ /* 0x000fe4000001ff00 */
[----:B------:R-:W-:Y:S01]  /*3c10*/  IADD3.X R11, R4, R105, R11, P0, P6 ;  /* 0x00000069040b7210 */ /* 0x000fe200007ec40b */
[----:B------:R-:W-:Y:S01]  /*3c20*/  ULDC.64 UR6, c[0x0][0x208] ;  /* 0x0000820000067ab9 */ /* 0x000fe20000000a00 */
[----:B------:R-:W-:-:S04]  /*3c30*/  IADD3 R13, P0, P6, R94, R108, R12 ;  /* 0x0000006c5e0d7210 */ /* 0x000fc80007e1e00c */
[----:B------:R-:W-:Y:S02]  /*3c40*/  IADD3.X R80, R6, R107, R80, P0, P6 ;  /* 0x0000006b06507210 */ /* 0x000fe400007ec450 */
[----:B------:R-:W-:-:S04]  /*3c50*/  LEA R14, P0, R15, UR4, 0x1 ;  /* 0x000000040f0e7c11 */ /* 0x000fc8000f8008ff */
[----:B------:R-:W-:Y:S01]  /*3c60*/  LEA.HI.X R15, R15, UR5, R11, 0x1, P0 ;  /* 0x000000050f0f7c11 */ /* 0x000fe200080f0c0b */
[----:B------:R-:W-:Y:S02]  /*3c70*/  ULDC.64 UR4, c[0x0][0x400] ;  /* 0x0001000000047ab9 */ /* 0x000fe40000000a00 */
        /* <DEDUP_REMOVED lines=20> */
.L_x_453:
[----:B------:R-:W-:Y:S05]  /*3dc0*/  BSYNC B1 ;  /* 0x0000000000017941 */ /* 0x000fea0003800000 */
.L_x_452:
[----:B0----5:R-:W-:Y:S01]  /*3dd0*/  IMAD.MOV.U32 R12, RZ, RZ, R32 ;  /* 0x000000ffff0c7224 */ /* 0x021fe200078e0020 */
[----:B------:R-:W-:Y:S01]  /*3de0*/  ULOP3.LUT UR4, UR60, 0x1, URZ, 0xfc, !UPT ;  /* 0x000000013c047892 */ /* 0x000fe2000f8efc3f */
[----:B------:R-:W-:-:S03]  /*3df0*/  IMAD.MOV.U32 R11, RZ, RZ, R33 ;  /* 0x000000ffff0b7224 */ /* 0x000fc600078e0021 */
[----:B------:R-:W-:Y:S02]  /*3e00*/  UISETP.NE.AND UP0, UPT, UR4, 0x3, UPT ;  /* 0x000000030400788c */ /* 0x000fe4000bf05270 */
[----:B------:R-:W-:Y:S01]  /*3e10*/  PRMT R128, R12, 0x5410, R11 ;  /* 0x000054100c807816 */ /* 0x000fe2000000000b */
[----:B------:R-:W-:Y:S02]  /*3e20*/  IMAD.MOV.U32 R12, RZ, RZ, R36 ;  /* 0x000000ffff0c7224 */ /* 0x000fe400078e0024 */
[----:B------:R-:W-:Y:S01]  /*3e30*/  IMAD.MOV.U32 R11, RZ, RZ, R37 ;  /* 0x000000ffff0b7224 */ /* 0x000fe200078e0025 */
[----:B------:R-:W-:-:S04]  /*3e40*/  PLOP3.LUT P0, PT, PT, PT, UP0, 0x80, 0x0 ;  /* 0x000000000000781c */ /* 0x000fc80003f0f008 */
[----:B------:R-:W-:Y:S01]  /*3e50*/  PRMT R134, R12, 0x5410, R11 ;  /* 0x000054100c867816 */ /* 0x000fe2000000000b */
[----:B------:R-:W-:Y:S02]  /*3e60*/  IMAD.MOV.U32 R12, RZ, RZ, R40 ;  /* 0x000000ffff0c7224 */ /* 0x000fe400078e0028 */
[----:B------:R-:W-:-:S05]  /*3e70*/  IMAD.MOV.U32 R11, RZ, RZ, R41 ;  /* 0x000000ffff0b7224 */ /* 0x000fca00078e0029 */
[----:B------:R-:W-:Y:S01]  /*3e80*/  PRMT R136, R12, 0x5410, R11 ;  /* 0x000054100c887816 */ /* 0x000fe2000000000b */
[----:B------:R-:W-:Y:S02]  /*3e90*/  IMAD.MOV.U32 R12, RZ, RZ, R44 ;  /* 0x000000ffff0c7224 */ /* 0x000fe400078e002c */
[----:B------:R-:W-:-:S05]  /*3ea0*/  IMAD.MOV.U32 R11, RZ, RZ, R45 ;  /* 0x000000ffff0b7224 */ /* 0x000fca00078e002d */
[----:B------:R-:W-:Y:S01]  /*3eb0*/  PRMT R140, R12, 0x5410, R11 ;  /* 0x000054100c8c7816 */ /* 0x000fe2000000000b */
[----:B------:R-:W-:Y:S02]  /*3ec0*/  IMAD.MOV.U32 R12, RZ, RZ, R34 ;  /* 0x000000ffff0c7224 */ /* 0x000fe400078e0022 */
[----:B------:R-:W-:-:S05]  /*3ed0*/  IMAD.MOV.U32 R11, RZ, RZ, R35 ;  /* 0x000000ffff0b7224 */ /* 0x000fca00078e0023 */
[----:B------:R-:W-:Y:S02]  /*3ee0*/  PRMT R132, R12, 0x5410, R11 ;  /* 0x000054100c847816 */ /* 0x000fe4000000000b */
[----:B------:R-:W-:-:S04]  /*3ef0*/  MOV R11, R38 ;  /* 0x00000026000b7202 */ /* 0x000fc80000000f00 */
[----:B------:R-:W-:Y:S01]  /*3f00*/  PRMT R135, R11, 0x7610, R135 ;  /* 0x000076100b877816 */ /* 0x000fe20000000087 */
[----:B------:R-:W-:-:S05]  /*3f10*/  IMAD.MOV.U32 R11, RZ, RZ, R39 ;  /* 0x000000ffff0b7224 */ /* 0x000fca00078e0027 */
        /* <DEDUP_REMOVED lines=9> */
[----:B------:R-:W-:Y:S06]  /*3fb0*/  @!P0 BRA `(.L_x_454) ;  /* 0x0000000000048947 */ /* 0x000fec0003800000 */
[----:B------:R-:W-:Y:S01]  /*3fc0*/  BPT.TRAP 0x1 ;  /* 0x000000040000795c */ /* 0x000fe20000300000 */
.L_x_454:
[----:B------:R-:W-:Y:S01]  /*3fd0*/  IMAD R87, R213, 0x8, R23 ;  /* 0x00000008d5577824 */ /* 0x000fe200078e0217 */
[----:B------:R-:W-:Y:S01]  /*3fe0*/  SHF.L.U32 R88, R225, 0x1f, RZ ;  /* 0x0000001fe1587819 */ /* 0x000fe200000006ff */
[----:B------:R-:W-:Y:S03]  /*3ff0*/  BSSY B1, `(.L_x_455) ;  /* 0x0000003000017945 */ /* 0x000fe60003800000 */
[----:B------:R-:W0:Y:S02]  /*4000*/  SYNCS.PHASECHK.TRANS64.TRYWAIT P6, [R87+URZ+0x38890], R88 ;  /* 0x03889058570075a7 */ /* 0x000e2400080c017f */
[----:B0-----:R-:W-:Y:S05]  /*4010*/  @!P6 BRA `(.L_x_456) ;  /* 0x00000268007ce947 */ /* 0x001fea0003800000 */
.L_x_810:
[----:B------:R-:W-:Y:S05]  /*4020*/  BSYNC B1 ;  /* 0x0000000000017941 */ /* 0x000fea0003800000 */
.L_x_455:
[----:B------:R-:W-:-:S03]  /*4030*/  UMOV UR4, 0xffffffff ;  /* 0xffffffff00047882 */ /* 0x000fc60000000000 */
[----:B------:R-:W-:Y:S05]  /*4040*/  BRA.DIV UR4, `(.L_x_457) ;  /* 0x0000026a04847947 */ /* 0x000fea000b800000 */
[----:B------:R1:W2:Y:S04]  /*4050*/  SHFL.IDX PT, R80, R116, RZ, 0x181f ;  /* 0x00181fff74507589 */ /* 0x0002a800000e0000 */
[----:B------:R1:W3:Y:S02]  /*4060*/  SHFL.IDX PT, R11, R117, RZ, 0x181f ;  /* 0x00181fff750b7589 */ /* 0x0002e400000e0000 */
.L_x_814:
[----:B------:R-:W-:Y:S04]  /*4070*/  BSSY B1, `(.L_x_458) ;  /* 0x00000ee000017945 */ /* 0x000fe80003800000 */
[----:B------:R-:W-:Y:S05]  /*4080*/  @P3 BRA `(.L_x_459) ;  /* 0x0000000c00b03947 */ /* 0x000fea0003800000 */
[----:B------:R-:W-:Y:S01]  /*4090*/  ISETP.NE.AND P3, PT, R3, RZ, PT ;  /* 0x000000ff0300720c */ /* 0x000fe20003f65270 */
[----:B------:R-:W-:-:S12]  /*40a0*/  BSSY B2, `(.L_x_460) ;  /* 0x0000038000027945 */ /* 0x000fd80003800000 */
[----:B------:R-:W-:Y:S05]  /*40b0*/  @!P3 BRA `(.L_x_461) ;  /* 0x0000000000d8b947 */ /* 0x000fea0003800000 */
[----:B------:R4:W0:Y:S01]  /*40c0*/  LDS.128 R12, [R31+0x24400] ;  /* 0x024400001f0c7984 */ /* 0x0008220000000c00 */
[----:B------:R-:W-:Y:S01]  /*40d0*/  ISETP.GE.AND P3, PT, R216, R110, PT ;  /* 0x0000006ed800720c */ /* 0x000fe20003f66270 */
[----:B------:R-:W-:-:S12]  /*40e0*/  BSSY B3, `(.L_x_462) ;  /* 0x000002f000037945 */ /* 0x000fd80003800000 */
[----:B----4-:R-:W-:Y:S05]  /*40f0*/  @P3 BRA `(.L_x_463) ;  /* 0x0000000000b43947 */ /* 0x010fea0003800000 */
[--C-:B------:R-:W-:Y:S02]  /*4100*/  SHF.R.U64 R76, R76, 0x10, R77.reuse ;  /* 0x000000104c4c7819 */ /* 0x100fe4000000124d */
[----:B------:R-:W-:Y:S02]  /*4110*/  SHF.R.U32.HI R81, RZ, 0x10, R77 ;  /* 0x00000010ff517819 */ /* 0x000fe4000001164d */
[--C-:B------:R-:W-:Y:S02]  /*4120*/  SHF.R.U64 R77, R78, 0x10, R79.reuse ;  /* 0x000000104e4d7819 */ /* 0x100fe4000000124f */
[----:B------:R-:W-:Y:S02]  /*4130*/  SHF.R.U32.HI R79, RZ, 0x10, R79 ;  /* 0x00000010ff4f7819 */ /* 0x000fe4000001164f */
[----:B------:R-:W-:Y:S01]  /*4140*/  PRMT R77, R83, 0x5410, R77 ;  /* 0x00005410534d7816 */ /* 0x000fe2000000004d */
[----:B0-----:R-:W-:Y:S01]  /*4150*/  IMAD.U32 R83, R13, 0x10000, RZ ;  /* 0x000100000d537824 */ /* 0x001fe200078e00ff */
[----:B------:R-:W-:-:S02]  /*4160*/  PRMT R76, R82, 0x5432, R76 ;  /* 0x00005432524c7816 */ /* 0x000fc4000000004c */
[----:B------:R-:W-:Y:S02]  /*4170*/  PRMT R78, R82, 0x5410, R81 ;  /* 0x00005410524e7816 */ /* 0x000fe40000000051 */
[----:B------:R-:W-:Y:S02]  /*4180*/  PRMT R81, R118, 0x5410, R79 ;  /* 0x0000541076517816 */ /* 0x000fe4000000004f */
[----:B------:R-:W-:Y:S01]  /*4190*/  LOP3.LUT R79, R13, 0xffff0000, RZ, 0xc0, !PT ;  /* 0xffff00000d4f7812 */ /* 0x000fe200078ec0ff */
[----:B------:R-:W-:Y:S01]  /*41a0*/  IMAD.U32 R119, R78, 0x10000, RZ ;  /* 0x000100004e777824 */ /* 0x000fe200078e00ff */
[C---:B------:R-:W-:Y:S01]  /*41b0*/  LOP3.LUT R82, R77.reuse, 0xffff0000, RZ, 0xc0, !PT ;  /* 0xffff00004d527812 */ /* 0x040fe200078ec0ff */
[----:B------:R-:W-:Y:S01]  /*41c0*/  IMAD.U32 R77, R77, 0x10000, RZ ;  /* 0x000100004d4d7824 */ /* 0x000fe200078e00ff */
[C---:B------:R-:W-:Y:S01]  /*41d0*/  LOP3.LUT R118, R76.reuse, 0xffff0000, RZ, 0xc0, !PT ;  /* 0xffff00004c767812 */ /* 0x040fe200078ec0ff */
[----:B------:R-:W-:Y:S01]  /*41e0*/  IMAD.U32 R76, R76, 0x10000, RZ ;  /* 0x000100004c4c7824 */ /* 0x000fe200078e00ff */
[----:B------:R-:W-:Y:S01]  /*41f0*/  LOP3.LUT R78, R78, 0xffff0000, RZ, 0xc0, !PT ;  /* 0xffff00004e4e7812 */ /* 0x000fe200078ec0ff */
[----:B------:R-:W-:-:S02]  /*4200*/  FMUL.FTZ R13, R79, R82 ;  /* 0x000000524f0d7220 */ /* 0x000fc40000410000 */
[-C--:B------:R-:W-:Y:S02]  /*4210*/  FMUL.FTZ R79, R79, R118.reuse ;  /* 0x000000764f4f7220 */ /* 0x080fe40000410000 */
[C---:B------:R-:W-:Y:S01]  /*4220*/  FFMA.FTZ R13, R83.reuse, R118, -R13 ;  /* 0x00000076530d7223 */ /* 0x040fe2000001080d */
[C---:B------:R-:W-:Y:S01]  /*4230*/  LOP3.LUT R118, R14.reuse, 0xffff0000, RZ, 0xc0, !PT ;  /* 0xffff00000e767812 */ /* 0x040fe200078ec0ff */
[----:B------:R-:W-:Y:S01]  /*4240*/  FFMA.FTZ R79, R83, R82, R79 ;  /* 0x00000052534f7223 */ /* 0x000fe2000001004f */
[C---:B------:R-:W-:Y:S01]  /*4250*/  IMAD.U32 R82, R81.reuse, 0x10000, RZ ;  /* 0x0001000051527824 */ /* 0x040fe200078e00ff */
[----:B------:R-:W-:Y:S01]  /*4260*/  LOP3.LUT R81, R81, 0xffff0000, RZ, 0xc0, !PT ;  /* 0xffff000051517812 */ /* 0x000fe200078ec0ff */
[----:B------:R-:W-:Y:S02]  /*4270*/  IMAD.U32 R83, R14, 0x10000, RZ ;  /* 0x000100000e537824 */ /* 0x000fe400078e00ff */
[C---:B------:R-:W-:Y:S01]  /*4280*/  FMUL.FTZ R14, R118.reuse, R82 ;  /* 0x00000052760e7220 */ /* 0x040fe20000410000 */
[----:B------:R-:W-:Y:S01]  /*4290*/  FMUL.FTZ R118, R118, R119 ;  /* 0x0000007776767220 */ /* 0x000fe20000410000 */
[----:B------:R-:W-:-:S02]  /*42a0*/  F2FP.BF16.F32.PACK_AB R13, R79, R13 ;  /* 0x0000000d4f0d723e */ /* 0x000fc400000010ff */
[C---:B------:R-:W-:Y:S01]  /*42b0*/  FFMA.FTZ R14, R83.reuse, R119, -R14 ;  /* 0x00000077530e7223 */ /* 0x040fe2000001080e */
[----:B------:R-:W-:Y:S01]  /*42c0*/  FFMA.FTZ R82, R83, R82, R118 ;  /* 0x0000005253527223 */ /* 0x000fe20000010076 */
[C---:B------:R-:W-:Y:S01]  /*42d0*/  LOP3.LUT R83, R15.reuse, 0xffff0000, RZ, 0xc0, !PT ;  /* 0xffff00000f537812 */ /* 0x040fe200078ec0ff */
[----:B------:R-:W-:-:S03]  /*42e0*/  IMAD.U32 R118, R15, 0x10000, RZ ;  /* 0x000100000f767824 */ /* 0x000fc600078e00ff */
[----:B------:R-:W-:Y:S01]  /*42f0*/  F2FP.BF16.F32.PACK_AB R14, R82, R14 ;  /* 0x0000000e520e723e */ /* 0x000fe200000010ff */
[----:B------:R-:W-:-:S04]  /*4300*/  FMUL.FTZ R15, R83, R81 ;  /* 0x00000051530f7220 */ /* 0x000fc80000410000 */
[-C--:B------:R-:W-:Y:S01]  /*4310*/  FFMA.FTZ R15, R118, R78.reuse, -R15 ;  /* 0x0000004e760f7223 */ /* 0x080fe2000001080f */
[----:B------:R-:W-:-:S04]  /*4320*/  FMUL.FTZ R78, R83, R78 ;  /* 0x0000004e534e7220 */ /* 0x000fc80000410000 */
[----:B------:R-:W-:Y:S01]  /*4330*/  FFMA.FTZ R81, R118, R81, R78 ;  /* 0x0000005176517223 */ /* 0x000fe2000001004e */
[C---:B------:R-:W-:Y:S01]  /*4340*/  LOP3.LUT R78, R12.reuse, 0xffff0000, RZ, 0xc0, !PT ;  /* 0xffff00000c4e7812 */ /* 0x040fe200078ec0ff */
[----:B------:R-:W-:-:S03]  /*4350*/  IMAD.U32 R12, R12, 0x10000, RZ ;  /* 0x000100000c0c7824 */ /* 0x000fc600078e00ff */
[----:B------:R-:W-:Y:S01]  /*4360*/  F2FP.BF16.F32.PACK_AB R15, R81, R15 ;  /* 0x0000000f510f723e */ /* 0x000fe200000010ff */
[C---:B------:R-:W-:Y:S01]  /*4370*/  FMUL.FTZ R83, R78.reuse, R77 ;  /* 0x0000004d4e537220 */ /* 0x040fe20000410000 */
[----:B------:R-:W-:-:S03]  /*4380*/  FMUL.FTZ R78, R78, R76 ;  /* 0x0000004c4e4e7220 */ /* 0x000fc60000410000 */
[C---:B------:R-:W-:Y:S01]  /*4390*/  FFMA.FTZ R83, R12.reuse, R76, -R83 ;  /* 0x0000004c0c537223 */ /* 0x040fe20000010853 */
[----:B------:R-:W-:-:S05]  /*43a0*/  FFMA.FTZ R78, R12, R77, R78 ;  /* 0x0000004d0c4e7223 */ /* 0x000fca000001004e */
[----:B------:R-:W-:-:S05]  /*43b0*/  F2FP.BF16.F32.PACK_AB R78, R78, R83 ;  /* 0x000000534e4e723e */ /* 0x000fca00000010ff */
[----:B------:R-:W-:-:S07]  /*43c0*/  IMAD.MOV.U32 R12, RZ, RZ, R78 ;  /* 0x000000ffff0c7224 */ /* 0x000fce00078e004e */
.L_x_463:
[----:B------:R-:W-:Y:S05]  /*43d0*/  BSYNC B3 ;  /* 0x0000000000037941 */ /* 0x000fea0003800000 */
.L_x_462:
[----:B---3--:R-:W-:Y:S01]  /*43e0*/  LEA R76, P3, R16, R11, 0x1 ;  /* 0x0000000b104c7211 */ /* 0x008fe200078608ff */
[----:B------:R-:W-:-:S03]  /*43f0*/  ULDC.64 UR4, c[0x0][0x208] ;  /* 0x0000820000047ab9 */ /* 0x000fc60000000a00 */
[----:B--2---:R-:W-:-:S05]  /*4400*/  LEA.HI.X R77, R16, R80, R17, 0x1, P3 ;  /* 0x00000050104d7211 */ /* 0x004fca00018f0c11 */
[----:B0-----:R4:W-:Y:S04]  /*4410*/  ST.E.128 desc[UR4][R76.64], R12 ;  /* 0x0000000c4c007985 */ /* 0x0019e8000c101d04 */
.L_x_461:
[----:B------:R-:W-:Y:S05]  /*4420*/  BSYNC B2 ;  /* 0x0000000000027941 */ /* 0x000fea0003800000 */
.L_x_460:
[----:B------:R-:W-:Y:S01]  /*4430*/  ISETP.NE.AND P3, PT, R21, RZ, PT ;  /* 0x000000ff1500720c */ /* 0x000fe20003f65270 */
[----:B------:R-:W-:-:S12]  /*4440*/  BSSY B2, `(.L_x_464) ;  /* 0x000003a000027945 */ /* 0x000fd80003800000 */
[----:B------:R-:W-:Y:S05]  /*4450*/  @!P3 BRA `(.L_x_465) ;  /* 0x0000000000e0b947 */ /* 0x000fea0003800000 */
[----:B----4-:R4:W0:Y:S01]  /*4460*/  LDS.128 R12, [R31+0x26c00] ;  /* 0x026c00001f0c7984 */ /* 0x0108220000000c00 */
[----:B------:R-:W-:Y:S01]  /*4470*/  ISETP.GE.AND P3, PT, R221, R110, PT ;  /* 0x0000006edd00720c */ /* 0x000fe20003f66270 */
[----:B------:R-:W-:-:S12]  /*4480*/  BSSY B3, `(.L_x_466) ;  /* 0x0000031000037945 */ /* 0x000fd80003800000 */
[----:B----4-:R-:W-:Y:S05]  /*4490*/  @P3 BRA `(.L_x_467) ;  /* 0x0000000000bc3947 */ /* 0x010fea0003800000 */
[--C-:B------:R-:W-:Y:S01]  /*44a0*/  SHF.R.U64 R72, R72, 0x10, R73.reuse ;  /* 0x0000001048487819 */ /* 0x100fe20000001249 */
[----:B0-----:R-:W-:Y:S01]  /*44b0*/  IMAD.U32 R77, R13, 0x10000, RZ ;  /* 0x000100000d4d7824 */ /* 0x001fe200078e00ff */
[----:B------:R-:W-:Y:S02]  /*44c0*/  SHF.R.U32.HI R76, RZ, 0x10, R73 ;  /* 0x00000010ff4c7819 */ /* 0x000fe40000011649 */
[--C-:B------:R-:W-:Y:S02]  /*44d0*/  SHF.R.U64 R73, R74, 0x10, R75.reuse ;  /* 0x000000104a497819 */ /* 0x100fe4000000124b */
[----:B------:R-:W-:Y:S02]  /*44e0*/  SHF.R.U32.HI R74, RZ, 0x10, R75 ;  /* 0x00000010ff4a7819 */ /* 0x000fe4000001164b */
[C---:B------:R-:W-:Y:S02]  /*44f0*/  PRMT R75, R152.reuse, 0x5410, R73 ;  /* 0x00005410984b7816 */ /* 0x040fe40000000049 */
[----:B------:R-:W-:-:S02]  /*4500*/  PRMT R72, R152, 0x5432, R72 ;  /* 0x0000543298487816 */ /* 0x000fc40000000048 */
[----:B------:R-:W-:Y:S02]  /*4510*/  LOP3.LUT R79, R13, 0xffff0000, RZ, 0xc0, !PT ;  /* 0xffff00000d4f7812 */ /* 0x000fe400078ec0ff */
[C---:B------:R-:W-:Y:S01]  /*4520*/  LOP3.LUT R78, R75.reuse, 0xffff0000, RZ, 0xc0, !PT ;  /* 0xffff00004b4e7812 */ /* 0x040fe200078ec0ff */
[----:B------:R-:W-:Y:S01]  /*4530*/  IMAD.U32 R75, R75, 0x10000, RZ ;  /* 0x000100004b4b7824 */ /* 0x000fe200078e00ff */
[----:B------:R-:W-:Y:S02]  /*4540*/  PRMT R73, R154, 0x5432, R74 ;  /* 0x000054329a497816 */ /* 0x000fe4000000004a */
[C---:B------:R-:W-:Y:S01]  /*4550*/  LOP3.LUT R13, R72.reuse, 0xffff0000, RZ, 0xc0, !PT ;  /* 0xffff0000480d7812 */ /* 0x040fe200078ec0ff */
[----:B------:R-:W-:Y:S01]  /*4560*/  FMUL.FTZ R74, R79, R78 ;  /* 0x0000004e4f4a7220 */ /* 0x000fe20000410000 */
[----:B------:R-:W-:Y:S01]  /*4570*/  PRMT R76, R153, 0x5432, R76 ;  /* 0x00005432994c7816 */ /* 0x000fe2000000004c */
[----:B------:R-:W-:Y:S02]  /*4580*/  IMAD.U32 R72, R72, 0x10000, RZ ;  /* 0x0001000048487824 */ /* 0x000fe400078e00ff */
[-C--:B------:R-:W-:Y:S01]  /*4590*/  FFMA.FTZ R74, R77, R13.reuse, -R74 ;  /* 0x0000000d4d4a7223 */ /* 0x080fe2000001084a */
[----:B------:R-:W-:Y:S01]  /*45a0*/  FMUL.FTZ R13, R79, R13 ;  /* 0x0000000d4f0d7220 */ /* 0x000fe20000410000 */
[C---:B------:R-:W-:Y:S01]  /*45b0*/  IMAD.U32 R79, R76.reuse, 0x10000, RZ ;  /* 0x000100004c4f7824 */ /* 0x040fe200078e00ff */
[----:B------:R-:W-:-:S02]  /*45c0*/  LOP3.LUT R76, R76, 0xffff0000, RZ, 0xc0, !PT ;  /* 0xffff00004c4c7812 */ /* 0x000fc400078ec0ff */
[----:B------:R-:W-:Y:S01]  /*45d0*/  FFMA.FTZ R13, R77, R78, R13 ;  /* 0x0000004e4d0d7223 */ /* 0x000fe2000001000d */
[C---:B------:R-:W-:Y:S01]  /*45e0*/  LOP3.LUT R78, R14.reuse, 0xffff0000, RZ, 0xc0, !PT ;  /* 0xffff00000e4e7812 */ /* 0x040fe200078ec0ff */
[C---:B------:R-:W-:Y:S01]  /*45f0*/  IMAD.U32 R77, R73.reuse, 0x10000, RZ ;  /* 0x00010000494d7824 */ /* 0x040fe200078e00ff */
[----:B------:R-:W-:Y:S01]  /*4600*/  LOP3.LUT R73, R73, 0xffff0000, RZ, 0xc0, !PT ;  /* 0xffff000049497812 */ /* 0x000fe200078ec0ff */
[----:B------:R-:W-:Y:S01]  /*4610*/  IMAD.U32 R14, R14, 0x10000, RZ ;  /* 0x000100000e0e7824 */ /* 0x000fe200078e00ff */
[----:B------:R-:W-:Y:S01]  /*4620*/  F2FP.BF16.F32.PACK_AB R13, R13, R74 ;  /* 0x0000004a0d0d723e */ /* 0x000fe200000010ff */
[C---:B------:R-:W-:Y:S01]  /*4630*/  FMUL.FTZ R81, R78.reuse, R77 ;  /* 0x0000004d4e517220 */ /* 0x040fe20000410000 */
[----:B------:R-:W-:-:S03]  /*4640*/  FMUL.FTZ R78, R78, R79 ;  /* 0x0000004f4e4e7220 */ /* 0x000fc60000410000 */
[C---:B------:R-:W-:Y:S01]  /*4650*/  FFMA.FTZ R81, R14.reuse, R79, -R81 ;  /* 0x0000004f0e517223 */ /* 0x040fe20000010851 */
[----:B------:R-:W-:Y:S01]  /*4660*/  FFMA.FTZ R78, R14, R77, R78 ;  /* 0x0000004d0e4e7223 */ /* 0x000fe2000001004e */
[C---:B------:R-:W-:Y:S01]  /*4670*/  LOP3.LUT R14, R15.reuse, 0xffff0000, RZ, 0xc0, !PT ;  /* 0xffff00000f0e7812 */ /* 0x040fe200078ec0ff */
[----:B------:R-:W-:-:S03]  /*4680*/  IMAD.U32 R15, R15, 0x10000, RZ ;  /* 0x000100000f0f7824 */ /* 0x000fc600078e00ff */
        /* <DEDUP_REMOVED lines=12> */
[----:B------:R-:W-:Y:S01]  /*4750*/  F2FP.BF16.F32.PACK_AB R73, R15, R73 ;  /* 0x000000490f49723e */ /* 0x000fe200000010ff */
[----:B------:R-:W-:Y:S02]  /*4760*/  IMAD.MOV.U32 R15, RZ, RZ, R14 ;  /* 0x000000ffff0f7224 */ /* 0x000fe400078e000e */
[----:B------:R-:W-:Y:S02]  /*4770*/  IMAD.MOV.U32 R14, RZ, RZ, R78 ;  /* 0x000000ffff0e7224 */ /* 0x000fe400078e004e */
[----:B------:R-:W-:-:S07]  /*4780*/  IMAD.MOV.U32 R12, RZ, RZ, R73 ;  /* 0x000000ffff0c7224 */ /* 0x000fce00078e0049 */
.L_x_467:
[----:B------:R-:W-:Y:S05]  /*4790*/  BSYNC B3 ;  /* 0x0000000000037941 */ /* 0x000fea0003800000 */
.L_x_466:
[----:B---3--:R-:W-:Y:S01]  /*47a0*/  LEA R72, P3, R212, R11, 0x1 ;  /* 0x0000000bd4487211 */ /* 0x008fe200078608ff */
[----:B------:R-:W-:-:S03]  /*47b0*/  ULDC.64 UR4, c[0x0][0x208] ;  /* 0x0000820000047ab9 */ /* 0x000fc60000000a00 */
[----:B--2---:R-:W-:-:S05]  /*47c0*/  LEA.HI.X R73, R212, R80, R215, 0x1, P3 ;  /* 0x00000050d4497211 */ /* 0x004fca00018f0cd7 */
[----:B0-----:R0:W-:Y:S04]  /*47d0*/  ST.E.128 desc[UR4][R72.64], R12 ;  /* 0x0000000c48007985 */ /* 0x0011e8000c101d04 */
.L_x_465:
[----:B------:R-:W-:Y:S05]  /*47e0*/  BSYNC B2 ;  /* 0x0000000000027941 */ /* 0x000fea0003800000 */
.L_x_464:
[----:B------:R-:W-:Y:S01]  /*47f0*/  ISETP.NE.AND P3, PT, R25, RZ, PT ;  /* 0x000000ff1900720c */ /* 0x000fe20003f65270 */
[----:B------:R-:W-:-:S12]  /*4800*/  BSSY B2, `(.L_x_468) ;  /* 0x000003a000027945 */ /* 0x000fd80003800000 */
[----:B------:R-:W-:Y:S05]  /*4810*/  @!P3 BRA `(.L_x_469) ;  /* 0x0000000000e0b947 */ /* 0x000fea0003800000 */
[----:B0---4-:R0:W4:Y:S01]  /*4820*/  LDS.128 R12, [R31+0x29400] ;  /* 0x029400001f0c7984 */ /* 0x0111220000000c00 */
[----:B------:R-:W-:Y:S01]  /*4830*/  ISETP.GE.AND P3, PT, R220, R110, PT ;  /* 0x0000006edc00720c */ /* 0x000fe20003f66270 */
[----:B------:R-:W-:-:S12]  /*4840*/  BSSY B3, `(.L_x_470) ;  /* 0x0000031000037945 */ /* 0x000fd80003800000 */
[----:B0-----:R-:W-:Y:S05]  /*4850*/  @P3 BRA `(.L_x_471) ;  /* 0x0000000000bc3947 */ /* 0x001fea0003800000 */
[--C-:B------:R-:W-:Y:S01]  /*4860*/  SHF.R.U64 R68, R68, 0x10, R69.reuse ;  /* 0x0000001044447819 */ /* 0x100fe20000001245 */
[----:B----4-:R-:W-:Y:S01]  /*4870*/  IMAD.U32 R73, R13, 0x10000, RZ ;  /* 0x000100000d497824 */ /* 0x010fe200078e00ff */
[----:B------:R-:W-:Y:S02]  /*4880*/  SHF.R.U32.HI R72, RZ, 0x10, R69 ;  /* 0x00000010ff487819 */ /* 0x000fe40000011645 */
[--C-:B------:R-:W-:Y:S02]  /*4890*/  SHF.R.U64 R69, R70, 0x10, R71.reuse ;  /* 0x0000001046457819 */ /* 0x100fe40000001247 */
[----:B------:R-:W-:Y:S02]  /*48a0*/  SHF.R.U32.HI R70, RZ, 0x10, R71 ;  /* 0x00000010ff467819 */ /* 0x000fe40000011647 */
[----:B------:R-:W-:Y:S02]  /*48b0*/  PRMT R71, R150, 0x5432, R69 ;  /* 0x0000543296477816 */ /* 0x000fe40000000045 */
        /* <DEDUP_REMOVED lines=41> */
.L_x_471:
[----:B------:R-:W-:Y:S05]  /*4b50*/  BSYNC B3 ;  /* 0x0000000000037941 */ /* 0x000fea0003800000 */
.L_x_470:
[----:B---3--:R-:W-:Y:S01]  /*4b60*/  LEA R68, P3, R19, R11, 0x1 ;  /* 0x0000000b13447211 */ /* 0x008fe200078608ff */
[----:B------:R-:W-:-:S03]  /*4b70*/  ULDC.64 UR4, c[0x0][0x208] ;  /* 0x0000820000047ab9 */ /* 0x000fc60000000a00 */
[----:B--2---:R-:W-:-:S05]  /*4b80*/  LEA.HI.X R69, R19, R80, R219, 0x1, P3 ;  /* 0x0000005013457211 */ /* 0x004fca00018f0cdb */
[----:B----4-:R0:W-:Y:S04]  /*4b90*/  ST.E.128 desc[UR4][R68.64], R12 ;  /* 0x0000000c44007985 */ /* 0x0101e8000c101d04 */
.L_x_469:
[----:B------:R-:W-:Y:S05]  /*4ba0*/  BSYNC B2 ;  /* 0x0000000000027941 */ /* 0x000fea0003800000 */
.L_x_468:
[----:B------:R-:W-:-:S13]  /*4bb0*/  ISETP.NE.AND P3, PT, R26, RZ, PT ;  /* 0x000000ff1a00720c */ /* 0x000fda0003f65270 */
        /* <DEDUP_REMOVED lines=34> */
[C---:B------:R-:W-:Y:S02]  /*4de0*/  LOP3.LUT R14, R15.reuse, 0xffff0000, RZ, 0xc0, !PT ;  /* 0xffff00000f0e7812 */ /* 0x040fe400078ec0ff */
[----:B------:R-:W-:Y:S02]  /*4df0*/  SHF.L.U32 R15, R15, 0x10, RZ ;  /* 0x000000100f0f7819 */ /* 0x000fe400000006ff */
        /* <DEDUP_REMOVED lines=16> */
.L_x_473:
[----:B------:R-:W-:Y:S05]  /*4f00*/  BSYNC B2 ;  /* 0x0000000000027941 */ /* 0x000fea0003800000 */
.L_x_472:
[----:B---3--:R-:W-:Y:S01]  /*4f10*/  LEA R64, P3, R22, R11, 0x1 ;  /* 0x0000000b16407211 */ /* 0x008fe200078608ff */
[----:B------:R-:W-:-:S03]  /*4f20*/  ULDC.64 UR4, c[0x0][0x208] ;  /* 0x0000820000047ab9 */ /* 0x000fc60000000a00 */
[----:B--2---:R-:W-:-:S05]  /*4f30*/  LEA.HI.X R65, R22, R80, R218, 0x1, P3 ;  /* 0x0000005016417211 */ /* 0x004fca00018f0cda */
[----:B----4-:R0:W-:Y:S04]  /*4f40*/  ST.E.128 desc[UR4][R64.64], R12 ;  /* 0x0000000c40007985 */ /* 0x0101e8000c101d04 */
.L_x_459:
[----:B------:R-:W-:Y:S05]  /*4f50*/  BSYNC B1 ;  /* 0x0000000000017941 */ /* 0x000fea0003800000 */
.L_x_458:
[----:B------:R-:W-:-:S03]  /*4f60*/  UMOV UR4, 0xffffffff ;  /* 0xffffffff00047882 */ /* 0x000fc60000000000 */
[----:B------:R-:W-:Y:S05]  /*4f70*/  BRA.DIV UR4, `(.L_x_474) ;  /* 0x0000025e04047947 */ /* 0x000fea000b800000 */
[----:B0-----:R0:W0:Y:S04]  /*4f80*/  SHFL.IDX PT, R64, R116, 0x1, 0x181f ;  /* 0x00381f0074407f89 */ /* 0x00102800000e0000 */
[----:B---3--:R3:W0:Y:S02]  /*4f90*/  SHFL.IDX PT, R11, R117, 0x1, 0x181f ;  /* 0x00381f00750b7f89 */ /* 0x00862400000e0000 */
.L_x_818:
[----:B------:R-:W-:Y:S04]  /*4fa0*/  BSSY B1, `(.L_x_475) ;  /* 0x00000f0000017945 */ /* 0x000fe80003800000 */
[----:B------:R-:W-:Y:S05]  /*4fb0*/  @P4 BRA `(.L_x_476) ;  /* 0x0000000c00b84947 */ /* 0x000fea0003800000 */
        /* <DEDUP_REMOVED lines=10> */
[----:B------:R-:W-:Y:S02]  /*5060*/  SHF.R.U64 R61, R62, 0x10, R63 ;  /* 0x000000103e3d7819 */ /* 0x000fe4000000123f */
[----:B------:R-:W-:Y:S02]  /*5070*/  PRMT R60, R146, 0x5410, R60 ;  /* 0x00005410923c7816 */ /* 0x000fe4000000003c */
[----:B------:R-:W-:Y:S02]  /*5080*/  PRMT R61, R147, 0x5410, R61 ;  /* 0x00005410933d7816 */ /* 0x000fe4000000003d */
[----:B------:R-:W-:-:S02]  /*5090*/  LOP3.LUT R68, R13, 0xffff0000, RZ, 0xc0, !PT ;  /* 0xffff00000d447812 */ /* 0x000fc400078ec0ff */
[C---:B------:R-:W-:Y:S01]  /*50a0*/  LOP3.LUT R67, R61.reuse, 0xffff0000, RZ, 0xc0, !PT ;  /* 0xffff00003d437812 */ /* 0x040fe200078ec0ff */
[----:B------:R-:W-:Y:S01]  /*50b0*/  IMAD.U32 R61, R61, 0x10000, RZ ;  /* 0x000100003d3d7824 */ /* 0x000fe200078e00ff */
[----:B------:R-:W-:Y:S02]  /*50c0*/  SHF.R.U32.HI R62, RZ, 0x10, R63 ;  /* 0x00000010ff3e7819 */ /* 0x000fe4000001163f */
[----:B------:R-:W-:Y:S01]  /*50d0*/  LOP3.LUT R13, R60, 0xffff0000, RZ, 0xc0, !PT ;  /* 0xffff00003c0d7812 */ /* 0x000fe200078ec0ff */
[----:B------:R-:W-:Y:S01]  /*50e0*/  FMUL.FTZ R63, R68, R67 ;  /* 0x00000043443f7220 */ /* 0x000fe20000410000 */
[----:B------:R-:W-:Y:S01]  /*50f0*/  PRMT R62, R147, 0x5432, R62 ;  /* 0x00005432933e7816 */ /* 0x000fe2000000003e */
[----:B------:R-:W-:Y:S01]  /*5100*/  IMAD.U32 R60, R60, 0x10000, RZ ;  /* 0x000100003c3c7824 */ /* 0x000fe200078e00ff */
[----:B------:R-:W-:Y:S01]  /*5110*/  PRMT R65, R146, 0x5432, R65 ;  /* 0x0000543292417816 */ /* 0x000fe20000000041 */
[-C--:B------:R-:W-:Y:S01]  /*5120*/  FFMA.FTZ R63, R66, R13.reuse, -R63 ;  /* 0x0000000d423f7223 */ /* 0x080fe2000001083f */
[----:B------:R-:W-:-:S03]  /*5130*/  FMUL.FTZ R13, R68, R13 ;  /* 0x0000000d440d7220 */ /* 0x000fc60000410000 */
[C---:B------:R-:W-:Y:S02]  /*5140*/  IMAD.U32 R68, R65.reuse, 0x10000, RZ ;  /* 0x0001000041447824 */ /* 0x040fe400078e00ff */
[----:B------:R-:W-:Y:S01]  /*5150*/  FFMA.FTZ R13, R66, R67, R13 ;  /* 0x00000043420d7223 */ /* 0x000fe2000001000d */
[----:B------:R-:W-:Y:S01]  /*5160*/  LOP3.LUT R67, R14, 0xffff0000, RZ, 0xc0, !PT ;  /* 0xffff00000e437812 */ /* 0x000fe200078ec0ff */
[C---:B------:R-:W-:Y:S01]  /*5170*/  IMAD.U32 R66, R62.reuse, 0x10000, RZ ;  /* 0x000100003e427824 */ /* 0x040fe200078e00ff */
[----:B------:R-:W-:Y:S01]  /*5180*/  LOP3.LUT R62, R62, 0xffff0000, RZ, 0xc0, !PT ;  /* 0xffff00003e3e7812 */ /* 0x000fe200078ec0ff */
[----:B------:R-:W-:Y:S01]  /*5190*/  IMAD.U32 R14, R14, 0x10000, RZ ;  /* 0x000100000e0e7824 */ /* 0x000fe200078e00ff */
[----:B------:R-:W-:Y:S01]  /*51a0*/  LOP3.LUT R65, R65, 0xffff0000, RZ, 0xc0, !PT ;  /* 0xffff000041417812 */ /* 0x000fe200078ec0ff */
        /* <DEDUP_REMOVED lines=23> */
.L_x_480:
[----:B------:R-:W-:Y:S05]  /*5320*/  BSYNC B3 ;  /* 0x0000000000037941 */ /* 0x000fea0003800000 */
.L_x_479:
[----:B0-----:R-:W-:Y:S01]  /*5330*/  LEA R60, P3, R16, R11, 0x1 ;  /* 0x0000000b103c7211 */ /* 0x001fe200078608ff */
[----:B------:R-:W-:-:S03]  /*5340*/  ULDC.64 UR4, c[0x0][0x208] ;  /* 0x0000820000047ab9 */ /* 0x000fc60000000a00 */
[----:B------:R-:W-:-:S05]  /*5350*/  LEA.HI.X R61, R16, R64, R17, 0x1, P3 ;  /* 0x00000040103d7211 */ /* 0x000fca00018f0c11 */
[----:B------:R0:W-:Y:S04]  /*5360*/  ST.E.128 desc[UR4][R60.64], R12 ;  /* 0x0000000c3c007985 */ /* 0x0001e8000c101d04 */
.L_x_478:
[----:B------:R-:W-:Y:S05]  /*5370*/  BSYNC B2 ;  /* 0x0000000000027941 */ /* 0x000fea0003800000 */
.L_x_477:
        /* <DEDUP_REMOVED lines=17> */
[C---:B------:R-:W-:Y:S01]  /*5490*/  LOP3.LUT R13, R56.reuse, 0xffff0000, RZ, 0xc0, !PT ;  /* 0xffff0000380d7812 */ /* 0x040fe200078ec0ff */
[----:B------:R-:W-:Y:S01]  /*54a0*/  FMUL.FTZ R59, R63, R62 ;  /* 0x0000003e3f3b7220 */ /* 0x000fe20000410000 */
[----:B------:R-:W-:Y:S01]  /*54b0*/  PRMT R58, R145, 0x5432, R58 ;  /* 0x00005432913a7816 */ /* 0x000fe2000000003a */
[----:B------:R-:W-:Y:S01]  /*54c0*/  IMAD.U32 R56, R56, 0x10000, RZ ;  /* 0x0001000038387824 */ /* 0x000fe200078e00ff */
[----:B------:R-:W-:Y:S01]  /*54d0*/  PRMT R60, R144, 0x5432, R60 ;  /* 0x00005432903c7816 */ /* 0x000fe2000000003c */
[-C--:B------:R-:W-:Y:S01]  /*54e0*/  FFMA.FTZ R59, R61, R13.reuse, -R59 ;  /* 0x0000000d3d3b7223 */ /* 0x080fe2000001083b */
[----:B------:R-:W-:-:S03]  /*54f0*/  FMUL.FTZ R13, R63, R13 ;  /* 0x0000000d3f0d7220 */ /* 0x000fc60000410000 */
[----:B------:R-:W-:Y:S02]  /*5500*/  IMAD.U32 R63, R60, 0x10000, RZ ;  /* 0x000100003c3f7824 */ /* 0x000fe400078e00ff */
        /* <DEDUP_REMOVED lines=29> */
.L_x_484:
[----:B------:R-:W-:Y:S05]  /*56e0*/  BSYNC B3 ;  /* 0x0000000000037941 */ /* 0x000fea0003800000 */
.L_x_483:
[----:B------:R-:W-:Y:S01]  /*56f0*/  LEA R56, P3, R212, R11, 0x1 ;  /* 0x0000000bd4387211 */ /* 0x000fe200078608ff */
[----:B------:R-:W-:-:S03]  /*5700*/  ULDC.64 UR4, c[0x0][0x208] ;  /* 0x0000820000047ab9 */ /* 0x000fc60000000a00 */
[----:B------:R-:W-:-:S05]  /*5710*/  LEA.HI.X R57, R212, R64, R215, 0x1, P3 ;  /* 0x00000040d4397211 */ /* 0x000fca00018f0cd7 */
[----:B----4-:R0:W-:Y:S04]  /*5720*/  ST.E.128 desc[UR4][R56.64], R12 ;  /* 0x0000000c38007985 */ /* 0x0101e8000c101d04 */
.L_x_482:
[----:B------:R-:W-:Y:S05]  /*5730*/  BSYNC B2 ;  /* 0x0000000000027941 */ /* 0x000fea0003800000 */
.L_x_481:
[----:B------:R-:W-:Y:S01]  /*5740*/  ISETP.NE.AND P3, PT, R25, RZ, PT ;  /* 0x000000ff1900720c */ /* 0x000fe20003f65270 */
[----:B------:R-:W-:-:S12]  /*5750*/  BSSY B2, `(.L_x_485) ;  /* 0x000003a000027945 */ /* 0x000fd80003800000 */
[----:B------:R-:W-:Y:S05]  /*5760*/  @!P3 BRA `(.L_x_486) ;  /* 0x0000000000e0b947 */ /* 0x000fea0003800000 */
[----:B0---4-:R0:W4:Y:S01]  /*5770*/  LDS.128 R12, [R31+0x2a400] ;  /* 0x02a400001f0c7984 */ /* 0x0111220000000c00 */
[----:B------:R-:W-:Y:S01]  /*5780*/  ISETP.GE.AND P3, PT, R220, R110, PT ;  /* 0x0000006edc00720c */ /* 0x000fe20003f66270 */
[----:B------:R-:W-:-:S12]  /*5790*/  BSSY B3, `(.L_x_487) ;  /* 0x0000031000037945 */ /* 0x000fd80003800000 */
[----:B0-----:R-:W-:Y:S05]  /*57a0*/  @P3 BRA `(.L_x_488) ;  /* 0x0000000000bc3947 */ /* 0x001fea0003800000 */
[----:B------:R-:W-:Y:S02]  /*57b0*/  SHF.R.U64 R56, R54, 0x10, R55 ;  /* 0x0000001036387819 */ /* 0x000fe40000001237 */
[----:B------:R-:W-:Y:S02]  /*57c0*/  SHF.R.U64 R52, R52, 0x10, R53 ;  /* 0x0000001034347819 */ /* 0x000fe40000001235 */
[----:B------:R-:W-:Y:S02]  /*57d0*/  SHF.R.U32.HI R54, RZ, 0x10, R55 ;  /* 0x00000010ff367819 */ /* 0x000fe40000011637 */
[----:B------:R-:W-:Y:S02]  /*57e0*/  PRMT R55, R143, 0x5410, R56 ;  /* 0x000054108f377816 */ /* 0x000fe40000000038 */
[----:B------:R-:W-:Y:S02]  /*57f0*/  PRMT R52, R142, 0x5410, R52 ;  /* 0x000054108e347816 */ /* 0x000fe40000000034 */
[C---:B----4-:R-:W-:Y:S01]  /*5800*/  LOP3.LUT R59, R13.reuse, 0xffff0000, RZ, 0xc0, !PT ;  /* 0xffff00000d3b7812 */ /* 0x050fe200078ec0ff */
[----:B------:R-:W-:Y:S01]  /*5810*/  IMAD.U32 R13, R13, 0x10000, RZ ;  /* 0x000100000d0d7824 */ /* 0x000fe200078e00ff */
[C---:B------:R-:W-:Y:S01]  /*5820*/  LOP3.LUT R56, R55.reuse, 0xffff0000, RZ, 0xc0, !PT ;  /* 0xffff000037387812 */ /* 0x040fe200078ec0ff */
[----:B------:R-:W-:Y:S01]  /*5830*/  IMAD.U32 R55, R55, 0x10000, RZ ;  /* 0x0001000037377824 */ /* 0x000fe200078e00ff */
[C---:B------:R-:W-:Y:S01]  /*5840*/  LOP3.LUT R57, R52.reuse, 0xffff0000, RZ, 0xc0, !PT ;  /* 0xffff000034397812 */ /* 0x040fe200078ec0ff */
[----:B------:R-:W-:Y:S01]  /*5850*/  IMAD.U32 R52, R52, 0x10000, RZ ;  /* 0x0001000034347824 */ /* 0x000fe200078e00ff */
[----:B------:R-:W-:Y:S01]  /*5860*/  SHF.R.U32.HI R53, RZ, 0x10, R53 ;  /* 0x00000010ff357819 */ /* 0x000fe20000011635 */
[-C--:B------:R-:W-:Y:S01]  /*5870*/  FMUL.FTZ R58, R59, R56.reuse ;  /* 0x000000383b3a7220 */ /* 0x080fe20000410000 */
[----:B------:R-:W-:Y:S01]  /*5880*/  PRMT R54, R143, 0x5432, R54 ;  /* 0x000054328f367816 */ /* 0x000fe20000000036 */
[-C--:B------:R-:W-:Y:S01]  /*5890*/  FMUL.FTZ R59, R59, R57.reuse ;  /* 0x000000393b3b7220 */ /* 0x080fe20000410000 */
[----:B------:R-:W-:Y:S01]  /*58a0*/  PRMT R53, R142, 0x5432, R53 ;  /* 0x000054328e357816 */ /* 0x000fe20000000035 */
[C---:B------:R-:W-:Y:S01]  /*58b0*/  FFMA.FTZ R58, R13.reuse, R57, -R58 ;  /* 0x000000390d3a7223 */ /* 0x040fe2000001083a */
[----:B------:R-:W-:Y:S01]  /*58c0*/  LOP3.LUT R60, R14, 0xffff0000, RZ, 0xc0, !PT ;  /* 0xffff00000e3c7812 */ /* 0x000fe200078ec0ff */
[----:B------:R-:W-:Y:S01]  /*58d0*/  FFMA.FTZ R59, R13, R56, R59 ;  /* 0x000000380d3b7223 */ /* 0x000fe2000001003b */
[C---:B------:R-:W-:Y:S01]  /*58e0*/  IMAD.U32 R56, R54.reuse, 0x10000, RZ ;  /* 0x0001000036387824 */ /* 0x040fe200078e00ff */
[----:B------:R-:W-:Y:S01]  /*58f0*/  LOP3.LUT R54, R54, 0xffff0000, RZ, 0xc0, !PT ;  /* 0xffff000036367812 */ /* 0x000fe200078ec0ff */
[C---:B------:R-:W-:Y:S01]  /*5900*/  IMAD.U32 R57, R53.reuse, 0x10000, RZ ;  /* 0x0001000035397824 */ /* 0x040fe200078e00ff */
[----:B------:R-:W-:Y:S01]  /*5910*/  LOP3.LUT R53, R53, 0xffff0000, RZ, 0xc0, !PT ;  /* 0xffff000035357812 */ /* 0x000fe200078ec0ff */
[----:B------:R-:W-:-:S02]  /*5920*/  IMAD.U32 R13, R14, 0x10000, RZ ;  /* 0x000100000e0d7824 */ /* 0x000fc400078e00ff */
[C---:B------:R-:W-:Y:S01]  /*5930*/  FMUL.FTZ R14, R60.reuse, R56 ;  /* 0x000000383c0e7220 */ /* 0x040fe20000410000 */
[-C--:B------:R-:W-:Y:S01]  /*5940*/  FMUL.FTZ R60, R60, R57.reuse ;  /* 0x000000393c3c7220 */ /* 0x080fe20000410000 */
[----:B------:R-:W-:Y:S02]  /*5950*/  F2FP.BF16.F32.PACK_AB R58, R59, R58 ;  /* 0x0000003a3b3a723e */ /* 0x000fe400000010ff */
        /* <DEDUP_REMOVED lines=20> */
.L_x_488:
[----:B------:R-:W-:Y:S05]  /*5aa0*/  BSYNC B3 ;  /* 0x0000000000037941 */ /* 0x000fea0003800000 */
.L_x_487:
[----:B------:R-:W-:Y:S01]  /*5ab0*/  LEA R52, P3, R19, R11, 0x1 ;  /* 0x0000000b13347211 */ /* 0x000fe200078608ff */
[----:B------:R-:W-:-:S03]  /*5ac0*/  ULDC.64 UR4, c[0x0][0x208] ;  /* 0x0000820000047ab9 */ /* 0x000fc60000000a00 */
[----:B------:R-:W-:-:S05]  /*5ad0*/  LEA.HI.X R53, R19, R64, R219, 0x1, P3 ;  /* 0x0000004013357211 */ /* 0x000fca00018f0cdb */
[----:B----4-:R0:W-:Y:S04]  /*5ae0*/  ST.E.128 desc[UR4][R52.64], R12 ;  /* 0x0000000c34007985 */ /* 0x0101e8000c101d04 */
.L_x_486:
[----:B------:R-:W-:Y:S05]  /*5af0*/  BSYNC B2 ;  /* 0x0000000000027941 */ /* 0x000fea0003800000 */
.L_x_485:
[----:B------:R-:W-:-:S13]  /*5b00*/  ISETP.NE.AND P3, PT, R26, RZ, PT ;  /* 0x000000ff1a00720c */ /* 0x000fda0003f65270 */
[----:B------:R-:W-:Y:S05]  /*5b10*/  @!P3 BRA `(.L_x_476) ;  /* 0x0000000000e0b947 */ /* 0x000fea0003800000 */
[----:B0---4-:R0:W4:Y:S01]  /*5b20*/  LDS.128 R12, [R31+0x2cc00] ;  /* 0x02cc00001f0c7984 */ /* 0x0111220000000c00 */
[C---:B------:R-:W-:Y:S01]  /*5b30*/  LEA R52, P3, R22.reuse, R11, 0x1 ;  /* 0x0000000b16347211 */ /* 0x040fe200078608ff */
[----:B------:R-:W-:Y:S03]  /*5b40*/  BSSY B2, `(.L_x_489) ;  /* 0x0000033000027945 */ /* 0x000fe60003800000 */
[----:B------:R-:W-:Y:S02]  /*5b50*/  LEA.HI.X R53, R22, R64, R218, 0x1, P3 ;  /* 0x0000004016357211 */ /* 0x000fe400018f0cda */
[----:B------:R-:W-:-:S13]  /*5b60*/  ISETP.GE.AND P3, PT, R222, R110, PT ;  /* 0x0000006ede00720c */ /* 0x000fda0003f66270 */
[----:B0-----:R-:W-:Y:S05]  /*5b70*/  @P3 BRA `(.L_x_490) ;  /* 0x0000000000bc3947 */ /* 0x001fea0003800000 */
[--C-:B------:R-:W-:Y:S02]  /*5b80*/  SHF.R.U64 R11, R48, 0x10, R49.reuse ;  /* 0x00000010300b7819 */ /* 0x100fe40000001231 */
[----:B------:R-:W-:Y:S02]  /*5b90*/  SHF.R.U32.HI R48, RZ, 0x10, R49 ;  /* 0x00000010ff307819 */ /* 0x000fe40000011631 */
[----:B------:R-:W-:Y:S02]  /*5ba0*/  SHF.R.U64 R49, R50, 0x10, R51 ;  /* 0x0000001032317819 */ /* 0x000fe40000001233 */
[----:B------:R-:W-:Y:S02]  /*5bb0*/  PRMT R11, R138, 0x5410, R11 ;  /* 0x000054108a0b7816 */ /* 0x000fe4000000000b */
[----:B------:R-:W-:Y:S02]  /*5bc0*/  PRMT R49, R139, 0x5410, R49 ;  /* 0x000054108b317816 */ /* 0x000fe40000000031 */
[----:B------:R-:W-:-:S02]  /*5bd0*/  SHF.R.U32.HI R50, RZ, 0x10, R51 ;  /* 0x00000010ff327819 */ /* 0x000fc40000011633 */
[C---:B----4-:R-:W-:Y:S01]  /*5be0*/  LOP3.LUT R56, R13.reuse, 0xffff0000, RZ, 0xc0, !PT ;  /* 0xffff00000d387812 */ /* 0x050fe200078ec0ff */
[----:B------:R-:W-:Y:S01]  /*5bf0*/  IMAD.U32 R13, R13, 0x10000, RZ ;  /* 0x000100000d0d7824 */ /* 0x000fe200078e00ff */
[C---:B------:R-:W-:Y:S01]  /*5c00*/  LOP3.LUT R51, R49.reuse, 0xffff0000, RZ, 0xc0, !PT ;  /* 0xffff000031337812 */ /* 0x040fe200078ec0ff */
[----:B------:R-:W-:Y:S01]  /*5c10*/  IMAD.U32 R49, R49, 0x10000, RZ ;  /* 0x0001000031317824 */ /* 0x000fe200078e00ff */
[C---:B------:R-:W-:Y:S01]  /*5c20*/  LOP3.LUT R54, R11.reuse, 0xffff0000, RZ, 0xc0, !PT ;  /* 0xffff00000b367812 */ /* 0x040fe200078ec0ff */
[----:B------:R-:W-:Y:S01]  /*5c30*/  IMAD.U32 R11, R11, 0x10000, RZ ;  /* 0x000100000b0b7824 */ /* 0x000fe200078e00ff */
[----:B------:R-:W-:Y:S01]  /*5c40*/  PRMT R50, R139, 0x5432, R50 ;  /* 0x000054328b327816 */ /* 0x000fe20000000032 */
[-C--:B------:R-:W-:Y:S01]  /*5c50*/  FMUL.FTZ R55, R56, R51.reuse ;  /* 0x0000003338377220 */ /* 0x080fe20000410000 */
[----:B------:R-:W-:Y:S01]  /*5c60*/  PRMT R48, R138, 0x5432, R48 ;  /* 0x000054328a307816 */ /* 0x000fe20000000030 */
[-C--:B------:R-:W-:Y:S01]  /*5c70*/  FMUL.FTZ R56, R56, R54.reuse ;  /* 0x0000003638387220 */ /* 0x080fe20000410000 */
[----:B------:R-:W-:Y:S01]  /*5c80*/  LOP3.LUT R57, R14, 0xffff0000, RZ, 0xc0, !PT ;  /* 0xffff00000e397812 */ /* 0x000fe200078ec0ff */
[C---:B------:R-:W-:Y:S01]  /*5c90*/  FFMA.FTZ R55, R13.reuse, R54, -R55 ;  /* 0x000000360d377223 */ /* 0x040fe20000010837 */
[----:B------:R-:W-:Y:S01]  /*5ca0*/  SHF.L.U32 R54, R48, 0x10, RZ ;  /* 0x0000001030367819 */ /* 0x000fe200000006ff */
[----:B------:R-:W-:Y:S01]  /*5cb0*/  FFMA.FTZ R56, R13, R51, R56 ;  /* 0x000000330d387223 */ /* 0x000fe20000010038 */
        /* <DEDUP_REMOVED lines=27> */
.L_x_490:
[----:B------:R-:W-:Y:S05]  /*5e70*/  BSYNC B2 ;  /* 0x0000000000027941 */ /* 0x000fea0003800000 */
.L_x_489:
[----:B------:R-:W-:Y:S02]  /*5e80*/  ULDC.64 UR4, c[0x0][0x208] ;  /* 0x0000820000047ab9 */ /* 0x000fe40000000a00 */
[----:B----4-:R0:W-:Y:S03]  /*5e90*/  ST.E.128 desc[UR4][R52.64], R12 ;  /* 0x0000000c34007985 */ /* 0x0101e6000c101d04 */
.L_x_476:
[----:B------:R-:W-:Y:S05]  /*5ea0*/  BSYNC B1 ;  /* 0x0000000000017941 */ /* 0x000fea0003800000 */
.L_x_475:
[----:B------:R-:W-:-:S03]  /*5eb0*/  UMOV UR4, 0xffffffff ;  /* 0xffffffff00047882 */ /* 0x000fc60000000000 */
[----:B------:R-:W-:Y:S05]  /*5ec0*/  BRA.DIV UR4, `(.L_x_491) ;  /* 0x0000024e047c7947 */ /* 0x000fea000b800000 */
[----:B01----:R-:W0:Y:S04]  /*5ed0*/  SHFL.IDX PT, R116, R116, 0x2, 0x181f ;  /* 0x00581f0074747f89 */ /* 0x003e2800000e0000 */
[----:B---3--:R-:W1:Y:S02]  /*5ee0*/  SHFL.IDX PT, R117, R117, 0x2, 0x181f ;  /* 0x00581f0075757f89 */ /* 0x008e6400000e0000 */
.L_x_822:
[----:B------:R-:W-:Y:S05]  /*5ef0*/  @P5 BRA `(.L_x_492) ;  /* 0x0000005400605947 */ /* 0x000fea0003800000 */
[----:B------:R-:W-:Y:S01]  /*5f00*/  ISETP.NE.AND P3, PT, R3, RZ, PT ;  /* 0x000000ff0300720c */ /* 0x000fe20003f65270 */
[----:B------:R-:W-:-:S12]  /*5f10*/  BSSY B1, `(.L_x_493) ;  /* 0x0000039000017945 */ /* 0x000fd80003800000 */
[----:B------:R-:W-:Y:S05]  /*5f20*/  @!P3 BRA `(.L_x_494) ;  /* 0x0000000000dcb947 */ /* 0x000fea0003800000 */
[----:B----4-:R3:W4:Y:S01]  /*5f30*/  LDS.128 R12, [R31+0x26400] ;  /* 0x026400001f0c7984 */ /* 0x0107220000000c00 */
[----:B------:R-:W-:Y:S01]  /*5f40*/  ISETP.GE.AND P4, PT, R216, R110, PT ;  /* 0x0000006ed800720c */ /* 0x000fe20003f86270 */
[----:B------:R-:W-:Y:S01]  /*5f50*/  BSSY B2, `(.L_x_495) ;  /* 0x0000032000027945 */ /* 0x000fe20003800000 */
[----:B-1----:R-:W-:-:S04]  /*5f60*/  LEA R48, P3, R16, R117, 0x1 ;  /* 0x0000007510307211 */ /* 0x002fc800078608ff */
[----:B0-----:R-:W-:-:S07]  /*5f70*/  LEA.HI.X R49, R16, R116, R17, 0x1, P3 ;  /* 0x0000007410317211 */ /* 0x001fce00018f0c11 */
[----:B---3--:R-:W-:Y:S05]  /*5f80*/  @P4 BRA `(.L_x_496) ;  /* 0x0000000000b84947 */ /* 0x008fea0003800000 */
[----:B------:R-:W-:Y:S01]  /*5f90*/  SHF.R.U64 R46, R46, 0x10, R47 ;  /* 0x000000102e2e7819 */ /* 0x000fe2000000122f */
[----:B----4-:R-:W-:Y:S01]  /*5fa0*/  IMAD.U32 R55, R12, 0x10000, RZ ;  /* 0x000100000c377824 */ /* 0x010fe200078e00ff */
[----:B------:R-:W-:Y:S02]  /*5fb0*/  SHF.R.U64 R44, R44, 0x10, R45 ;  /* 0x000000102c2c7819 */ /* 0x000fe4000000122d */
[----:B------:R-:W-:Y:S02]  /*5fc0*/  PRMT R46, R141, 0x5410, R46 ;  /* 0x000054108d2e7816 */ /* 0x000fe4000000002e */
[----:B------:R-:W-:Y:S02]  /*5fd0*/  PRMT R44, R140, 0x5410, R44 ;  /* 0x000054108c2c7816 */ /* 0x000fe4000000002c */
[C---:B------:R-:W-:Y:S02]  /*5fe0*/  LOP3.LUT R11, R13.reuse, 0xffff0000, RZ, 0xc0, !PT ;  /* 0xffff00000d0b7812 */ /* 0x040fe400078ec0ff */
[C---:B------:R-:W-:Y:S01]  /*5ff0*/  LOP3.LUT R50, R46.reuse, 0xffff0000, RZ, 0xc0, !PT ;  /* 0xffff00002e327812 */ /* 0x040fe200078ec0ff */
[----:B------:R-:W-:Y:S01]  /*6000*/  IMAD.U32 R46, R46, 0x10000, RZ ;  /* 0x000100002e2e7824 */ /* 0x000fe200078e00ff */
[C---:B------:R-:W-:Y:S01]  /*6010*/  LOP3.LUT R51, R44.reuse, 0xffff0000, RZ, 0xc0, !PT ;  /* 0xffff00002c337812 */ /* 0x040fe200078ec0ff */
[----:B------:R-:W-:Y:S01]  /*6020*/  IMAD.U32 R44, R44, 0x10000, RZ ;  /* 0x000100002c2c7824 */ /* 0x000fe200078e00ff */
[----:B------:R-:W-:Y:S01]  /*6030*/  SHF.R.U32.HI R52, RZ, 0x10, R47 ;  /* 0x00000010ff347819 */ /* 0x000fe2000001162f */
[----:B------:R-:W-:Y:S01]  /*6040*/  IMAD.U32 R47, R13, 0x10000, RZ ;  /* 0x000100000d2f7824 */ /* 0x000fe200078e00ff */
[----:B------:R-:W-:Y:S01]  /*6050*/  SHF.R.U32.HI R45, RZ, 0x10, R45 ;  /* 0x00000010ff2d7819 */ /* 0x000fe2000001162d */
[C---:B------:R-:W-:Y:S01]  /*6060*/  FMUL.FTZ R13, R11.reuse, R50 ;  /* 0x000000320b0d7220 */ /* 0x040fe20000410000 */
[----:B------:R-:W-:Y:S01]  /*6070*/  FMUL.FTZ R11, R11, R51 ;  /* 0x000000330b0b7220 */ /* 0x000fe20000410000 */
[----:B------:R-:W-:-:S02]  /*6080*/  PRMT R52, R141, 0x5432, R52 ;  /* 0x000054328d347816 */ /* 0x000fc40000000034 */
[----:B------:R-:W-:Y:S01]  /*6090*/  PRMT R45, R140, 0x5432, R45 ;  /* 0x000054328c2d7816 */ /* 0x000fe2000000002d */
[C---:B------:R-:W-:Y:S01]  /*60a0*/  FFMA.FTZ R13, R47.reuse, R51, -R13 ;  /* 0x000000332f0d7223 */ /* 0x040fe2000001080d */
[----:B------:R-:W-:Y:S01]  /*60b0*/  FFMA.FTZ R47, R47, R50, R11 ;  /* 0x000000322f2f7223 */ /* 0x000fe2000001000b */
[----:B------:R-:W-:Y:S01]  /*60c0*/  LOP3.LUT R11, R14, 0xffff0000, RZ, 0xc0, !PT ;  /* 0xffff00000e0b7812 */ /* 0x000fe200078ec0ff */
[C---:B------:R-:W-:Y:S01]  /*60d0*/  IMAD.U32 R51, R52.reuse, 0x10000, RZ ;  /* 0x0001000034337824 */ /* 0x040fe200078e00ff */
[----:B------:R-:W-:Y:S01]  /*60e0*/  LOP3.LUT R52, R52, 0xffff0000, RZ, 0xc0, !PT ;  /* 0xffff000034347812 */ /* 0x000fe200078ec0ff */
[C---:B------:R-:W-:Y:S01]  /*60f0*/  IMAD.U32 R53, R45.reuse, 0x10000, RZ ;  /* 0x000100002d357824 */ /* 0x040fe200078e00ff */
[----:B------:R-:W-:Y:S01]  /*6100*/  LOP3.LUT R45, R45, 0xffff0000, RZ, 0xc0, !PT ;  /* 0xffff00002d2d7812 */ /* 0x000fe200078ec0ff */
[----:B------:R-:W-:Y:S02]  /*6110*/  IMAD.U32 R50, R14, 0x10000, RZ ;  /* 0x000100000e327824 */ /* 0x000fe400078e00ff */
[----:B------:R-:W-:Y:S01]  /*6120*/  FMUL.FTZ R54, R11, R51 ;  /* 0x000000330b367220 */ /* 0x000fe20000410000 */
[----:B------:R-:W-:Y:S01]  /*6130*/  LOP3.LUT R14, R15, 0xffff0000, RZ, 0xc0, !PT ;  /* 0xffff00000f0e7812 */ /* 0x000fe200078ec0ff */
[-C--:B------:R-:W-:Y:S01]  /*6140*/  FMUL.FTZ R11, R11, R53.reuse ;  /* 0x000000350b0b7220 */ /* 0x080fe20000410000 */
[----:B------:R-:W-:Y:S01]  /*6150*/  LOP3.LUT R12, R12, 0xffff0000, RZ, 0xc0, !PT ;  /* 0xffff00000c0c7812 */ /* 0x000fe200078ec0ff */
[----:B------:R-:W-:Y:S01]  /*6160*/  FFMA.FTZ R54, R50, R53, -R54 ;  /* 0x0000003532367223 */ /* 0x000fe20000010836 */
[----:B------:R-:W-:-:S02]  /*6170*/  IMAD.U32 R15, R15, 0x10000, RZ ;  /* 0x000100000f0f7824 */ /* 0x000fc400078e00ff */
[----:B------:R-:W-:Y:S01]  /*6180*/  FFMA.FTZ R11, R50, R51, R11 ;  /* 0x00000033320b7223 */ /* 0x000fe2000001000b */
[C---:B------:R-:W-:Y:S01]  /*6190*/  FMUL.FTZ R50, R14.reuse, R52 ;  /* 0x000000340e327220 */ /* 0x040fe20000410000 */
[-C--:B------:R-:W-:Y:S01]  /*61a0*/  FMUL.FTZ R51, R14, R45.reuse ;  /* 0x0000002d0e337220 */ /* 0x080fe20000410000 */
[C---:B------:R-:W-:Y:S01]  /*61b0*/  FMUL.FTZ R14, R12.reuse, R46 ;  /* 0x0000002e0c0e7220 */ /* 0x040fe20000410000 */
[----:B------:R-:W-:Y:S01]  /*61c0*/  FMUL.FTZ R12, R12, R44 ;  /* 0x0000002c0c0c7220 */ /* 0x000fe20000410000 */
[C---:B------:R-:W-:Y:S01]  /*61d0*/  FFMA.FTZ R50, R15.reuse, R45, -R50 ;  /* 0x0000002d0f327223 */ /* 0x040fe20000010832 */
[----:B------:R-:W-:Y:S01]  /*61e0*/  FFMA.FTZ R51, R15, R52, R51 ;  /* 0x000000340f337223 */ /* 0x000fe20000010033 */
[C---:B------:R-:W-:Y:S01]  /*61f0*/  FFMA.FTZ R14, R55.reuse, R44, -R14 ;  /* 0x0000002c370e7223 */ /* 0x040fe2000001080e */
[----:B------:R-:W-:Y:S01]  /*6200*/  FFMA.FTZ R12, R55, R46, R12 ;  /* 0x0000002e370c7223 */ /* 0x000fe2000001000c */
[----:B------:R-:W-:Y:S02]  /*6210*/  F2FP.BF16.F32.PACK_AB R11, R11, R54 ;  /* 0x000000360b0b723e */ /* 0x000fe400000010ff */
[----:B------:R-:W-:-:S02]  /*6220*/  F2FP.BF16.F32.PACK_AB R50, R51, R50 ;  /* 0x000000323332723e */ /* 0x000fc400000010ff */
[----:B------:R-:W-:Y:S01]  /*6230*/  F2FP.BF16.F32.PACK_AB R12, R12, R14 ;  /* 0x0000000e0c0c723e */ /* 0x000fe200000010ff */
[----:B------:R-:W-:Y:S01]  /*6240*/  IMAD.MOV.U32 R14, RZ, RZ, R11 ;  /* 0x000000ffff0e7224 */ /* 0x000fe200078e000b */
[----:B------:R-:W-:Y:S01]  /*6250*/  F2FP.BF16.F32.PACK_AB R13, R47, R13 ;  /* 0x0000000d2f0d723e */ /* 0x000fe200000010ff */
[----:B------:R-:W-:-:S07]  /*6260*/  IMAD.MOV.U32 R15, RZ, RZ, R50 ;  /* 0x000000ffff0f7224 */ /* 0x000fce00078e0032 */
.L_x_496:
[----:B------:R-:W-:Y:S05]  /*6270*/  BSYNC B2 ;  /* 0x0000000000027941 */ /* 0x000fea0003800000 */
.L_x_495:
[----:B------:R-:W-:Y:S02]  /*6280*/  ULDC.64 UR4, c[0x0][0x208] ;  /* 0x0000820000047ab9 */ /* 0x000fe40000000a00 */
[----:B----4-:R3:W-:Y:S03]  /*6290*/  ST.E.128 desc[UR4][R48.64], R12 ;  /* 0x0000000c30007985 */ /* 0x0107e6000c101d04 */
.L_x_494:
[----:B------:R-:W-:Y:S05]  /*62a0*/  BSYNC B1 ;  /* 0x0000000000017941 */ /* 0x000fea0003800000 */
.L_x_493:
[----:B------:R-:W-:Y:S01]  /*62b0*/  ISETP.NE.AND P3, PT, R21, RZ, PT ;  /* 0x000000ff1500720c */ /* 0x000fe20003f65270 */
[----:B------:R-:W-:-:S12]  /*62c0*/  BSSY B1, `(.L_x_497) ;  /* 0x0000038000017945 */ /* 0x000fd80003800000 */
[----:B------:R-:W-:Y:S05]  /*62d0*/  @!P3 BRA `(.L_x_498) ;  /* 0x0000000000d8b947 */ /* 0x000fea0003800000 */
[----:B---34-:R3:W4:Y:S01]  /*62e0*/  LDS.128 R12, [R31+0x28c00] ;  /* 0x028c00001f0c7984 */ /* 0x0187220000000c00 */
[----:B------:R-:W-:Y:S01]  /*62f0*/  ISETP.GE.AND P4, PT, R221, R110, PT ;  /* 0x0000006edd00720c */ /* 0x000fe20003f86270 */
[----:B------:R-:W-:Y:S01]  /*6300*/  BSSY B2, `(.L_x_499) ;  /* 0x0000031000027945 */ /* 0x000fe20003800000 */
[----:B-1----:R-:W-:-:S04]  /*6310*/  LEA R44, P3, R212, R117, 0x1 ;  /* 0x00000075d42c7211 */ /* 0x002fc800078608ff */
[----:B0-----:R-:W-:-:S07]  /*6320*/  LEA.HI.X R45, R212, R116, R215, 0x1, P3 ;  /* 0x00000074d42d7211 */ /* 0x001fce00018f0cd7 */
[----:B---3--:R-:W-:Y:S05]  /*6330*/  @P4 BRA `(.L_x_500) ;  /* 0x0000000000b44947 */ /* 0x008fea0003800000 */
[----:B------:R-:W-:Y:S01]  /*6340*/  SHF.R.U64 R11, R40, 0x10, R41 ;  /* 0x00000010280b7819 */ /* 0x000fe20000001229 */
[----:B----4-:R-:W-:Y:S01]  /*6350*/  IMAD.U32 R48, R12, 0x10000, RZ ;  /* 0x000100000c307824 */ /* 0x010fe200078e00ff */
[--C-:B------:R-:W-:Y:S02]  /*6360*/  SHF.R.U64 R40, R42, 0x10, R43.reuse ;  /* 0x000000102a287819 */ /* 0x100fe4000000122b */
[----:B------:R-:W-:Y:S01]  /*6370*/  SHF.R.U32.HI R46, RZ, 0x10, R43 ;  /* 0x00000010ff2e7819 */ /* 0x000fe2000001162b */
[----:B------:R-:W-:Y:S01]  /*6380*/  IMAD.U32 R43, R14, 0x10000, RZ ;  /* 0x000100000e2b7824 */ /* 0x000fe200078e00ff */
[----:B------:R-:W-:Y:S02]  /*6390*/  SHF.R.U32.HI R41, RZ, 0x10, R41 ;  /* 0x00000010ff297819 */ /* 0x000fe40000011629 */
[C---:B------:R-:W-:Y:S02]  /*63a0*/  PRMT R40, R137.reuse, 0x5410, R40 ;  /* 0x0000541089287816 */ /* 0x040fe40000000028 */
[----:B------:R-:W-:Y:S01]  /*63b0*/  PRMT R137, R137, 0x5432, R46 ;  /* 0x0000543289897816 */ /* 0x000fe2000000002e */
[----:B------:R-:W-:Y:S01]  /*63c0*/  IMAD.U32 R46, R13, 0x10000, RZ ;  /* 0x000100000d2e7824 */ /* 0x000fe200078e00ff */
[----:B------:R-:W-:-:S02]  /*63d0*/  PRMT R11, R136, 0x5410, R11 ;  /* 0x00005410880b7816 */ /* 0x000fc4000000000b */
[----:B------:R-:W-:Y:S01]  /*63e0*/  PRMT R41, R136, 0x5432, R41 ;  /* 0x0000543288297816 */ /* 0x000fe20000000029 */
[----:B------:R-:W-:Y:S01]  /*63f0*/  IMAD.U32 R49, R137, 0x10000, RZ ;  /* 0x0001000089317824 */ /* 0x000fe200078e00ff */
[----:B------:R-:W-:Y:S02]  /*6400*/  LOP3.LUT R52, R13, 0xffff0000, RZ, 0xc0, !PT ;  /* 0xffff00000d347812 */ /* 0x000fe400078ec0ff */
[----:B------:R-:W-:Y:S01]  /*6410*/  LOP3.LUT R14, R14, 0xffff0000, RZ, 0xc0, !PT ;  /* 0xffff00000e0e7812 */ /* 0x000fe200078ec0ff */
[----:B------:R-:W-:Y:S01]  /*6420*/  IMAD.U32 R50, R41, 0x10000, RZ ;  /* 0x0001000029327824 */ /* 0x000fe200078e00ff */
[C---:B------:R-:W-:Y:S01]  /*6430*/  LOP3.LUT R13, R40.reuse, 0xffff0000, RZ, 0xc0, !PT ;  /* 0xffff0000280d7812 */ /* 0x040fe200078ec0ff */
[----:B------:R-:W-:Y:S01]  /*6440*/  IMAD.U32 R40, R40, 0x10000, RZ ;  /* 0x0001000028287824 */ /* 0x000fe200078e00ff */
[----:B------:R-:W-:Y:S01]  /*6450*/  LOP3.LUT R47, R11, 0xffff0000, RZ, 0xc0, !PT ;  /* 0xffff00000b2f7812 */ /* 0x000fe200078ec0ff */
[----:B------:R-:W-:Y:S01]  /*6460*/  FMUL.FTZ R53, R14, R49 ;  /* 0x000000310e357220 */ /* 0x000fe20000410000 */
[----:B------:R-:W-:Y:S01]  /*6470*/  LOP3.LUT R42, R15, 0xffff0000, RZ, 0xc0, !PT ;  /* 0xffff00000f2a7812 */ /* 0x000fe200078ec0ff */
[----:B------:R-:W-:Y:S01]  /*6480*/  FMUL.FTZ R51, R52, R13 ;  /* 0x0000000d34337220 */ /* 0x000fe20000410000 */
[-C--:B------:R-:W-:Y:S01]  /*6490*/  FMUL.FTZ R14, R14, R50.reuse ;  /* 0x000000320e0e7220 */ /* 0x080fe20000410000 */
[----:B------:R-:W-:Y:S01]  /*64a0*/  FMUL.FTZ R52, R52, R47 ;  /* 0x0000002f34347220 */ /* 0x000fe20000410000 */
[----:B------:R-:W-:Y:S01]  /*64b0*/  LOP3.LUT R137, R137, 0xffff0000, RZ, 0xc0, !PT ;  /* 0xffff000089897812 */ /* 0x000fe200078ec0ff */
[----:B------:R-:W-:Y:S01]  /*64c0*/  IMAD.U32 R11, R11, 0x10000, RZ ;  /* 0x000100000b0b7824 */ /* 0x000fe200078e00ff */
[----:B------:R-:W-:Y:S01]  /*64d0*/  LOP3.LUT R41, R41, 0xffff0000, RZ, 0xc0, !PT ;  /* 0xffff000029297812 */ /* 0x000fe200078ec0ff */
[----:B------:R-:W-:Y:S01]  /*64e0*/  FFMA.FTZ R52, R46, R13, R52 ;  /* 0x0000000d2e347223 */ /* 0x000fe20000010034 */
[----:B------:R-:W-:Y:S01]  /*64f0*/  LOP3.LUT R12, R12, 0xffff0000, RZ, 0xc0, !PT ;  /* 0xffff00000c0c7812 */ /* 0x000fe200078ec0ff */
[C---:B------:R-:W-:Y:S01]  /*6500*/  FFMA.FTZ R53, R43.reuse, R50, -R53 ;  /* 0x000000322b357223 */ /* 0x040fe20000010835 */
[----:B------:R-:W-:Y:S01]  /*6510*/  FFMA.FTZ R14, R43, R49, R14 ;  /* 0x000000312b0e7223 */ /* 0x000fe2000001000e */
[C---:B------:R-:W-:Y:S01]  /*6520*/  FMUL.FTZ R13, R42.reuse, R137 ;  /* 0x000000892a0d7220 */ /* 0x040fe20000410000 */
[----:B------:R-:W-:Y:S01]  /*6530*/  FMUL.FTZ R43, R42, R41 ;  /* 0x000000292a2b7220 */ /* 0x000fe20000410000 */
[----:B------:R-:W-:-:S02]  /*6540*/  IMAD.U32 R15, R15, 0x10000, RZ ;  /* 0x000100000f0f7824 */ /* 0x000fc400078e00ff */
[----:B------:R-:W-:Y:S01]  /*6550*/  FFMA.FTZ R51, R46, R47, -R51 ;  /* 0x0000002f2e337223 */ /* 0x000fe20000010833 */
[CC--:B------:R-:W-:Y:S01]  /*6560*/  FMUL.FTZ R42, R12.reuse, R40.reuse ;  /* 0x000000280c2a7220 */ /* 0x0c0fe20000410000 */
[----:B------:R-:W-:Y:S01]  /*6570*/  FMUL.FTZ R12, R12, R11 ;  /* 0x0000000b0c0c7220 */ /* 0x000fe20000410000 */
[C---:B------:R-:W-:Y:S01]  /*6580*/  FFMA.FTZ R13, R15.reuse, R41, -R13 ;  /* 0x000000290f0d7223 */ /* 0x040fe2000001080d */
[----:B------:R-:W-:Y:S01]  /*6590*/  FFMA.FTZ R46, R15, R137, R43 ;  /* 0x000000890f2e7223 */ /* 0x000fe2000001002b */
[C---:B------:R-:W-:Y:S01]  /*65a0*/  FFMA.FTZ R42, R48.reuse, R11, -R42 ;  /* 0x0000000b302a7223 */ /* 0x040fe2000001082a */
[----:B------:R-:W-:Y:S01]  /*65b0*/  FFMA.FTZ R11, R48, R40, R12 ;  /* 0x00000028300b7223 */ /* 0x000fe2000001000c */
[----:B------:R-:W-:Y:S02]  /*65c0*/  F2FP.BF16.F32.PACK_AB R51, R52, R51 ;  /* 0x000000333433723e */ /* 0x000fe400000010ff */
[----:B------:R-:W-:Y:S02]  /*65d0*/  F2FP.BF16.F32.PACK_AB R15, R46, R13 ;  /* 0x0000000d2e0f723e */ /* 0x000fe400000010ff */
[----:B------:R-:W-:Y:S01]  /*65e0*/  F2FP.BF16.F32.PACK_AB R14, R14, R53 ;  /* 0x000000350e0e723e */ /* 0x000fe200000010ff */
[----:B------:R-:W-:Y:S01]  /*65f0*/  IMAD.MOV.U32 R13, RZ, RZ, R51 ;  /* 0x000000ffff0d7224 */ /* 0x000fe200078e0033 */
[----:B------:R-:W-:-:S07]  /*6600*/  F2FP.BF16.F32.PACK_AB R12, R11, R42 ;  /* 0x0000002a0b0c723e */ /* 0x000fce00000010ff */
.L_x_500:
[----:B------:R-:W-:Y:S05]  /*6610*/  BSYNC B2 ;  /* 0x0000000000027941 */ /* 0x000fea0003800000 */
.L_x_499:
[----:B------:R-:W-:Y:S02]  /*6620*/  ULDC.64 UR4, c[0x0][0x208] ;  /* 0x0000820000047ab9 */ /* 0x000fe40000000a00 */
[----:B----4-:R0:W-:Y:S03]  /*6630*/  ST.E.128 desc[UR4][R44.64], R12 ;  /* 0x0000000c2c007985 */ /* 0x0101e6000c101d04 */
.L_x_498:
[----:B------:R-:W-:Y:S05]  /*6640*/  BSYNC B1 ;  /* 0x0000000000017941 */ /* 0x000fea0003800000 */
.L_x_497:
[----:B------:R-:W-:Y:S01]  /*6650*/  ISETP.NE.AND P3, PT, R25, RZ, PT ;  /* 0x000000ff1900720c */ /* 0x000fe20003f65270 */
[----:B------:R-:W-:-:S12]  /*6660*/  BSSY B1, `(.L_x_501) ;  /* 0x0000038000017945 */ /* 0x000fd80003800000 */
[----:B------:R-:W-:Y:S05]  /*6670*/  @!P3 BRA `(.L_x_502) ;  /* 0x0000000000d8b947 */ /* 0x000fea0003800000 */
[----:B0--34-:R0:W3:Y:S01]  /*6680*/  LDS.128 R12, [R31+0x2b400] ;  /* 0x02b400001f0c7984 */ /* 0x0190e20000000c00 */
[----:B------:R-:W-:Y:S01]  /*6690*/  ISETP.GE.AND P4, PT, R220, R110, PT ;  /* 0x0000006edc00720c */ /* 0x000fe20003f86270 */
[----:B------:R-:W-:Y:S01]  /*66a0*/  BSSY B2, `(.L_x_503) ;  /* 0x0000031000027945 */ /* 0x000fe20003800000 */
[----:B-1----:R-:W-:-:S04]  /*66b0*/  LEA R40, P3, R19, R117, 0x1 ;  /* 0x0000007513287211 */ /* 0x002fc800078608ff */
[----:B------:R-:W-:-:S07]  /*66c0*/  LEA.HI.X R41, R19, R116, R219, 0x1, P3 ;  /* 0x0000007413297211 */ /* 0x000fce00018f0cdb */
[----:B0-----:R-:W-:Y:S05]  /*66d0*/  @P4 BRA `(.L_x_504) ;  /* 0x0000000000b44947 */ /* 0x001fea0003800000 */
[----:B------:R-:W-:Y:S01]  /*66e0*/  SHF.R.U64 R38, R38, 0x10, R39 ;  /* 0x0000001026267819 */ /* 0x000fe20000001227 */
[----:B---3--:R-:W-:Y:S01]  /*66f0*/  IMAD.U32 R44, R13, 0x10000, RZ ;  /* 0x000100000d2c7824 */ /* 0x008fe200078e00ff */
[----:B------:R-:W-:Y:S01]  /*6700*/  SHF.R.U64 R43, R36, 0x10, R37 ;  /* 0x00000010242b7819 */ /* 0x000fe20000001225 */
[----:B------:R-:W-:Y:S01]  /*6710*/  IMAD.U32 R36, R14, 0x10000, RZ ;  /* 0x000100000e247824 */ /* 0x000fe200078e00ff */
[----:B------:R-:W-:Y:S01]  /*6720*/  SHF.R.U32.HI R42, RZ, 0x10, R39 ;  /* 0x00000010ff2a7819 */ /* 0x000fe20000011627 */
[----:B------:R-:W-:Y:S01]  /*6730*/  IMAD.U32 R39, R12, 0x10000, RZ ;  /* 0x000100000c277824 */ /* 0x000fe200078e00ff */
[----:B------:R-:W-:Y:S02]  /*6740*/  SHF.R.U32.HI R45, RZ, 0x10, R37 ;  /* 0x00000010ff2d7819 */ /* 0x000fe40000011625 */
[----:B------:R-:W-:Y:S02]  /*6750*/  PRMT R38, R135, 0x5410, R38 ;  /* 0x0000541087267816 */ /* 0x000fe40000000026 */
[----:B------:R-:W-:-:S02]  /*6760*/  PRMT R37, R134, 0x5410, R43 ;  /* 0x0000541086257816 */ /* 0x000fc4000000002b */
[----:B------:R-:W-:Y:S02]  /*6770*/  PRMT R135, R135, 0x5432, R42 ;  /* 0x0000543287877816 */ /* 0x000fe4000000002a */
[----:B------:R-:W-:Y:S02]  /*6780*/  PRMT R134, R134, 0x5432, R45 ;  /* 0x0000543286867816 */ /* 0x000fe4000000002d */
[----:B------:R-:W-:Y:S01]  /*6790*/  LOP3.LUT R11, R14, 0xffff0000, RZ, 0xc0, !PT ;  /* 0xffff00000e0b7812 */ /* 0x000fe200078ec0ff */
[----:B------:R-:W-:Y:S01]  /*67a0*/  IMAD.U32 R42, R135, 0x10000, RZ ;  /* 0x00010000872a7824 */ /* 0x000fe200078e00ff */
[----:B------:R-:W-:Y:S01]  /*67b0*/  LOP3.LUT R13, R13, 0xffff0000, RZ, 0xc0, !PT ;  /* 0xffff00000d0d7812 */ /* 0x000fe200078ec0ff */
[----:B------:R-:W-:Y:S01]  /*67c0*/  IMAD.U32 R43, R134, 0x10000, RZ ;  /* 0x00010000862b7824 */ /* 0x000fe200078e00ff */
[----:B------:R-:W-:Y:S01]  /*67d0*/  LOP3.LUT R46, R38, 0xffff0000, RZ, 0xc0, !PT ;  /* 0xffff0000262e7812 */ /* 0x000fe200078ec0ff */
[----:B------:R-:W-:Y:S01]  /*67e0*/  FMUL.FTZ R49, R11, R42 ;  /* 0x0000002a0b317220 */ /* 0x000fe20000410000 */
[----:B------:R-:W-:Y:S01]  /*67f0*/  LOP3.LUT R45, R37, 0xffff0000, RZ, 0xc0, !PT ;  /* 0xffff0000252d7812 */ /* 0x000fe200078ec0ff */
[----:B------:R-:W-:Y:S01]  /*6800*/  FMUL.FTZ R11, R11, R43 ;  /* 0x0000002b0b0b7220 */ /* 0x000fe20000410000 */
[----:B------:R-:W-:Y:S01]  /*6810*/  LOP3.LUT R14, R15, 0xffff0000, RZ, 0xc0, !PT ;  /* 0xffff00000f0e7812 */ /* 0x000fe200078ec0ff */
[----:B------:R-:W-:Y:S01]  /*6820*/  FMUL.FTZ R47, R13, R46 ;  /* 0x0000002e0d2f7220 */ /* 0x000fe20000410000 */
[----:B------:R-:W-:Y:S01]  /*6830*/  LOP3.LUT R135, R135, 0xffff0000, RZ, 0xc0, !PT ;  /* 0xffff000087877812 */ /* 0x000fe200078ec0ff */
[----:B------:R-:W-:Y:S01]  /*6840*/  FMUL.FTZ R13, R13, R45 ;  /* 0x0000002d0d0d7220 */ /* 0x000fe20000410000 */
[----:B------:R-:W-:Y:S01]  /*6850*/  LOP3.LUT R134, R134, 0xffff0000, RZ, 0xc0, !PT ;  /* 0xffff000086867812 */ /* 0x000fe200078ec0ff */
[----:B------:R-:W-:Y:S01]  /*6860*/  IMAD.U32 R38, R38, 0x10000, RZ ;  /* 0x0001000026267824 */ /* 0x000fe200078e00ff */
[----:B------:R-:W-:Y:S01]  /*6870*/  LOP3.LUT R12, R12, 0xffff0000, RZ, 0xc0, !PT ;  /* 0xffff00000c0c7812 */ /* 0x000fe200078ec0ff */
[----:B------:R-:W-:-:S02]  /*6880*/  IMAD.U32 R37, R37, 0x10000, RZ ;  /* 0x0001000025257824 */ /* 0x000fc400078e00ff */
[----:B------:R-:W-:Y:S01]  /*6890*/  FFMA.FTZ R47, R44, R45, -R47 ;  /* 0x0000002d2c2f7223 */ /* 0x000fe2000001082f */
[----:B------:R-:W-:Y:S01]  /*68a0*/  FFMA.FTZ R49, R36, R43, -R49 ;  /* 0x0000002b24317223 */ /* 0x000fe20000010831 */
[----:B------:R-:W-:Y:S01]  /*68b0*/  FFMA.FTZ R44, R44, R46, R13 ;  /* 0x0000002e2c2c7223 */ /* 0x000fe2000001000d */
[----:B------:R-:W-:Y:S01]  /*68c0*/  FFMA.FTZ R36, R36, R42, R11 ;  /* 0x0000002a24247223 */ /* 0x000fe2000001000b */
[C---:B------:R-:W-:Y:S01]  /*68d0*/  FMUL.FTZ R42, R14.reuse, R135 ;  /* 0x000000870e2a7220 */ /* 0x040fe20000410000 */
[----:B------:R-:W-:Y:S01]  /*68e0*/  FMUL.FTZ R46, R14, R134 ;  /* 0x000000860e2e7220 */ /* 0x000fe20000410000 */
[----:B------:R-:W-:Y:S02]  /*68f0*/  IMAD.U32 R15, R15, 0x10000, RZ ;  /* 0x000100000f0f7824 */ /* 0x000fe400078e00ff */
[C---:B------:R-:W-:Y:S01]  /*6900*/  FMUL.FTZ R14, R12.reuse, R38 ;  /* 0x000000260c0e7220 */ /* 0x040fe20000410000 */
[----:B------:R-:W-:Y:S01]  /*6910*/  FMUL.FTZ R11, R12, R37 ;  /* 0x000000250c0b7220 */ /* 0x000fe20000410000 */
[----:B------:R-:W-:Y:S01]  /*6920*/  F2FP.BF16.F32.PACK_AB R36, R36, R49 ;  /* 0x000000312424723e */ /* 0x000fe200000010ff */
[----:B------:R-:W-:Y:S01]  /*6930*/  FFMA.FTZ R42, R15, R134, -R42 ;  /* 0x000000860f2a7223 */ /* 0x000fe2000001082a */
[C---:B------:R-:W-:Y:S01]  /*6940*/  FFMA.FTZ R14, R39.reuse, R37, -R14 ;  /* 0x00000025270e7223 */ /* 0x040fe2000001080e */
[----:B------:R-:W-:Y:S01]  /*6950*/  FFMA.FTZ R11, R39, R38, R11 ;  /* 0x00000026270b7223 */ /* 0x000fe2000001000b */
[----:B------:R-:W-:Y:S01]  /*6960*/  FFMA.FTZ R15, R15, R135, R46 ;  /* 0x000000870f0f7223 */ /* 0x000fe2000001002e */
[----:B------:R-:W-:-:S03]  /*6970*/  F2FP.BF16.F32.PACK_AB R13, R44, R47 ;  /* 0x0000002f2c0d723e */ /* 0x000fc600000010ff */
[----:B------:R-:W-:Y:S01]  /*6980*/  F2FP.BF16.F32.PACK_AB R12, R11, R14 ;  /* 0x0000000e0b0c723e */ /* 0x000fe200000010ff */
[----:B------:R-:W-:Y:S01]  /*6990*/  IMAD.MOV.U32 R14, RZ, RZ, R36 ;  /* 0x000000ffff0e7224 */ /* 0x000fe200078e0024 */
[----:B------:R-:W-:-:S07]  /*69a0*/  F2FP.BF16.F32.PACK_AB R15, R15, R42 ;  /* 0x0000002a0f0f723e */ /* 0x000fce00000010ff */
.L_x_504:
[----:B------:R-:W-:Y:S05]  /*69b0*/  BSYNC B2 ;  /* 0x0000000000027941 */ /* 0x000fea0003800000 */
.L_x_503:
[----:B------:R-:W-:Y:S02]  /*69c0*/  ULDC.64 UR4, c[0x0][0x208] ;  /* 0x0000820000047ab9 */ /* 0x000fe40000000a00 */
[----:B---3--:R0:W-:Y:S03]  /*69d0*/  ST.E.128 desc[UR4][R40.64], R12 ;  /* 0x0000000c28007985 */ /* 0x0081e6000c101d04 */
.L_x_502:
[----:B------:R-:W-:Y:S05]  /*69e0*/  BSYNC B1 ;  /* 0x0000000000017941 */ /* 0x000fea0003800000 */
.L_x_501:
[----:B------:R-:W-:-:S13]  /*69f0*/  ISETP.NE.AND P3, PT, R26, RZ, PT ;  /* 0x000000ff1a00720c */ /* 0x000fda0003f65270 */
[----:B------:R-:W-:Y:S05]  /*6a00*/  @!P3 BRA `(.L_x_492) ;  /* 0x00000048009cb947 */ /* 0x000fea0003800000 */
[----:B0--34-:R0:W3:Y:S01]  /*6a10*/  LDS.128 R12, [R31+0x2dc00] ;  /* 0x02dc00001f0c7984 */ /* 0x0190e20000000c00 */
[----:B------:R-:W-:Y:S01]  /*6a20*/  ISETP.GE.AND P4, PT, R222, R110, PT ;  /* 0x0000006ede00720c */ /* 0x000fe20003f86270 */
[----:B------:R-:W-:Y:S01]  /*6a30*/  BSSY B1, `(.L_x_505) ;  /* 0x0000030000017945 */ /* 0x000fe20003800000 */
[----:B-1----:R-:W-:-:S04]  /*6a40*/  LEA R36, P3, R22, R117, 0x1 ;  /* 0x0000007516247211 */ /* 0x002fc800078608ff */
[----:B------:R-:W-:-:S07]  /*6a50*/  LEA.HI.X R37, R22, R116, R218, 0x1, P3 ;  /* 0x0000007416257211 */ /* 0x000fce00018f0cda */
[----:B0-----:R-:W-:Y:S05]  /*6a60*/  @P4 BRA `(.L_x_506) ;  /* 0x0000000000b04947 */ /* 0x001fea0003800000 */
[----:B------:R-:W-:Y:S02]  /*6a70*/  SHF.R.U64 R39, R34, 0x10, R35 ;  /* 0x0000001022277819 */ /* 0x000fe40000001223 */
[----:B------:R-:W-:Y:S01]  /*6a80*/  SHF.R.U64 R43, R32, 0x10, R33 ;  /* 0x00000010202b7819 */ /* 0x000fe20000001221 */
[C---:B---3--:R-:W-:Y:S01]  /*6a90*/  IMAD.U32 R32, R14.reuse, 0x10000, RZ ;  /* 0x000100000e207824 */ /* 0x048fe200078e00ff */
[----:B------:R-:W-:Y:S02]  /*6aa0*/  SHF.R.U32.HI R35, RZ, 0x10, R35 ;  /* 0x00000010ff237819 */ /* 0x000fe40000011623 */
[----:B------:R-:W-:Y:S02]  /*6ab0*/  SHF.R.U32.HI R41, RZ, 0x10, R33 ;  /* 0x00000010ff297819 */ /* 0x000fe40000011621 */
[----:B------:R-:W-:Y:S01]  /*6ac0*/  LOP3.LUT R33, R14, 0xffff0000, RZ, 0xc0, !PT ;  /* 0xffff00000e217812 */ /* 0x000fe200078ec0ff */
[C---:B------:R-:W-:Y:S01]  /*6ad0*/  IMAD.U32 R14, R15.reuse, 0x10000, RZ ;  /* 0x000100000f0e7824 */ /* 0x040fe200078e00ff */
[----:B------:R-:W-:-:S02]  /*6ae0*/  LOP3.LUT R11, R15, 0xffff0000, RZ, 0xc0, !PT ;  /* 0xffff00000f0b7812 */ /* 0x000fc400078ec0ff */
[----:B------:R-:W-:Y:S02]  /*6af0*/  PRMT R40, R132, 0x5410, R39 ;  /* 0x0000541084287816 */ /* 0x000fe40000000027 */
[----:B------:R-:W-:Y:S02]  /*6b00*/  PRMT R15, R128, 0x5410, R43 ;  /* 0x00005410800f7816 */ /* 0x000fe4000000002b */
[----:B------:R-:W-:Y:S01]  /*6b10*/  PRMT R132, R132, 0x5432, R35 ;  /* 0x0000543284847816 */ /* 0x000fe20000000023 */
[C---:B------:R-:W-:Y:S01]  /*6b20*/  IMAD.U32 R35, R13.reuse, 0x10000, RZ ;  /* 0x000100000d237824 */ /* 0x040fe200078e00ff */
[----:B------:R-:W-:Y:S02]  /*6b30*/  PRMT R128, R128, 0x5432, R41 ;  /* 0x0000543280807816 */ /* 0x000fe40000000029 */
[----:B------:R-:W-:Y:S01]  /*6b40*/  LOP3.LUT R34, R13, 0xffff0000, RZ, 0xc0, !PT ;  /* 0xffff00000d227812 */ /* 0x000fe200078ec0ff */
[----:B------:R-:W-:Y:S01]  /*6b50*/  IMAD.U32 R42, R132, 0x10000, RZ ;  /* 0x00010000842a7824 */ /* 0x000fe200078e00ff */
[----:B------:R-:W-:Y:S01]  /*6b60*/  SHF.L.U32 R39, R128, 0x10, RZ ;  /* 0x0000001080277819 */ /* 0x000fe200000006ff */
        /* <DEDUP_REMOVED lines=10> */
[----:B------:R-:W-:-:S02]  /*6c10*/  IMAD.U32 R40, R40, 0x10000, RZ ;  /* 0x0001000028287824 */ /* 0x000fc400078e00ff */
[C---:B------:R-:W-:Y:S01]  /*6c20*/  FFMA.FTZ R42, R32.reuse, R42, R33 ;  /* 0x0000002a202a7223 */ /* 0x040fe20000010021 */
[----:B------:R-:W-:Y:S02]  /*6c30*/  IMAD.U32 R15, R15, 0x10000, RZ ;  /* 0x000100000f0f7824 */ /* 0x000fe400078e00ff */
[----:B------:R-:W-:Y:S01]  /*6c40*/  FFMA.FTZ R43, R32, R39, -R43 ;  /* 0x00000027202b7223 */ /* 0x000fe2000001082b */
[C---:B------:R-:W-:Y:S01]  /*6c50*/  FMUL.FTZ R33, R11.reuse, R132 ;  /* 0x000000840b217220 */ /* 0x040fe20000410000 */
[----:B------:R-:W-:Y:S01]  /*6c60*/  FMUL.FTZ R39, R11, R128 ;  /* 0x000000800b277220 */ /* 0x000fe20000410000 */
[C---:B------:R-:W-:Y:S01]  /*6c70*/  FMUL.FTZ R32, R34.reuse, R40 ;  /* 0x0000002822207220 */ /* 0x040fe20000410000 */
[----:B------:R-:W-:Y:S01]  /*6c80*/  FMUL.FTZ R11, R34, R15 ;  /* 0x0000000f220b7220 */ /* 0x000fe20000410000 */
[C---:B------:R-:W-:Y:S01]  /*6c90*/  FFMA.FTZ R12, R35.reuse, R38, -R44 ;  /* 0x00000026230c7223 */ /* 0x040fe2000001082c */
[C---:B------:R-:W-:Y:S01]  /*6ca0*/  FFMA.FTZ R33, R14.reuse, R128, -R33 ;  /* 0x000000800e217223 */ /* 0x040fe20000010821 */
[----:B------:R-:W-:Y:S01]  /*6cb0*/  FFMA.FTZ R35, R35, R41, R46 ;  /* 0x0000002923237223 */ /* 0x000fe2000001002e */
[----:B------:R-:W-:Y:S01]  /*6cc0*/  FFMA.FTZ R14, R14, R132, R39 ;  /* 0x000000840e0e7223 */ /* 0x000fe20000010027 */
[C---:B------:R-:W-:Y:S01]  /*6cd0*/  FFMA.FTZ R32, R13.reuse, R15, -R32 ;  /* 0x0000000f0d207223 */ /* 0x040fe20000010820 */
[----:B------:R-:W-:-:S02]  /*6ce0*/  FFMA.FTZ R11, R13, R40, R11 ;  /* 0x000000280d0b7223 */ /* 0x000fc4000001000b */
[----:B------:R-:W-:Y:S02]  /*6cf0*/  F2FP.BF16.F32.PACK_AB R13, R35, R12 ;  /* 0x0000000c230d723e */ /* 0x000fe400000010ff */
[----:B------:R-:W-:Y:S02]  /*6d00*/  F2FP.BF16.F32.PACK_AB R15, R14, R33 ;  /* 0x000000210e0f723e */ /* 0x000fe400000010ff */
[----:B------:R-:W-:Y:S02]  /*6d10*/  F2FP.BF16.F32.PACK_AB R14, R42, R43 ;  /* 0x0000002b2a0e723e */ /* 0x000fe400000010ff */
[----:B------:R-:W-:-:S07]  /*6d20*/  F2FP.BF16.F32.PACK_AB R12, R11, R32 ;  /* 0x000000200b0c723e */ /* 0x000fce00000010ff */
.L_x_506:
[----:B------:R-:W-:Y:S05]  /*6d30*/  BSYNC B1 ;  /* 0x0000000000017941 */ /* 0x000fea0003800000 */
.L_x_505:
[----:B------:R-:W-:Y:S02]  /*6d40*/  ULDC.64 UR4, c[0x0][0x208] ;  /* 0x0000820000047ab9 */ /* 0x000fe40000000a00 */
[----:B---3--:R0:W-:Y:S01]  /*6d50*/  ST.E.128 desc[UR4][R36.64], R12 ;  /* 0x0000000c24007985 */ /* 0x0081e2000c101d04 */
[----:B------:R-:W-:Y:S05]  /*6d60*/  BRA `(.L_x_492) ;  /* 0x0000004400c47947 */ /* 0x000fea0003800000 */
.L_x_447:
        /* <DEDUP_REMOVED lines=20> */
[----:B------:R-:W-:Y:S02]  /*6eb0*/  ISETP.GE.AND P0, PT, R16, R110, PT ;  /* 0x0000006e1000720c */ /* 0x000fe40003f06270 */
[----:B------:R-:W-:-:S02]  /*6ec0*/  CS2R R36, SRZ ;  /* 0x0000000000247805 */ /* 0x000fc4000001ff00 */
[----:B------:R-:W-:Y:S02]  /*6ed0*/  LEA.HI.X R49, R34, UR5, R35, 0x1, P4 ;  /* 0x0000000522317c11 */ /* 0x000fe4000a0f0c23 */
[----:B------:R-:W-:Y:S02]  /*6ee0*/  CS2R R34, SRZ ;  /* 0x0000000000227805 */ /* 0x000fe4000001ff00 */
[----:B------:R-:W-:Y:S02]  /*6ef0*/  LEA R52, P4, R32, UR6, 0x1 ;  /* 0x0000000620347c11 */ /* 0x000fe4000f8808ff */
[----:B------:R-:W-:Y:S02]  /*6f00*/  CS2R R46, SRZ ;  /* 0x00000000002e7805 */ /* 0x000fe4000001ff00 */
[----:B------:R-:W-:Y:S02]  /*6f10*/  CS2R R44, SRZ ;  /* 0x00000000002c7805 */ /* 0x000fe4000001ff00 */
[----:B------:R-:W-:-:S02]  /*6f20*/  CS2R R42, SRZ ;  /* 0x00000000002a7805 */ /* 0x000fc4000001ff00 */
[----:B------:R-:W-:Y:S02]  /*6f30*/  LEA.HI.X R53, R32, UR7, R33, 0x1, P4 ;  /* 0x0000000720357c11 */ /* 0x000fe4000a0f0c21 */
[----:B------:R-:W-:Y:S02]  /*6f40*/  CS2R R32, SRZ ;  /* 0x0000000000207805 */ /* 0x000fe4000001ff00 */
[----:B------:R-:W-:Y:S02]  /*6f50*/  ISETP.GE.AND P4, PT, R214, R110, PT ;  /* 0x0000006ed600720c */ /* 0x000fe40003f86270 */
[----:B------:R-:W-:Y:S01]  /*6f60*/  CS2R R40, SRZ ;  /* 0x0000000000287805 */ /* 0x000fe2000001ff00 */
[----:B------:R-:W-:Y:S02]  /*6f70*/  ULDC.64 UR8, c[0x0][0x208] ;  /* 0x0000820000087ab9 */ /* 0x000fe40000000a00 */
[----:B------:R0:W5:Y:S04]  /*6f80*/  @!P0 LDG.E.128 R36, desc[UR8][R48.64] ;  /* 0x0000000830248981 */ /* 0x000168000c1e1d00 */
[----:B------:R0:W5:Y:S04]  /*6f90*/  @!P0 LDG.E.128 R44, desc[UR8][R52.64] ;  /* 0x00000008342c8981 */ /* 0x000168000c1e1d00 */
[----:B------:R0:W5:Y:S04]  /*6fa0*/  @!P4 LDG.E.128 R32, desc[UR8][R48.64+0x80] ;  /* 0x000080083020c981 */ /* 0x000168000c1e1d00 */
[----:B------:R0:W5:Y:S02]  /*6fb0*/  @!P4 LDG.E.128 R40, desc[UR8][R52.64+0x80] ;  /* 0x000080083428c981 */ /* 0x000164000c1e1d00 */
.L_x_508:
[----:B------:R-:W-:Y:S05]  /*6fc0*/  BSYNC B1 ;  /* 0x0000000000017941 */ /* 0x000fea0003800000 */
.L_x_507:
[----:B0----5:R-:W-:Y:S01]  /*6fd0*/  IMAD.MOV.U32 R48, RZ, RZ, R34 ;  /* 0x000000ffff307224 */ /* 0x021fe200078e0022 */
[----:B------:R-:W-:Y:S01]  /*6fe0*/  BSSY B1, `(.L_x_509) ;  /* 0x000003a000017945 */ /* 0x000fe20003800000 */
[----:B------:R-:W-:Y:S01]  /*6ff0*/  IMAD.MOV.U32 R52, RZ, RZ, R35 ;  /* 0x000000ffff347224 */ /* 0x000fe200078e0023 */
[----:B------:R-:W-:Y:S01]  /*7000*/  CS2R R58, SRZ ;  /* 0x00000000003a7805 */ /* 0x000fe2000001ff00 */
[----:B------:R-:W-:Y:S01]  /*7010*/  VIADD R54, R224, 0x20 ;  /* 0x00000020e0367836 */ /* 0x000fe20000000000 */
[----:B------:R-:W-:Y:S01]  /*7020*/  CS2R R56, SRZ ;  /* 0x0000000000387805 */ /* 0x000fe2000001ff00 */
[----:B------:R-:W-:Y:S01]  /*7030*/  IMAD.MOV.U32 R49, RZ, RZ, R32 ;  /* 0x000000ffff317224 */ /* 0x000fe200078e0020 */
[----:B------:R-:W-:Y:S01]  /*7040*/  PRMT R159, R52, 0x5410, R48 ;  /* 0x00005410349f7816 */ /* 0x000fe20000000030 */
[----:B------:R-:W-:Y:S01]  /*7050*/  IMAD.MOV.U32 R53, RZ, RZ, R33 ;  /* 0x000000ffff357224 */ /* 0x000fe200078e0021 */
[----:B------:R-:W-:Y:S01]  /*7060*/  ISETP.GE.AND P4, PT, R54, R86, PT ;  /* 0x000000563600720c */ /* 0x000fe20003f86270 */
        /* <DEDUP_REMOVED lines=10> */
[----:B------:R-:W-:-:S02]  /*7110*/  IMAD.MOV.U32 R52, RZ, RZ, R43 ;  /* 0x000000ffff347224 */ /* 0x000fc400078e002b */
[----:B------:R-:W-:Y:S01]  /*7120*/  IMAD.MOV.U32 R66, RZ, RZ, R44 ;  /* 0x000000ffff427224 */ /* 0x000fe200078e002c */
[----:B------:R-:W-:Y:S01]  /*7130*/  PRMT R136, R49, 0x5410, R48 ;  /* 0x0000541031887816 */ /* 0x000fe20000000030 */
[----:B------:R-:W-:Y:S01]  /*7140*/  IMAD.MOV.U32 R48, RZ, RZ, R46 ;  /* 0x000000ffff307224 */ /* 0x000fe200078e002e */
[----:B------:R-:W-:Y:S01]  /*7150*/  PRMT R157, R52, 0x5410, R53 ;  /* 0x00005410349d7816 */ /* 0x000fe20000000035 */
[----:B------:R-:W-:Y:S02]  /*7160*/  IMAD.MOV.U32 R53, RZ, RZ, R40 ;  /* 0x000000ffff357224 */ /* 0x000fe400078e0028 */
[----:B------:R-:W-:Y:S02]  /*7170*/  IMAD.MOV.U32 R52, RZ, RZ, R41 ;  /* 0x000000ffff347224 */ /* 0x000fe400078e0029 */
[----:B------:R-:W-:Y:S02]  /*7180*/  IMAD.MOV.U32 R49, RZ, RZ, R47 ;  /* 0x000000ffff317224 */ /* 0x000fe400078e002f */
[----:B------:R-:W-:Y:S01]  /*7190*/  IMAD.MOV.U32 R67, RZ, RZ, R45 ;  /* 0x000000ffff437224 */ /* 0x000fe200078e002d */
[----:B------:R-:W-:-:S02]  /*71a0*/  PRMT R158, R52, 0x5410, R53 ;  /* 0x00005410349e7816 */ /* 0x000fc40000000035 */
[----:B------:R-:W-:Y:S02]  /*71b0*/  CS2R R52, SRZ ;  /* 0x0000000000347805 */ /* 0x000fe4000001ff00 */
[----:B------:R-:W-:Y:S02]  /*71c0*/  PRMT R143, R49, 0x5410, R48 ;  /* 0x00005410318f7816 */ /* 0x000fe40000000030 */
        /* <DEDUP_REMOVED lines=8> */
[----:B------:R-:W-:Y:S02]  /*7250*/  IADD3 R48, P0, P5, R92, R12, R104 ;  /* 0x0000000c5c307210 */ /* 0x000fe40007d1e068 */
[----:B------:R-:W-:-:S02]  /*7260*/  CS2R R62, SRZ ;  /* 0x00000000003e7805 */ /* 0x000fc4000001ff00 */
[----:B------:R-:W-:Y:S01]  /*7270*/  CS2R R60, SRZ ;  /* 0x00000000003c7805 */ /* 0x000fe2000001ff00 */
[----:B------:R-:W-:Y:S01]  /*7280*/  ULDC.64 UR8, c[0x0][0x208] ;  /* 0x0000820000087ab9 */ /* 0x000fe20000000a00 */
        /* <DEDUP_REMOVED lines=8> */
[----:B------:R-:W5:Y:S04]  /*7310*/  @!P0 LDG.E.128 R52, desc[UR8][R56.64] ;  /* 0x0000000838348981 */ /* 0x000f68000c1e1d00 */
[----:B------:R-:W5:Y:S01]  /*7320*/  @!P0 LDG.E.128 R60, desc[UR8][R64.64] ;  /* 0x00000008403c8981 */ /* 0x000f62000c1e1d00 */
[----:B------:R-:W-:Y:S02]  /*7330*/  ISETP.GE.AND P0, PT, R214, R110, PT ;  /* 0x0000006ed600720c */ /* 0x000fe40003f06270 */
[----:B------:R-:W-:-:S11]  /*7340*/  CS2R R58, SRZ ;  /* 0x00000000003a7805 */ /* 0x000fd6000001ff00 */
[----:B------:R0:W5:Y:S02]  /*7350*/  @!P0 LDG.E.128 R48, desc[UR8][R56.64+0x80] ;  /* 0x0000800838308981 */ /* 0x000164000c1e1d00 */
[----:B0-----:R-:W-:-:S06]  /*7360*/  CS2R R56, SRZ ;  /* 0x0000000000387805 */ /* 0x001fcc000001ff00 */
[----:B------:R0:W5:Y:S02]  /*7370*/  @!P0 LDG.E.128 R56, desc[UR8][R64.64+0x80] ;  /* 0x0000800840388981 */ /* 0x000164000c1e1d00 */
.L_x_510:
[----:B------:R-:W-:Y:S05]  /*7380*/  BSYNC B1 ;  /* 0x0000000000017941 */ /* 0x000fea0003800000 */
.L_x_509:
[----:B0----5:R-:W-:Y:S01]  /*7390*/  IMAD.MOV.U32 R65, RZ, RZ, R50 ;  /* 0x000000ffff417224 */ /* 0x021fe200078e0032 */
[----:B------:R-:W-:Y:S01]  /*73a0*/  PRMT R161, R67, 0x5410, R66 ;  /* 0x0000541043a17816 */ /* 0x000fe20000000042 */
        /* <DEDUP_REMOVED lines=27> */
[----:B------:R-:W-:Y:S01]  /*7560*/  PRMT R154, R65, 0x5410, R64 ;  /* 0x00005410419a7816 */ /* 0x000fe20000000040 */
[----:B------:R-:W-:Y:S02]  /*7570*/  IMAD.MOV.U32 R65, RZ, RZ, R60 ;  /* 0x000000ffff417224 */ /* 0x000fe400078e003c */
[----:B------:R-:W-:Y:S01]  /*7580*/  IMAD.MOV.U32 R64, RZ, RZ, R61 ;  /* 0x000000ffff407224 */ /* 0x000fe200078e003d */
[----:B------:R-:W-:Y:S02]  /*7590*/  PRMT R151, R67, 0x5410, R66 ;  /* 0x0000541043977816 */ /* 0x000fe40000000042 */
[----:B------:R-:W-:-:S02]  /*75a0*/  CS2R R66, SRZ ;  /* 0x0000000000427805 */ /* 0x000fc4000001ff00 */
[----:B------:R-:W-:Y:S02]  /*75b0*/  PRMT R155, R65, 0x5410, R64 ;  /* 0x00005410419b7816 */ /* 0x000fe40000000040 */
[----:B------:R-:W-:Y:S01]  /*75c0*/  CS2R R64, SRZ ;  /* 0x0000000000407805 */ /* 0x000fe2000001ff00 */
[----:B------:R-:W-:Y:S06]  /*75d0*/  @P5 BRA `(.L_x_512) ;  /* 0x0000000000545947 */ /* 0x000fec0003800000 */
[----:B------:R-:W-:Y:S01]  /*75e0*/  IADD3 R15, P0, P6, R98, R106, R14 ;  /* 0x0000006a620f7210 */ /* 0x000fe20007e1e00e */
[----:B------:R-:W-:Y:S01]  /*75f0*/  ULDC.64 UR4, c[0x0][0x3e8] ;  /* 0x0000fa0000047ab9 */ /* 0x000fe20000000a00 */
[----:B------:R-:W-:Y:S02]  /*7600*/  ULDC.64 UR6, c[0x0][0x208] ;  /* 0x0000820000067ab9 */ /* 0x000fe40000000a00 */
[----:B------:R-:W-:Y:S02]  /*7610*/  IADD3.X R11, R5, R105, R11, P0, P6 ;  /* 0x00000069050b7210 */ /* 0x000fe400007ec40b */
        /* <DEDUP_REMOVED lines=9> */
[----:B------:R-:W-:Y:S02]  /*76b0*/  CS2R R64, SRZ ;  /* 0x0000000000407805 */ /* 0x000fe4000001ff00 */
[----:B------:R-:W-:Y:S02]  /*76c0*/  CS2R R74, SRZ ;  /* 0x00000000004a7805 */ /* 0x000fe4000001ff00 */
[----:B------:R-:W-:-:S05]  /*76d0*/  CS2R R72, SRZ ;  /* 0x0000000000487805 */ /* 0x000fca000001ff00 */
[----:B------:R0:W5:Y:S04]  /*76e0*/  @!P0 LDG.E.128 R68, desc[UR6][R14.64] ;  /* 0x000000060e448981 */ /* 0x000168000c1e1d00 */
[----:B------:R0:W5:Y:S01]  /*76f0*/  @!P0 LDG.E.128 R76, desc[UR6][R12.64] ;  /* 0x000000060c4c8981 */ /* 0x000162000c1e1d00 */
[----:B------:R-:W-:-:S13]  /*7700*/  ISETP.GE.AND P0, PT, R214, R110, PT ;  /* 0x0000006ed600720c */ /* 0x000fda0003f06270 */
[----:B------:R0:W5:Y:S04]  /*7710*/  @!P0 LDG.E.128 R64, desc[UR6][R14.64+0x80] ;  /* 0x000080060e408981 */ /* 0x000168000c1e1d00 */
[----:B------:R0:W5:Y:S02]  /*7720*/  @!P0 LDG.E.128 R72, desc[UR6][R12.64+0x80] ;  /* 0x000080060c488981 */ /* 0x000164000c1e1d00 */
.L_x_512:
[----:B------:R-:W-:Y:S05]  /*7730*/  BSYNC B1 ;  /* 0x0000000000017941 */ /* 0x000fea0003800000 */
.L_x_511:
[----:B0----5:R-:W-:Y:S01]  /*7740*/  IMAD.MOV.U32 R12, RZ, RZ, R66 ;  /* 0x000000ffff0c7224 */ /* 0x021fe200078e0042 */
[----:B------:R-:W-:Y:S01]  /*7750*/  ULOP3.LUT UR4, UR60, 0x1, URZ, 0xfc, !UPT ;  /* 0x000000013c047892 */ /* 0x000fe2000f8efc3f */
[----:B------:R-:W-:-:S03]  /*7760*/  IMAD.MOV.U32 R11, RZ, RZ, R67 ;  /* 0x000000ffff0b7224 */ /* 0x000fc600078e0043 */
[----:B------:R-:W-:Y:S02]  /*7770*/  UISETP.NE.AND UP0, UPT, UR4, 0x3, UPT ;  /* 0x000000030400788c */ /* 0x000fe4000bf05270 */
[----:B------:R-:W-:Y:S01]  /*7780*/  PRMT R140, R11, 0x5410, R12 ;  /* 0x000054100b8c7816 */ /* 0x000fe2000000000c */
[----:B------:R-:W-:Y:S01]  /*7790*/  IMAD.MOV.U32 R12, RZ, RZ, R64 ;  /* 0x000000ffff0c7224 */ /* 0x000fe200078e0040 */
[----:B------:R-:W-:Y:S02]  /*77a0*/  MOV R11, R65 ;  /* 0x00000041000b7202 */ /* 0x000fe40000000f00 */
[----:B------:R-:W-:Y:S02]  /*77b0*/  PLOP3.LUT P0, PT, PT, PT, UP0, 0x80, 0x0 ;  /* 0x000000000000781c */ /* 0x000fe40003f0f008 */
        /* <DEDUP_REMOVED lines=24> */
.L_x_513:
[----:B------:R-:W-:Y:S01]  /*7940*/  IMAD R87, R213, 0x8, R23 ;  /* 0x00000008d5577824 */ /* 0x000fe200078e0217 */
[----:B------:R-:W-:Y:S01]  /*7950*/  SHF.L.U32 R88, R225, 0x1f, RZ ;  /* 0x0000001fe1587819 */ /* 0x000fe200000006ff */
[----:B------:R-:W-:Y:S03]  /*7960*/  BSSY B1, `(.L_x_514) ;  /* 0x0000003000017945 */ /* 0x000fe60003800000 */
[----:B------:R-:W0:Y:S02]  /*7970*/  SYNCS.PHASECHK.TRANS64.TRYWAIT P6, [R87+URZ+0x38890], R88 ;  /* 0x03889058570075a7 */ /* 0x000e2400080c017f */
[----:B0-----:R-:W-:Y:S05]  /*7980*/  @!P6 BRA `(.L_x_515) ;  /* 0x000002340018e947 */ /* 0x001fea0003800000 */
.L_x_823:
[----:B------:R-:W-:Y:S05]  /*7990*/  BSYNC B1 ;  /* 0x0000000000017941 */ /* 0x000fea0003800000 */
.L_x_514:
[----:B------:R-:W1:Y:S01]  /*79a0*/  LDC R128, c[0x0][0x2f4] ;  /* 0x0000bd00ff807b82 */ /* 0x000e620000000800 */
[----:B------:R-:W-:Y:S01]  /*79b0*/  UMOV UR4, 0xffffffff ;  /* 0xffffffff00047882 */ /* 0x000fe20000000000 */
[----:B-1----:R-:W-:Y:S02]  /*79c0*/  IMAD.IADD R132, R128, 0x1, -R111 ;  /* 0x0000000180847824 */ /* 0x002fe400078e0a6f */
[----:B------:R-:W-:Y:S05]  /*79d0*/  BRA.DIV UR4, `(.L_x_516) ;  /* 0x0000023604187947 */ /* 0x000fea000b800000 */
[----:B------:R1:W2:Y:S04]  /*79e0*/  SHFL.IDX PT, R119, R116, RZ, 0x181f ;  /* 0x00181fff74777589 */ /* 0x0002a800000e0000 */
[----:B------:R1:W3:Y:S02]  /*79f0*/  SHFL.IDX PT, R11, R117, RZ, 0x181f ;  /* 0x00181fff750b7589 */ /* 0x0002e400000e0000 */
.L_x_827:
[----:B------:R-:W-:Y:S04]  /*7a00*/  BSSY B1, `(.L_x_517) ;  /* 0x000010a000017945 */ /* 0x000fe80003800000 */
[----:B------:R-:W-:Y:S05]  /*7a10*/  @P3 BRA `(.L_x_518) ;  /* 0x0000001000203947 */ /* 0x000fea0003800000 */
[----:B------:R-:W-:Y:S01]  /*7a20*/  ISETP.NE.AND P3, PT, R3, RZ, PT ;  /* 0x000000ff0300720c */ /* 0x000fe20003f65270 */
[----:B------:R-:W-:Y:S01]  /*7a30*/  BSSY B2, `(.L_x_519) ;  /* 0x0000083000027945 */ /* 0x000fe20003800000 */
[----:B---3--:R-:W-:-:S11]  /*7a40*/  IMAD.MOV.U32 R118, RZ, RZ, R11 ;  /* 0x000000ffff767224 */ /* 0x008fd600078e000b */
[----:B------:R-:W-:Y:S05]  /*7a50*/  @!P3 BRA `(.L_x_520) ;  /* 0x000000080000b947 */ /* 0x000fea0003800000 */
[----:B------:R-:W3:Y:S01]  /*7a60*/  LDL R15, [R1+0x5c] ;  /* 0x00005c00010f7983 */ /* 0x000ee20000100800 */
[----:B------:R-:W-:Y:S01]  /*7a70*/  SEL R12, R111, R132, !P2 ;  /* 0x000000846f0c7207 */ /* 0x000fe20005000000 */
[----:B------:R-:W-:Y:S01]  /*7a80*/  IMAD.SHL.U32 R14, R224, 0x40, RZ ;  /* 0x00000040e00e7824 */ /* 0x000fe200078e00ff */
[----:B------:R-:W-:Y:S01]  /*7a90*/  ISETP.GE.AND P3, PT, R16, R110, PT ;  /* 0x0000006e1000720c */ /* 0x000fe20003f66270 */
[----:B------:R-:W-:Y:S01]  /*7aa0*/  IMAD.SHL.U32 R80, R224, 0x40, RZ ;  /* 0x00000040e0507824 */ /* 0x000fe200078e00ff */
[----:B------:R-:W-:Y:S01]  /*7ab0*/  SHF.R.S32.HI R13, RZ, 0x1f, R12 ;  /* 0x0000001fff0d7819 */ /* 0x000fe2000001140c */
[----:B------:R-:W-:Y:S01]  /*7ac0*/  BSSY B3, `(.L_x_521) ;  /* 0x0000072000037945 */ /* 0x000fe20003800000 */
[----:B------:R-:W-:Y:S02]  /*7ad0*/  LOP3.LUT R14, R14, 0x1c0, RZ, 0xc0, !PT ;  /* 0x000001c00e0e7812 */ /* 0x000fe400078ec0ff */
[----:B------:R-:W-:Y:S02]  /*7ae0*/  LEA.HI R13, R13, R12, RZ, 0x4 ;  /* 0x0000000c0d0d7211 */ /* 0x000fe400078f20ff */
[----:B------:R-:W-:-:S02]  /*7af0*/  LOP3.LUT R80, R80, 0x1c0, RZ, 0xc0, !PT ;  /* 0x000001c050507812 */ /* 0x000fc400078ec0ff */
[----:B------:R-:W-:Y:S02]  /*7b00*/  LEA.HI.SX32 R134, R13, R8, 0x1c ;  /* 0x000000080d867211 */ /* 0x000fe400078fe2ff */
[----:B------:R-:W-:Y:S02]  /*7b10*/  SHF.R.U32.HI R14, RZ, 0x3, R14 ;  /* 0x00000003ff0e7819 */ /* 0x000fe4000001160e */
[----:B------:R-:W-:-:S04]  /*7b20*/  SHF.R.S32.HI R13, RZ, 0x1f, R134 ;  /* 0x0000001fff0d7819 */ /* 0x000fc80000011486 */
[----:B------:R-:W-:Y:S01]  /*7b30*/  LEA.HI R13, R13, R134, RZ, 0x3 ;  /* 0x000000860d0d7211 */ /* 0x000fe200078f18ff */
[----:B------:R-:W-:-:S03]  /*7b40*/  IMAD.SHL.U32 R134, R134, 0x8, RZ ;  /* 0x0000000886867824 */ /* 0x000fc600078e00ff */
[----:B------:R-:W-:Y:S02]  /*7b50*/  SHF.R.S32.HI R13, RZ, 0x3, R13 ;  /* 0x00000003ff0d7819 */ /* 0x000fe4000001140d */
[----:B------:R-:W-:-:S04]  /*7b60*/  LOP3.LUT R12, R80, 0x38, R134, 0xf8, !PT ;  /* 0x00000038500c7812 */ /* 0x000fc800078ef886 */
[----:B------:R-:W-:Y:S01]  /*7b70*/  LOP3.LUT R12, R12, R14, RZ, 0x3c, !PT ;  /* 0x0000000e0c0c7212 */ /* 0x000fe200078e3cff */
[----:B---3--:R-:W-:-:S04]  /*7b80*/  IMAD R13, R13, 0x1400, R15 ;  /* 0x000014000d0d7824 */ /* 0x008fc800078e020f */
[----:B------:R-:W-:-:S04]  /*7b90*/  IMAD.IADD R12, R13, 0x1, R12 ;  /* 0x000000010d0c7824 */ /* 0x000fc800078e020c */
[C---:B------:R-:W-:Y:S02]  /*7ba0*/  IMAD R80, R213.reuse, 0x5000, R12 ;  /* 0x00005000d5507824 */ /* 0x040fe400078e020c */
[----:B------:R-:W-:Y:S02]  /*7bb0*/  IMAD R12, R213, 0x5000, R126 ;  /* 0x00005000d50c7824 */ /* 0x000fe400078e027e */
[--C-:B------:R-:W-:Y:S02]  /*7bc0*/  IMAD R80, R80, 0x2, R23.reuse ;  /* 0x0000000250507824 */ /* 0x100fe400078e0217 */
[----:B------:R-:W-:-:S04]  /*7bd0*/  IMAD R12, R12, 0x2, R23 ;  /* 0x000000020c0c7824 */ /* 0x000fc800078e0217 */
[----:B------:R-:W3:Y:S04]  /*7be0*/  LDS.128 R80, [R80+0x24400] ;  /* 0x0244000050507984 */ /* 0x000ee80000000c00 */
[----:B------:R-:W4:Y:S01]  /*7bf0*/  LDS.128 R12, [R12+0x24400] ;  /* 0x024400000c0c7984 */ /* 0x000f220000000c00 */
[----:B------:R-:W-:Y:S05]  /*7c00*/  @P3 BRA `(.L_x_522) ;  /* 0x0000000400743947 */ /* 0x000fea0003800000 */
[--C-:B------:R-:W-:Y:S02]  /*7c10*/  SHF.R.U64 R36, R36, 0x10, R37.reuse ;  /* 0x0000001024247819 */ /* 0x100fe40000001225 */
[----:B------:R-:W-:Y:S02]  /*7c20*/  SHF.R.U32.HI R135, RZ, 0x10, R37 ;  /* 0x00000010ff877819 */ /* 0x000fe40000011625 */
[----:B------:R-:W-:Y:S02]  /*7c30*/  SHF.R.U64 R37, R38, 0x10, R39 ;  /* 0x0000001026257819 */ /* 0x000fe40000001227 */
[--C-:B------:R-:W-:Y:S02]  /*7c40*/  SHF.R.U64 R38, R44, 0x10, R45.reuse ;  /* 0x000000102c267819 */ /* 0x100fe4000000122d */
[----:B------:R-:W-:Y:S02]  /*7c50*/  SHF.R.U32.HI R45, RZ, 0x10, R45 ;  /* 0x00000010ff2d7819 */ /* 0x000fe4000001162d */
[----:B------:R-:W-:-:S02]  /*7c60*/  PRMT R36, R136, 0x5432, R36 ;  /* 0x0000543288247816 */ /* 0x000fc40000000024 */
[----:B------:R-:W-:Y:S02]  /*7c70*/  PRMT R135, R136, 0x5410, R135 ;  /* 0x0000541088877816 */ /* 0x000fe40000000087 */
[----:B------:R-:W-:Y:S02]  /*7c80*/  SHF.R.U32.HI R136, RZ, 0x10, R39 ;  /* 0x00000010ff887819 */ /* 0x000fe40000011627 */
[--C-:B------:R-:W-:Y:S02]  /*7c90*/  SHF.R.U64 R44, R46, 0x10, R47.reuse ;  /* 0x000000102e2c7819 */ /* 0x100fe4000000122f */
[----:B------:R-:W-:Y:S02]  /*7ca0*/  SHF.R.U32.HI R141, RZ, 0x10, R47 ;  /* 0x00000010ff8d7819 */ /* 0x000fe4000001162f */
[----:B------:R-:W-:Y:S02]  /*7cb0*/  PRMT R46, R161, 0x5410, R45 ;  /* 0x00005410a12e7816 */ /* 0x000fe4000000002d */
[----:B------:R-:W-:-:S02]  /*7cc0*/  PRMT R39, R142, 0x5410, R37 ;  /* 0x000054108e277816 */ /* 0x000fc40000000025 */
[----:B------:R-:W-:Y:S01]  /*7cd0*/  PRMT R47, R142, 0x5432, R136 ;  /* 0x000054328e2f7816 */ /* 0x000fe20000000088 */
[----:B----4-:R-:W-:Y:S01]  /*7ce0*/  IMAD.U32 R142, R13, 0x10000, RZ ;  /* 0x000100000d8e7824 */ /* 0x010fe200078e00ff */
[----:B------:R-:W-:Y:S02]  /*7cf0*/  PRMT R37, R161, 0x5432, R38 ;  /* 0x00005432a1257816 */ /* 0x000fe40000000026 */
[----:B------:R-:W-:Y:S01]  /*7d00*/  PRMT R38, R143, 0x5432, R44 ;  /* 0x000054328f267816 */ /* 0x000fe2000000002c */
[----:B---3--:R-:W-:Y:S01]  /*7d10*/  IMAD.U32 R44, R81, 0x10000, RZ ;  /* 0x00010000512c7824 */ /* 0x008fe200078e00ff */
[----:B------:R-:W-:Y:S01]  /*7d20*/  PRMT R136, R143, 0x5410, R141 ;  /* 0x000054108f887816 */ /* 0x000fe2000000008d */
[C---:B------:R-:W-:Y:S01]  /*7d30*/  IMAD.U32 R141, R46.reuse, 0x10000, RZ ;  /* 0x000100002e8d7824 */ /* 0x040fe200078e00ff */
[----:B------:R-:W-:Y:S01]  /*7d40*/  LOP3.LUT R46, R46, 0xffff0000, RZ, 0xc0, !PT ;  /* 0xffff00002e2e7812 */ /* 0x000fe200078ec0ff */
[----:B------:R-:W-:Y:S01]  /*7d50*/  IMAD.U32 R143, R135, 0x10000, RZ ;  /* 0x00010000878f7824 */ /* 0x000fe200078e00ff */
[----:B------:R-:W-:Y:S01]  /*7d60*/  LOP3.LUT R81, R81, 0xffff0000, RZ, 0xc0, !PT ;  /* 0xffff000051517812 */ /* 0x000fe200078ec0ff */
[C---:B------:R-:W-:Y:S01]  /*7d70*/  FMUL.FTZ R45, R44.reuse, R141 ;  /* 0x0000008d2c2d7220 */ /* 0x040fe20000410000 */
[----:B------:R-:W-:Y:S01]  /*7d80*/  LOP3.LUT R135, R135, 0xffff0000, RZ, 0xc0, !PT ;  /* 0xffff000087877812 */ /* 0x000fe200078ec0ff */
[----:B------:R-:W-:-:S02]  /*7d90*/  FMUL.FTZ R44, R44, R143 ;  /* 0x0000008f2c2c7220 */ /* 0x000fc40000410000 */
[C---:B------:R-:W-:Y:S01]  /*7da0*/  FFMA.FTZ R45, R142.reuse, R143, -R45 ;  /* 0x0000008f8e2d7223 */ /* 0x040fe2000001082d */
[----:B------:R-:W-:Y:S02]  /*7db0*/  IMAD.U32 R143, R47, 0x10000, RZ ;  /* 0x000100002f8f7824 */ /* 0x000fe400078e00ff */
[----:B------:R-:W-:Y:S01]  /*7dc0*/  FFMA.FTZ R44, R142, R141, R44 ;  /* 0x0000008d8e2c7223 */ /* 0x000fe2000001002c */
[----:B------:R-:W-:Y:S01]  /*7dd0*/  LOP3.LUT R141, R13, 0xffff0000, RZ, 0xc0, !PT ;  /* 0xffff00000d8d7812 */ /* 0x000fe200078ec0ff */
[C---:B------:R-:W-:Y:S01]  /*7de0*/  FMUL.FTZ R13, R81.reuse, R46 ;  /* 0x0000002e510d7220 */ /* 0x040fe20000410000 */
[-C--:B------:R-:W-:Y:S01]  /*7df0*/  FMUL.FTZ R81, R81, R135.reuse ;  /* 0x0000008751517220 */ /* 0x080fe20000410000 */
[C---:B------:R-:W-:Y:S01]  /*7e00*/  IMAD.U32 R142, R83.reuse, 0x10000, RZ ;  /* 0x00010000538e7824 */ /* 0x040fe200078e00ff */
[----:B------:R-:W-:Y:S01]  /*7e10*/  LOP3.LUT R83, R83, 0xffff0000, RZ, 0xc0, !PT ;  /* 0xffff000053537812 */ /* 0x000fe200078ec0ff */
[----:B------:R-:W-:Y:S01]  /*7e20*/  FFMA.FTZ R13, R141, R135, -R13 ;  /* 0x000000878d0d7223 */ /* 0x000fe2000001080d */
[----:B------:R-:W-:-:S02]  /*7e30*/  IMAD.U32 R135, R136, 0x10000, RZ ;  /* 0x0001000088877824 */ /* 0x000fc400078e00ff */
[----:B------:R-:W-:Y:S01]  /*7e40*/  FFMA.FTZ R46, R141, R46, R81 ;  /* 0x0000002e8d2e7223 */ /* 0x000fe20000010051 */
[----:B------:R-:W-:Y:S01]  /*7e50*/  IMAD.U32 R141, R15, 0x10000, RZ ;  /* 0x000100000f8d7824 */ /* 0x000fe200078e00ff */
[----:B------:R-:W-:Y:S01]  /*7e60*/  LOP3.LUT R136, R136, 0xffff0000, RZ, 0xc0, !PT ;  /* 0xffff000088887812 */ /* 0x000fe200078ec0ff */
[C---:B------:R-:W-:Y:S01]  /*7e70*/  FMUL.FTZ R81, R142.reuse, R135 ;  /* 0x000000878e517220 */ /* 0x040fe20000410000 */
[----:B------:R-:W-:Y:S01]  /*7e80*/  FMUL.FTZ R142, R142, R143 ;  /* 0x0000008f8e8e7220 */ /* 0x000fe20000410000 */
[----:B------:R-:W-:Y:S01]  /*7e90*/  F2FP.BF16.F32.PACK_AB R13, R13, R45 ;  /* 0x0000002d0d0d723e */ /* 0x000fe200000010ff */
[----:B------:R-:W-:Y:S02]  /*7ea0*/  IMAD.U32 R45, R80, 0x10000, RZ ;  /* 0x00010000502d7824 */ /* 0x000fe400078e00ff */
[C---:B------:R-:W-:Y:S01]  /*7eb0*/  FFMA.FTZ R81, R141.reuse, R143, -R81 ;  /* 0x0000008f8d517223 */ /* 0x040fe20000010851 */
[----:B------:R-:W-:Y:S01]  /*7ec0*/  FFMA.FTZ R135, R141, R135, R142 ;  /* 0x000000878d877223 */ /* 0x000fe2000001008e */
[----:B------:R-:W-:-:S02]  /*7ed0*/  LOP3.LUT R141, R47, 0xffff0000, RZ, 0xc0, !PT ;  /* 0xffff00002f8d7812 */ /* 0x000fc400078ec0ff */
[----:B------:R-:W-:Y:S01]  /*7ee0*/  LOP3.LUT R47, R15, 0xffff0000, RZ, 0xc0, !PT ;  /* 0xffff00000f2f7812 */ /* 0x000fe200078ec0ff */
[C---:B------:R-:W-:Y:S01]  /*7ef0*/  FMUL.FTZ R15, R83.reuse, R136 ;  /* 0x00000088530f7220 */ /* 0x040fe20000410000 */
[----:B------:R-:W-:Y:S01]  /*7f00*/  F2FP.BF16.F32.PACK_AB R44, R46, R44 ;  /* 0x0000002c2e2c723e */ /* 0x000fe200000010ff */
[-C--:B------:R-:W-:Y:S01]  /*7f10*/  FMUL.FTZ R83, R83, R141.reuse ;  /* 0x0000008d53537220 */ /* 0x080fe20000410000 */
[----:B------:R-:W-:Y:S02]  /*7f20*/  IMAD.U32 R46, R37, 0x10000, RZ ;  /* 0x00010000252e7824 */ /* 0x000fe400078e00ff */
[----:B------:R-:W-:Y:S01]  /*7f30*/  FFMA.FTZ R15, R47, R141, -R15 ;  /* 0x0000008d2f0f7223 */ /* 0x000fe2000001080f */
[----:B------:R-:W-:Y:S01]  /*7f40*/  LOP3.LUT R37, R37, 0xffff0000, RZ, 0xc0, !PT ;  /* 0xffff000025257812 */ /* 0x000fe200078ec0ff */
[----:B------:R-:W-:Y:S01]  /*7f50*/  FFMA.FTZ R47, R47, R136, R83 ;  /* 0x000000882f2f7223 */ /* 0x000fe20000010053 */
[C---:B------:R-:W-:Y:S01]  /*7f60*/  IMAD.U32 R83, R36.reuse, 0x10000, RZ ;  /* 0x0001000024537824 */ /* 0x040fe200078e00ff */
[----:B------:R-:W-:-:S02]  /*7f70*/  LOP3.LUT R36, R36, 0xffff0000, RZ, 0xc0, !PT ;  /* 0xffff000024247812 */ /* 0x000fc400078ec0ff */
[----:B------:R-:W-:Y:S01]  /*7f80*/  F2FP.BF16.F32.PACK_AB R15, R15, R81 ;  /* 0x000000510f0f723e */ /* 0x000fe200000010ff */
[----:B------:R-:W-:Y:S01]  /*7f90*/  IMAD.U32 R81, R12, 0x10000, RZ ;  /* 0x000100000c517824 */ /* 0x000fe200078e00ff */
[----:B------:R-:W-:Y:S01]  /*7fa0*/  F2FP.BF16.F32.PACK_AB R47, R47, R135 ;  /* 0x000000872f2f723e */ /* 0x000fe200000010ff */
[C---:B------:R-:W-:Y:S01]  /*7fb0*/  FMUL.FTZ R135, R45.reuse, R46 ;  /* 0x0000002e2d877220 */ /* 0x040fe20000410000 */
[----:B------:R-:W-:-:S03]  /*7fc0*/  FMUL.FTZ R45, R45, R83 ;  /* 0x000000532d2d7220 */ /* 0x000fc60000410000 */
[C---:B------:R-:W-:Y:S01]  /*7fd0*/  FFMA.FTZ R135, R81.reuse, R83, -R135 ;  /* 0x0000005351877223 */ /* 0x040fe20000010887 */
[----:B------:R-:W-:Y:S01]  /*7fe0*/  FFMA.FTZ R45, R81, R46, R45 ;  /* 0x0000002e512d7223 */ /* 0x000fe2000001002d */
[----:B------:R-:W-:Y:S01]  /*7ff0*/  LOP3.LUT R46, R80, 0xffff0000, RZ, 0xc0, !PT ;  /* 0xffff0000502e7812 */ /* 0x000fe200078ec0ff */
[----:B------:R-:W-:Y:S01]  /*8000*/  IMAD.U32 R83, R82, 0x10000, RZ ;  /* 0x0001000052537824 */ /* 0x000fe200078e00ff */
[----:B------:R-:W-:-:S03]  /*8010*/  LOP3.LUT R80, R12, 0xffff0000, RZ, 0xc0, !PT ;  /* 0xffff00000c507812 */ /* 0x000fc600078ec0ff */
[C---:B------:R-:W-:Y:S01]  /*8020*/  FMUL.FTZ R12, R46.reuse, R37 ;  /* 0x000000252e0c7220 */ /* 0x040fe20000410000 */
[----:B------:R-:W-:-:S03]  /*8030*/  FMUL.FTZ R46, R46, R36 ;  /* 0x000000242e2e7220 */ /* 0x000fc60000410000 */
[C---:B------:R-:W-:Y:S01]  /*8040*/  FFMA.FTZ R12, R80.reuse, R36, -R12 ;  /* 0x00000024500c7223 */ /* 0x040fe2000001080c */
[----:B------:R-:W-:Y:S01]  /*8050*/  FFMA.FTZ R36, R80, R37, R46 ;  /* 0x0000002550247223 */ /* 0x000fe2000001002e */
[C---:B------:R-:W-:Y:S01]  /*8060*/  IMAD.U32 R46, R38.reuse, 0x10000, RZ ;  /* 0x00010000262e7824 */ /* 0x040fe200078e00ff */
[----:B------:R-:W-:Y:S01]  /*8070*/  LOP3.LUT R38, R38, 0xffff0000, RZ, 0xc0, !PT ;  /* 0xffff000026267812 */ /* 0x000fe200078ec0ff */
[C---:B------:R-:W-:Y:S01]  /*8080*/  IMAD.U32 R80, R39.reuse, 0x10000, RZ ;  /* 0x0001000027507824 */ /* 0x040fe200078e00ff */
[----:B------:R-:W-:Y:S01]  /*8090*/  LOP3.LUT R39, R39, 0xffff0000, RZ, 0xc0, !PT ;  /* 0xffff000027277812 */ /* 0x000fe200078ec0ff */
[C---:B------:R-:W-:Y:S01]  /*80a0*/  FMUL.FTZ R81, R83.reuse, R46 ;  /* 0x0000002e53517220 */ /* 0x040fe20000410000 */
[C---:B------:R-:W-:Y:S02]  /*80b0*/  IMAD.U32 R37, R14.reuse, 0x10000, RZ ;  /* 0x000100000e257824 */ /* 0x040fe400078e00ff */
[-C--:B------:R-:W-:Y:S01]  /*80c0*/  FMUL.FTZ R83, R83, R80.reuse ;  /* 0x0000005053537220 */ /* 0x080fe20000410000 */
[----:B------:R-:W-:Y:S01]  /*80d0*/  LOP3.LUT R14, R14, 0xffff0000, RZ, 0xc0, !PT ;  /* 0xffff00000e0e7812 */ /* 0x000fe200078ec0ff */
[----:B------:R-:W-:-:S02]  /*80e0*/  FFMA.FTZ R81, R37, R80, -R81 ;  /* 0x0000005025517223 */ /* 0x000fc40000010851 */
[----:B------:R-:W-:Y:S01]  /*80f0*/  FFMA.FTZ R83, R37, R46, R83 ;  /* 0x0000002e25537223 */ /* 0x000fe20000010053 */
[----:B------:R-:W-:Y:S02]  /*8100*/  LOP3.LUT R37, R82, 0xffff0000, RZ, 0xc0, !PT ;  /* 0xffff000052257812 */ /* 0x000fe400078ec0ff */
[----:B------:R-:W-:Y:S02]  /*8110*/  F2FP.BF16.F32.PACK_AB R36, R36, R45 ;  /* 0x0000002d2424723e */ /* 0x000fe400000010ff */
[----:B------:R-:W-:Y:S01]  /*8120*/  F2FP.BF16.F32.PACK_AB R12, R12, R135 ;  /* 0x000000870c0c723e */ /* 0x000fe200000010ff */
[CC--:B------:R-:W-:Y:S01]  /*8130*/  FMUL.FTZ R46, R37.reuse, R38.reuse ;  /* 0x00000026252e7220 */ /* 0x0c0fe20000410000 */
[-C--:B------:R-:W-:Y:S01]  /*8140*/  FMUL.FTZ R37, R37, R39.reuse ;  /* 0x0000002725257220 */ /* 0x080fe20000410000 */
[----:B------:R-:W-:Y:S02]  /*8150*/  IMAD.MOV.U32 R80, RZ, RZ, R36 ;  /* 0x000000ffff507224 */ /* 0x000fe400078e0024 */
[C---:B------:R-:W-:Y:S01]  /*8160*/  FFMA.FTZ R46, R14.reuse, R39, -R46 ;  /* 0x000000270e2e7223 */ /* 0x040fe2000001082e */
[----:B------:R-:W-:-:S04]  /*8170*/  FFMA.FTZ R37, R14, R38, R37 ;  /* 0x000000260e257223 */ /* 0x000fc80000010025 */
[----:B------:R-:W-:Y:S01]  /*8180*/  F2FP.BF16.F32.PACK_AB R46, R46, R81 ;  /* 0x000000512e2e723e */ /* 0x000fe200000010ff */
[----:B------:R-:W-:Y:S01]  /*8190*/  IMAD.MOV.U32 R81, RZ, RZ, R44 ;  /* 0x000000ffff517224 */ /* 0x000fe200078e002c */
[----:B------:R-:W-:-:S03]  /*81a0*/  F2FP.BF16.F32.PACK_AB R83, R37, R83 ;  /* 0x000000532553723e */ /* 0x000fc600000010ff */
[----:B------:R-:W-:Y:S02]  /*81b0*/  IMAD.MOV.U32 R14, RZ, RZ, R46 ;  /* 0x000000ffff0e7224 */ /* 0x000fe400078e002e */
[----:B------:R-:W-:Y:S01]  /*81c0*/  IMAD.MOV.U32 R82, RZ, RZ, R83 ;  /* 0x000000ffff527224 */ /* 0x000fe200078e0053 */
[----:B------:R-:W-:-:S07]  /*81d0*/  MOV R83, R47 ;  /* 0x0000002f00537202 */ /* 0x000fce0000000f00 */
.L_x_522:
[----:B------:R-:W-:Y:S05]  /*81e0*/  BSYNC B3 ;  /* 0x0000000000037941 */ /* 0x000fea0003800000 */
.L_x_521:
[----:B------:R-:W-:Y:S01]  /*81f0*/  LEA R36, P3, R9, R11, 0x1 ;  /* 0x0000000b09247211 */ /* 0x000fe200078608ff */
[----:B------:R-:W-:-:S03]  /*8200*/  ULDC.64 UR4, c[0x0][0x208] ;  /* 0x0000820000047ab9 */ /* 0x000fc60000000a00 */
[----:B--2---:R-:W-:Y:S02]  /*8210*/  LEA.HI.X R37, R9, R119, R27, 0x1, P3 ;  /* 0x0000007709257211 */ /* 0x004fe400018f0c1b */
[----:B------:R-:W-:-:S03]  /*8220*/  ISETP.GE.AND P3, PT, R134, R128, PT ;  /* 0x000000808600720c */ /* 0x000fc60003f66270 */
[----:B----4-:R2:W-:Y:S10]  /*8230*/  ST.E.128 desc[UR4][R36.64], R12 ;  /* 0x0000000c24007985 */ /* 0x0105f4000c101d04 */
[----:B--2---:R-:W-:-:S05]  /*8240*/  @!P3 IMAD.WIDE R12, R134, 0x2, R118 ;  /* 0x00000002860cb825 */ /* 0x004fca00078e0276 */
[----:B---3--:R3:W-:Y:S02]  /*8250*/  @!P3 ST.E.128 desc[UR4][R12.64], R80 ;  /* 0x000000500c00b985 */ /* 0x0087e4000c101d04 */
.L_x_520:
[----:B------:R-:W-:Y:S05]  /*8260*/  BSYNC B2 ;  /* 0x0000000000027941 */ /* 0x000fea0003800000 */
.L_x_519:
[----:B------:R-:W-:-:S13]  /*8270*/  ISETP.NE.AND P3, PT, R21, RZ, PT ;  /* 0x000000ff1500720c */ /* 0x000fda0003f65270 */
[----:B------:R-:W-:Y:S05]  /*8280*/  @!P3 BRA `(.L_x_518) ;  /* 0x000000080004b947 */ /* 0x000fea0003800000 */
[----:B------:R-:W4:Y:S01]  /*8290*/  LDL R15, [R1+0x5c] ;  /* 0x00005c00010f7983 */ /* 0x000f220000100800 */
[----:B---3--:R-:W-:Y:S01]  /*82a0*/  SEL R12, R111, R132, !P1 ;  /* 0x000000846f0c7207 */ /* 0x008fe20004800000 */
        /* <DEDUP_REMOVED lines=16> */
[----:B----4-:R-:W-:-:S04]  /*83b0*/  IMAD R13, R13, 0x1400, R15 ;  /* 0x000014000d0d7824 */ /* 0x010fc800078e020f */
        /* <DEDUP_REMOVED lines=8> */
[----:B------:R-:W-:Y:S01]  /*8440*/  SHF.R.U32.HI R46, RZ, 0x10, R41 ;  /* 0x00000010ff2e7819 */ /* 0x000fe20000011629 */
[----:B---3--:R-:W-:Y:S01]  /*8450*/  IMAD.U32 R81, R37, 0x10000, RZ ;  /* 0x0001000025517824 */ /* 0x008fe200078e00ff */
[--C-:B------:R-:W-:Y:S01]  /*8460*/  SHF.R.U64 R32, R32, 0x10, R33.reuse ;  /* 0x0000001020207819 */ /* 0x100fe20000001221 */
[----:B----4-:R-:W-:Y:S01]  /*8470*/  IMAD.U32 R47, R13, 0x10000, RZ ;  /* 0x000100000d2f7824 */ /* 0x010fe200078e00ff */
[----:B------:R-:W-:Y:S02]  /*8480*/  SHF.R.U32.HI R33, RZ, 0x10, R33 ;  /* 0x00000010ff217819 */ /* 0x000fe40000011621 */
[----:B------:R-:W-:Y:S02]  /*8490*/  PRMT R46, R158, 0x5410, R46 ;  /* 0x000054109e2e7816 */ /* 0x000fe4000000002e */
[----:B------:R-:W-:Y:S02]  /*84a0*/  SHF.R.U64 R34, R34, 0x10, R35 ;  /* 0x0000001022227819 */ /* 0x000fe40000001223 */
[----:B------:R-:W-:Y:S01]  /*84b0*/  PRMT R33, R160, 0x5410, R33 ;  /* 0x00005410a0217816 */ /* 0x000fe20000000021 */
[----:B------:R-:W-:Y:S01]  /*84c0*/  IMAD.U32 R80, R46, 0x10000, RZ ;  /* 0x000100002e507824 */ /* 0x000fe200078e00ff */
[----:B------:R-:W-:-:S02]  /*84d0*/  SHF.R.U32.HI R45, RZ, 0x10, R35 ;  /* 0x00000010ff2d7819 */ /* 0x000fc40000011623 */
[----:B------:R-:W-:Y:S02]  /*84e0*/  SHF.R.U64 R35, R40, 0x10, R41 ;  /* 0x0000001028237819 */ /* 0x000fe40000001229 */
[--C-:B------:R-:W-:Y:S02]  /*84f0*/  SHF.R.U64 R40, R42, 0x10, R43.reuse ;  /* 0x000000102a287819 */ /* 0x100fe4000000122b */
[----:B------:R-:W-:Y:S02]  /*8500*/  PRMT R41, R159, 0x5432, R34 ;  /* 0x000054329f297816 */ /* 0x000fe40000000022 */
[----:B------:R-:W-:Y:S01]  /*8510*/  SHF.R.U32.HI R42, RZ, 0x10, R43 ;  /* 0x00000010ff2a7819 */ /* 0x000fe2000001162b */
[----:B------:R-:W-:Y:S01]  /*8520*/  IMAD.U32 R43, R33, 0x10000, RZ ;  /* 0x00010000212b7824 */ /* 0x000fe200078e00ff */
[----:B------:R-:W-:Y:S01]  /*8530*/  PRMT R34, R159, 0x5410, R45 ;  /* 0x000054109f227816 */ /* 0x000fe2000000002d */
[----:B------:R-:W-:Y:S01]  /*8540*/  FMUL.FTZ R45, R81, R80 ;  /* 0x00000050512d7220 */ /* 0x000fe20000410000 */
[----:B------:R-:W-:-:S02]  /*8550*/  LOP3.LUT R46, R46, 0xffff0000, RZ, 0xc0, !PT ;  /* 0xffff00002e2e7812 */ /* 0x000fc400078ec0ff */
[----:B------:R-:W-:Y:S01]  /*8560*/  LOP3.LUT R37, R37, 0xffff0000, RZ, 0xc0, !PT ;  /* 0xffff000025257812 */ /* 0x000fe200078ec0ff */
[-C--:B------:R-:W-:Y:S01]  /*8570*/  FFMA.FTZ R45, R47, R43.reuse, -R45 ;  /* 0x0000002b2f2d7223 */ /* 0x080fe2000001082d */
[----:B------:R-:W-:Y:S01]  /*8580*/  FMUL.FTZ R43, R81, R43 ;  /* 0x0000002b512b7220 */ /* 0x000fe20000410000 */
[----:B------:R-:W-:Y:S01]  /*8590*/  LOP3.LUT R33, R33, 0xffff0000, RZ, 0xc0, !PT ;  /* 0xffff000021217812 */ /* 0x000fe200078ec0ff */
[----:B------:R-:W-:Y:S01]  /*85a0*/  IMAD.U32 R81, R39, 0x10000, RZ ;  /* 0x0001000027517824 */ /* 0x000fe200078e00ff */
[----:B------:R-:W-:Y:S01]  /*85b0*/  PRMT R42, R157, 0x5410, R42 ;  /* 0x000054109d2a7816 */ /* 0x000fe2000000002a */
[----:B------:R-:W-:Y:S01]  /*85c0*/  FFMA.FTZ R43, R47, R80, R43 ;  /* 0x000000502f2b7223 */ /* 0x000fe2000001002b */
[----:B------:R-:W-:Y:S01]  /*85d0*/  LOP3.LUT R47, R13, 0xffff0000, RZ, 0xc0, !PT ;  /* 0xffff00000d2f7812 */ /* 0x000fe200078ec0ff */
[----:B------:R-:W-:Y:S01]  /*85e0*/  FMUL.FTZ R13, R37, R46 ;  /* 0x0000002e250d7220 */ /* 0x000fe20000410000 */
[----:B------:R-:W-:Y:S01]  /*85f0*/  LOP3.LUT R39, R39, 0xffff0000, RZ, 0xc0, !PT ;  /* 0xffff000027277812 */ /* 0x000fe200078ec0ff */
[C---:B------:R-:W-:Y:S01]  /*8600*/  IMAD.U32 R80, R42.reuse, 0x10000, RZ ;  /* 0x000100002a507824 */ /* 0x040fe200078e00ff */
[----:B------:R-:W-:Y:S01]  /*8610*/  LOP3.LUT R42, R42, 0xffff0000, RZ, 0xc0, !PT ;  /* 0xffff00002a2a7812 */ /* 0x000fe200078ec0ff */
[-C--:B------:R-:W-:Y:S01]  /*8620*/  FFMA.FTZ R13, R47, R33.reuse, -R13 ;  /* 0x000000212f0d7223 */ /* 0x080fe2000001080d */
[----:B------:R-:W-:Y:S01]  /*8630*/  FMUL.FTZ R33, R37, R33 ;  /* 0x0000002125217220 */ /* 0x000fe20000410000 */
[----:B------:R-:W-:Y:S01]  /*8640*/  FMUL.FTZ R37, R81, R80 ;  /* 0x0000005051257220 */ /* 0x000fe20000410000 */
[----:B------:R-:W-:-:S02]  /*8650*/  PRMT R35, R158, 0x5432, R35 ;  /* 0x000054329e237816 */ /* 0x000fc40000000023 */
[----:B------:R-:W-:Y:S01]  /*8660*/  FFMA.FTZ R33, R47, R46, R33 ;  /* 0x0000002e2f217223 */ /* 0x000fe20000010021 */
[C---:B------:R-:W-:Y:S01]  /*8670*/  IMAD.U32 R47, R15.reuse, 0x10000, RZ ;  /* 0x000100000f2f7824 */ /* 0x040fe200078e00ff */
[----:B------:R-:W-:Y:S01]  /*8680*/  LOP3.LUT R15, R15, 0xffff0000, RZ, 0xc0, !PT ;  /* 0xffff00000f0f7812 */ /* 0x000fe200078ec0ff */
[C---:B------:R-:W-:Y:S01]  /*8690*/  IMAD.U32 R46, R34.reuse, 0x10000, RZ ;  /* 0x00010000222e7824 */ /* 0x040fe200078e00ff */
[----:B------:R-:W-:Y:S02]  /*86a0*/  LOP3.LUT R34, R34, 0xffff0000, RZ, 0xc0, !PT ;  /* 0xffff000022227812 */ /* 0x000fe400078ec0ff */
[----:B------:R-:W-:Y:S01]  /*86b0*/  PRMT R32, R160, 0x5432, R32 ;  /* 0x00005432a0207816 */ /* 0x000fe20000000020 */
[-C--:B------:R-:W-:Y:S01]  /*86c0*/  FFMA.FTZ R37, R47, R46.reuse, -R37 ;  /* 0x0000002e2f257223 */ /* 0x080fe20000010825 */
[----:B------:R-:W-:Y:S01]  /*86d0*/  FMUL.FTZ R46, R81, R46 ;  /* 0x0000002e512e7220 */ /* 0x000fe20000410000 */
[----:B------:R-:W-:Y:S02]  /*86e0*/  F2FP.BF16.F32.PACK_AB R33, R33, R43 ;  /* 0x0000002b2121723e */ /* 0x000fe400000010ff */
[----:B------:R-:W-:Y:S01]  /*86f0*/  PRMT R40, R157, 0x5432, R40 ;  /* 0x000054329d287816 */ /* 0x000fe20000000028 */
[----:B------:R-:W-:Y:S01]  /*8700*/  FFMA.FTZ R46, R47, R80, R46 ;  /* 0x000000502f2e7223 */ /* 0x000fe2000001002e */
[----:B------:R-:W-:Y:S01]  /*8710*/  FMUL.FTZ R47, R39, R42 ;  /* 0x0000002a272f7220 */ /* 0x000fe20000410000 */
[----:B------:R-:W-:-:S03]  /*8720*/  F2FP.BF16.F32.PACK_AB R13, R13, R45 ;  /* 0x0000002d0d0d723e */ /* 0x000fc600000010ff */
[-C--:B------:R-:W-:Y:S01]  /*8730*/  FFMA.FTZ R47, R15, R34.reuse, -R47 ;  /* 0x000000220f2f7223 */ /* 0x080fe2000001082f */
[----:B------:R-:W-:Y:S01]  /*8740*/  FMUL.FTZ R34, R39, R34 ;  /* 0x0000002227227220 */ /* 0x000fe20000410000 */
[----:B------:R-:W-:-:S03]  /*8750*/  IMAD.U32 R39, R36, 0x10000, RZ ;  /* 0x0001000024277824 */ /* 0x000fc600078e00ff */
[----:B------:R-:W-:Y:S01]  /*8760*/  F2FP.BF16.F32.PACK_AB R47, R47, R37 ;  /* 0x000000252f2f723e */ /* 0x000fe200000010ff */
[----:B------:R-:W-:Y:S01]  /*8770*/  FFMA.FTZ R34, R15, R42, R34 ;  /* 0x0000002a0f227223 */ /* 0x000fe20000010022 */
[C---:B------:R-:W-:Y:S01]  /*8780*/  IMAD.U32 R37, R35.reuse, 0x10000, RZ ;  /* 0x0001000023257824 */ /* 0x040fe200078e00ff */
[----:B------:R-:W-:Y:S01]  /*8790*/  LOP3.LUT R35, R35, 0xffff0000, RZ, 0xc0, !PT ;  /* 0xffff000023237812 */ /* 0x000fe200078ec0ff */
[C---:B------:R-:W-:Y:S01]  /*87a0*/  IMAD.U32 R42, R32.reuse, 0x10000, RZ ;  /* 0x00010000202a7824 */ /* 0x040fe200078e00ff */
[----:B------:R-:W-:Y:S01]  /*87b0*/  LOP3.LUT R32, R32, 0xffff0000, RZ, 0xc0, !PT ;  /* 0xffff000020207812 */ /* 0x000fe200078ec0ff */
[C---:B------:R-:W-:Y:S01]  /*87c0*/  FMUL.FTZ R43, R39.reuse, R37 ;  /* 0x00000025272b7220 */ /* 0x040fe20000410000 */
[----:B------:R-:W-:Y:S02]  /*87d0*/  IMAD.U32 R15, R12, 0x10000, RZ ;  /* 0x000100000c0f7824 */ /* 0x000fe400078e00ff */
[----:B------:R-:W-:Y:S01]  /*87e0*/  FMUL.FTZ R39, R39, R42 ;  /* 0x0000002a27277220 */ /* 0x000fe20000410000 */
[----:B------:R-:W-:Y:S01]  /*87f0*/  F2FP.BF16.F32.PACK_AB R34, R34, R46 ;  /* 0x0000002e2222723e */ /* 0x000fe200000010ff */
[----:B------:R-:W-:-:S02]  /*8800*/  FFMA.FTZ R43, R15, R42, -R43 ;  /* 0x0000002a0f2b7223 */ /* 0x000fc4000001082b */
        /* <DEDUP_REMOVED lines=12> */
[----:B------:R-:W-:Y:S01]  /*88d0*/  FMUL.FTZ R37, R42, R35 ;  /* 0x000000232a257220 */ /* 0x000fe20000410000 */
[----:B------:R-:W-:Y:S02]  /*88e0*/  IMAD.U32 R32, R14, 0x10000, RZ ;  /* 0x000100000e207824 */ /* 0x000fe400078e00ff */
[-C--:B------:R-:W-:Y:S01]  /*88f0*/  FMUL.FTZ R42, R42, R36.reuse ;  /* 0x000000242a2a7220 */ /* 0x080fe20000410000 */
[----:B------:R-:W-:Y:S01]  /*8900*/  LOP3.LUT R14, R14, 0xffff0000, RZ, 0xc0, !PT ;  /* 0xffff00000e0e7812 */ /* 0x000fe200078ec0ff */
[----:B------:R-:W-:-:S02]  /*8910*/  FFMA.FTZ R37, R32, R36, -R37 ;  /* 0x0000002420257223 */ /* 0x000fc40000010825 */
[----:B------:R-:W-:Y:S01]  /*8920*/  FFMA.FTZ R42, R32, R35, R42 ;  /* 0x00000023202a7223 */ /* 0x000fe2000001002a */
[----:B------:R-:W-:Y:S02]  /*8930*/  LOP3.LUT R32, R38, 0xffff0000, RZ, 0xc0, !PT ;  /* 0xffff000026207812 */ /* 0x000fe400078ec0ff */
[----:B------:R-:W-:Y:S01]  /*8940*/  F2FP.BF16.F32.PACK_AB R15, R15, R39 ;  /* 0x000000270f0f723e */ /* 0x000fe200000010ff */
[----:B------:R-:W-:Y:S01]  /*8950*/  IMAD.MOV.U32 R39, RZ, RZ, R34 ;  /* 0x000000ffff277224 */ /* 0x000fe200078e0022 */
[----:B------:R-:W-:Y:S01]  /*8960*/  F2FP.BF16.F32.PACK_AB R12, R12, R43 ;  /* 0x0000002b0c0c723e */ /* 0x000fe200000010ff */
[CC--:B------:R-:W-:Y:S01]  /*8970*/  FMUL.FTZ R35, R32.reuse, R40.reuse ;  /* 0x0000002820237220 */ /* 0x0c0fe20000410000 */
[-C--:B------:R-:W-:Y:S01]  /*8980*/  FMUL.FTZ R32, R32, R41.reuse ;  /* 0x0000002920207220 */ /* 0x080fe20000410000 */
[----:B------:R-:W-:Y:S02]  /*8990*/  IMAD.MOV.U32 R36, RZ, RZ, R15 ;  /* 0x000000ffff247224 */ /* 0x000fe400078e000f */
[C---:B------:R-:W-:Y:S01]  /*89a0*/  FFMA.FTZ R35, R14.reuse, R41, -R35 ;  /* 0x000000290e237223 */ /* 0x040fe20000010823 */
[----:B------:R-:W-:Y:S01]  /*89b0*/  FFMA.FTZ R32, R14, R40, R32 ;  /* 0x000000280e207223 */ /* 0x000fe20000010020 */
[----:B------:R-:W-:-:S03]  /*89c0*/  IMAD.MOV.U32 R15, RZ, RZ, R47 ;  /* 0x000000ffff0f7224 */ /* 0x000fc600078e002f */
[----:B------:R-:W-:Y:S01]  /*89d0*/  F2FP.BF16.F32.PACK_AB R35, R35, R37 ;  /* 0x000000252323723e */ /* 0x000fe200000010ff */
[----:B------:R-:W-:Y:S01]  /*89e0*/  IMAD.MOV.U32 R37, RZ, RZ, R33 ;  /* 0x000000ffff257224 */ /* 0x000fe200078e0021 */
[----:B------:R-:W-:-:S03]  /*89f0*/  F2FP.BF16.F32.PACK_AB R32, R32, R42 ;  /* 0x0000002a2020723e */ /* 0x000fc600000010ff */
[----:B------:R-:W-:Y:S02]  /*8a00*/  IMAD.MOV.U32 R14, RZ, RZ, R35 ;  /* 0x000000ffff0e7224 */ /* 0x000fe400078e0023 */
[----:B------:R-:W-:-:S07]  /*8a10*/  IMAD.MOV.U32 R38, RZ, RZ, R32 ;  /* 0x000000ffff267224 */ /* 0x000fce00078e0020 */
.L_x_524:
[----:B------:R-:W-:Y:S05]  /*8a20*/  BSYNC B2 ;  /* 0x0000000000027941 */ /* 0x000fea0003800000 */
.L_x_523:
[----:B------:R-:W-:Y:S01]  /*8a30*/  LEA R32, P3, R20, R11, 0x1 ;  /* 0x0000000b14207211 */ /* 0x000fe200078608ff */
[----:B------:R-:W-:-:S03]  /*8a40*/  ULDC.64 UR4, c[0x0][0x208] ;  /* 0x0000820000047ab9 */ /* 0x000fc60000000a00 */
[----:B--2---:R-:W-:Y:S02]  /*8a50*/  LEA.HI.X R33, R20, R119, R28, 0x1, P3 ;  /* 0x0000007714217211 */ /* 0x004fe400018f0c1c */
[----:B------:R-:W-:-:S03]  /*8a60*/  ISETP.GE.AND P3, PT, R44, R128, PT ;  /* 0x000000802c00720c */ /* 0x000fc60003f66270 */
[----:B----4-:R4:W-:Y:S10]  /*8a70*/  ST.E.128 desc[UR4][R32.64], R12 ;  /* 0x0000000c20007985 */ /* 0x0109f4000c101d04 */
[----:B------:R-:W-:-:S05]  /*8a80*/  @!P3 IMAD.WIDE R118, R44, 0x2, R118 ;  /* 0x000000022c76b825 */ /* 0x000fca00078e0276 */
[----:B---3--:R4:W-:Y:S02]  /*8a90*/  @!P3 ST.E.128 desc[UR4][R118.64], R36 ;  /* 0x000000247600b985 */ /* 0x0089e4000c101d04 */
.L_x_518:
[----:B------:R-:W-:Y:S05]  /*8aa0*/  BSYNC B1 ;  /* 0x0000000000017941 */ /* 0x000fea0003800000 */
.L_x_517:
[----:B------:R-:W-:-:S03]  /*8ab0*/  UMOV UR4, 0xffffffff ;  /* 0xffffffff00047882 */ /* 0x000fc60000000000 */
[----:B------:R-:W-:Y:S05]  /*8ac0*/  BRA.DIV UR4, `(.L_x_525) ;  /* 0x0000022604287947 */ /* 0x000fea000b800000 */
[----:B----4-:R4:W0:Y:S04]  /*8ad0*/  SHFL.IDX PT, R37, R116, 0x1, 0x181f ;  /* 0x00381f0074257f89 */ /* 0x01082800000e0000 */
[----:B---3--:R4:W3:Y:S02]  /*8ae0*/  SHFL.IDX PT, R11, R117, 0x1, 0x181f ;  /* 0x00381f00750b7f89 */ /* 0x0088e400000e0000 */
.L_x_831:
        /* <DEDUP_REMOVED lines=8> */
[----:B------:R-:W-:Y:S01]  /*8b70*/  VIADD R14, R224, 0x20 ;  /* 0x00000020e00e7836 */ /* 0x000fe20000000000 */
[----:B------:R-:W-:Y:S01]  /*8b80*/  ISETP.GE.AND P3, PT, R16, R110, PT ;  /* 0x0000006e1000720c */ /* 0x000fe20003f66270 */
[----:B------:R-:W-:Y:S01]  /*8b90*/  VIADD R32, R224, 0x20 ;  /* 0x00000020e0207836 */ /* 0x000fe20000000000 */
[----:B------:R-:W-:Y:S01]  /*8ba0*/  SHF.R.S32.HI R13, RZ, 0x1f, R12 ;  /* 0x0000001fff0d7819 */ /* 0x000fe2000001140c */
[----:B------:R-:W-:Y:S01]  /*8bb0*/  IMAD.SHL.U32 R14, R14, 0x40, RZ ;  /* 0x000000400e0e7824 */ /* 0x000fe200078e00ff */
[----:B------:R-:W-:Y:S01]  /*8bc0*/  BSSY B3, `(.L_x_530) ;  /* 0x0000072000037945 */ /* 0x000fe20003800000 */
[----:B------:R-:W-:Y:S01]  /*8bd0*/  IMAD.SHL.U32 R32, R32, 0x40, RZ ;  /* 0x0000004020207824 */ /* 0x000fe200078e00ff */
[----:B------:R-:W-:Y:S02]  /*8be0*/  LEA.HI R13, R13, R12, RZ, 0x4 ;  /* 0x0000000c0d0d7211 */ /* 0x000fe400078f20ff */
[----:B------:R-:W-:-:S02]  /*8bf0*/  LOP3.LUT R14, R14, 0x1c0, RZ, 0xc0, !PT ;  /* 0x000001c00e0e7812 */ /* 0x000fc400078ec0ff */
[----:B------:R-:W-:Y:S02]  /*8c00*/  LEA.HI.SX32 R40, R13, R8, 0x1c ;  /* 0x000000080d287211 */ /* 0x000fe400078fe2ff */
[----:B------:R-:W-:Y:S02]  /*8c10*/  LOP3.LUT R32, R32, 0x1c0, RZ, 0xc0, !PT ;  /* 0x000001c020207812 */ /* 0x000fe400078ec0ff */
[----:B------:R-:W-:Y:S02]  /*8c20*/  SHF.R.S32.HI R13, RZ, 0x1f, R40 ;  /* 0x0000001fff0d7819 */ /* 0x000fe40000011428 */
[----:B------:R-:W-:Y:S02]  /*8c30*/  SHF.R.U32.HI R14, RZ, 0x3, R14 ;  /* 0x00000003ff0e7819 */ /* 0x000fe4000001160e */
        /* <DEDUP_REMOVED lines=12> */
[----:B------:R-:W0:Y:S01]  /*8d00*/  LDS.128 R12, [R12+0x24400] ;  /* 0x024400000c0c7984 */ /* 0x000e220000000c00 */
[----:B------:R-:W-:Y:S05]  /*8d10*/  @P3 BRA `(.L_x_531) ;  /* 0x0000000400703947 */ /* 0x000fea0003800000 */
[--C-:B------:R-:W-:Y:S01]  /*8d20*/  SHF.R.U64 R41, R60, 0x10, R61.reuse ;  /* 0x000000103c297819 */ /* 0x100fe2000000123d */
[----:B---3--:R-:W-:Y:S01]  /*8d30*/  IMAD.U32 R47, R33, 0x10000, RZ ;  /* 0x00010000212f7824 */ /* 0x008fe200078e00ff */
[----:B------:R-:W-:Y:S01]  /*8d40*/  SHF.R.U32.HI R60, RZ, 0x10, R61 ;  /* 0x00000010ff3c7819 */ /* 0x000fe2000001163d */
[----:B0-----:R-:W-:Y:S01]  /*8d50*/  IMAD.U32 R45, R13, 0x10000, RZ ;  /* 0x000100000d2d7824 */ /* 0x001fe200078e00ff */
[--C-:B------:R-:W-:Y:S02]  /*8d60*/  SHF.R.U64 R38, R52, 0x10, R53.reuse ;  /* 0x0000001034267819 */ /* 0x100fe40000001235 */
[----:B------:R-:W-:Y:S02]  /*8d70*/  SHF.R.U32.HI R52, RZ, 0x10, R53 ;  /* 0x00000010ff347819 */ /* 0x000fe40000011635 */
[----:B------:R-:W-:Y:S02]  /*8d80*/  PRMT R60, R155, 0x5432, R60 ;  /* 0x000054329b3c7816 */ /* 0x000fe4000000003c */
[----:B------:R-:W-:-:S02]  /*8d90*/  PRMT R52, R153, 0x5432, R52 ;  /* 0x0000543299347816 */ /* 0x000fc40000000034 */
[----:B------:R-:W-:Y:S01]  /*8da0*/  LOP3.LUT R33, R33, 0xffff0000, RZ, 0xc0, !PT ;  /* 0xffff000021217812 */ /* 0x000fe200078ec0ff */
[C---:B------:R-:W-:Y:S01]  /*8db0*/  IMAD.U32 R46, R60.reuse, 0x10000, RZ ;  /* 0x000100003c2e7824 */ /* 0x040fe200078e00ff */
[----:B------:R-:W-:Y:S01]  /*8dc0*/  LOP3.LUT R60, R60, 0xffff0000, RZ, 0xc0, !PT ;  /* 0xffff00003c3c7812 */ /* 0x000fe200078ec0ff */
[----:B------:R-:W-:Y:S01]  /*8dd0*/  IMAD.U32 R43, R52, 0x10000, RZ ;  /* 0x00010000342b7824 */ /* 0x000fe200078e00ff */
[--C-:B------:R-:W-:Y:S01]  /*8de0*/  SHF.R.U64 R42, R62, 0x10, R63.reuse ;  /* 0x000000103e2a7819 */ /* 0x100fe2000000123f */
[----:B------:R-:W-:Y:S01]  /*8df0*/  FMUL.FTZ R44, R47, R46 ;  /* 0x0000002e2f2c7220 */ /* 0x000fe20000410000 */
[----:B------:R-:W-:Y:S02]  /*8e00*/  SHF.R.U32.HI R62, RZ, 0x10, R63 ;  /* 0x00000010ff3e7819 */ /* 0x000fe4000001163f */
[----:B------:R-:W-:Y:S01]  /*8e10*/  LOP3.LUT R52, R52, 0xffff0000, RZ, 0xc0, !PT ;  /* 0xffff000034347812 */ /* 0x000fe200078ec0ff */
[-C--:B------:R-:W-:Y:S01]  /*8e20*/  FFMA.FTZ R44, R45, R43.reuse, -R44 ;  /* 0x0000002b2d2c7223 */ /* 0x080fe2000001082c */
[----:B------:R-:W-:Y:S01]  /*8e30*/  FMUL.FTZ R43, R47, R43 ;  /* 0x0000002b2f2b7220 */ /* 0x000fe20000410000 */
[----:B------:R-:W-:-:S02]  /*8e40*/  SHF.R.U64 R39, R54, 0x10, R55 ;  /* 0x0000001036277819 */ /* 0x000fc40000001237 */
[----:B------:R-:W-:Y:S01]  /*8e50*/  SHF.R.U32.HI R54, RZ, 0x10, R55 ;  /* 0x00000010ff367819 */ /* 0x000fe20000011637 */
[----:B------:R-:W-:Y:S01]  /*8e60*/  FFMA.FTZ R43, R45, R46, R43 ;  /* 0x0000002e2d2b7223 */ /* 0x000fe2000001002b */
[----:B------:R-:W-:Y:S01]  /*8e70*/  LOP3.LUT R45, R13, 0xffff0000, RZ, 0xc0, !PT ;  /* 0xffff00000d2d7812 */ /* 0x000fe200078ec0ff */
[C---:B------:R-:W-:Y:S01]  /*8e80*/  FMUL.FTZ R13, R33.reuse, R60 ;  /* 0x0000003c210d7220 */ /* 0x040fe20000410000 */
[----:B------:R-:W-:Y:S01]  /*8e90*/  PRMT R62, R154, 0x5432, R62 ;  /* 0x000054329a3e7816 */ /* 0x000fe2000000003e */
[-C--:B------:R-:W-:Y:S01]  /*8ea0*/  FMUL.FTZ R33, R33, R52.reuse ;  /* 0x0000003421217220 */ /* 0x080fe20000410000 */
[----:B------:R-:W-:Y:S01]  /*8eb0*/  PRMT R54, R152, 0x5432, R54 ;  /* 0x0000543298367816 */ /* 0x000fe20000000036 */
[----:B------:R-:W-:Y:S01]  /*8ec0*/  FFMA.FTZ R13, R45, R52, -R13 ;  /* 0x000000342d0d7223 */ /* 0x000fe2000001080d */
[----:B------:R-:W-:Y:S01]  /*8ed0*/  SHF.L.U32 R52, R35, 0x10, RZ ;  /* 0x0000001023347819 */ /* 0x000fe200000006ff */
[C---:B------:R-:W-:Y:S02]  /*8ee0*/  IMAD.U32 R47, R62.reuse, 0x10000, RZ ;  /* 0x000100003e2f7824 */ /* 0x040fe400078e00ff */
[----:B------:R-:W-:Y:S01]  /*8ef0*/  FFMA.FTZ R33, R45, R60, R33 ;  /* 0x0000003c2d217223 */ /* 0x000fe20000010021 */
[----:B------:R-:W-:Y:S01]  /*8f00*/  IMAD.U32 R46, R15, 0x10000, RZ ;  /* 0x000100000f2e7824 */ /* 0x000fe200078e00ff */
[----:B------:R-:W-:Y:S01]  /*8f10*/  LOP3.LUT R62, R62, 0xffff0000, RZ, 0xc0, !PT ;  /* 0xffff00003e3e7812 */ /* 0x000fe200078ec0ff */
[----:B------:R-:W-:-:S02]  /*8f20*/  IMAD.U32 R45, R54, 0x10000, RZ ;  /* 0x00010000362d7824 */ /* 0x000fc400078e00ff */
[----:B------:R-:W-:Y:S01]  /*8f30*/  FMUL.FTZ R53, R52, R47 ;  /* 0x0000002f34357220 */ /* 0x000fe20000410000 */
[----:B------:R-:W-:Y:S02]  /*8f40*/  LOP3.LUT R35, R35, 0xffff0000, RZ, 0xc0, !PT ;  /* 0xffff000023237812 */ /* 0x000fe400078ec0ff */
[----:B------:R-:W-:Y:S01]  /*8f50*/  LOP3.LUT R54, R54, 0xffff0000, RZ, 0xc0, !PT ;  /* 0xffff000036367812 */ /* 0x000fe200078ec0ff */
[-C--:B------:R-:W-:Y:S01]  /*8f60*/  FFMA.FTZ R53, R46, R45.reuse, -R53 ;  /* 0x0000002d2e357223 */ /* 0x080fe20000010835 */
[----:B------:R-:W-:Y:S01]  /*8f70*/  FMUL.FTZ R45, R52, R45 ;  /* 0x0000002d342d7220 */ /* 0x000fe20000410000 */
[----:B------:R-:W-:Y:S02]  /*8f80*/  LOP3.LUT R15, R15, 0xffff0000, RZ, 0xc0, !PT ;  /* 0xffff00000f0f7812 */ /* 0x000fe400078ec0ff */
[----:B------:R-:W-:Y:S01]  /*8f90*/  PRMT R41, R155, 0x5410, R41 ;  /* 0x000054109b297816 */ /* 0x000fe20000000029 */
[----:B------:R-:W-:Y:S01]  /*8fa0*/  FFMA.FTZ R46, R46, R47, R45 ;  /* 0x0000002f2e2e7223 */ /* 0x000fe2000001002d */
[C---:B------:R-:W-:Y:S01]  /*8fb0*/  FMUL.FTZ R45, R35.reuse, R62 ;  /* 0x0000003e232d7220 */ /* 0x040fe20000410000 */
[----:B------:R-:W-:Y:S01]  /*8fc0*/  FMUL.FTZ R35, R35, R54 ;  /* 0x0000003623237220 */ /* 0x000fe20000410000 */
[----:B------:R-:W-:-:S02]  /*8fd0*/  PRMT R38, R153, 0x5410, R38 ;  /* 0x0000541099267816 */ /* 0x000fc40000000026 */
[----:B------:R-:W-:Y:S01]  /*8fe0*/  F2FP.BF16.F32.PACK_AB R13, R13, R44 ;  /* 0x0000002c0d0d723e */ /* 0x000fe200000010ff */
[----:B------:R-:W-:Y:S01]  /*8ff0*/  FFMA.FTZ R35, R15, R62, R35 ;  /* 0x0000003e0f237223 */ /* 0x000fe20000010023 */
[----:B------:R-:W-:Y:S01]  /*9000*/  F2FP.BF16.F32.PACK_AB R33, R33, R43 ;  /* 0x0000002b2121723e */ /* 0x000fe200000010ff */
[----:B------:R-:W-:Y:S02]  /*9010*/  IMAD.U32 R44, R32, 0x10000, RZ ;  /* 0x00010000202c7824 */ /* 0x000fe400078e00ff */
[----:B------:R-:W-:Y:S01]  /*9020*/  FFMA.FTZ R45, R15, R54, -R45 ;  /* 0x000000360f2d7223 */ /* 0x000fe2000001082d */
[----:B------:R-:W-:Y:S01]  /*9030*/  IMAD.U32 R43, R41, 0x10000, RZ ;  /* 0x00010000292b7824 */ /* 0x000fe200078e00ff */
[----:B------:R-:W-:Y:S01]  /*9040*/  F2FP.BF16.F32.PACK_AB R35, R35, R46 ;  /* 0x0000002e2323723e */ /* 0x000fe200000010ff */
[----:B------:R-:W-:Y:S01]  /*9050*/  IMAD.U32 R46, R38, 0x10000, RZ ;  /* 0x00010000262e7824 */ /* 0x000fe200078e00ff */
[----:B------:R-:W-:Y:S01]  /*9060*/  LOP3.LUT R41, R41, 0xffff0000, RZ, 0xc0, !PT ;  /* 0xffff000029297812 */ /* 0x000fe200078ec0ff */
[----:B------:R-:W-:Y:S01]  /*9070*/  FMUL.FTZ R47, R44, R43 ;  /* 0x0000002b2c2f7220 */ /* 0x000fe20000410000 */
[----:B------:R-:W-:-:S02]  /*9080*/  IMAD.U32 R15, R12, 0x10000, RZ ;  /* 0x000100000c0f7824 */ /* 0x000fc400078e00ff */
[-C--:B------:R-:W-:Y:S01]  /*9090*/  FMUL.FTZ R44, R44, R46.reuse ;  /* 0x0000002e2c2c7220 */ /* 0x080fe20000410000 */
[----:B------:R-:W-:Y:S01]  /*90a0*/  LOP3.LUT R38, R38, 0xffff0000, RZ, 0xc0, !PT ;  /* 0xffff000026267812 */ /* 0x000fe200078ec0ff */
[C---:B------:R-:W-:Y:S02]  /*90b0*/  FFMA.FTZ R47, R15.reuse, R46, -R47 ;  /* 0x0000002e0f2f7223 */ /* 0x040fe4000001082f */
[----:B------:R-:W-:Y:S01]  /*90c0*/  FFMA.FTZ R44, R15, R43, R44 ;  /* 0x0000002b0f2c7223 */ /* 0x000fe2000001002c */
[----:B------:R-:W-:Y:S01]  /*90d0*/  LOP3.LUT R15, R32, 0xffff0000, RZ, 0xc0, !PT ;  /* 0xffff0000200f7812 */ /* 0x000fe200078ec0ff */
[----:B------:R-:W-:Y:S01]  /*90e0*/  IMAD.U32 R46, R34, 0x10000, RZ ;  /* 0x00010000222e7824 */ /* 0x000fe200078e00ff */
[----:B------:R-:W-:Y:S02]  /*90f0*/  LOP3.LUT R32, R12, 0xffff0000, RZ, 0xc0, !PT ;  /* 0xffff00000c207812 */ /* 0x000fe400078ec0ff */
[----:B------:R-:W-:Y:S01]  /*9100*/  PRMT R42, R154, 0x5410, R42 ;  /* 0x000054109a2a7816 */ /* 0x000fe2000000002a */
[C---:B------:R-:W-:Y:S01]  /*9110*/  FMUL.FTZ R12, R15.reuse, R41 ;  /* 0x000000290f0c7220 */ /* 0x040fe20000410000 */
[----:B------:R-:W-:Y:S01]  /*9120*/  PRMT R39, R152, 0x5410, R39 ;  /* 0x0000541098277816 */ /* 0x000fe20000000027 */
[-C--:B------:R-:W-:Y:S01]  /*9130*/  FMUL.FTZ R15, R15, R38.reuse ;  /* 0x000000260f0f7220 */ /* 0x080fe20000410000 */
[----:B------:R-:W-:Y:S01]  /*9140*/  F2FP.BF16.F32.PACK_AB R45, R45, R53 ;  /* 0x000000352d2d723e */ /* 0x000fe200000010ff */
[----:B------:R-:W-:Y:S01]  /*9150*/  FFMA.FTZ R12, R32, R38, -R12 ;  /* 0x00000026200c7223 */ /* 0x000fe2000001080c */
[----:B------:R-:W-:-:S02]  /*9160*/  IMAD.U32 R38, R42, 0x10000, RZ ;  /* 0x000100002a267824 */ /* 0x000fc400078e00ff */
[----:B------:R-:W-:Y:S01]  /*9170*/  FFMA.FTZ R15, R32, R41, R15 ;  /* 0x00000029200f7223 */ /* 0x000fe2000001000f */
[C---:B------:R-:W-:Y:S01]  /*9180*/  IMAD.U32 R41, R39.reuse, 0x10000, RZ ;  /* 0x0001000027297824 */ /* 0x040fe200078e00ff */
[----:B------:R-:W-:Y:S01]  /*9190*/  LOP3.LUT R42, R42, 0xffff0000, RZ, 0xc0, !PT ;  /* 0xffff00002a2a7812 */ /* 0x000fe200078ec0ff */
[-C--:B------:R-:W-:Y:S01]  /*91a0*/  FMUL.FTZ R43, R46, R38.reuse ;  /* 0x000000262e2b7220 */ /* 0x080fe20000410000 */
[----:B------:R-:W-:Y:S02]  /*91b0*/  IMAD.U32 R32, R14, 0x10000, RZ ;  /* 0x000100000e207824 */ /* 0x000fe400078e00ff */
[-C--:B------:R-:W-:Y:S01]  /*91c0*/  FMUL.FTZ R46, R46, R41.reuse ;  /* 0x000000292e2e7220 */ /* 0x080fe20000410000 */
[----:B------:R-:W-:Y:S01]  /*91d0*/  LOP3.LUT R39, R39, 0xffff0000, RZ, 0xc0, !PT ;  /* 0xffff000027277812 */ /* 0x000fe200078ec0ff */
[C---:B------:R-:W-:Y:S02]  /*91e0*/  FFMA.FTZ R43, R32.reuse, R41, -R43 ;  /* 0x00000029202b7223 */ /* 0x040fe4000001082b */
[----:B------:R-:W-:Y:S01]  /*91f0*/  FFMA.FTZ R46, R32, R38, R46 ;  /* 0x00000026202e7223 */ /* 0x000fe2000001002e */
[----:B------:R-:W-:-:S02]  /*9200*/  LOP3.LUT R32, R34, 0xffff0000, RZ, 0xc0, !PT ;  /* 0xffff000022207812 */ /* 0x000fc400078ec0ff */
[----:B------:R-:W-:Y:S02]  /*9210*/  LOP3.LUT R14, R14, 0xffff0000, RZ, 0xc0, !PT ;  /* 0xffff00000e0e7812 */ /* 0x000fe400078ec0ff */
[----:B------:R-:W-:Y:S01]  /*9220*/  F2FP.BF16.F32.PACK_AB R15, R15, R44 ;  /* 0x0000002c0f0f723e */ /* 0x000fe200000010ff */
[CC--:B------:R-:W-:Y:S01]  /*9230*/  FMUL.FTZ R34, R32.reuse, R42.reuse ;  /* 0x0000002a20227220 */ /* 0x0c0fe20000410000 */
[----:B------:R-:W-:Y:S01]  /*9240*/  FMUL.FTZ R32, R32, R39 ;  /* 0x0000002720207220 */ /* 0x000fe20000410000 */
[----:B------:R-:W-:Y:S02]  /*9250*/  F2FP.BF16.F32.PACK_AB R12, R12, R47 ;  /* 0x0000002f0c0c723e */ /* 0x000fe400000010ff */
[C---:B------:R-:W-:Y:S01]  /*9260*/  FFMA.FTZ R34, R14.reuse, R39, -R34 ;  /* 0x000000270e227223 */ /* 0x040fe20000010822 */
[----:B------:R-:W-:-:S04]  /*9270*/  FFMA.FTZ R32, R14, R42, R32 ;  /* 0x0000002a0e207223 */ /* 0x000fc80000010020 */
[----:B------:R-:W-:Y:S02]  /*9280*/  F2FP.BF16.F32.PACK_AB R34, R34, R43 ;  /* 0x0000002b2222723e */ /* 0x000fe400000010ff */
[----:B------:R-:W-:Y:S01]  /*9290*/  F2FP.BF16.F32.PACK_AB R46, R32, R46 ;  /* 0x0000002e202e723e */ /* 0x000fe200000010ff */
[----:B------:R-:W-:Y:S02]  /*92a0*/  IMAD.MOV.U32 R32, RZ, RZ, R15 ;  /* 0x000000ffff207224 */ /* 0x000fe400078e000f */
[----:B------:R-:W-:Y:S02]  /*92b0*/  IMAD.MOV.U32 R14, RZ, RZ, R34 ;  /* 0x000000ffff0e7224 */ /* 0x000fe400078e0022 */
[----:B------:R-:W-:Y:S02]  /*92c0*/  IMAD.MOV.U32 R15, RZ, RZ, R45 ;  /* 0x000000ffff0f7224 */ /* 0x000fe400078e002d */
[----:B------:R-:W-:-:S07]  /*92d0*/  IMAD.MOV.U32 R34, RZ, RZ, R46 ;  /* 0x000000ffff227224 */ /* 0x000fce00078e002e */
.L_x_531:
[----:B------:R-:W-:Y:S05]  /*92e0*/  BSYNC B3 ;  /* 0x0000000000037941 */ /* 0x000fea0003800000 */
.L_x_530:
[----:B------:R-:W-:Y:S01]  /*92f0*/  LEA R38, P3, R9, R11, 0x1 ;  /* 0x0000000b09267211 */ /* 0x000fe200078608ff */
[----:B------:R-:W-:-:S03]  /*9300*/  ULDC.64 UR4, c[0x0][0x208] ;  /* 0x0000820000047ab9 */ /* 0x000fc60000000a00 */
[----:B0-----:R-:W-:Y:S02]  /*9310*/  LEA.HI.X R39, R9, R37, R27, 0x1, P3 ;  /* 0x0000002509277211 */ /* 0x001fe400018f0c1b */
[----:B------:R-:W-:-:S03]  /*9320*/  ISETP.GE.AND P3, PT, R40, R128, PT ;  /* 0x000000802800720c */ /* 0x000fc60003f66270 */
[----:B------:R0:W-:Y:S10]  /*9330*/  ST.E.128 desc[UR4][R38.64], R12 ;  /* 0x0000000c26007985 */ /* 0x0001f4000c101d04 */
[----:B0-----:R-:W-:-:S05]  /*9340*/  @!P3 IMAD.WIDE R12, R40, 0x2, R36 ;  /* 0x00000002280cb825 */ /* 0x001fca00078e0224 */
[----:B---3--:R3:W-:Y:S02]  /*9350*/  @!P3 ST.E.128 desc[UR4][R12.64], R32 ;  /* 0x000000200c00b985 */ /* 0x0087e4000c101d04 */
.L_x_529:
[----:B------:R-:W-:Y:S05]  /*9360*/  BSYNC B2 ;  /* 0x0000000000027941 */ /* 0x000fea0003800000 */
.L_x_528:
[----:B------:R-:W-:-:S13]  /*9370*/  ISETP.NE.AND P3, PT, R21, RZ, PT ;  /* 0x000000ff1500720c */ /* 0x000fda0003f65270 */
[----:B------:R-:W-:Y:S05]  /*9380*/  @!P3 BRA `(.L_x_527) ;  /* 0x000000080004b947 */ /* 0x000fea0003800000 */
[----:B------:R-:W5:Y:S01]  /*9390*/  LDL R15, [R1+0x58] ;  /* 0x00005800010f7983 */ /* 0x000f620000100800 */
[----:B---3--:R-:W-:Y:S01]  /*93a0*/  SEL R12, R111, R132, !P1 ;  /* 0x000000846f0c7207 */ /* 0x008fe20004800000 */
        /* <DEDUP_REMOVED lines=18> */
[----:B-----5:R-:W-:-:S04]  /*94d0*/  IMAD R13, R13, 0x1400, R15 ;  /* 0x000014000d0d7824 */ /* 0x020fc800078e020f */
        /* <DEDUP_REMOVED lines=16> */
[--C-:B------:R-:W-:Y:S01]  /*95e0*/  SHF.R.U64 R42, R58, 0x10, R59.reuse ;  /* 0x000000103a2a7819 */ /* 0x100fe2000000123b */
[C---:B------:R-:W-:Y:S01]  /*95f0*/  IMAD.U32 R46, R56.reuse, 0x10000, RZ ;  /* 0x00010000382e7824 */ /* 0x040fe200078e00ff */
[----:B------:R-:W-:Y:S01]  /*9600*/  LOP3.LUT R56, R56, 0xffff0000, RZ, 0xc0, !PT ;  /* 0xffff000038387812 */ /* 0x000fe200078ec0ff */
[----:B------:R-:W-:Y:S01]  /*9610*/  IMAD.U32 R43, R48, 0x10000, RZ ;  /* 0x00010000302b7824 */ /* 0x000fe200078e00ff */
[----:B------:R-:W-:Y:S01]  /*9620*/  LOP3.LUT R33, R33, 0xffff0000, RZ, 0xc0, !PT ;  /* 0xffff000021217812 */ /* 0x000fe200078ec0ff */
[----:B------:R-:W-:Y:S01]  /*9630*/  FMUL.FTZ R44, R47, R46 ;  /* 0x0000002e2f2c7220 */ /* 0x000fe20000410000 */
[----:B------:R-:W-:Y:S02]  /*9640*/  SHF.R.U32.HI R58, RZ, 0x10, R59 ;  /* 0x00000010ff3a7819 */ /* 0x000fe4000001163b */
[----:B------:R-:W-:Y:S01]  /*9650*/  SHF.R.U64 R39, R50, 0x10, R51 ;  /* 0x0000001032277819 */ /* 0x000fe20000001233 */
[-C--:B------:R-:W-:Y:S01]  /*9660*/  FFMA.FTZ R44, R45, R43.reuse, -R44 ;  /* 0x0000002b2d2c7223 */ /* 0x080fe2000001082c */
[----:B------:R-:W-:Y:S01]  /*9670*/  FMUL.FTZ R43, R47, R43 ;  /* 0x0000002b2f2b7220 */ /* 0x000fe20000410000 */
[----:B------:R-:W-:-:S02]  /*9680*/  LOP3.LUT R48, R48, 0xffff0000, RZ, 0xc0, !PT ;  /* 0xffff000030307812 */ /* 0x000fc400078ec0ff */
        /* <DEDUP_REMOVED lines=8> */
[----:B------:R-:W-:Y:S02]  /*9710*/  IMAD.U32 R48, R35, 0x10000, RZ ;  /* 0x0001000023307824 */ /* 0x000fe400078e00ff */
[----:B------:R-:W-:Y:S01]  /*9720*/  FFMA.FTZ R33, R45, R56, R33 ;  /* 0x000000382d217223 */ /* 0x000fe20000010021 */
[C---:B------:R-:W-:Y:S01]  /*9730*/  IMAD.U32 R47, R58.reuse, 0x10000, RZ ;  /* 0x000100003a2f7824 */ /* 0x040fe200078e00ff */
[----:B------:R-:W-:Y:S01]  /*9740*/  LOP3.LUT R58, R58, 0xffff0000, RZ, 0xc0, !PT ;  /* 0xffff00003a3a7812 */ /* 0x000fe200078ec0ff */
        /* <DEDUP_REMOVED lines=8> */
[----:B------:R-:W-:Y:S02]  /*97d0*/  PRMT R41, R151, 0x5410, R41 ;  /* 0x0000541097297816 */ /* 0x000fe40000000029 */
[----:B------:R-:W-:Y:S01]  /*97e0*/  PRMT R38, R148, 0x5432, R38 ;  /* 0x0000543294267816 */ /* 0x000fe20000000026 */
[----:B------:R-:W-:Y:S01]  /*97f0*/  FFMA.FTZ R46, R46, R47, R45 ;  /* 0x0000002f2e2e7223 */ /* 0x000fe2000001002d */
[C---:B------:R-:W-:Y:S01]  /*9800*/  FMUL.FTZ R45, R35.reuse, R58 ;  /* 0x0000003a232d7220 */ /* 0x040fe20000410000 */
[----:B------:R-:W-:Y:S01]  /*9810*/  FMUL.FTZ R35, R35, R50 ;  /* 0x0000003223237220 */ /* 0x000fe20000410000 */
[----:B------:R-:W-:Y:S01]  /*9820*/  F2FP.BF16.F32.PACK_AB R13, R13, R44 ;  /* 0x0000002c0d0d723e */ /* 0x000fe200000010ff */
[----:B------:R-:W-:Y:S01]  /*9830*/  IMAD.U32 R44, R32, 0x10000, RZ ;  /* 0x00010000202c7824 */ /* 0x000fe200078e00ff */
[----:B------:R-:W-:Y:S01]  /*9840*/  F2FP.BF16.F32.PACK_AB R33, R33, R43 ;  /* 0x0000002b2121723e */ /* 0x000fe200000010ff */
[----:B------:R-:W-:Y:S01]  /*9850*/  FFMA.FTZ R35, R15, R58, R35 ;  /* 0x0000003a0f237223 */ /* 0x000fe20000010023 */
[----:B------:R-:W-:-:S02]  /*9860*/  IMAD.U32 R43, R41, 0x10000, RZ ;  /* 0x00010000292b7824 */ /* 0x000fc400078e00ff */
[----:B------:R-:W-:Y:S01]  /*9870*/  FFMA.FTZ R45, R15, R50, -R45 ;  /* 0x000000320f2d7223 */ /* 0x000fe2000001082d */
[----:B------:R-:W-:Y:S01]  /*9880*/  IMAD.U32 R15, R12, 0x10000, RZ ;  /* 0x000100000c0f7824 */ /* 0x000fe200078e00ff */
[----:B------:R-:W-:Y:S01]  /*9890*/  LOP3.LUT R41, R41, 0xffff0000, RZ, 0xc0, !PT ;  /* 0xffff000029297812 */ /* 0x000fe200078ec0ff */
[----:B------:R-:W-:Y:S01]  /*98a0*/  FMUL.FTZ R47, R44, R43 ;  /* 0x0000002b2c2f7220 */ /* 0x000fe20000410000 */
[----:B------:R-:W-:Y:S01]  /*98b0*/  F2FP.BF16.F32.PACK_AB R35, R35, R46 ;  /* 0x0000002e2323723e */ /* 0x000fe200000010ff */
[C---:B------:R-:W-:Y:S01]  /*98c0*/  IMAD.U32 R46, R38.reuse, 0x10000, RZ ;  /* 0x00010000262e7824 */ /* 0x040fe200078e00ff */
[----:B------:R-:W-:Y:S02]  /*98d0*/  LOP3.LUT R38, R38, 0xffff0000, RZ, 0xc0, !PT ;  /* 0xffff000026267812 */ /* 0x000fe400078ec0ff */
[----:B------:R-:W-:Y:S01]  /*98e0*/  PRMT R42, R150, 0x5410, R42 ;  /* 0x00005410962a7816 */ /* 0x000fe2000000002a */
[-C--:B------:R-:W-:Y:S01]  /*98f0*/  FMUL.FTZ R44, R44, R46.reuse ;  /* 0x0000002e2c2c7220 */ /* 0x080fe20000410000 */
[----:B------:R-:W-:Y:S01]  /*9900*/  FFMA.FTZ R47, R15, R46, -R47 ;  /* 0x0000002e0f2f7223 */ /* 0x000fe2000001082f */
[----:B------:R-:W-:Y:S01]  /*9910*/  PRMT R39, R149, 0x5432, R39 ;  /* 0x0000543295277816 */ /* 0x000fe20000000027 */
[----:B------:R-:W-:-:S02]  /*9920*/  IMAD.U32 R46, R34, 0x10000, RZ ;  /* 0x00010000222e7824 */ /* 0x000fc400078e00ff */
[----:B------:R-:W-:Y:S01]  /*9930*/  FFMA.FTZ R44, R15, R43, R44 ;  /* 0x0000002b0f2c7223 */ /* 0x000fe2000001002c */
[----:B------:R-:W-:Y:S02]  /*9940*/  LOP3.LUT R15, R32, 0xffff0000, RZ, 0xc0, !PT ;  /* 0xffff0000200f7812 */ /* 0x000fe400078ec0ff */
[----:B------:R-:W-:Y:S02]  /*9950*/  LOP3.LUT R32, R12, 0xffff0000, RZ, 0xc0, !PT ;  /* 0xffff00000c207812 */ /* 0x000fe400078ec0ff */
[----:B------:R-:W-:Y:S01]  /*9960*/  F2FP.BF16.F32.PACK_AB R45, R45, R49 ;  /* 0x000000312d2d723e */ /* 0x000fe200000010ff */
        /* <DEDUP_REMOVED lines=15> */
[----:B------:R-:W-:Y:S02]  /*9a60*/  F2FP.BF16.F32.PACK_AB R15, R15, R44 ;  /* 0x0000002c0f0f723e */ /* 0x000fe400000010ff */
[----:B------:R-:W-:Y:S01]  /*9a70*/  F2FP.BF16.F32.PACK_AB R12, R12, R47 ;  /* 0x0000002f0c0c723e */ /* 0x000fe200000010ff */
[C---:B------:R-:W-:Y:S01]  /*9a80*/  FMUL.FTZ R34, R32.reuse, R42 ;  /* 0x0000002a20227220 */ /* 0x040fe20000410000 */
[----:B------:R-:W-:-:S03]  /*9a90*/  FMUL.FTZ R32, R32, R39 ;  /* 0x0000002720207220 */ /* 0x000fc60000410000 */
[C---:B------:R-:W-:Y:S01]  /*9aa0*/  FFMA.FTZ R34, R14.reuse, R39, -R34 ;  /* 0x000000270e227223 */ /* 0x040fe20000010822 */
[----:B------:R-:W-:-:S04]  /*9ab0*/  FFMA.FTZ R32, R14, R42, R32 ;  /* 0x0000002a0e207223 */ /* 0x000fc80000010020 */
[----:B------:R-:W-:Y:S02]  /*9ac0*/  F2FP.BF16.F32.PACK_AB R34, R34, R43 ;  /* 0x0000002b2222723e */ /* 0x000fe400000010ff */
[----:B------:R-:W-:Y:S01]  /*9ad0*/  F2FP.BF16.F32.PACK_AB R46, R32, R46 ;  /* 0x0000002e202e723e */ /* 0x000fe200000010ff */
[----:B------:R-:W-:Y:S01]  /*9ae0*/  IMAD.MOV.U32 R32, RZ, RZ, R15 ;  /* 0x000000ffff207224 */ /* 0x000fe200078e000f */
[----:B------:R-:W-:Y:S01]  /*9af0*/  MOV R15, R45 ;  /* 0x0000002d000f7202 */ /* 0x000fe20000000f00 */
[----:B------:R-:W-:Y:S02]  /*9b00*/  IMAD.MOV.U32 R14, RZ, RZ, R34 ;  /* 0x000000ffff0e7224 */ /* 0x000fe400078e0022 */
[----:B------:R-:W-:-:S07]  /*9b10*/  IMAD.MOV.U32 R34, RZ, RZ, R46 ;  /* 0x000000ffff227224 */ /* 0x000fce00078e002e */
.L_x_533:
[----:B------:R-:W-:Y:S05]  /*9b20*/  BSYNC B2 ;  /* 0x0000000000027941 */ /* 0x000fea0003800000 */
.L_x_532:
[----:B------:R-:W-:Y:S01]  /*9b30*/  LEA R38, P3, R20, R11, 0x1 ;  /* 0x0000000b14267211 */ /* 0x000fe200078608ff */
[----:B------:R-:W-:-:S03]  /*9b40*/  ULDC.64 UR4, c[0x0][0x208] ;  /* 0x0000820000047ab9 */ /* 0x000fc60000000a00 */
[----:B0-----:R-:W-:Y:S02]  /*9b50*/  LEA.HI.X R39, R20, R37, R28, 0x1, P3 ;  /* 0x0000002514277211 */ /* 0x001fe400018f0c1c */
[----:B------:R-:W-:-:S03]  /*9b60*/  ISETP.GE.AND P3, PT, R40, R128, PT ;  /* 0x000000802800720c */ /* 0x000fc60003f66270 */
[----:B------:R0:W-:Y:S10]  /*9b70*/  ST.E.128 desc[UR4][R38.64], R12 ;  /* 0x0000000c26007985 */ /* 0x0001f4000c101d04 */
[----:B------:R-:W-:-:S05]  /*9b80*/  @!P3 IMAD.WIDE R36, R40, 0x2, R36 ;  /* 0x000000022824b825 */ /* 0x000fca00078e0224 */
[----:B---3--:R0:W-:Y:S02]  /*9b90*/  @!P3 ST.E.128 desc[UR4][R36.64], R32 ;  /* 0x000000202400b985 */ /* 0x0081e4000c101d04 */
.L_x_527:
[----:B------:R-:W-:Y:S05]  /*9ba0*/  BSYNC B1 ;  /* 0x0000000000017941 */ /* 0x000fea0003800000 */
.L_x_526:
[----:B------:R-:W-:-:S03]  /*9bb0*/  UMOV UR4, 0xffffffff ;  /* 0xffffffff00047882 */ /* 0x000fc60000000000 */
[----:B------:R-:W-:Y:S05]  /*9bc0*/  BRA.DIV UR4, `(.L_x_534) ;  /* 0x0000021604347947 */ /* 0x000fea000b800000 */
[----:B-1--4-:R-:W1:Y:S04]  /*9bd0*/  SHFL.IDX PT, R116, R116, 0x2, 0x181f ;  /* 0x00581f0074747f89 */ /* 0x012e6800000e0000 */
[----:B------:R-:W4:Y:S02]  /*9be0*/  SHFL.IDX PT, R117, R117, 0x2, 0x181f ;  /* 0x00581f0075757f89 */ /* 0x000f2400000e0000 */
.L_x_835:
[----:B------:R-:W-:Y:S05]  /*9bf0*/  @P5 BRA `(.L_x_492) ;  /* 0x0000001800205947 */ /* 0x000fea0003800000 */
[----:B------:R-:W-:Y:S01]  /*9c00*/  ISETP.NE.AND P3, PT, R3, RZ, PT ;  /* 0x000000ff0300720c */ /* 0x000fe20003f65270 */
[----:B------:R-:W-:Y:S01]  /*9c10*/  BSSY B1, `(.L_x_535) ;  /* 0x0000086000017945 */ /* 0x000fe20003800000 */
[----:B0---4-:R-:W-:Y:S02]  /*9c20*/  IMAD.MOV.U32 R36, RZ, RZ, R117 ;  /* 0x000000ffff247224 */ /* 0x011fe400078e0075 */
[----:B-1----:R-:W-:-:S09]  /*9c30*/  IMAD.MOV.U32 R37, RZ, RZ, R116 ;  /* 0x000000ffff257224 */ /* 0x002fd200078e0074 */
[----:B------:R-:W-:Y:S05]  /*9c40*/  @!P3 BRA `(.L_x_536) ;  /* 0x000000080008b947 */ /* 0x000fea0003800000 */
[----:B------:R-:W4:Y:S01]  /*9c50*/  LDL R14, [R1+0x54] ;  /* 0x00005400010e7983 */ /* 0x000f220000100800 */
        /* <DEDUP_REMOVED lines=17> */
[----:B------:R-:W-:Y:S02]  /*9d70*/  LOP3.LUT R11, R15, 0x38, R40, 0xf8, !PT ;  /* 0x000000380f0b7812 */ /* 0x000fe400078ef828 */
[----:B------:R-:W-:Y:S02]  /*9d80*/  ISETP.GE.AND P3, PT, R40, R128, PT ;  /* 0x000000802800720c */ /* 0x000fe40003f66270 */
[----:B------:R-:W-:Y:S01]  /*9d90*/  LOP3.LUT R11, R11, R13, RZ, 0x3c, !PT ;  /* 0x0000000d0b0b7212 */ /* 0x000fe200078e3cff */
[----:B----4-:R-:W-:-:S04]  /*9da0*/  IMAD R12, R12, 0x1400, R14 ;  /* 0x000014000c0c7824 */ /* 0x010fc800078e020e */
[----:B------:R-:W-:Y:S02]  /*9db0*/  IMAD.IADD R11, R12, 0x1, R11 ;  /* 0x000000010c0b7824 */ /* 0x000fe400078e020b */
[C---:B------:R-:W-:Y:S02]  /*9dc0*/  IMAD R12, R213.reuse, 0x5000, R122 ;  /* 0x00005000d50c7824 */ /* 0x040fe400078e027a */
[----:B------:R-:W-:Y:S02]  /*9dd0*/  IMAD R32, R213, 0x5000, R11 ;  /* 0x00005000d5207824 */ /* 0x000fe400078e020b */
[--C-:B------:R-:W-:Y:S02]  /*9de0*/  IMAD R12, R12, 0x2, R23.reuse ;  /* 0x000000020c0c7824 */ /* 0x100fe400078e0217 */
[----:B------:R-:W-:-:S04]  /*9df0*/  IMAD R32, R32, 0x2, R23 ;  /* 0x0000000220207824 */ /* 0x000fc800078e0217 */
[----:B------:R-:W0:Y:S04]  /*9e00*/  LDS.128 R12, [R12+0x24400] ;  /* 0x024400000c0c7984 */ /* 0x000e280000000c00 */
[----:B------:R-:W1:Y:S01]  /*9e10*/  LDS.128 R32, [R32+0x24400] ;  /* 0x0244000020207984 */ /* 0x000e620000000c00 */
[----:B------:R-:W-:Y:S05]  /*9e20*/  @P4 BRA `(.L_x_538) ;  /* 0x0000000400744947 */ /* 0x000fea0003800000 */
[----:B------:R-:W-:Y:S01]  /*9e30*/  SHF.R.U32.HI R41, RZ, 0x10, R77 ;  /* 0x00000010ff297819 */ /* 0x000fe2000001164d */
[----:B-1----:R-:W-:Y:S01]  /*9e40*/  IMAD.U32 R43, R33, 0x10000, RZ ;  /* 0x00010000212b7824 */ /* 0x002fe200078e00ff */
[----:B------:R-:W-:Y:S01]  /*9e50*/  SHF.R.U32.HI R42, RZ, 0x10, R69 ;  /* 0x00000010ff2a7819 */ /* 0x000fe20000011645 */
[----:B0-----:R-:W-:Y:S01]  /*9e60*/  IMAD.U32 R38, R13, 0x10000, RZ ;  /* 0x000100000d267824 */ /* 0x001fe200078e00ff */
[----:B------:R-:W-:Y:S01]  /*9e70*/  PRMT R41, R147, 0x5432, R41 ;  /* 0x0000543293297816 */ /* 0x000fe20000000029 */
[----:B------:R-:W-:Y:S01]  /*9e80*/  IMAD.U32 R46, R35, 0x10000, RZ ;  /* 0x00010000232e7824 */ /* 0x000fe200078e00ff */
[----:B------:R-:W-:Y:S01]  /*9e90*/  PRMT R42, R145, 0x5432, R42 ;  /* 0x00005432912a7816 */ /* 0x000fe2000000002a */
[----:B------:R-:W-:Y:S01]  /*9ea0*/  IMAD.U32 R48, R34, 0x10000, RZ ;  /* 0x0001000022307824 */ /* 0x000fe200078e00ff */
[----:B------:R-:W-:Y:S01]  /*9eb0*/  LOP3.LUT R33, R33, 0xffff0000, RZ, 0xc0, !PT ;  /* 0xffff000021217812 */ /* 0x000fe200078ec0ff */
[C---:B------:R-:W-:Y:S01]  /*9ec0*/  IMAD.U32 R11, R41.reuse, 0x10000, RZ ;  /* 0x00010000290b7824 */ /* 0x040fe200078e00ff */
[----:B------:R-:W-:Y:S01]  /*9ed0*/  LOP3.LUT R41, R41, 0xffff0000, RZ, 0xc0, !PT ;  /* 0xffff000029297812 */ /* 0x000fe200078ec0ff */
[C---:B------:R-:W-:Y:S01]  /*9ee0*/  IMAD.U32 R39, R42.reuse, 0x10000, RZ ;  /* 0x000100002a277824 */ /* 0x040fe200078e00ff */
[----:B------:R-:W-:Y:S01]  /*9ef0*/  LOP3.LUT R42, R42, 0xffff0000, RZ, 0xc0, !PT ;  /* 0xffff00002a2a7812 */ /* 0x000fe200078ec0ff */
[C---:B------:R-:W-:Y:S01]  /*9f00*/  FMUL.FTZ R44, R43.reuse, R11 ;  /* 0x0000000b2b2c7220 */ /* 0x040fe20000410000 */
[----:B------:R-:W-:Y:S01]  /*9f10*/  SHF.R.U64 R76, R76, 0x10, R77 ;  /* 0x000000104c4c7819 */ /* 0x000fe2000000124d */
[-C--:B------:R-:W-:Y:S01]  /*9f20*/  FMUL.FTZ R43, R43, R39.reuse ;  /* 0x000000272b2b7220 */ /* 0x080fe20000410000 */
[----:B------:R-:W-:Y:S01]  /*9f30*/  SHF.R.U64 R68, R68, 0x10, R69 ;  /* 0x0000001044447819 */ /* 0x000fe20000001245 */
[C---:B------:R-:W-:Y:S01]  /*9f40*/  FFMA.FTZ R39, R38.reuse, R39, -R44 ;  /* 0x0000002726277223 */ /* 0x040fe2000001082c */
[----:B------:R-:W-:Y:S01]  /*9f50*/  PRMT R76, R147, 0x5410, R76 ;  /* 0x00005410934c7816 */ /* 0x000fe2000000004c */
[----:B------:R-:W-:Y:S01]  /*9f60*/  FFMA.FTZ R38, R38, R11, R43 ;  /* 0x0000000b26267223 */ /* 0x000fe2000001002b */
[----:B------:R-:W-:Y:S01]  /*9f70*/  LOP3.LUT R11, R13, 0xffff0000, RZ, 0xc0, !PT ;  /* 0xffff00000d0b7812 */ /* 0x000fe200078ec0ff */
[C---:B------:R-:W-:Y:S01]  /*9f80*/  FMUL.FTZ R13, R33.reuse, R41 ;  /* 0x00000029210d7220 */ /* 0x040fe20000410000 */
[----:B------:R-:W-:Y:S01]  /*9f90*/  FMUL.FTZ R33, R33, R42 ;  /* 0x0000002a21217220 */ /* 0x000fe20000410000 */
[----:B------:R-:W-:-:S02]  /*9fa0*/  PRMT R68, R145, 0x5410, R68 ;  /* 0x0000541091447816 */ /* 0x000fc40000000044 */
[C---:B------:R-:W-:Y:S01]  /*9fb0*/  FFMA.FTZ R13, R11.reuse, R42, -R13 ;  /* 0x0000002a0b0d7223 */ /* 0x040fe2000001080d */
[----:B------:R-:W-:Y:S01]  /*9fc0*/  FFMA.FTZ R11, R11, R41, R33 ;  /* 0x000000290b0b7223 */ /* 0x000fe20000010021 */
[----:B------:R-:W-:Y:S01]  /*9fd0*/  SHF.R.U32.HI R41, RZ, 0x10, R79 ;  /* 0x00000010ff297819 */ /* 0x000fe2000001164f */
[C---:B------:R-:W-:Y:S01]  /*9fe0*/  IMAD.U32 R42, R15.reuse, 0x10000, RZ ;  /* 0x000100000f2a7824 */ /* 0x040fe200078e00ff */
[----:B------:R-:W-:Y:S02]  /*9ff0*/  SHF.R.U32.HI R33, RZ, 0x10, R71 ;  /* 0x00000010ff217819 */ /* 0x000fe40000011647 */
[----:B------:R-:W-:Y:S02]  /*a000*/  PRMT R41, R146, 0x5432, R41 ;  /* 0x0000543292297816 */ /* 0x000fe40000000029 */
[----:B------:R-:W-:Y:S02]  /*a010*/  PRMT R33, R144, 0x5432, R33 ;  /* 0x0000543290217816 */ /* 0x000fe40000000021 */
[----:B------:R-:W-:Y:S01]  /*a020*/  LOP3.LUT R15, R15, 0xffff0000, RZ, 0xc0, !PT ;  /* 0xffff00000f0f7812 */ /* 0x000fe200078ec0ff */
[C---:B------:R-:W-:Y:S01]  /*a030*/  IMAD.U32 R43, R41.reuse, 0x10000, RZ ;  /* 0x00010000292b7824 */ /* 0x040fe200078e00ff */
[----:B------:R-:W-:Y:S01]  /*a040*/  LOP3.LUT R41, R41, 0xffff0000, RZ, 0xc0, !PT ;  /* 0xffff000029297812 */ /* 0x000fe200078ec0ff */
[C---:B------:R-:W-:Y:S01]  /*a050*/  IMAD.U32 R44, R33.reuse, 0x10000, RZ ;  /* 0x00010000212c7824 */ /* 0x040fe200078e00ff */
[----:B------:R-:W-:Y:S01]  /*a060*/  LOP3.LUT R33, R33, 0xffff0000, RZ, 0xc0, !PT ;  /* 0xffff000021217812 */ /* 0x000fe200078ec0ff */
[----:B------:R-:W-:Y:S01]  /*a070*/  FMUL.FTZ R45, R46, R43 ;  /* 0x0000002b2e2d7220 */ /* 0x000fe20000410000 */
[----:B------:R-:W-:Y:S01]  /*a080*/  SHF.R.U64 R78, R78, 0x10, R79 ;  /* 0x000000104e4e7819 */ /* 0x000fe2000000124f */
[-C--:B------:R-:W-:Y:S01]  /*a090*/  FMUL.FTZ R46, R46, R44.reuse ;  /* 0x0000002c2e2e7220 */ /* 0x080fe20000410000 */
[----:B------:R-:W-:Y:S01]  /*a0a0*/  SHF.R.U64 R70, R70, 0x10, R71 ;  /* 0x0000001046467819 */ /* 0x000fe20000001247 */
[----:B------:R-:W-:Y:S01]  /*a0b0*/  FFMA.FTZ R45, R42, R44, -R45 ;  /* 0x0000002c2a2d7223 */ /* 0x000fe2000001082d */
[----:B------:R-:W-:-:S02]  /*a0c0*/  IMAD.U32 R44, R32, 0x10000, RZ ;  /* 0x00010000202c7824 */ /* 0x000fc400078e00ff */
[----:B------:R-:W-:Y:S01]  /*a0d0*/  FFMA.FTZ R46, R42, R43, R46 ;  /* 0x0000002b2a2e7223 */ /* 0x000fe2000001002e */
[----:B------:R-:W-:Y:S02]  /*a0e0*/  LOP3.LUT R42, R35, 0xffff0000, RZ, 0xc0, !PT ;  /* 0xffff0000232a7812 */ /* 0x000fe400078ec0ff */
[----:B------:R-:W-:Y:S02]  /*a0f0*/  LOP3.LUT R32, R32, 0xffff0000, RZ, 0xc0, !PT ;  /* 0xffff000020207812 */ /* 0x000fe400078ec0ff */
[----:B------:R-:W-:Y:S01]  /*a100*/  PRMT R78, R146, 0x5410, R78 ;  /* 0x00005410924e7816 */ /* 0x000fe2000000004e */
[C---:B------:R-:W-:Y:S01]  /*a110*/  FMUL.FTZ R35, R42.reuse, R41 ;  /* 0x000000292a237220 */ /* 0x040fe20000410000 */
[-C--:B------:R-:W-:Y:S01]  /*a120*/  FMUL.FTZ R42, R42, R33.reuse ;  /* 0x000000212a2a7220 */ /* 0x080fe20000410000 */
[----:B------:R-:W-:Y:S02]  /*a130*/  PRMT R70, R144, 0x5410, R70 ;  /* 0x0000541090467816 */ /* 0x000fe40000000046 */
[C---:B------:R-:W-:Y:S01]  /*a140*/  FFMA.FTZ R35, R15.reuse, R33, -R35 ;  /* 0x000000210f237223 */ /* 0x040fe20000010823 */
[----:B------:R-:W-:Y:S01]  /*a150*/  FFMA.FTZ R42, R15, R41, R42 ;  /* 0x000000290f2a7223 */ /* 0x000fe2000001002a */
[C---:B------:R-:W-:Y:S01]  /*a160*/  IMAD.U32 R33, R76.reuse, 0x10000, RZ ;  /* 0x000100004c217824 */ /* 0x040fe200078e00ff */
[----:B------:R-:W-:Y:S01]  /*a170*/  LOP3.LUT R76, R76, 0xffff0000, RZ, 0xc0, !PT ;  /* 0xffff00004c4c7812 */ /* 0x000fe200078ec0ff */
[C---:B------:R-:W-:Y:S01]  /*a180*/  IMAD.U32 R41, R68.reuse, 0x10000, RZ ;  /* 0x0001000044297824 */ /* 0x040fe200078e00ff */
[----:B------:R-:W-:Y:S01]  /*a190*/  LOP3.LUT R68, R68, 0xffff0000, RZ, 0xc0, !PT ;  /* 0xffff000044447812 */ /* 0x000fe200078ec0ff */
[----:B------:R-:W-:Y:S01]  /*a1a0*/  FMUL.FTZ R43, R44, R33 ;  /* 0x000000212c2b7220 */ /* 0x000fe20000410000 */
[----:B------:R-:W-:-:S02]  /*a1b0*/  IMAD.U32 R15, R12, 0x10000, RZ ;  /* 0x000100000c0f7824 */ /* 0x000fc400078e00ff */
[-C--:B------:R-:W-:Y:S01]  /*a1c0*/  FMUL.FTZ R44, R44, R41.reuse ;  /* 0x000000292c2c7220 */ /* 0x080fe20000410000 */
[----:B------:R-:W-:Y:S01]  /*a1d0*/  LOP3.LUT R12, R12, 0xffff0000, RZ, 0xc0, !PT ;  /* 0xffff00000c0c7812 */ /* 0x000fe200078ec0ff */
[C---:B------:R-:W-:Y:S02]  /*a1e0*/  FFMA.FTZ R43, R15.reuse, R41, -R43 ;  /* 0x000000290f2b7223 */ /* 0x040fe4000001082b */
[----:B------:R-:W-:Y:S01]  /*a1f0*/  FFMA.FTZ R44, R15, R33, R44 ;  /* 0x000000210f2c7223 */ /* 0x000fe2000001002c */
[C---:B------:R-:W-:Y:S01]  /*a200*/  FMUL.FTZ R15, R32.reuse, R76 ;  /* 0x0000004c200f7220 */ /* 0x040fe20000410000 */
[-C--:B------:R-:W-:Y:S01]  /*a210*/  FMUL.FTZ R32, R32, R68.reuse ;  /* 0x0000004420207220 */ /* 0x080fe20000410000 */
[----:B------:R-:W-:Y:S01]  /*a220*/  IMAD.U32 R33, R78, 0x10000, RZ ;  /* 0x000100004e217824 */ /* 0x000fe200078e00ff */
[----:B------:R-:W-:Y:S01]  /*a230*/  LOP3.LUT R34, R34, 0xffff0000, RZ, 0xc0, !PT ;  /* 0xffff000022227812 */ /* 0x000fe200078ec0ff */
[----:B------:R-:W-:Y:S02]  /*a240*/  IMAD.U32 R41, R70, 0x10000, RZ ;  /* 0x0001000046297824 */ /* 0x000fe400078e00ff */
[C---:B------:R-:W-:Y:S01]  /*a250*/  FFMA.FTZ R15, R12.reuse, R68, -R15 ;  /* 0x000000440c0f7223 */ /* 0x040fe2000001080f */
[----:B------:R-:W-:Y:S01]  /*a260*/  FFMA.FTZ R32, R12, R76, R32 ;  /* 0x0000004c0c207223 */ /* 0x000fe20000010020 */
[----:B------:R-:W-:Y:S01]  /*a270*/  FMUL.FTZ R47, R48, R33 ;  /* 0x00000021302f7220 */ /* 0x000fe20000410000 */
[----:B------:R-:W-:-:S02]  /*a280*/  IMAD.U32 R12, R14, 0x10000, RZ ;  /* 0x000100000e0c7824 */ /* 0x000fc400078e00ff */
[-C--:B------:R-:W-:Y:S01]  /*a290*/  FMUL.FTZ R48, R48, R41.reuse ;  /* 0x0000002930307220 */ /* 0x080fe20000410000 */
[----:B------:R-:W-:Y:S01]  /*a2a0*/  LOP3.LUT R78, R78, 0xffff0000, RZ, 0xc0, !PT ;  /* 0xffff00004e4e7812 */ /* 0x000fe200078ec0ff */
[C---:B------:R-:W-:Y:S02]  /*a2b0*/  FFMA.FTZ R47, R12.reuse, R41, -R47 ;  /* 0x000000290c2f7223 */ /* 0x040fe4000001082f */
[----:B------:R-:W-:Y:S01]  /*a2c0*/  FFMA.FTZ R48, R12, R33, R48 ;  /* 0x000000210c307223 */ /* 0x000fe20000010030 */
[----:B------:R-:W-:Y:S01]  /*a2d0*/  LOP3.LUT R70, R70, 0xffff0000, RZ, 0xc0, !PT ;  /* 0xffff000046467812 */ /* 0x000fe200078ec0ff */
[----:B------:R-:W-:Y:S01]  /*a2e0*/  FMUL.FTZ R12, R34, R78 ;  /* 0x0000004e220c7220 */ /* 0x000fe20000410000 */
[----:B------:R-:W-:Y:S02]  /*a2f0*/  LOP3.LUT R14, R14, 0xffff0000, RZ, 0xc0, !PT ;  /* 0xffff00000e0e7812 */ /* 0x000fe400078ec0ff */
[----:B------:R-:W-:Y:S01]  /*a300*/  F2FP.BF16.F32.PACK_AB R15, R15, R43 ;  /* 0x0000002b0f0f723e */ /* 0x000fe200000010ff */
[-C--:B------:R-:W-:Y:S01]  /*a310*/  FMUL.FTZ R34, R34, R70.reuse ;  /* 0x0000004622227220 */ /* 0x080fe20000410000 */
[----:B------:R-:W-:Y:S01]  /*a320*/  F2FP.BF16.F32.PACK_AB R35, R35, R45 ;  /* 0x0000002d2323723e */ /* 0x000fe200000010ff */
[C---:B------:R-:W-:Y:S01]  /*a330*/  FFMA.FTZ R12, R14.reuse, R70, -R12 ;  /* 0x000000460e0c7223 */ /* 0x040fe2000001080c */
[----:B------:R-:W-:Y:S01]  /*a340*/  F2FP.BF16.F32.PACK_AB R11, R11, R38 ;  /* 0x000000260b0b723e */ /* 0x000fe200000010ff */
[----:B------:R-:W-:Y:S01]  /*a350*/  FFMA.FTZ R34, R14, R78, R34 ;  /* 0x0000004e0e227223 */ /* 0x000fe20000010022 */
[----:B------:R-:W-:-:S02]  /*a360*/  F2FP.BF16.F32.PACK_AB R42, R42, R46 ;  /* 0x0000002e2a2a723e */ /* 0x000fc400000010ff */
[----:B------:R-:W-:Y:S01]  /*a370*/  F2FP.BF16.F32.PACK_AB R47, R12, R47 ;  /* 0x0000002f0c2f723e */ /* 0x000fe200000010ff */
[----:B------:R-:W-:Y:S01]  /*a380*/  IMAD.MOV.U32 R12, RZ, RZ, R15 ;  /* 0x000000ffff0c7224 */ /* 0x000fe200078e000f */
[----:B------:R-:W-:Y:S01]  /*a390*/  F2FP.BF16.F32.PACK_AB R13, R13, R39 ;  /* 0x000000270d0d723e */ /* 0x000fe200000010ff */
[----:B------:R-:W-:Y:S01]  /*a3a0*/  IMAD.MOV.U32 R15, RZ, RZ, R35 ;  /* 0x000000ffff0f7224 */ /* 0x000fe200078e0023 */
[----:B------:R-:W-:Y:S01]  /*a3b0*/  F2FP.BF16.F32.PACK_AB R32, R32, R44 ;  /* 0x0000002c2020723e */ /* 0x000fe200000010ff */
[----:B------:R-:W-:Y:S01]  /*a3c0*/  IMAD.MOV.U32 R33, RZ, RZ, R11 ;  /* 0x000000ffff217224 */ /* 0x000fe200078e000b */
[----:B------:R-:W-:Y:S01]  /*a3d0*/  F2FP.BF16.F32.PACK_AB R34, R34, R48 ;  /* 0x000000302222723e */ /* 0x000fe200000010ff */
[----:B------:R-:W-:Y:S02]  /*a3e0*/  IMAD.MOV.U32 R14, RZ, RZ, R47 ;  /* 0x000000ffff0e7224 */ /* 0x000fe400078e002f */
[----:B------:R-:W-:-:S07]  /*a3f0*/  IMAD.MOV.U32 R35, RZ, RZ, R42 ;  /* 0x000000ffff237224 */ /* 0x000fce00078e002a */
.L_x_538:
[----:B------:R-:W-:Y:S05]  /*a400*/  BSYNC B2 ;  /* 0x0000000000027941 */ /* 0x000fea0003800000 */
.L_x_537:
[C---:B------:R-:W-:Y:S01]  /*a410*/  LEA R38, P4, R9.reuse, R117, 0x1 ;  /* 0x0000007509267211 */ /* 0x040fe200078808ff */
[----:B------:R-:W-:Y:S01]  /*a420*/  @!P3 IMAD.WIDE R40, R40, 0x2, R36 ;  /* 0x000000022828b825 */ /* 0x000fe200078e0224 */
[----:B------:R-:W-:Y:S02]  /*a430*/  ULDC.64 UR4, c[0x0][0x208] ;  /* 0x0000820000047ab9 */ /* 0x000fe40000000a00 */
[----:B------:R-:W-:-:S05]  /*a440*/  LEA.HI.X R39, R9, R116, R27, 0x1, P4 ;  /* 0x0000007409277211 */ /* 0x000fca00020f0c1b */
[----:B0-----:R0:W-:Y:S04]  /*a450*/  ST.E.128 desc[UR4][R38.64], R12 ;  /* 0x0000000c26007985 */ /* 0x0011e8000c101d04 */
[----:B-1----:R0:W-:Y:S02]  /*a460*/  @!P3 ST.E.128 desc[UR4][R40.64], R32 ;  /* 0x000000202800b985 */ /* 0x0021e4000c101d04 */
.L_x_536:
[----:B------:R-:W-:Y:S05]  /*a470*/  BSYNC B1 ;  /* 0x0000000000017941 */ /* 0x000fea0003800000 */
.L_x_535:
[----:B------:R-:W-:-:S13]  /*a480*/  ISETP.NE.AND P3, PT, R21, RZ, PT ;  /* 0x000000ff1500720c */ /* 0x000fda0003f65270 */
[----:B------:R-:W-:Y:S05]  /*a490*/  @!P3 BRA `(.L_x_492) ;  /* 0x0000000c00f8b947 */ /* 0x000fea0003800000 */
[----:B0-----:R-:W4:Y:S01]  /*a4a0*/  LDL R15, [R1+0x54] ;  /* 0x00005400010f7983 */ /* 0x001f220000100800 */
[----:B------:R-:W-:Y:S01]  /*a4b0*/  SEL R132, R111, R132, !P1 ;  /* 0x000000846f847207 */ /* 0x000fe20004800000 */
[----:B------:R-:W-:Y:S01]  /*a4c0*/  VIADD R14, R224, 0x40 ;  /* 0x00000040e00e7836 */ /* 0x000fe20000000000 */
[----:B------:R-:W-:Y:S01]  /*a4d0*/  ISETP.GE.AND P4, PT, R214, R110, PT ;  /* 0x0000006ed600720c */ /* 0x000fe20003f86270 */
[----:B---3--:R-:W-:Y:S01]  /*a4e0*/  VIADD R32, R224, 0x40 ;  /* 0x00000040e0207836 */ /* 0x008fe20000000000 */
[----:B------:R-:W-:Y:S01]  /*a4f0*/  SHF.R.S32.HI R11, RZ, 0x1f, R132 ;  /* 0x0000001fff0b7819 */ /* 0x000fe20000011484 */
[----:B------:R-:W-:Y:S01]  /*a500*/  IMAD.SHL.U32 R14, R14, 0x40, RZ ;  /* 0x000000400e0e7824 */ /* 0x000fe200078e00ff */
[----:B------:R-:W-:Y:S01]  /*a510*/  LEA R38, P3, R20, R117, 0x1 ;  /* 0x0000007514267211 */ /* 0x000fe200078608ff */
[----:B------:R-:W-:Y:S01]  /*a520*/  IMAD.SHL.U32 R32, R32, 0x40, RZ ;  /* 0x0000004020207824 */ /* 0x000fe200078e00ff */
[----:B------:R-:W-:Y:S01]  /*a530*/  LEA.HI R11, R11, R132, RZ, 0x4 ;  /* 0x000000840b0b7211 */ /* 0x000fe200078f20ff */
[----:B------:R-:W-:Y:S01]  /*a540*/  BSSY B1, `(.L_x_539) ;  /* 0x0000073000017945 */ /* 0x000fe20003800000 */
[----:B------:R-:W-:-:S02]  /*a550*/  LOP3.LUT R14, R14, 0x1c0, RZ, 0xc0, !PT ;  /* 0x000001c00e0e7812 */ /* 0x000fc400078ec0ff */
[----:B------:R-:W-:Y:S02]  /*a560*/  LEA.HI.SX32 R11, R11, R10, 0x1c ;  /* 0x0000000a0b0b7211 */ /* 0x000fe400078fe2ff */
[----:B------:R-:W-:Y:S02]  /*a570*/  LOP3.LUT R32, R32, 0x1c0, RZ, 0xc0, !PT ;  /* 0x000001c020207812 */ /* 0x000fe400078ec0ff */
[----:B------:R-:W-:Y:S02]  /*a580*/  SHF.R.S32.HI R12, RZ, 0x1f, R11 ;  /* 0x0000001fff0c7819 */ /* 0x000fe4000001140b */
[----:B------:R-:W-:Y:S02]  /*a590*/  SHF.R.U32.HI R14, RZ, 0x3, R14 ;  /* 0x00000003ff0e7819 */ /* 0x000fe4000001160e */
[----:B------:R-:W-:Y:S01]  /*a5a0*/  LEA.HI R12, R12, R11, RZ, 0x3 ;  /* 0x0000000b0c0c7211 */ /* 0x000fe200078f18ff */
[----:B------:R-:W-:Y:S01]  /*a5b0*/  IMAD.SHL.U32 R11, R11, 0x8, RZ ;  /* 0x000000080b0b7824 */ /* 0x000fe200078e00ff */
[----:B------:R-:W-:-:S02]  /*a5c0*/  LEA.HI.X R39, R20, R116, R28, 0x1, P3 ;  /* 0x0000007414277211 */ /* 0x000fc400018f0c1c */
[----:B------:R-:W-:Y:S02]  /*a5d0*/  SHF.R.S32.HI R13, RZ, 0x3, R12 ;  /* 0x00000003ff0d7819 */ /* 0x000fe4000001140c */
[----:B------:R-:W-:-:S04]  /*a5e0*/  LOP3.LUT R12, R32, 0x38, R11, 0xf8, !PT ;  /* 0x00000038200c7812 */ /* 0x000fc800078ef80b */
        /* <DEDUP_REMOVED lines=10> */
[--C-:B------:R-:W-:Y:S01]  /*a690*/  SHF.R.U64 R42, R72, 0x10, R73.reuse ;  /* 0x00000010482a7819 */ /* 0x100fe20000001249 */
[----:B-1----:R-:W-:Y:S01]  /*a6a0*/  IMAD.U32 R46, R33, 0x10000, RZ ;  /* 0x00010000212e7824 */ /* 0x002fe200078e00ff */
[----:B------:R-:W-:Y:S01]  /*a6b0*/  SHF.R.U32.HI R72, RZ, 0x10, R73 ;  /* 0x00000010ff487819 */ /* 0x000fe20000011649 */
[----:B0-----:R-:W-:Y:S01]  /*a6c0*/  IMAD.U32 R44, R13, 0x10000, RZ ;  /* 0x000100000d2c7824 */ /* 0x001fe200078e00ff */
[--C-:B------:R-:W-:Y:S01]  /*a6d0*/  SHF.R.U64 R40, R64, 0x10, R65.reuse ;  /* 0x0000001040287819 */ /* 0x100fe20000001241 */
[----:B------:R-:W-:Y:S01]  /*a6e0*/  IMAD.U32 R50, R35, 0x10000, RZ ;  /* 0x0001000023327824 */ /* 0x000fe200078e00ff */
[----:B------:R-:W-:Y:S01]  /*a6f0*/  SHF.R.U32.HI R64, RZ, 0x10, R65 ;  /* 0x00000010ff407819 */ /* 0x000fe20000011641 */
[----:B------:R-:W-:Y:S01]  /*a700*/  IMAD.U32 R49, R15, 0x10000, RZ ;  /* 0x000100000f317824 */ /* 0x000fe200078e00ff */
[----:B------:R-:W-:Y:S01]  /*a710*/  PRMT R72, R137, 0x5410, R72 ;  /* 0x0000541089487816 */ /* 0x000fe20000000048 */
[----:B------:R-:W-:Y:S01]  /*a720*/  IMAD.U32 R51, R34, 0x10000, RZ ;  /* 0x0001000022337824 */ /* 0x000fe200078e00ff */
[----:B------:R-:W-:Y:S01]  /*a730*/  PRMT R64, R139, 0x5410, R64 ;  /* 0x000054108b407816 */ /* 0x000fe20000000040 */
[----:B------:R-:W-:Y:S01]  /*a740*/  IMAD.U32 R48, R14, 0x10000, RZ ;  /* 0x000100000e307824 */ /* 0x000fe200078e00ff */
[--C-:B------:R-:W-:Y:S01]  /*a750*/  SHF.R.U64 R43, R74, 0x10, R75.reuse ;  /* 0x000000104a2b7819 */ /* 0x100fe2000000124b */
[----:B------:R-:W-:Y:S01]  /*a760*/  IMAD.U32 R52, R72, 0x10000, RZ ;  /* 0x0001000048347824 */ /* 0x000fe200078e00ff */
[----:B------:R-:W-:Y:S01]  /*a770*/  SHF.R.U32.HI R74, RZ, 0x10, R75 ;  /* 0x00000010ff4a7819 */ /* 0x000fe2000001164b */
[----:B------:R-:W-:Y:S01]  /*a780*/  IMAD.U32 R53, R64, 0x10000, RZ ;  /* 0x0001000040357824 */ /* 0x000fe200078e00ff */
[----:B------:R-:W-:-:S02]  /*a790*/  SHF.R.U64 R41, R66, 0x10, R67 ;  /* 0x0000001042297819 */ /* 0x000fc40000001243 */
[----:B------:R-:W-:Y:S02]  /*a7a0*/  SHF.R.U32.HI R66, RZ, 0x10, R67 ;  /* 0x00000010ff427819 */ /* 0x000fe40000011643 */
[----:B------:R-:W-:Y:S01]  /*a7b0*/  PRMT R54, R138, 0x5432, R43 ;  /* 0x000054328a367816 */ /* 0x000fe2000000002b */
[-C--:B------:R-:W-:Y:S01]  /*a7c0*/  FMUL.FTZ R43, R46, R52.reuse ;  /* 0x000000342e2b7220 */ /* 0x080fe20000410000 */
[----:B------:R-:W-:Y:S01]  /*a7d0*/  PRMT R74, R138, 0x5410, R74 ;  /* 0x000054108a4a7816 */ /* 0x000fe2000000004a */
[-C--:B------:R-:W-:Y:S01]  /*a7e0*/  FMUL.FTZ R46, R46, R53.reuse ;  /* 0x000000352e2e7220 */ /* 0x080fe20000410000 */
[----:B------:R-:W-:Y:S01]  /*a7f0*/  PRMT R66, R140, 0x5410, R66 ;  /* 0x000054108c427816 */ /* 0x000fe20000000042 */
[----:B------:R-:W-:Y:S01]  /*a800*/  FFMA.FTZ R43, R44, R53, -R43 ;  /* 0x000000352c2b7223 */ /* 0x000fe2000001082b */
[----:B------:R-:W-:Y:S01]  /*a810*/  LOP3.LUT R47, R33, 0xffff0000, RZ, 0xc0, !PT ;  /* 0xffff0000212f7812 */ /* 0x000fe200078ec0ff */
[----:B------:R-:W-:Y:S01]  /*a820*/  IMAD.U32 R53, R74, 0x10000, RZ ;  /* 0x000100004a357824 */ /* 0x000fe200078e00ff */
[----:B------:R-:W-:Y:S01]  /*a830*/  LOP3.LUT R72, R72, 0xffff0000, RZ, 0xc0, !PT ;  /* 0xffff000048487812 */ /* 0x000fe200078ec0ff */
[----:B------:R-:W-:Y:S01]  /*a840*/  FFMA.FTZ R46, R44, R52, R46 ;  /* 0x000000342c2e7223 */ /* 0x000fe2000001002e */
[----:B------:R-:W-:Y:S01]  /*a850*/  LOP3.LUT R64, R64, 0xffff0000, RZ, 0xc0, !PT ;  /* 0xffff000040407812 */ /* 0x000fe200078ec0ff */
[----:B------:R-:W-:Y:S01]  /*a860*/  IMAD.U32 R44, R66, 0x10000, RZ ;  /* 0x00010000422c7824 */ /* 0x000fe200078e00ff */
[----:B------:R-:W-:Y:S01]  /*a870*/  PRMT R42, R137, 0x5432, R42 ;  /* 0x00005432892a7816 */ /* 0x000fe2000000002a */
[C---:B------:R-:W-:Y:S01]  /*a880*/  FMUL.FTZ R52, R50.reuse, R53 ;  /* 0x0000003532347220 */ /* 0x040fe20000410000 */
[----:B------:R-:W-:Y:S01]  /*a890*/  PRMT R40, R139, 0x5432, R40 ;  /* 0x000054328b287816 */ /* 0x000fe20000000028 */
[----:B------:R-:W-:Y:S01]  /*a8a0*/  FMUL.FTZ R55, R47, R72 ;  /* 0x000000482f377220 */ /* 0x000fe20000410000 */
[----:B------:R-:W-:Y:S01]  /*a8b0*/  LOP3.LUT R45, R13, 0xffff0000, RZ, 0xc0, !PT ;  /* 0xffff00000d2d7812 */ /* 0x000fe200078ec0ff */
[----:B------:R-:W-:Y:S01]  /*a8c0*/  FMUL.FTZ R50, R50, R44 ;  /* 0x0000002c32327220 */ /* 0x000fe20000410000 */
[----:B------:R-:W-:Y:S01]  /*a8d0*/  FMUL.FTZ R47, R47, R64 ;  /* 0x000000402f2f7220 */ /* 0x000fe20000410000 */
[----:B------:R-:W-:-:S02]  /*a8e0*/  IMAD.U32 R33, R32, 0x10000, RZ ;  /* 0x0001000020217824 */ /* 0x000fc400078e00ff */
[C---:B------:R-:W-:Y:S01]  /*a8f0*/  FFMA.FTZ R52, R49.reuse, R44, -R52 ;  /* 0x0000002c31347223 */ /* 0x040fe20000010834 */
[----:B------:R-:W-:Y:S02]  /*a900*/  IMAD.U32 R56, R42, 0x10000, RZ ;  /* 0x000100002a387824 */ /* 0x000fe400078e00ff */
[----:B------:R-:W-:Y:S01]  /*a910*/  FFMA.FTZ R50, R49, R53, R50 ;  /* 0x0000003531327223 */ /* 0x000fe20000010032 */
[C---:B------:R-:W-:Y:S02]  /*a920*/  IMAD.U32 R44, R40.reuse, 0x10000, RZ ;  /* 0x00010000282c7824 */ /* 0x040fe400078e00ff */
[C---:B------:R-:W-:Y:S01]  /*a930*/  FFMA.FTZ R55, R45.reuse, R64, -R55 ;  /* 0x000000402d377223 */ /* 0x040fe20000010837 */
[----:B------:R-:W-:Y:S01]  /*a940*/  FFMA.FTZ R47, R45, R72, R47 ;  /* 0x000000482d2f7223 */ /* 0x000fe2000001002f */
[----:B------:R-:W-:Y:S01]  /*a950*/  LOP3.LUT R49, R40, 0xffff0000, RZ, 0xc0, !PT ;  /* 0xffff000028317812 */ /* 0x000fe200078ec0ff */
[C---:B------:R-:W-:Y:S01]  /*a960*/  FMUL.FTZ R40, R33.reuse, R56 ;  /* 0x0000003821287220 */ /* 0x040fe20000410000 */
[----:B------:R-:W-:Y:S01]  /*a970*/  SHF.L.U32 R13, R12, 0x10, RZ ;  /* 0x000000100c0d7819 */ /* 0x000fe200000006ff */
[----:B------:R-:W-:Y:S01]  /*a980*/  FMUL.FTZ R33, R33, R44 ;  /* 0x0000002c21217220 */ /* 0x000fe20000410000 */
[----:B------:R-:W-:-:S02]  /*a990*/  LOP3.LUT R32, R32, 0xffff0000, RZ, 0xc0, !PT ;  /* 0xffff000020207812 */ /* 0x000fc400078ec0ff */
[----:B------:R-:W-:Y:S01]  /*a9a0*/  LOP3.LUT R45, R42, 0xffff0000, RZ, 0xc0, !PT ;  /* 0xffff00002a2d7812 */ /* 0x000fe200078ec0ff */
[----:B------:R-:W-:Y:S01]  /*a9b0*/  FFMA.FTZ R40, R13, R44, -R40 ;  /* 0x0000002c0d287223 */ /* 0x000fe20000010828 */
[----:B------:R-:W-:Y:S01]  /*a9c0*/  LOP3.LUT R35, R35, 0xffff0000, RZ, 0xc0, !PT ;  /* 0xffff000023237812 */ /* 0x000fe200078ec0ff */
[----:B------:R-:W-:Y:S01]  /*a9d0*/  FFMA.FTZ R33, R13, R56, R33 ;  /* 0x000000380d217223 */ /* 0x000fe20000010021 */
[----:B------:R-:W-:Y:S01]  /*a9e0*/  PRMT R41, R140, 0x5432, R41 ;  /* 0x000054328c297816 */ /* 0x000fe20000000029 */
[----:B------:R-:W-:Y:S01]  /*a9f0*/  FMUL.FTZ R53, R32, R45 ;  /* 0x0000002d20357220 */ /* 0x000fe20000410000 */
[----:B------:R-:W-:Y:S01]  /*aa00*/  LOP3.LUT R74, R74, 0xffff0000, RZ, 0xc0, !PT ;  /* 0xffff00004a4a7812 */ /* 0x000fe200078ec0ff */
[-C--:B------:R-:W-:Y:S01]  /*aa10*/  FMUL.FTZ R57, R32, R49.reuse ;  /* 0x0000003120397220 */ /* 0x080fe20000410000 */
[----:B------:R-:W-:Y:S01]  /*aa20*/  LOP3.LUT R66, R66, 0xffff0000, RZ, 0xc0, !PT ;  /* 0xffff000042427812 */ /* 0x000fe200078ec0ff */
[----:B------:R-:W-:Y:S01]  /*aa30*/  IMAD.U32 R42, R41, 0x10000, RZ ;  /* 0x00010000292a7824 */ /* 0x000fe200078e00ff */
[----:B------:R-:W-:Y:S01]  /*aa40*/  LOP3.LUT R12, R12, 0xffff0000, RZ, 0xc0, !PT ;  /* 0xffff00000c0c7812 */ /* 0x000fe200078ec0ff */
[----:B------:R-:W-:Y:S01]  /*aa50*/  FMUL.FTZ R60, R35, R74 ;  /* 0x0000004a233c7220 */ /* 0x000fe20000410000 */
[----:B------:R-:W-:Y:S01]  /*aa60*/  LOP3.LUT R15, R15, 0xffff0000, RZ, 0xc0, !PT ;  /* 0xffff00000f0f7812 */ /* 0x000fe200078ec0ff */
[-C--:B------:R-:W-:Y:S01]  /*aa70*/  FMUL.FTZ R58, R35, R66.reuse ;  /* 0x00000042233a7220 */ /* 0x080fe20000410000 */
[----:B------:R-:W-:Y:S01]  /*aa80*/  LOP3.LUT R34, R34, 0xffff0000, RZ, 0xc0, !PT ;  /* 0xffff000022227812 */ /* 0x000fe200078ec0ff */
[C---:B------:R-:W-:Y:S01]  /*aa90*/  IMAD.U32 R32, R54.reuse, 0x10000, RZ ;  /* 0x0001000036207824 */ /* 0x040fe200078e00ff */
[----:B------:R-:W-:Y:S01]  /*aaa0*/  LOP3.LUT R13, R54, 0xffff0000, RZ, 0xc0, !PT ;  /* 0xffff0000360d7812 */ /* 0x000fe200078ec0ff */
[C---:B------:R-:W-:Y:S01]  /*aab0*/  FFMA.FTZ R53, R12.reuse, R49, -R53 ;  /* 0x000000310c357223 */ /* 0x040fe20000010835 */
[----:B------:R-:W-:Y:S01]  /*aac0*/  LOP3.LUT R41, R41, 0xffff0000, RZ, 0xc0, !PT ;  /* 0xffff000029297812 */ /* 0x000fe200078ec0ff */
[C---:B------:R-:W-:Y:S01]  /*aad0*/  FFMA.FTZ R35, R15.reuse, R66, -R60 ;  /* 0x000000420f237223 */ /* 0x040fe2000001083c */
[----:B------:R-:W-:Y:S01]  /*aae0*/  FFMA.FTZ R12, R12, R45, R57 ;  /* 0x0000002d0c0c7223 */ /* 0x000fe20000010039 */
[----:B------:R-:W-:Y:S01]  /*aaf0*/  LOP3.LUT R14, R14, 0xffff0000, RZ, 0xc0, !PT ;  /* 0xffff00000e0e7812 */ /* 0x000fe200078ec0ff */
[----:B------:R-:W-:Y:S01]  /*ab00*/  FFMA.FTZ R15, R15, R74, R58 ;  /* 0x0000004a0f0f7223 */ /* 0x000fe2000001003a */
[C---:B------:R-:W-:Y:S01]  /*ab10*/  FMUL.FTZ R45, R51.reuse, R32 ;  /* 0x00000020332d7220 */ /* 0x040fe20000410000 */
[C---:B------:R-:W-:Y:S01]  /*ab20*/  FMUL.FTZ R49, R34.reuse, R13 ;  /* 0x0000000d22317220 */ /* 0x040fe20000410000 */
[----:B------:R-:W-:Y:S01]  /*ab30*/  FMUL.FTZ R51, R51, R42 ;  /* 0x0000002a33337220 */ /* 0x000fe20000410000 */
[----:B------:R-:W-:Y:S01]  /*ab40*/  FMUL.FTZ R34, R34, R41 ;  /* 0x0000002922227220 */ /* 0x000fe20000410000 */
[----:B------:R-:W-:Y:S01]  /*ab50*/  F2FP.BF16.F32.PACK_AB R50, R15, R50 ;  /* 0x000000320f32723e */ /* 0x000fe200000010ff */
[C---:B------:R-:W-:Y:S01]  /*ab60*/  FFMA.FTZ R42, R48.reuse, R42, -R45 ;  /* 0x0000002a302a7223 */ /* 0x040fe2000001082d */
[----:B------:R-:W-:Y:S01]  /*ab70*/  FFMA.FTZ R32, R48, R32, R51 ;  /* 0x0000002030207223 */ /* 0x000fe20000010033 */
[----:B------:R-:W-:Y:S01]  /*ab80*/  FFMA.FTZ R13, R14, R13, R34 ;  /* 0x0000000d0e0d7223 */ /* 0x000fe20000010022 */
[----:B------:R-:W-:Y:S01]  /*ab90*/  F2FP.BF16.F32.PACK_AB R15, R12, R33 ;  /* 0x000000210c0f723e */ /* 0x000fe200000010ff */
[----:B------:R-:W-:Y:S01]  /*aba0*/  FFMA.FTZ R49, R14, R41, -R49 ;  /* 0x000000290e317223 */ /* 0x000fe20000010831 */
[----:B------:R-:W-:-:S02]  /*abb0*/  F2FP.BF16.F32.PACK_AB R35, R35, R52 ;  /* 0x000000342323723e */ /* 0x000fc400000010ff */
[----:B------:R-:W-:Y:S02]  /*abc0*/  F2FP.BF16.F32.PACK_AB R43, R55, R43 ;  /* 0x0000002b372b723e */ /* 0x000fe400000010ff */
[----:B------:R-:W-:Y:S02]  /*abd0*/  F2FP.BF16.F32.PACK_AB R46, R47, R46 ;  /* 0x0000002e2f2e723e */ /* 0x000fe400000010ff */
[----:B------:R-:W-:Y:S02]  /*abe0*/  F2FP.BF16.F32.PACK_AB R40, R53, R40 ;  /* 0x000000283528723e */ /* 0x000fe400000010ff */
[----:B------:R-:W-:Y:S01]  /*abf0*/  F2FP.BF16.F32.PACK_AB R34, R13, R32 ;  /* 0x000000200d22723e */ /* 0x000fe200000010ff */
[----:B------:R-:W-:Y:S01]  /*ac00*/  IMAD.MOV.U32 R32, RZ, RZ, R15 ;  /* 0x000000ffff207224 */ /* 0x000fe200078e000f */
[----:B------:R-:W-:Y:S01]  /*ac10*/  F2FP.BF16.F32.PACK_AB R14, R49, R42 ;  /* 0x0000002a310e723e */ /* 0x000fe200000010ff */
[----:B------:R-:W-:Y:S02]  /*ac20*/  IMAD.MOV.U32 R15, RZ, RZ, R35 ;  /* 0x000000ffff0f7224 */ /* 0x000fe400078e0023 */
[----:B------:R-:W-:-:S02]  /*ac30*/  IMAD.MOV.U32 R12, RZ, RZ, R40 ;  /* 0x000000ffff0c7224 */ /* 0x000fc400078e0028 */
[----:B------:R-:W-:Y:S02]  /*ac40*/  IMAD.MOV.U32 R13, RZ, RZ, R43 ;  /* 0x000000ffff0d7224 */ /* 0x000fe400078e002b */
[----:B------:R-:W-:Y:S02]  /*ac50*/  IMAD.MOV.U32 R33, RZ, RZ, R46 ;  /* 0x000000ffff217224 */ /* 0x000fe400078e002e */
[----:B------:R-:W-:-:S07]  /*ac60*/  IMAD.MOV.U32 R35, RZ, RZ, R50 ;  /* 0x000000ffff237224 */ /* 0x000fce00078e0032 */
.L_x_540:
[----:B------:R-:W-:Y:S05]  /*ac70*/  BSYNC B1 ;  /* 0x0000000000017941 */ /* 0x000fea0003800000 */
.L_x_539:
[----:B------:R-:W-:Y:S01]  /*ac80*/  ISETP.GE.AND P3, PT, R11, R128, PT ;  /* 0x000000800b00720c */ /* 0x000fe20003f66270 */
[----:B------:R-:W-:Y:S02]  /*ac90*/  ULDC.64 UR4, c[0x0][0x208] ;  /* 0x0000820000047ab9 */ /* 0x000fe40000000a00 */
[----:B0-----:R0:W-:Y:S10]  /*aca0*/  ST.E.128 desc[UR4][R38.64], R12 ;  /* 0x0000000c26007985 */ /* 0x0011f4000c101d04 */
[----:B------:R-:W-:Y:S05]  /*acb0*/  @P3 BRA `(.L_x_492) ;  /* 0x0000000400f03947 */ /* 0x000fea0003800000 */
[----:B------:R-:W-:Y:S01]  /*acc0*/  IMAD.WIDE R36, R11, 0x2, R36 ;  /* 0x000000020b247825 */ /* 0x000fe200078e0224 */
[----:B------:R-:W-:-:S04]  /*acd0*/  ULDC.64 UR4, c[0x0][0x208] ;  /* 0x0000820000047ab9 */ /* 0x000fc80000000a00 */
[----:B-1----:R1:W-:Y:S01]  /*ace0*/  ST.E.128 desc[UR4][R36.64], R32 ;  /* 0x0000002024007985 */ /* 0x0023e2000c101d04 */
[----:B------:R-:W-:Y:S05]  /*acf0*/  BRA `(.L_x_492) ;  /* 0x0000000400e07947 */ /* 0x000fea0003800000 */
.L_x_446:
[----:B------:R-:W-:-:S04]  /*ad00*/  ULOP3.LUT UR4, UR60, 0x1, URZ, 0xfc, !UPT ;  /* 0x000000013c047892 */ /* 0x000fc8000f8efc3f */
[----:B------:R-:W-:-:S06]  /*ad10*/  UISETP.NE.AND UP0, UPT, UR4, 0x3, UPT ;  /* 0x000000030400788c */ /* 0x000fcc000bf05270 */
[----:B------:R-:W-:-:S13]  /*ad20*/  PLOP3.LUT P0, PT, PT, PT, UP0, 0x80, 0x0 ;  /* 0x000000000000781c */ /* 0x000fda0003f0f008 */
[----:B------:R-:W-:Y:S05]  /*ad30*/  @!P0 BRA `(.L_x_541) ;  /* 0x0000000000048947 */ /* 0x000fea0003800000 */
[----:B------:R-:W-:Y:S01]  /*ad40*/  BPT.TRAP 0x1 ;  /* 0x000000040000795c */ /* 0x000fe20000300000 */
.L_x_541:
[----:B------:R-:W-:Y:S01]  /*ad50*/  IMAD R87, R213, 0x8, R23 ;  /* 0x00000008d5577824 */ /* 0x000fe200078e0217 */
[----:B------:R-:W-:Y:S01]  /*ad60*/  SHF.L.U32 R88, R225, 0x1f, RZ ;  /* 0x0000001fe1587819 */ /* 0x000fe200000006ff */
[----:B------:R-:W-:Y:S01]  /*ad70*/  BSSY B1, `(.L_x_542) ;  /* 0x0000004000017945 */ /* 0x000fe20003800000 */
[----:B------:R-:W-:Y:S02]  /*ad80*/  SHF.R.S32.HI R84, RZ, 0x1f, R30 ;  /* 0x0000001fff547819 */ /* 0x000fe4000001141e */
[----:B------:R-:W0:Y:S02]  /*ad90*/  SYNCS.PHASECHK.TRANS64.TRYWAIT P3, [R87+URZ+0x38890], R88 ;  /* 0x03889058570075a7 */ /* 0x000e24000806017f */
[----:B0-----:R-:W-:Y:S05]  /*ada0*/  @!P3 BRA `(.L_x_543) ;  /* 0x000002040008b947 */ /* 0x001fea0003800000 */
.L_x_836:
[----:B------:R-:W-:Y:S05]  /*adb0*/  BSYNC B1 ;  /* 0x0000000000017941 */ /* 0x000fea0003800000 */
.L_x_542:
[----:B------:R-:W-:Y:S01]  /*adc0*/  ULDC.64 UR4, c[0x0][0x300] ;  /* 0x0000c00000047ab9 */ /* 0x000fe20000000a00 */
[----:B-----5:R-:W-:Y:S01]  /*add0*/  SHF.R.S32.HI R85, RZ, 0x1f, R29 ;  /* 0x0000001fff557819 */ /* 0x020fe2000001141d */
[----:B------:R-:W-:Y:S01]  /*ade0*/  IMAD R11, R84, UR4, RZ ;  /* 0x00000004540b7c24 */ /* 0x000fe2000f8e02ff */
[----:B------:R-:W-:Y:S01]  /*adf0*/  ULDC.64 UR6, c[0x0][0x2e8] ;  /* 0x0000ba0000067ab9 */ /* 0x000fe20000000a00 */
[----:B------:R-:W-:-:S04]  /*ae00*/  IMAD.WIDE.U32 R12, R30, UR4, RZ ;  /* 0x000000041e0c7c25 */ /* 0x000fc8000f8e00ff */
[----:B------:R-:W-:Y:S01]  /*ae10*/  IMAD R11, R30, UR5, R11 ;  /* 0x000000051e0b7c24 */ /* 0x000fe2000f8e020b */
[----:B------:R-:W-:Y:S01]  /*ae20*/  ULDC.64 UR4, c[0x0][0x310] ;  /* 0x0000c40000047ab9 */ /* 0x000fe20000000a00 */
[----:B------:R-:W-:Y:S02]  /*ae30*/  IMAD R86, R2, -0x50, R24 ;  /* 0xffffffb002567824 */ /* 0x000fe400078e0218 */
[----:B------:R-:W-:Y:S02]  /*ae40*/  IMAD R14, R85, UR4, RZ ;  /* 0x00000004550e7c24 */ /* 0x000fe4000f8e02ff */
[----:B------:R-:W-:Y:S01]  /*ae50*/  IMAD.IADD R13, R13, 0x1, R11 ;  /* 0x000000010d0d7824 */ /* 0x000fe200078e020b */
[----:B------:R-:W-:Y:S01]  /*ae60*/  VIMNMX R86, R86, 0x50, PT ;  /* 0x0000005056567848 */ /* 0x000fe20003fe0100 */
[C---:B------:R-:W-:Y:S02]  /*ae70*/  IMAD R11, R29.reuse, UR5, R14 ;  /* 0x000000051d0b7c24 */ /* 0x040fe4000f8e020e */
[----:B------:R-:W-:Y:S01]  /*ae80*/  IMAD.WIDE.U32 R12, R29, UR4, R12 ;  /* 0x000000041d0c7c25 */ /* 0x000fe2000f8e000c */
[----:B------:R-:W-:-:S03]  /*ae90*/  ULDC.64 UR4, c[0x0][0x308] ;  /* 0x0000c20000047ab9 */ /* 0x000fc60000000a00 */
[----:B------:R-:W-:Y:S02]  /*aea0*/  IMAD.IADD R13, R13, 0x1, R11 ;  /* 0x000000010d0d7824 */ /* 0x000fe400078e020b */
[----:B------:R-:W-:Y:S02]  /*aeb0*/  IMAD.IADD R36, R86, 0x1, -R224 ;  /* 0x0000000156247824 */ /* 0x000fe400078e0ae0 */
[----:B------:R-:W-:Y:S01]  /*aec0*/  IMAD.WIDE.U32 R12, R223, UR4, R12 ;  /* 0x00000004df0c7c25 */ /* 0x000fe2000f8e000c */
[----:B------:R-:W-:-:S03]  /*aed0*/  UMOV UR4, 0xffffffff ;  /* 0xffffffff00047882 */ /* 0x000fc60000000000 */
[----:B------:R-:W-:Y:S01]  /*aee0*/  IMAD R35, R223, UR5, R13 ;  /* 0x00000005df237c24 */ /* 0x000fe2000f8e020d */
[----:B------:R-:W-:-:S04]  /*aef0*/  LEA R34, P3, R12, UR6, 0x1 ;  /* 0x000000060c227c11 */ /* 0x000fc8000f8608ff */
[----:B------:R-:W-:Y:S02]  /*af00*/  LEA.HI.X R35, R12, UR7, R35, 0x1, P3 ;  /* 0x000000070c237c11 */ /* 0x000fe400098f0c23 */
[----:B------:R-:W-:Y:S01]  /*af10*/  ISETP.GE.AND P3, PT, R36, 0x1, PT ;  /* 0x000000012400780c */ /* 0x000fe20003f66270 */
[----:B------:R-:W-:-:S12]  /*af20*/  BRA.DIV UR4, `(.L_x_544) ;  /* 0x0000020204bc7947 */ /* 0x000fd8000b800000 */
[----:B------:R1:W2:Y:S04]  /*af30*/  SHFL.IDX PT, R37, R35, RZ, 0x181f ;  /* 0x00181fff23257589 */ /* 0x0002a800000e0000 */
[----:B------:R1:W3:Y:S02]  /*af40*/  SHFL.IDX PT, R39, R34, RZ, 0x181f ;  /* 0x00181fff22277589 */ /* 0x0002e400000e0000 */
.L_x_840:
[----:B------:R-:W-:Y:S04]  /*af50*/  BSSY B1, `(.L_x_545) ;  /* 0x0000018000017945 */ /* 0x000fe80003800000 */
[----:B------:R-:W-:Y:S05]  /*af60*/  @!P3 BRA `(.L_x_546) ;  /* 0x000000000058b947 */ /* 0x000fea0003800000 */
[----:B------:R-:W-:Y:S01]  /*af70*/  ULDC UR4, c[0x0][0x2f4] ;  /* 0x0000bd0000047ab9 */ /* 0x000fe20000000800 */
[----:B------:R-:W-:Y:S01]  /*af80*/  ULDC.64 UR6, c[0x0][0x208] ;  /* 0x0000820000067ab9 */ /* 0x000fe20000000a00 */
[----:B------:R-:W-:-:S13]  /*af90*/  ISETP.GE.AND P4, PT, R16, UR4, PT ;  /* 0x0000000410007c0c */ /* 0x000fda000bf86270 */
[----:B------:R-:W4:Y:S01]  /*afa0*/  @!P4 LDS.128 R12, [R31+0x24400] ;  /* 0x024400001f0cc984 */ /* 0x000f220000000c00 */
[----:B---3--:R-:W-:-:S04]  /*afb0*/  @!P4 LEA R32, P3, R16, R39, 0x1 ;  /* 0x000000271020c211 */ /* 0x008fc800078608ff */
[----:B--2---:R-:W-:Y:S02]  /*afc0*/  @!P4 LEA.HI.X R33, R16, R37, R17, 0x1, P3 ;  /* 0x000000251021c211 */ /* 0x004fe400018f0c11 */
[----:B------:R-:W-:-:S03]  /*afd0*/  ISETP.GE.AND P3, PT, R214, UR4, PT ;  /* 0x00000004d6007c0c */ /* 0x000fc6000bf66270 */
[----:B----4-:R2:W-:Y:S10]  /*afe0*/  @!P4 ST.E.128 desc[UR6][R32.64], R12 ;  /* 0x0000000c2000c985 */ /* 0x0105f4000c101d06 */
[----:B------:R-:W3:Y:S01]  /*aff0*/  @!P3 LDS.128 R12, [R31+0x26c00] ;  /* 0x026c00001f0cb984 */ /* 0x000ee20000000c00 */
[----:B--2---:R-:W-:-:S04]  /*b000*/  @!P3 LEA R32, P4, R212, R39, 0x1 ;  /* 0x00000027d420b211 */ /* 0x004fc800078808ff */
[----:B------:R-:W-:Y:S02]  /*b010*/  @!P3 LEA.HI.X R33, R212, R37, R215, 0x1, P4 ;  /* 0x00000025d421b211 */ /* 0x000fe400020f0cd7 */
[----:B------:R-:W-:-:S03]  /*b020*/  ISETP.GE.AND P4, PT, R19, UR4, PT ;  /* 0x0000000413007c0c */ /* 0x000fc6000bf86270 */
[----:B---3--:R2:W-:Y:S10]  /*b030*/  @!P3 ST.E.128 desc[UR6][R32.64], R12 ;  /* 0x0000000c2000b985 */ /* 0x0085f4000c101d06 */
[----:B------:R-:W3:Y:S01]  /*b040*/  @!P4 LDS.128 R12, [R31+0x29400] ;  /* 0x029400001f0cc984 */ /* 0x000ee20000000c00 */
[----:B--2---:R-:W-:-:S04]  /*b050*/  @!P4 LEA R32, P3, R19, R39, 0x1 ;  /* 0x000000271320c211 */ /* 0x004fc800078608ff */
[----:B------:R-:W-:Y:S02]  /*b060*/  @!P4 LEA.HI.X R33, R19, R37, R219, 0x1, P3 ;  /* 0x000000251321c211 */ /* 0x000fe400018f0cdb */
[----:B------:R-:W-:-:S03]  /*b070*/  ISETP.GE.AND P3, PT, R22, UR4, PT ;  /* 0x0000000416007c0c */ /* 0x000fc6000bf66270 */
[----:B---3--:R2:W-:Y:S10]  /*b080*/  @!P4 ST.E.128 desc[UR6][R32.64], R12 ;  /* 0x0000000c2000c985 */ /* 0x0085f4000c101d06 */
[----:B------:R-:W3:Y:S01]  /*b090*/  @!P3 LDS.128 R12, [R31+0x2bc00] ;  /* 0x02bc00001f0cb984 */ /* 0x000ee20000000c00 */
[----:B--2---:R-:W-:-:S04]  /*b0a0*/  @!P3 LEA R32, P4, R22, R39, 0x1 ;  /* 0x000000271620b211 */ /* 0x004fc800078808ff */
[----:B------:R-:W-:-:S05]  /*b0b0*/  @!P3 LEA.HI.X R33, R22, R37, R218, 0x1, P4 ;  /* 0x000000251621b211 */ /* 0x000fca00020f0cda */
[----:B---3--:R4:W-:Y:S04]  /*b0c0*/  @!P3 ST.E.128 desc[UR6][R32.64], R12 ;  /* 0x0000000c2000b985 */ /* 0x0089e8000c101d06 */
.L_x_546:
[----:B------:R-:W-:Y:S05]  /*b0d0*/  BSYNC B1 ;  /* 0x0000000000017941 */ /* 0x000fea0003800000 */
.L_x_545:
[----:B------:R-:W-:-:S03]  /*b0e0*/  UMOV UR4, 0xffffffff ;  /* 0xffffffff00047882 */ /* 0x000fc60000000000 */
[----:B------:R-:W-:Y:S05]  /*b0f0*/  BRA.DIV UR4, `(.L_x_547) ;  /* 0x0000020204947947 */ /* 0x000fea000b800000 */
[----:B--2---:R2:W0:Y:S04]  /*b100*/  SHFL.IDX PT, R37, R35, 0x1, 0x181f ;  /* 0x00381f0023257f89 */ /* 0x00442800000e0000 */
[----:B---3--:R2:W3:Y:S02]  /*b110*/  SHFL.IDX PT, R39, R34, 0x1, 0x181f ;  /* 0x00381f0022277f89 */ /* 0x0084e400000e0000 */
.L_x_844:
[----:B------:R-:W-:Y:S01]  /*b120*/  ISETP.GE.AND P3, PT, R36, 0x21, PT ;  /* 0x000000212400780c */ /* 0x000fe20003f66270 */
[----:B------:R-:W-:-:S12]  /*b130*/  BSSY B1, `(.L_x_548) ;  /* 0x0000018000017945 */ /* 0x000fd80003800000 */
[----:B------:R-:W-:Y:S05]  /*b140*/  @!P3 BRA `(.L_x_549) ;  /* 0x000000000058b947 */ /* 0x000fea0003800000 */
[----:B------:R-:W-:Y:S01]  /*b150*/  ULDC UR4, c[0x0][0x2f4] ;  /* 0x0000bd0000047ab9 */ /* 0x000fe20000000800 */
[----:B------:R-:W-:Y:S01]  /*b160*/  ULDC.64 UR6, c[0x0][0x208] ;  /* 0x0000820000067ab9 */ /* 0x000fe20000000a00 */
[----:B------:R-:W-:-:S13]  /*b170*/  ISETP.GE.AND P4, PT, R16, UR4, PT ;  /* 0x0000000410007c0c */ /* 0x000fda000bf86270 */
[----:B----4-:R-:W4:Y:S01]  /*b180*/  @!P4 LDS.128 R12, [R31+0x25400] ;  /* 0x025400001f0cc984 */ /* 0x010f220000000c00 */
[----:B---3--:R-:W-:-:S04]  /*b190*/  @!P4 LEA R32, P3, R16, R39, 0x1 ;  /* 0x000000271020c211 */ /* 0x008fc800078608ff */
[----:B0-----:R-:W-:Y:S02]  /*b1a0*/  @!P4 LEA.HI.X R33, R16, R37, R17, 0x1, P3 ;  /* 0x000000251021c211 */ /* 0x001fe400018f0c11 */
[----:B------:R-:W-:-:S03]  /*b1b0*/  ISETP.GE.AND P3, PT, R214, UR4, PT ;  /* 0x00000004d6007c0c */ /* 0x000fc6000bf66270 */
[----:B----4-:R0:W-:Y:S10]  /*b1c0*/  @!P4 ST.E.128 desc[UR6][R32.64], R12 ;  /* 0x0000000c2000c985 */ /* 0x0101f4000c101d06 */
[----:B------:R-:W3:Y:S01]  /*b1d0*/  @!P3 LDS.128 R12, [R31+0x27c00] ;  /* 0x027c00001f0cb984 */ /* 0x000ee20000000c00 */
[----:B0-----:R-:W-:-:S04]  /*b1e0*/  @!P3 LEA R32, P4, R212, R39, 0x1 ;  /* 0x00000027d420b211 */ /* 0x001fc800078808ff */
[----:B------:R-:W-:Y:S02]  /*b1f0*/  @!P3 LEA.HI.X R33, R212, R37, R215, 0x1, P4 ;  /* 0x00000025d421b211 */ /* 0x000fe400020f0cd7 */
[----:B------:R-:W-:-:S03]  /*b200*/  ISETP.GE.AND P4, PT, R19, UR4, PT ;  /* 0x0000000413007c0c */ /* 0x000fc6000bf86270 */
[----:B---3--:R0:W-:Y:S10]  /*b210*/  @!P3 ST.E.128 desc[UR6][R32.64], R12 ;  /* 0x0000000c2000b985 */ /* 0x0081f4000c101d06 */
[----:B------:R-:W3:Y:S01]  /*b220*/  @!P4 LDS.128 R12, [R31+0x2a400] ;  /* 0x02a400001f0cc984 */ /* 0x000ee20000000c00 */
[----:B0-----:R-:W-:-:S04]  /*b230*/  @!P4 LEA R32, P3, R19, R39, 0x1 ;  /* 0x000000271320c211 */ /* 0x001fc800078608ff */
[----:B------:R-:W-:Y:S02]  /*b240*/  @!P4 LEA.HI.X R33, R19, R37, R219, 0x1, P3 ;  /* 0x000000251321c211 */ /* 0x000fe400018f0cdb */
[----:B------:R-:W-:-:S03]  /*b250*/  ISETP.GE.AND P3, PT, R22, UR4, PT ;  /* 0x0000000416007c0c */ /* 0x000fc6000bf66270 */
[----:B---3--:R0:W-:Y:S10]  /*b260*/  @!P4 ST.E.128 desc[UR6][R32.64], R12 ;  /* 0x0000000c2000c985 */ /* 0x0081f4000c101d06 */
[----:B------:R-:W3:Y:S01]  /*b270*/  @!P3 LDS.128 R12, [R31+0x2cc00] ;  /* 0x02cc00001f0cb984 */ /* 0x000ee20000000c00 */
[----:B0-----:R-:W-:-:S04]  /*b280*/  @!P3 LEA R32, P4, R22, R39, 0x1 ;  /* 0x000000271620b211 */ /* 0x001fc800078808ff */
[----:B------:R-:W-:-:S05]  /*b290*/  @!P3 LEA.HI.X R33, R22, R37, R218, 0x1, P4 ;  /* 0x000000251621b211 */ /* 0x000fca00020f0cda */
[----:B---3--:R0:W-:Y:S04]  /*b2a0*/  @!P3 ST.E.128 desc[UR6][R32.64], R12 ;  /* 0x0000000c2000b985 */ /* 0x0081e8000c101d06 */
.L_x_549:
[----:B------:R-:W-:Y:S05]  /*b2b0*/  BSYNC B1 ;  /* 0x0000000000017941 */ /* 0x000fea0003800000 */
.L_x_548:
[----:B------:R-:W-:-:S03]  /*b2c0*/  UMOV UR4, 0xffffffff ;  /* 0xffffffff00047882 */ /* 0x000fc60000000000 */
[----:B------:R-:W-:Y:S05]  /*b2d0*/  BRA.DIV UR4, `(.L_x_550) ;  /* 0x0000020204687947 */ /* 0x000fea000b800000 */
[----:B-12---:R-:W1:Y:S04]  /*b2e0*/  SHFL.IDX PT, R35, R35, 0x2, 0x181f ;  /* 0x00581f0023237f89 */ /* 0x006e6800000e0000 */
[----:B0-----:R0:W2:Y:S02]  /*b2f0*/  SHFL.IDX PT, R37, R34, 0x2, 0x181f ;  /* 0x00581f0022257f89 */ /* 0x0010a400000e0000 */
.L_x_848:
[----:B------:R-:W-:-:S13]  /*b300*/  ISETP.GE.AND P3, PT, R36, 0x41, PT ;  /* 0x000000412400780c */ /* 0x000fda0003f66270 */
[----:B------:R-:W-:Y:S05]  /*b310*/  @!P3 BRA `(.L_x_492) ;  /* 0x000000000058b947 */ /* 0x000fea0003800000 */
[----:B------:R-:W-:Y:S01]  /*b320*/  ULDC UR4, c[0x0][0x2f4] ;  /* 0x0000bd0000047ab9 */ /* 0x000fe20000000800 */
[----:B------:R-:W-:Y:S01]  /*b330*/  ULDC.64 UR6, c[0x0][0x208] ;  /* 0x0000820000067ab9 */ /* 0x000fe20000000a00 */
[----:B------:R-:W-:-:S13]  /*b340*/  ISETP.GE.AND P4, PT, R16, UR4, PT ;  /* 0x0000000410007c0c */ /* 0x000fda000bf86270 */
[----:B----4-:R-:W4:Y:S01]  /*b350*/  @!P4 LDS.128 R12, [R31+0x26400] ;  /* 0x026400001f0cc984 */ /* 0x010f220000000c00 */
[----:B--2---:R-:W-:-:S04]  /*b360*/  @!P4 LEA R32, P3, R16, R37, 0x1 ;  /* 0x000000251020c211 */ /* 0x004fc800078608ff */
[----:B-1----:R-:W-:Y:S02]  /*b370*/  @!P4 LEA.HI.X R33, R16, R35, R17, 0x1, P3 ;  /* 0x000000231021c211 */ /* 0x002fe400018f0c11 */
[----:B------:R-:W-:-:S03]  /*b380*/  ISETP.GE.AND P3, PT, R214, UR4, PT ;  /* 0x00000004d6007c0c */ /* 0x000fc6000bf66270 */
[----:B----4-:R1:W-:Y:S10]  /*b390*/  @!P4 ST.E.128 desc[UR6][R32.64], R12 ;  /* 0x0000000c2000c985 */ /* 0x0103f4000c101d06 */
[----:B------:R-:W2:Y:S01]  /*b3a0*/  @!P3 LDS.128 R12, [R31+0x28c00] ;  /* 0x028c00001f0cb984 */ /* 0x000ea20000000c00 */
[----:B-1----:R-:W-:-:S04]  /*b3b0*/  @!P3 LEA R32, P4, R212, R37, 0x1 ;  /* 0x00000025d420b211 */ /* 0x002fc800078808ff */
[----:B------:R-:W-:Y:S02]  /*b3c0*/  @!P3 LEA.HI.X R33, R212, R35, R215, 0x1, P4 ;  /* 0x00000023d421b211 */ /* 0x000fe400020f0cd7 */
[----:B------:R-:W-:-:S03]  /*b3d0*/  ISETP.GE.AND P4, PT, R19, UR4, PT ;  /* 0x0000000413007c0c */ /* 0x000fc6000bf86270 */
[----:B--2---:R1:W-:Y:S10]  /*b3e0*/  @!P3 ST.E.128 desc[UR6][R32.64], R12 ;  /* 0x0000000c2000b985 */ /* 0x0043f4000c101d06 */
[----:B------:R-:W2:Y:S01]  /*b3f0*/  @!P4 LDS.128 R12, [R31+0x2b400] ;  /* 0x02b400001f0cc984 */ /* 0x000ea20000000c00 */
[----:B-1----:R-:W-:-:S04]  /*b400*/  @!P4 LEA R32, P3, R19, R37, 0x1 ;  /* 0x000000251320c211 */ /* 0x002fc800078608ff */
[----:B------:R-:W-:Y:S02]  /*b410*/  @!P4 LEA.HI.X R33, R19, R35, R219, 0x1, P3 ;  /* 0x000000231321c211 */ /* 0x000fe400018f0cdb */
[----:B------:R-:W-:-:S03]  /*b420*/  ISETP.GE.AND P3, PT, R22, UR4, PT ;  /* 0x0000000416007c0c */ /* 0x000fc6000bf66270 */
[----:B--2---:R1:W-:Y:S10]  /*b430*/  @!P4 ST.E.128 desc[UR6][R32.64], R12 ;  /* 0x0000000c2000c985 */ /* 0x0043f4000c101d06 */
[----:B------:R-:W2:Y:S01]  /*b440*/  @!P3 LDS.128 R12, [R31+0x2dc00] ;  /* 0x02dc00001f0cb984 */ /* 0x000ea20000000c00 */
[----:B-1----:R-:W-:-:S04]  /*b450*/  @!P3 LEA R32, P4, R22, R37, 0x1 ;  /* 0x000000251620b211 */ /* 0x002fc800078808ff */
[----:B------:R-:W-:-:S05]  /*b460*/  @!P3 LEA.HI.X R33, R22, R35, R218, 0x1, P4 ;  /* 0x000000231621b211 */ /* 0x000fca00020f0cda */
[----:B--2---:R1:W-:Y:S04]  /*b470*/  @!P3 ST.E.128 desc[UR6][R32.64], R12 ;  /* 0x0000000c2000b985 */ /* 0x0043e8000c101d06 */
.L_x_492:
[----:B------:R-:W-:Y:S05]  /*b480*/  BSYNC B0 ;  /* 0x0000000000007941 */ /* 0x000fea0003800000 */
.L_x_445:
[----:B---3--:R-:W3:Y:S01]  /*b490*/  S2R R11, SR_TID.X ;  /* 0x00000000000b7919 */ /* 0x008ee20000002100 */
[----:B------:R-:W-:Y:S01]  /*b4a0*/  @!PT LDS RZ, [RZ] ;  /* 0x00000000fffff984 */ /* 0x000fe20000000800 */
[----:B------:R-:W-:Y:S01]  /*b4b0*/  @!PT LDS RZ, [RZ] ;  /* 0x00000000fffff984 */ /* 0x000fe20000000800 */
[----:B------:R-:W-:Y:S01]  /*b4c0*/  @!PT LDS RZ, [RZ] ;  /* 0x00000000fffff984 */ /* 0x000fe20000000800 */
[----:B------:R-:W-:Y:S01]  /*b4d0*/  @!PT LDS RZ, [RZ] ;  /* 0x00000000fffff984 */ /* 0x000fe20000000800 */
[----:B------:R5:W-:Y:S06]  /*b4e0*/  MEMBAR.ALL.CTA ;  /* 0x0000000000007992 */ /* 0x000bec0000008000 */
[----:B-----5:R-:W5:Y:S01]  /*b4f0*/  FENCE.VIEW.ASYNC.S ;  /* 0x00000000000073c6 */ /* 0x020f620000000000 */
[----:B------:R-:W-:Y:S05]  /*b500*/  WARPSYNC.ALL ;  /* 0x0000000000007948 */ /* 0x000fea0003800000 */
[----:B------:R-:W-:Y:S01]  /*b510*/  BSSY B0, `(.L_x_551) ;  /* 0x0000009000007945 */ /* 0x000fe20003800000 */
[----:B---3--:R-:W-:Y:S01]  /*b520*/  LOP3.LUT R11, R11, 0x7f, RZ, 0xc0, !PT ;  /* 0x0000007f0b0b7812 */ /* 0x008fe200078ec0ff */
[----:B-----5:R3:W-:Y:S03]  /*b530*/  BAR.SYNC.DEFER_BLOCKING R156, 0x80 ;  /* 0x0002009c0000751d */ /* 0x0207e60000010000 */
[----:B------:R-:W-:-:S13]  /*b540*/  ISETP.NE.AND P3, PT, R11, RZ, PT ;  /* 0x000000ff0b00720c */ /* 0x000fda0003f65270 */
[----:B------:R-:W-:-:S05]  /*b550*/  @!P3 VIADD R11, R87, 0x388a0 ;  /* 0x000388a0570bb836 */ /* 0x000fca0000000000 */
[----:B------:R-:W-:-:S04]  /*b560*/  @!P3 PRMT R11, RZ, 0x654, R11 ;  /* 0x00000654ff0bb816 */ /* 0x000fc8000000000b */
[----:B------:R3:W-:Y:S01]  /*b570*/  @!P3 SYNCS.ARRIVE.TRANS64.RED.A1T0 RZ, [R11+URZ], RZ ;  /* 0x000000ff0bffb9a7 */ /* 0x0007e2000810043f */
[----:B------:R-:W-:Y:S05]  /*b580*/  @!P0 BRA `(.L_x_552) ;  /* 0x0000000000048947 */ /* 0x000fea0003800000 */
[----:B------:R-:W-:Y:S01]  /*b590*/  BPT.TRAP 0x1 ;  /* 0x000000040000795c */ /* 0x000fe20000300000 */
.L_x_552:
[----:B------:R-:W-:Y:S05]  /*b5a0*/  BSYNC B0 ;  /* 0x0000000000007941 */ /* 0x000fea0003800000 */
.L_x_551:
[----:B------:R-:W5:Y:S01]  /*b5b0*/  SYNCS.PHASECHK.TRANS64.TRYWAIT P0, [R87+URZ+0x388b0], R88 ;  /* 0x0388b058570075a7 */ /* 0x000f62000800017f */
[----:B------:R-:W-:Y:S01]  /*b5c0*/  ULDC UR61, c[0x0][0x2f4] ;  /* 0x0000bd00003d7ab9 */ /* 0x000fe20000000800 */
[----:B------:R-:W-:Y:S04]  /*b5d0*/  BSSY B0, `(.L_x_553) ;  /* 0x0000002000007945 */ /* 0x000fe80003800000 */
[----:B-----5:R-:W-:Y:S05]  /*b5e0*/  @!P0 BRA `(.L_x_554) ;  /* 0x000001fc00f08947 */ /* 0x020fea0003800000 */
.L_x_849:
[----:B------:R-:W-:Y:S05]  /*b5f0*/  BSYNC B0 ;  /* 0x0000000000007941 */ /* 0x000fea0003800000 */
.L_x_553:
[----:B------:R-:W-:Y:S01]  /*b600*/  ULDC.64 UR4, c[0x0][0x328] ;  /* 0x0000ca0000047ab9 */ /* 0x000fe20000000a00 */
[----:B------:R-:W-:Y:S01]  /*b610*/  IMAD.IADD R86, R86, 0x1, -R224 ;  /* 0x0000000156567824 */ /* 0x000fe200078e0ae0 */
[----:B------:R-:W-:Y:S01]  /*b620*/  ULDC.64 UR6, c[0x0][0x318] ;  /* 0x0000c60000067ab9 */ /* 0x000fe20000000a00 */
[----:B---3--:R-:W-:Y:S01]  /*b630*/  IMAD R11, R84, UR4, RZ ;  /* 0x00000004540b7c24 */ /* 0x008fe2000f8e02ff */
[----:B------:R-:W-:Y:S01]  /*b640*/  BSSY B0, `(.L_x_555) ;  /* 0x0000027000007945 */ /* 0x000fe20003800000 */
[----:B01--4-:R-:W-:Y:S01]  /*b650*/  IMAD.WIDE.U32 R12, R30, UR4, RZ ;  /* 0x000000041e0c7c25 */ /* 0x013fe2000f8e00ff */
[----:B------:R-:W-:-:S03]  /*b660*/  ISETP.GE.AND P0, PT, R86, 0x1, PT ;  /* 0x000000015600780c */ /* 0x000fc60003f06270 */
        /* <DEDUP_REMOVED lines=8> */
[----:B------:R-:W-:-:S04]  /*b6f0*/  IMAD.WIDE.U32 R12, R223, UR4, R12 ;  /* 0x00000004df0c7c25 */ /* 0x000fc8000f8e000c */
[----:B------:R-:W-:Y:S01]  /*b700*/  IMAD R29, R223, UR5, R13 ;  /* 0x00000005df1d7c24 */ /* 0x000fe2000f8e020d */
[----:B------:R-:W-:-:S04]  /*b710*/  LEA R11, P4, R12, UR6, 0x1 ;  /* 0x000000060c0b7c11 */ /* 0x000fc8000f8808ff */
[----:B------:R-:W-:Y:S01]  /*b720*/  LEA.HI.X R29, R12, UR7, R29, 0x1, P4 ;  /* 0x000000070c1d7c11 */ /* 0x000fe2000a0f0c1d */
[----:B--2---:R0:W1:Y:S04]  /*b730*/  SHFL.IDX PT, R37, R11, RZ, 0x181f ;  /* 0x00181fff0b257589 */ /* 0x00406800000e0000 */
[----:B------:R0:W2:Y:S01]  /*b740*/  SHFL.IDX PT, R35, R29, RZ, 0x181f ;  /* 0x00181fff1d237589 */ /* 0x0000a200000e0000 */
[----:B------:R-:W-:Y:S05]  /*b750*/  @!P0 BRA `(.L_x_556) ;  /* 0x0000000000548947 */ /* 0x000fea0003800000 */
[----:B------:R-:W-:Y:S01]  /*b760*/  ISETP.GE.AND P4, PT, R16, UR61, PT ;  /* 0x0000003d10007c0c */ /* 0x000fe2000bf86270 */
[----:B------:R-:W-:-:S12]  /*b770*/  ULDC.64 UR4, c[0x0][0x208] ;  /* 0x0000820000047ab9 */ /* 0x000fd80000000a00 */
[----:B------:R-:W3:Y:S01]  /*b780*/  @!P4 LDS.128 R12, [R31+0x400] ;  /* 0x000400001f0cc984 */ /* 0x000ee20000000c00 */
[----:B-1----:R-:W-:-:S04]  /*b790*/  @!P4 LEA R32, P0, R16, R37, 0x1 ;  /* 0x000000251020c211 */ /* 0x002fc800078008ff */
[----:B--2---:R-:W-:Y:S02]  /*b7a0*/  @!P4 LEA.HI.X R33, R16, R35, R17, 0x1, P0 ;  /* 0x000000231021c211 */ /* 0x004fe400000f0c11 */
[----:B------:R-:W-:-:S03]  /*b7b0*/  ISETP.GE.AND P0, PT, R214, UR61, PT ;  /* 0x0000003dd6007c0c */ /* 0x000fc6000bf06270 */
[----:B---3--:R1:W-:Y:S10]  /*b7c0*/  @!P4 ST.E.128 desc[UR4][R32.64], R12 ;  /* 0x0000000c2000c985 */ /* 0x0083f4000c101d04 */
        /* <DEDUP_REMOVED lines=14> */
.L_x_556:
[----:B------:R-:W-:Y:S05]  /*b8b0*/  BSYNC B0 ;  /* 0x0000000000007941 */ /* 0x000fea0003800000 */
.L_x_555:
[----:B------:R-:W-:Y:S01]  /*b8c0*/  ISETP.GE.AND P0, PT, R86, 0x21, PT ;  /* 0x000000215600780c */ /* 0x000fe20003f06270 */
[----:B--2---:R2:W4:Y:S01]  /*b8d0*/  SHFL.IDX PT, R35, R29, 0x1, 0x181f ;  /* 0x00381f001d237f89 */ /* 0x00452200000e0000 */
[----:B------:R-:W-:Y:S03]  /*b8e0*/  BSSY B0, `(.L_x_557) ;  /* 0x0000018000007945 */ /* 0x000fe60003800000 */
[----:B-1----:R2:W1:Y:S08]  /*b8f0*/  SHFL.IDX PT, R37, R11, 0x1, 0x181f ;  /* 0x00381f000b257f89 */ /* 0x00247000000e0000 */
[----:B--2---:R-:W-:Y:S05]  /*b900*/  @!P0 BRA `(.L_x_558) ;  /* 0x0000000000548947 */ /* 0x004fea0003800000 */
[----:B------:R-:W-:Y:S01]  /*b910*/  ISETP.GE.AND P4, PT, R16, UR61, PT ;  /* 0x0000003d10007c0c */ /* 0x000fe2000bf86270 */
[----:B------:R-:W-:-:S12]  /*b920*/  ULDC.64 UR4, c[0x0][0x208] ;  /* 0x0000820000047ab9 */ /* 0x000fd80000000a00 */
[----:B---3--:R-:W2:Y:S01]  /*b930*/  @!P4 LDS.128 R12, [R31+0x1400] ;  /* 0x001400001f0cc984 */ /* 0x008ea20000000c00 */
[----:B-1----:R-:W-:-:S04]  /*b940*/  @!P4 LEA R32, P0, R16, R37, 0x1 ;  /* 0x000000251020c211 */ /* 0x002fc800078008ff */
[----:B----4-:R-:W-:Y:S02]  /*b950*/  @!P4 LEA.HI.X R33, R16, R35, R17, 0x1, P0 ;  /* 0x000000231021c211 */ /* 0x010fe400000f0c11 */
        /* <DEDUP_REMOVED lines=16> */
.L_x_558:
[----:B------:R-:W-:Y:S05]  /*ba60*/  BSYNC B0 ;  /* 0x0000000000007941 */ /* 0x000fea0003800000 */
.L_x_557:
[----:B------:R-:W-:Y:S01]  /*ba70*/  ISETP.GE.AND P0, PT, R86, 0x41, PT ;  /* 0x000000415600780c */ /* 0x000fe20003f06270 */
[----:B0-----:R-:W0:Y:S01]  /*ba80*/  SHFL.IDX PT, R29, R29, 0x2, 0x181f ;  /* 0x00581f001d1d7f89 */ /* 0x001e2200000e0000 */
[----:B------:R-:W-:Y:S03]  /*ba90*/  BSSY B0, `(.L_x_559) ;  /* 0x0000018000007945 */ /* 0x000fe60003800000 */
[----:B------:R-:W0:Y:S08]  /*baa0*/  SHFL.IDX PT, R11, R11, 0x2, 0x181f ;  /* 0x00581f000b0b7f89 */ /* 0x000e3000000e0000 */
[----:B------:R-:W-:Y:S05]  /*bab0*/  @!P0 BRA `(.L_x_560) ;  /* 0x0000000000548947 */ /* 0x000fea0003800000 */
[----:B------:R-:W-:Y:S01]  /*bac0*/  ISETP.GE.AND P4, PT, R16, UR61, PT ;  /* 0x0000003d10007c0c */ /* 0x000fe2000bf86270 */
[----:B------:R-:W-:-:S12]  /*bad0*/  ULDC.64 UR4, c[0x0][0x208] ;  /* 0x0000820000047ab9 */ /* 0x000fd80000000a00 */
[----:B--23--:R-:W2:Y:S01]  /*bae0*/  @!P4 LDS.128 R12, [R31+0x2400] ;  /* 0x002400001f0cc984 */ /* 0x00cea20000000c00 */
[----:B0-----:R-:W-:-:S04]  /*baf0*/  @!P4 LEA R32, P0, R16, R11, 0x1 ;  /* 0x0000000b1020c211 */ /* 0x001fc800078008ff */
[----:B------:R-:W-:Y:S02]  /*bb00*/  @!P4 LEA.HI.X R33, R16, R29, R17, 0x1, P0 ;  /* 0x0000001d1021c211 */ /* 0x000fe400000f0c11 */
[----:B------:R-:W-:-:S03]  /*bb10*/  ISETP.GE.AND P0, PT, R214, UR61, PT ;  /* 0x0000003dd6007c0c */ /* 0x000fc6000bf06270 */
[----:B--2---:R0:W-:Y:S10]  /*bb20*/  @!P4 ST.E.128 desc[UR4][R32.64], R12 ;  /* 0x0000000c2000c985 */ /* 0x0041f4000c101d04 */
[----:B------:R-:W2:Y:S01]  /*bb30*/  @!P0 LDS.128 R12, [R31+0x4c00] ;  /* 0x004c00001f0c8984 */ /* 0x000ea20000000c00 */
        /* <DEDUP_REMOVED lines=8> */
[----:B--2---:R-:W-:Y:S10]  /*bbc0*/  @!P4 ST.E.128 desc[UR4][R32.64], R12 ;  /* 0x0000000c2000c985 */ /* 0x004ff4000c101d04 */
[C---:B------:R-:W-:Y:S01]  /*bbd0*/  @!P0 LEA R30, P4, R22.reuse, R11, 0x1 ;  /* 0x0000000b161e8211 */ /* 0x040fe200078808ff */
[----:B------:R0:W2:Y:S03]  /*bbe0*/  @!P0 LDS.128 R12, [R31+0x9c00] ;  /* 0x009c00001f0c8984 */ /* 0x0000a60000000c00 */
[----:B0-----:R-:W-:-:S05]  /*bbf0*/  @!P0 LEA.HI.X R31, R22, R29, R218, 0x1, P4 ;  /* 0x0000001d161f8211 */ /* 0x001fca00020f0cda */
[----:B--2---:R0:W-:Y:S04]  /*bc00*/  @!P0 ST.E.128 desc[UR4][R30.64], R12 ;  /* 0x0000000c1e008985 */ /* 0x0041e8000c101d04 */
.L_x_560:
[----:B------:R-:W-:Y:S05]  /*bc10*/  BSYNC B0 ;  /* 0x0000000000007941 */ /* 0x000fea0003800000 */
.L_x_559:
[----:B------:R-:W-:Y:S01]  /*bc20*/  @!PT LDS RZ, [RZ] ;  /* 0x00000000fffff984 */ /* 0x000fe20000000800 */
[----:B------:R-:W-:Y:S01]  /*bc30*/  @!PT LDS RZ, [RZ] ;  /* 0x00000000fffff984 */ /* 0x000fe20000000800 */
[----:B------:R-:W-:Y:S01]  /*bc40*/  @!PT LDS RZ, [RZ] ;  /* 0x00000000fffff984 */ /* 0x000fe20000000800 */
[----:B------:R-:W-:Y:S01]  /*bc50*/  @!PT LDS RZ, [RZ] ;  /* 0x00000000fffff984 */ /* 0x000fe20000000800 */
[----:B------:R5:W-:Y:S06]  /*bc60*/  MEMBAR.ALL.CTA ;  /* 0x0000000000007992 */ /* 0x000bec0000008000 */
[----:B-----5:R-:W5:Y:S01]  /*bc70*/  FENCE.VIEW.ASYNC.S ;  /* 0x00000000000073c6 */ /* 0x020f620000000000 */
[----:B------:R-:W-:Y:S01]  /*bc80*/  @!P3 VIADD R87, R87, 0x388c0 ;  /* 0x000388c05757b836 */ /* 0x000fe20000000000 */
[----:B-----5:R0:W-:Y:S01]  /*bc90*/  BAR.SYNC.DEFER_BLOCKING R156, 0x80 ;  /* 0x0002009c0000751d */ /* 0x0201e20000010000 */
[----:B------:R-:W-:Y:S01]  /*bca0*/  LOP3.LUT P4, RZ, R18, 0x1, RZ, 0xc0, !PT ;  /* 0x0000000112ff7812 */ /* 0x000fe2000788c0ff */
[----:B------:R-:W-:-:S02]  /*bcb0*/  VIADD R213, R213, 0x1 ;  /* 0x00000001d5d57836 */ /* 0x000fc40000000000 */
[----:B------:R-:W-:Y:S02]  /*bcc0*/  @!P3 PRMT R87, RZ, 0x654, R87 ;  /* 0x00000654ff57b816 */ /* 0x000fe40000000057 */
[----:B------:R-:W-:Y:S02]  /*bcd0*/  PLOP3.LUT P0, PT, PT, PT, PT, 0x8, 0x0 ;  /* 0x000000000000781c */ /* 0x000fe40003f0e170 */
[----:B------:R1:W-:Y:S01]  /*bce0*/  @!P3 SYNCS.ARRIVE.TRANS64.RED.A1T0 RZ, [R87+URZ], RZ ;  /* 0x000000ff57ffb9a7 */ /* 0x0003e2000810043f */
[----:B------:R-:W-:-:S04]  /*bcf0*/  ISETP.NE.AND P3, PT, R213, 0x2, PT ;  /* 0x00000002d500780c */ /* 0x000fc80003f65270 */
[----:B0-23--:R-:W-:Y:S02]  /*bd00*/  SEL R12, RZ, 0x1, P3 ;  /* 0x00000001ff0c7807 */ /* 0x00dfe40001800000 */
[----:B------:R-:W-:Y:S02]  /*bd10*/  SEL R213, R213, RZ, P3 ;  /* 0x000000ffd5d57207 */ /* 0x000fe40001800000 */
[----:B------:R-:W-:Y:S01]  /*bd20*/  LOP3.LUT R225, R225, R12, RZ, 0x3c, !PT ;  /* 0x0000000ce1e17212 */ /* 0x000fe200078e3cff */
[----:B-1----:R-:W-:Y:S06]  /*bd30*/  @P4 BRA `(.L_x_561) ;  /* 0xffffff7000384947 */ /* 0x002fec000383ffff */
.L_x_440:
[----:B------:R-:W-:Y:S01]  /*bd40*/  BSSY B0, `(.L_x_562) ;  /* 0x0000005000007945 */ /* 0x000fe20003800000 */
[----:B------:R-:W-:-:S03]  /*bd50*/  IMAD.MOV.U32 R3, RZ, RZ, RZ ;  /* 0x000000ffff037224 */ /* 0x000fc600078e00ff */
[----:B------:R-:W-:Y:S05]  /*bd60*/  @P0 BRA `(.L_x_563) ;  /* 0x0000000000080947 */ /* 0x000fea0003800000 */
[----:B------:R-:W0:Y:S02]  /*bd70*/  FENCE.VIEW.ASYNC.G ;  /* 0x00000000000073c6 */ /* 0x000e240000000100 */
[----:B0-----:R-:W-:Y:S06]  /*bd80*/  BAR.ARV 0xc, 0x180 ;  /* 0x0306000000007b1d */ /* 0x001fec0000002000 */
.L_x_563:
[----:B------:R-:W-:Y:S05]  /*bd90*/  BSYNC B0 ;  /* 0x0000000000007941 */ /* 0x000fea0003800000 */
.L_x_562:
[----:B------:R-:W-:Y:S01]  /*bda0*/  LOP3.LUT P0, RZ, R18, 0x2, RZ, 0xc0, !PT ;  /* 0x0000000212ff7812 */ /* 0x000fe2000780c0ff */
[----:B------:R-:W-:-:S12]  /*bdb0*/  BSSY B0, `(.L_x_564) ;  /* 0x0000020000007945 */ /* 0x000fd80003800000 */
[----:B------:R-:W-:Y:S05]  /*bdc0*/  @!P0 BRA `(.L_x_565) ;  /* 0x0000000000788947 */ /* 0x000fea0003800000 */
[----:B------:R-:W2:Y:S01]  /*bdd0*/  LDL R0, [R1+0x70] ;  /* 0x0000700001007983 */ /* 0x000ea20000100800 */
[----:B------:R-:W-:Y:S01]  /*bde0*/  ULDC UR4, c[0x0][0x9f0] ;  /* 0x00027c0000047ab9 */ /* 0x000fe20000000800 */
[----:B--2---:R-:W-:-:S04]  /*bdf0*/  ISETP.NE.AND P0, PT, R0, RZ, PT ;  /* 0x000000ff0000720c */ /* 0x004fc80003f05270 */
        /* <DEDUP_REMOVED lines=27> */
.L_x_565:
[----:B------:R-:W-:Y:S05]  /*bfb0*/  BSYNC B0 ;  /* 0x0000000000007941 */ /* 0x000fea0003800000 */
.L_x_564:
[----:B------:R-:W2:Y:S01]  /*bfc0*/  LDL R0, [R1+0x88] ;  /* 0x0000880001007983 */ /* 0x000ea20000100800 */
[----:B------:R-:W-:Y:S02]  /*bfd0*/  PLOP3.LUT P0, PT, PT, PT, PT, 0x80, 0x0 ;  /* 0x000000000000781c */ /* 0x000fe40003f0f070 */
        /* <DEDUP_REMOVED lines=58> */
[----:B----4-:R-:W-:-:S02]  /*c380*/  CS2R R34, SRZ ;  /* 0x0000000000227805 */ /* 0x010fc4000001ff00 */
[----:B------:R-:W-:Y:S02]  /*c390*/  CS2R R178, SRZ ;  /* 0x0000000000b27805 */ /* 0x000fe4000001ff00 */
[----:B------:R-:W-:Y:S02]  /*c3a0*/  CS2R R30, SRZ ;  /* 0x00000000001e7805 */ /* 0x000fe4000001ff00 */
[----:B------:R-:W-:Y:S02]  /*c3b0*/  CS2R R180, SRZ ;  /* 0x0000000000b47805 */ /* 0x000fe4000001ff00 */
[----:B------:R-:W-:Y:S02]  /*c3c0*/  CS2R R26, SRZ ;  /* 0x00000000001a7805 */ /* 0x000fe4000001ff00 */
[----:B------:R-:W-:Y:S01]  /*c3d0*/  CS2R R182, SRZ ;  /* 0x0000000000b67805 */ /* 0x000fe2000001ff00 */
[----:B--2---:R-:W-:-:S05]  /*c3e0*/  IMAD R0, R0, R3, RZ ;  /* 0x0000000300007224 */ /* 0x004fca00078e02ff */
[----:B------:R0:W-:Y:S01]  /*c3f0*/  STL [R1+0x60], R0 ;  /* 0x0000600001007387 */ /* 0x0001e20000100800 */
[----:B------:R-:W-:Y:S02]  /*c400*/  VIADDMNMX R112, R0, R3, R130, PT ;  /* 0x0000000300707246 */ /* 0x000fe40003800182 */
[----:B------:R-:W-:Y:S02]  /*c410*/  CS2R R2, SRZ ;  /* 0x0000000000027805 */ /* 0x000fe4000001ff00 */
[----:B------:R-:W-:-:S13]  /*c420*/  ISETP.GT.AND P1, PT, R112, R0, PT ;  /* 0x000000007000720c */ /* 0x000fda0003f24270 */
[----:B0-----:R-:W-:Y:S05]  /*c430*/  @!P1 BRA `(.L_x_566) ;  /* 0x0000012000c89947 */ /* 0x001fea0003800000 */
[----:B------:R-:W2:Y:S01]  /*c440*/  LDL R0, [R1+0x6c] ;  /* 0x00006c0001007983 */ /* 0x000ea20000100800 */
[----:B------:R-:W0:Y:S02]  /*c450*/  S2R R28, SR_TID.X ;  /* 0x00000000001c7919 */ /* 0x000e240000002100 */
[----:B0-----:R-:W-:-:S05]  /*c460*/  VIADD R28, R28, 0xffffff80 ;  /* 0xffffff801c1c7836 */ /* 0x001fca0000000000 */
[----:B------:R-:W-:Y:S02]  /*c470*/  SHF.R.S32.HI R29, RZ, 0x1f, R28 ;  /* 0x0000001fff1d7819 */ /* 0x000fe4000001141c */
[----:B--2---:R-:W-:Y:S02]  /*c480*/  R2UR UR4, R0 ;  /* 0x00000000000472ca */ /* 0x004fe400000e0000 */
[----:B------:R-:W-:-:S04]  /*c490*/  LEA.HI R0, R29, R28, RZ, 0x7 ;  /* 0x0000001c1d007211 */ /* 0x000fc800078f38ff */
[----:B------:R-:W-:-:S06]  /*c4a0*/  SHF.R.S32.HI R0, RZ, 0x7, R0 ;  /* 0x00000007ff007819 */ /* 0x000fcc0000011400 */
[----:B------:R-:W0:Y:S01]  /*c4b0*/  SHFL.IDX PT, R0, R0, RZ, 0x1f ;  /* 0x00001fff00007589 */ /* 0x000e2200000e0000 */
[----:B------:R-:W-:-:S06]  /*c4c0*/  ULOP3.LUT UP0, URZ, UR4, 0x9f, URZ, 0xc0, !UPT ;  /* 0x0000009f043f7892 */ /* 0x000fcc000f80c03f */
[----:B------:R-:W-:Y:S02]  /*c4d0*/  PLOP3.LUT P0, PT, PT, PT, UP0, 0x80, 0x0 ;  /* 0x000000000000781c */ /* 0x000fe40003f0f008 */
[----:B0-----:R-:W-:-:S04]  /*c4e0*/  LEA.HI R2, R0, R0, RZ, 0x1 ;  /* 0x0000000000027211 */ /* 0x001fc800078f08ff */
[----:B------:R-:W-:-:S04]  /*c4f0*/  LOP3.LUT R3, R2, 0x1e, RZ, 0xc0, !PT ;  /* 0x0000001e02037812 */ /* 0x000fc800078ec0ff */
[----:B------:R-:W-:-:S04]  /*c500*/  IADD3 R3, R0, -R3, RZ ;  /* 0x8000000300037210 */ /* 0x000fc80007ffe0ff */
[----:B------:R-:W-:-:S04]  /*c510*/  LEA R3, R3, UR4, 0xd ;  /* 0x0000000403037c11 */ /* 0x000fc8000f8e68ff */
[----:B------:R-:W-:-:S04]  /*c520*/  SHF.R.U32.HI R2, RZ, 0x4, R3 ;  /* 0x00000004ff027819 */ /* 0x000fc80000011603 */
[----:B------:R-:W-:Y:S01]  /*c530*/  LOP3.LUT R2, R2, 0x3fff, RZ, 0xc0, !PT ;  /* 0x00003fff02027812 */ /* 0x000fe200078ec0ff */
[----:B------:R-:W-:Y:S06]  /*c540*/  @!P0 BRA `(.L_x_567) ;  /* 0x0000000000408947 */ /* 0x000fec0003800000 */
        /* <DEDUP_REMOVED lines=16> */
.L_x_567:
[----:B------:R-:W-:Y:S02]  /*c650*/  ULDC UR4, c[0x0][0x3f4] ;  /* 0x0000fd0000047ab9 */ /* 0x000fe40000000800 */
[----:B------:R-:W-:-:S13]  /*c660*/  ISETP.LT.AND P0, PT, RZ, UR4, PT ;  /* 0x00000004ff007c0c */ /* 0x000fda000bf01270 */
[----:B------:R-:W-:Y:S05]  /*c670*/  @P0 BRA `(.L_x_568) ;  /* 0x0000000000400947 */ /* 0x000fea0003800000 */
[----:B------:R-:W2:Y:S02]  /*c680*/  LDL R20, [R1+0x80] ;  /* 0x0000800001147983 */ /* 0x000ea40000100800 */
[----:B--2---:R-:W-:-:S04]  /*c690*/  LEA.HI R0, R20, R20, RZ, 0x1 ;  /* 0x0000001414007211 */ /* 0x004fc800078f08ff */
[----:B------:R-:W-:-:S05]  /*c6a0*/  LOP3.LUT R0, R0, 0xfffffffe, RZ, 0xc0, !PT ;  /* 0xfffffffe00007812 */ /* 0x000fca00078ec0ff */
[----:B------:R-:W-:-:S05]  /*c6b0*/  IMAD.IADD R0, R20, 0x1, -R0 ;  /* 0x0000000114007824 */ /* 0x000fca00078e0a00 */
[----:B------:R-:W-:-:S04]  /*c6c0*/  SHF.L.U32 R0, R0, 0x1f, RZ ;  /* 0x0000001f00007819 */ /* 0x000fc800000006ff */
[----:B------:R0:W1:Y:S03]  /*c6d0*/  SYNCS.PHASECHK.TRANS64.TRYWAIT P0, [R23+URZ+0x38800], R0 ;  /* 0x03880000170075a7 */ /* 0x000066000800017f */
[----:B-1----:R-:W-:Y:S05]  /*c6e0*/  @!P0 NANOSLEEP.SYNCS 0x989680 ;  /* 0x009896800000895d */ /* 0x002fea0003900000 */
[----:B------:R-:W1:Y:S01]  /*c6f0*/  @!P0 SYNCS.PHASECHK.TRANS64 P0, [R23+URZ+0x38800], R0 ;  /* 0x03880000170085a7 */ /* 0x000e62000800007f */
[----:B------:R-:W-:Y:S04]  /*c700*/  BSSY B0, `(.L_x_569) ;  /* 0x0000006000007945 */ /* 0x000fe80003800000 */
[----:B-1----:R-:W-:Y:S05]  /*c710*/  @P0 BRA `(.L_x_570) ;  /* 0x0000000000100947 */ /* 0x002fea0003800000 */
.L_x_571:
[----:B-1----:R1:W2:Y:S02]  /*c720*/  SYNCS.PHASECHK.TRANS64.TRYWAIT P0, [R23+URZ+0x38800], R0 ;  /* 0x03880000170075a7 */ /* 0x0022a4000800017f */
[----:B--2---:R-:W-:Y:S05]  /*c730*/  @!P0 NANOSLEEP.SYNCS 0x989680 ;  /* 0x009896800000895d */ /* 0x004fea0003900000 */
[----:B------:R-:W2:Y:S02]  /*c740*/  @!P0 SYNCS.PHASECHK.TRANS64 P0, [R23+URZ+0x38800], R0 ;  /* 0x03880000170085a7 */ /* 0x000ea4000800007f */
[----:B--2---:R-:W-:Y:S05]  /*c750*/  @!P0 BRA `(.L_x_571) ;  /* 0xfffffffc00f08947 */ /* 0x004fea000383ffff */
.L_x_570:
[----:B------:R-:W-:Y:S05]  /*c760*/  BSYNC B0 ;  /* 0x0000000000007941 */ /* 0x000fea0003800000 */
.L_x_569:
[----:B------:R-:W-:Y:S05]  /*c770*/  BRA `(.L_x_572) ;  /* 0x0000007000d07947 */ /* 0x000fea0003800000 */
.L_x_568:
[----:B------:R-:W2:Y:S01]  /*c780*/  LDL R0, [R1+0x6c] ;  /* 0x00006c0001007983 */ /* 0x000ea20000100800 */
[----:B------:R-:W-:Y:S01]  /*c790*/  ULDC.64 UR4, c[0x0][0x3f8] ;  /* 0x0000fe0000047ab9 */ /* 0x000fe20000000a00 */
[----:B------:R-:W-:Y:S01]  /*c7a0*/  ULDC.64 UR6, c[0x0][0x408] ;  /* 0x0001020000067ab9 */ /* 0x000fe20000000a00 */
[----:B-----5:R-:W-:Y:S01]  /*c7b0*/  IMAD.WIDE.U32 R4, R127, UR4, RZ ;  /* 0x000000047f047c25 */ /* 0x020fe2000f8e00ff */
[----:B--2---:R-:W-:Y:S02]  /*c7c0*/  R2UR UR8, R0 ;  /* 0x00000000000872ca */ /* 0x004fe400000e0000 */
[----:B------:R-:W-:-:S05]  /*c7d0*/  SHF.R.S32.HI R0, RZ, 0x1f, R127 ;  /* 0x0000001fff007819 */ /* 0x000fca000001147f */
[C---:B------:R-:W-:Y:S02]  /*c7e0*/  IMAD R6, R0.reuse, UR4, RZ ;  /* 0x0000000400067c24 */ /* 0x040fe4000f8e02ff */
[----:B------:R-:W-:Y:S02]  /*c7f0*/  IMAD R0, R0, UR6, RZ ;  /* 0x0000000600007c24 */ /* 0x000fe4000f8e02ff */
[C---:B------:R-:W-:Y:S01]  /*c800*/  IMAD R3, R127.reuse, UR5, R6 ;  /* 0x000000057f037c24 */ /* 0x040fe2000f8e0206 */
[----:B------:R-:W-:Y:S01]  /*c810*/  ULDC.64 UR4, c[0x0][0x3e8] ;  /* 0x0000fa0000047ab9 */ /* 0x000fe20000000a00 */
[----:B------:R-:W-:Y:S01]  /*c820*/  ULOP3.LUT UP0, URZ, UR8, 0x3ff, URZ, 0xc0, !UPT ;  /* 0x000003ff083f7892 */ /* 0x000fe2000f80c03f */
[C---:B------:R-:W-:Y:S01]  /*c830*/  IMAD R27, R127.reuse, UR7, R0 ;  /* 0x000000077f1b7c24 */ /* 0x040fe2000f8e0200 */
[----:B------:R-:W-:Y:S01]  /*c840*/  LEA R30, P0, R4, UR4, 0x1 ;  /* 0x00000004041e7c11 */ /* 0x000fe2000f8008ff */
[----:B------:R-:W-:Y:S01]  /*c850*/  IMAD.WIDE.U32 R6, R127, UR6, RZ ;  /* 0x000000067f067c25 */ /* 0x000fe2000f8e00ff */
[----:B------:R-:W-:-:S02]  /*c860*/  ULDC.64 UR6, c[0x0][0x400] ;  /* 0x0001000000067ab9 */ /* 0x000fc40000000a00 */
[----:B------:R-:W-:Y:S01]  /*c870*/  PLOP3.LUT P2, PT, PT, PT, UP0, 0x80, 0x0 ;  /* 0x000000000000781c */ /* 0x000fe20003f4f008 */
[----:B------:R-:W-:Y:S01]  /*c880*/  IMAD.IADD R3, R3, 0x1, R5 ;  /* 0x0000000103037824 */ /* 0x000fe200078e0205 */
[----:B------:R-:W-:Y:S01]  /*c890*/  LEA R32, P1, R6, UR6, 0x1 ;  /* 0x0000000606207c11 */ /* 0x000fe2000f8208ff */
[----:B------:R-:W-:-:S03]  /*c8a0*/  IMAD.IADD R27, R27, 0x1, R7 ;  /* 0x000000011b1b7824 */ /* 0x000fc600078e0207 */
[----:B------:R-:W-:Y:S02]  /*c8b0*/  LEA.HI.X R24, R4, UR5, R3, 0x1, P0 ;  /* 0x0000000504187c11 */ /* 0x000fe400080f0c03 */
[----:B------:R-:W-:-:S05]  /*c8c0*/  LEA.HI.X R27, R6, UR7, R27, 0x1, P1 ;  /* 0x00000007061b7c11 */ /* 0x000fca00088f0c1b */
        /* <DEDUP_REMOVED lines=17> */
.L_x_573:
[----:B------:R-:W-:Y:S01]  /*c9e0*/  ULDC.U8 UR4, c[0x0][0x410] ;  /* 0x0001040000047ab9 */ /* 0x000fe20000000000 */
[----:B------:R-:W-:Y:S01]  /*c9f0*/  BSSY B0, `(.L_x_574) ;  /* 0x0000704000007945 */ /* 0x000fe20003800000 */
[----:B------:R-:W-:Y:S01]  /*ca00*/  ISETP.NE.AND P0, PT, RZ, UR4, PT ;  /* 0x00000004ff007c0c */ /* 0x000fe2000bf05270 */
[----:B------:R-:W-:-:S12]  /*ca10*/  IMAD R4, R129, 0x80, R224 ;  /* 0x0000008081047824 */ /* 0x000fd800078e02e0 */
[----:B------:R-:W-:Y:S05]  /*ca20*/  @!P0 BRA `(.L_x_575) ;  /* 0x0000003400408947 */ /* 0x000fea0003800000 */
[----:B------:R-:W-:-:S03]  /*ca30*/  UMOV UR4, 0xffffffff ;  /* 0xffffffff00047882 */ /* 0x000fc60000000000 */
[----:B------:R-:W-:Y:S05]  /*ca40*/  BRA.DIV UR4, `(.L_x_576) ;  /* 0x000001ea04ec7947 */ /* 0x000fea000b800000 */
[----:B------:R0:W1:Y:S04]  /*ca50*/  SHFL.IDX PT, R0, R24, RZ, 0x181f ;  /* 0x00181fff18007589 */ /* 0x00006800000e0000 */
[----:B------:R0:W2:Y:S04]  /*ca60*/  SHFL.IDX PT, R3, R30, RZ, 0x181f ;  /* 0x00181fff1e037589 */ /* 0x0000a800000e0000 */
[----:B------:R-:W3:Y:S04]  /*ca70*/  SHFL.IDX PT, R27, R27, RZ, 0x181f ;  /* 0x00181fff1b1b7589 */ /* 0x000ee800000e0000 */
[----:B0-----:R-:W4:Y:S02]  /*ca80*/  SHFL.IDX PT, R32, R32, RZ, 0x181f ;  /* 0x00181fff20207589 */ /* 0x001f2400000e0000 */
.L_x_855:
[----:B------:R-:W5:Y:S01]  /*ca90*/  LDL R13, [R1+0x80] ;  /* 0x00008000010d7983 */ /* 0x000f620000100800 */
[----:B------:R-:W-:Y:S01]  /*caa0*/  ULDC UR4, c[0x0][0x448] ;  /* 0x0001120000047ab9 */ /* 0x000fe20000000800 */
[----:B------:R-:W-:Y:S01]  /*cab0*/  BSSY B1, `(.L_x_577) ;  /* 0x0000041000017945 */ /* 0x000fe20003800000 */
[----:B------:R-:W-:Y:S01]  /*cac0*/  IMAD R33, R131, UR4, RZ ;  /* 0x0000000483217c24 */ /* 0x000fe2000f8e02ff */
[----:B------:R-:W-:Y:S02]  /*cad0*/  CS2R R28, SRZ ;  /* 0x00000000001c7805 */ /* 0x000fe4000001ff00 */
[----:B------:R-:W-:Y:S02]  /*cae0*/  CS2R R8, SRZ ;  /* 0x0000000000087805 */ /* 0x000fe4000001ff00 */
[----:B------:R-:W-:Y:S02]  /*caf0*/  CS2R R10, SRZ ;  /* 0x00000000000a7805 */ /* 0x000fe4000001ff00 */
[----:B------:R-:W-:-:S02]  /*cb00*/  CS2R R14, SRZ ;  /* 0x00000000000e7805 */ /* 0x000fc4000001ff00 */
[----:B------:R-:W-:Y:S01]  /*cb10*/  ISETP.GE.AND P0, PT, R4, R33, PT ;  /* 0x000000210400720c */ /* 0x000fe20003f06270 */
[----:B------:R-:W-:Y:S01]  /*cb20*/  IMAD R33, R129, -0x80, R33 ;  /* 0xffffff8081217824 */ /* 0x000fe200078e0221 */
[----:B------:R-:W-:Y:S02]  /*cb30*/  CS2R R30, SRZ ;  /* 0x00000000001e7805 */ /* 0x000fe4000001ff00 */
[----:B------:R-:W-:Y:S02]  /*cb40*/  CS2R R6, SRZ ;  /* 0x0000000000067805 */ /* 0x000fe4000001ff00 */
[----:B-----5:R-:W-:-:S04]  /*cb50*/  LEA.HI R5, R13, R13, RZ, 0x1 ;  /* 0x0000000d0d057211 */ /* 0x020fc800078f08ff */
[----:B------:R-:W-:Y:S02]  /*cb60*/  LOP3.LUT R12, R5, 0xfffffffe, RZ, 0xc0, !PT ;  /* 0xfffffffe050c7812 */ /* 0x000fe400078ec0ff */
[----:B------:R-:W-:-:S03]  /*cb70*/  CS2R R4, SRZ ;  /* 0x0000000000047805 */ /* 0x000fc6000001ff00 */
[----:B------:R-:W-:Y:S01]  /*cb80*/  IMAD.IADD R34, R13, 0x1, -R12 ;  /* 0x000000010d227824 */ /* 0x000fe200078e0a0c */
[----:B------:R-:W-:Y:S01]  /*cb90*/  CS2R R12, SRZ ;  /* 0x00000000000c7805 */ /* 0x000fe2000001ff00 */
[----:B------:R-:W-:Y:S06]  /*cba0*/  @P0 BRA `(.L_x_578) ;  /* 0x0000000000c40947 */ /* 0x000fec0003800000 */
[----:B------:R-:W-:Y:S01]  /*cbb0*/  ULDC UR4, c[0x0][0x3f4] ;  /* 0x0000fd0000047ab9 */ /* 0x000fe20000000800 */
[----:B------:R-:W-:Y:S01]  /*cbc0*/  SHF.R.S32.HI R4, RZ, 0x1f, R221 ;  /* 0x0000001fff047819 */ /* 0x000fe200000114dd */
[C---:B------:R-:W-:Y:S01]  /*cbd0*/  IMAD.SHL.U32 R6, R221.reuse, 0x2, RZ ;  /* 0x00000002dd067824 */ /* 0x040fe200078e00ff */
[----:B------:R-:W-:Y:S01]  /*cbe0*/  ISETP.GE.AND P3, PT, R216, UR4, PT ;  /* 0x00000004d8007c0c */ /* 0x000fe2000bf66270 */
[C---:B------:R-:W-:Y:S01]  /*cbf0*/  IMAD.SHL.U32 R20, R220.reuse, 0x2, RZ ;  /* 0x00000002dc147824 */ /* 0x040fe200078e00ff */
[C---:B------:R-:W-:Y:S02]  /*cc00*/  ISETP.GE.AND P2, PT, R221.reuse, UR4, PT ;  /* 0x00000004dd007c0c */ /* 0x040fe4000bf46270 */
[----:B------:R-:W-:Y:S02]  /*cc10*/  CS2R R14, SRZ ;  /* 0x00000000000e7805 */ /* 0x000fe4000001ff00 */
[----:B------:R-:W-:Y:S01]  /*cc20*/  ISETP.GE.AND P1, PT, R220, UR4, PT ;  /* 0x00000004dc007c0c */ /* 0x000fe2000bf26270 */
[----:B------:R-:W-:Y:S01]  /*cc30*/  IMAD.SHL.U32 R26, R222, 0x2, RZ ;  /* 0x00000002de1a7824 */ /* 0x000fe200078e00ff */
[----:B------:R-:W-:Y:S01]  /*cc40*/  SHF.R.S32.HI R7, RZ, 0x1f, R220 ;  /* 0x0000001fff077819 */ /* 0x000fe200000114dc */
[----:B------:R-:W-:Y:S01]  /*cc50*/  ULDC.64 UR6, c[0x0][0x208] ;  /* 0x0000820000067ab9 */ /* 0x000fe20000000a00 */
[----:B------:R-:W-:-:S02]  /*cc60*/  SHF.L.U64.HI R5, R221, 0x1, R4 ;  /* 0x00000001dd057819 */ /* 0x000fc40000010204 */
[----:B------:R-:W-:Y:S02]  /*cc70*/  CS2R R12, SRZ ;  /* 0x00000000000c7805 */ /* 0x000fe4000001ff00 */
[----:B------:R-:W-:Y:S02]  /*cc80*/  SHF.R.S32.HI R9, RZ, 0x1f, R222 ;  /* 0x0000001fff097819 */ /* 0x000fe400000114de */
[----:B------:R-:W-:Y:S01]  /*cc90*/  ISETP.GE.AND P0, PT, R222, UR4, PT ;  /* 0x00000004de007c0c */ /* 0x000fe2000bf06270 */
[----:B----4-:R-:W-:Y:S01]  /*cca0*/  @!P3 IMAD.MOV.U32 R10, RZ, RZ, R32 ;  /* 0x000000ffff0ab224 */ /* 0x010fe200078e0020 */
[----:B------:R-:W-:Y:S01]  /*ccb0*/  SHF.L.U64.HI R21, R220, 0x1, R7 ;  /* 0x00000001dc157819 */ /* 0x000fe20000010207 */
[----:B---3--:R-:W-:Y:S01]  /*ccc0*/  @!P3 IMAD.MOV.U32 R11, RZ, RZ, R27 ;  /* 0x000000ffff0bb224 */ /* 0x008fe200078e001b */
[-C--:B--2---:R-:W-:Y:S01]  /*ccd0*/  @!P2 IADD3 R8, P4, R3, R6.reuse, RZ ;  /* 0x000000060308a210 */ /* 0x084fe20007f9e0ff */
[----:B-1----:R-:W-:Y:S01]  /*cce0*/  @!P3 IMAD.MOV.U32 R7, RZ, RZ, R0 ;  /* 0x000000ffff07b224 */ /* 0x002fe200078e0000 */
[----:B------:R-:W-:Y:S01]  /*ccf0*/  @!P2 IADD3 R4, P6, R32, R6, RZ ;  /* 0x000000062004a210 */ /* 0x000fe20007fde0ff */
[----:B------:R-:W-:Y:S01]  /*cd00*/  @!P3 IMAD.MOV.U32 R6, RZ, RZ, R3 ;  /* 0x000000ffff06b224 */ /* 0x000fe200078e0003 */
[----:B------:R-:W-:Y:S01]  /*cd10*/  SHF.L.U64.HI R35, R222, 0x1, R9 ;  /* 0x00000001de237819 */ /* 0x000fe20000010209 */
[----:B------:R-:W-:Y:S01]  /*cd20*/  @!P3 IMAD.WIDE R30, R216, 0x2, R10 ;  /* 0x00000002d81eb825 */ /* 0x000fe200078e020a */
[----:B------:R-:W-:-:S02]  /*cd30*/  CS2R R10, SRZ ;  /* 0x00000000000a7805 */ /* 0x000fc4000001ff00 */
[-C--:B------:R-:W-:Y:S01]  /*cd40*/  @!P1 IADD3 R28, P5, R3, R20.reuse, RZ ;  /* 0x00000014031c9210 */ /* 0x080fe20007fbe0ff */
[----:B------:R-:W-:Y:S01]  /*cd50*/  @!P2 IMAD.X R9, R0, 0x1, R5, P4 ;  /* 0x000000010009a824 */ /* 0x000fe200020e0605 */
[----:B------:R-:W-:Y:S01]  /*cd60*/  @!P1 IADD3 R20, P4, R32, R20, RZ ;  /* 0x0000001420149210 */ /* 0x000fe20007f9e0ff */
[----:B------:R-:W-:Y:S01]  /*cd70*/  @!P3 IMAD.WIDE R6, R216, 0x2, R6 ;  /* 0x00000002d806b825 */ /* 0x000fe200078e0206 */
[----:B------:R0:W5:Y:S03]  /*cd80*/  @!P3 LD.E.64 R12, desc[UR6][R30.64] ;  /* 0x000000061e0cb980 */ /* 0x000166000c101b00 */
[----:B------:R-:W-:Y:S01]  /*cd90*/  @!P2 IMAD.X R5, R27, 0x1, R5, P6 ;  /* 0x000000011b05a824 */ /* 0x000fe200030e0605 */
[----:B------:R1:W5:Y:S01]  /*cda0*/  @!P3 LD.E.64 R14, desc[UR6][R6.64] ;  /* 0x00000006060eb980 */ /* 0x000362000c101b00 */
[--C-:B------:R-:W-:Y:S01]  /*cdb0*/  @!P1 IMAD.X R29, R0, 0x1, R21.reuse, P5 ;  /* 0x00000001001d9824 */ /* 0x100fe200028e0615 */
[-C--:B------:R-:W-:Y:S01]  /*cdc0*/  @!P0 IADD3 R24, P6, R3, R26.reuse, RZ ;  /* 0x0000001a03188210 */ /* 0x080fe20007fde0ff */
[----:B------:R-:W-:Y:S01]  /*cdd0*/  @!P1 IMAD.X R21, R27, 0x1, R21, P4 ;  /* 0x000000011b159824 */ /* 0x000fe200020e0615 */
[----:B------:R2:W5:Y:S01]  /*cde0*/  @!P2 LD.E.64 R10, desc[UR6][R8.64] ;  /* 0x00000006080aa980 */ /* 0x000562000c101b00 */
[----:B------:R-:W-:-:S02]  /*cdf0*/  @!P0 IADD3 R26, P5, R32, R26, RZ ;  /* 0x0000001a201a8210 */ /* 0x000fc40007fbe0ff */
[----:B0-----:R-:W-:Y:S01]  /*ce00*/  CS2R R30, SRZ ;  /* 0x00000000001e7805 */ /* 0x001fe2000001ff00 */
[--C-:B------:R-:W-:Y:S01]  /*ce10*/  @!P0 IMAD.X R25, R0, 0x1, R35.reuse, P6 ;  /* 0x0000000100198824 */ /* 0x100fe200030e0623 */
[----:B-1----:R-:W-:Y:S01]  /*ce20*/  CS2R R6, SRZ ;  /* 0x0000000000067805 */ /* 0x002fe2000001ff00 */
[----:B------:R-:W-:Y:S01]  /*ce30*/  @!P0 IMAD.X R27, R27, 0x1, R35, P5 ;  /* 0x000000011b1b8824 */ /* 0x000fe200028e0623 */
[----:B--2---:R-:W-:-:S04]  /*ce40*/  CS2R R8, SRZ ;  /* 0x0000000000087805 */ /* 0x004fc8000001ff00 */
[----:B------:R0:W5:Y:S04]  /*ce50*/  @!P2 LD.E.64 R6, desc[UR6][R4.64] ;  /* 0x000000060406a980 */ /* 0x000168000c101b00 */
[----:B------:R1:W5:Y:S04]  /*ce60*/  @!P1 LD.E.64 R8, desc[UR6][R28.64] ;  /* 0x000000061c089980 */ /* 0x000368000c101b00 */
[----:B------:R2:W5:Y:S01]  /*ce70*/  @!P0 LD.E.64 R30, desc[UR6][R26.64] ;  /* 0x000000061a1e8980 */ /* 0x000562000c101b00 */
[----:B0-----:R-:W-:Y:S02]  /*ce80*/  CS2R R4, SRZ ;  /* 0x0000000000047805 */ /* 0x001fe4000001ff00 */
[----:B-1----:R-:W-:-:S04]  /*ce90*/  CS2R R28, SRZ ;  /* 0x00000000001c7805 */ /* 0x002fc8000001ff00 */
[----:B------:R2:W5:Y:S04]  /*cea0*/  @!P1 LD.E.64 R4, desc[UR6][R20.64] ;  /* 0x0000000614049980 */ /* 0x000568000c101b00 */
[----:B------:R2:W5:Y:S02]  /*ceb0*/  @!P0 LD.E.64 R28, desc[UR6][R24.64] ;  /* 0x00000006181c8980 */ /* 0x000564000c101b00 */
.L_x_578:
[----:B------:R-:W-:Y:S05]  /*cec0*/  BSYNC B1 ;  /* 0x0000000000017941 */ /* 0x000fea0003800000 */
.L_x_577:
[----:B----4-:R-:W-:Y:S01]  /*ced0*/  SHF.L.U32 R32, R34, 0x1f, RZ ;  /* 0x0000001f22207819 */ /* 0x010fe200000006ff */
[----:B--2--5:R-:W-:Y:S01]  /*cee0*/  IMAD.MOV.U32 R24, RZ, RZ, R14 ;  /* 0x000000ffff187224 */ /* 0x024fe200078e000e */
[--C-:B------:R-:W-:Y:S01]  /*cef0*/  SHF.R.U64 R43, R14, 0x10, R15.reuse ;  /* 0x000000100e2b7819 */ /* 0x100fe2000000120f */
[--C-:B------:R-:W-:Y:S01]  /*cf00*/  IMAD.MOV.U32 R25, RZ, RZ, R15.reuse ;  /* 0x000000ffff197224 */ /* 0x100fe200078e000f */
[----:B------:R-:W0:Y:S01]  /*cf10*/  SYNCS.PHASECHK.TRANS64.TRYWAIT P0, [R23+URZ+0x38800], R32 ;  /* 0x03880020170075a7 */ /* 0x000e22000800017f */
[----:B------:R-:W-:Y:S01]  /*cf20*/  SHF.R.U32.HI R44, RZ, 0x10, R15 ;  /* 0x00000010ff2c7819 */ /* 0x000fe2000001160f */
[----:B------:R-:W-:Y:S01]  /*cf30*/  IMAD.MOV.U32 R14, RZ, RZ, R10 ;  /* 0x000000ffff0e7224 */ /* 0x000fe200078e000a */
[--C-:B------:R-:W-:Y:S01]  /*cf40*/  SHF.R.U64 R41, R10, 0x10, R11.reuse ;  /* 0x000000100a297819 */ /* 0x100fe2000000120b */
[--C-:B------:R-:W-:Y:S01]  /*cf50*/  IMAD.MOV.U32 R15, RZ, RZ, R11.reuse ;  /* 0x000000ffff0f7224 */ /* 0x100fe200078e000b */
[----:B------:R-:W-:Y:S01]  /*cf60*/  SHF.R.U32.HI R42, RZ, 0x10, R11 ;  /* 0x00000010ff2a7819 */ /* 0x000fe2000001160b */
[----:B------:R-:W-:Y:S01]  /*cf70*/  IMAD.MOV.U32 R10, RZ, RZ, R8 ;  /* 0x000000ffff0a7224 */ /* 0x000fe200078e0008 */
[--C-:B------:R-:W-:Y:S01]  /*cf80*/  SHF.R.U64 R37, R28, 0x10, R29.reuse ;  /* 0x000000101c257819 */ /* 0x100fe2000000121d */
[----:B-1----:R-:W-:Y:S01]  /*cf90*/  IMAD.MOV.U32 R0, RZ, RZ, R28 ;  /* 0x000000ffff007224 */ /* 0x002fe200078e001c */
[--C-:B------:R-:W-:Y:S01]  /*cfa0*/  SHF.R.U32.HI R38, RZ, 0x10, R29.reuse ;  /* 0x00000010ff267819 */ /* 0x100fe2000001161d */
[----:B------:R-:W-:Y:S01]  /*cfb0*/  IMAD.MOV.U32 R3, RZ, RZ, R29 ;  /* 0x000000ffff037224 */ /* 0x000fe200078e001d */
[----:B------:R-:W-:Y:S01]  /*cfc0*/  SHF.R.U64 R39, R8, 0x10, R9 ;  /* 0x0000001008277819 */ /* 0x000fe20000001209 */
[----:B------:R-:W-:Y:S01]  /*cfd0*/  IMAD.MOV.U32 R26, RZ, RZ, R12 ;  /* 0x000000ffff1a7224 */ /* 0x000fe200078e000c */
[----:B------:R-:W-:Y:S01]  /*cfe0*/  MOV R11, R9 ;  /* 0x00000009000b7202 */ /* 0x000fe20000000f00 */
[----:B---3--:R-:W-:Y:S01]  /*cff0*/  IMAD.MOV.U32 R27, RZ, RZ, R13 ;  /* 0x000000ffff1b7224 */ /* 0x008fe200078e000d */
[----:B------:R-:W-:Y:S01]  /*d000*/  SHF.R.U32.HI R40, RZ, 0x10, R9 ;  /* 0x00000010ff287819 */ /* 0x000fe20000011609 */
[----:B------:R-:W-:Y:S01]  /*d010*/  IMAD.MOV.U32 R20, RZ, RZ, R6 ;  /* 0x000000ffff147224 */ /* 0x000fe200078e0006 */
[----:B------:R-:W-:Y:S01]  /*d020*/  SHF.R.U64 R35, R12, 0x10, R13 ;  /* 0x000000100c237819 */ /* 0x000fe2000000120d */
[----:B------:R-:W-:Y:S01]  /*d030*/  IMAD.MOV.U32 R21, RZ, RZ, R7 ;  /* 0x000000ffff157224 */ /* 0x000fe200078e0007 */
[----:B------:R-:W-:Y:S01]  /*d040*/  SHF.R.U32.HI R36, RZ, 0x10, R13 ;  /* 0x00000010ff247819 */ /* 0x000fe2000001160d */
[----:B------:R-:W-:Y:S01]  /*d050*/  BSSY B1, `(.L_x_579) ;  /* 0x000001a000017945 */ /* 0x000fe20003800000 */
[--C-:B------:R-:W-:Y:S01]  /*d060*/  SHF.R.U64 R29, R6, 0x10, R7.reuse ;  /* 0x00000010061d7819 */ /* 0x100fe20000001207 */
[----:B------:R-:W-:Y:S01]  /*d070*/  IMAD.MOV.U32 R12, RZ, RZ, R4 ;  /* 0x000000ffff0c7224 */ /* 0x000fe200078e0004 */
[----:B------:R-:W-:Y:S01]  /*d080*/  SHF.R.U32.HI R34, RZ, 0x10, R7 ;  /* 0x00000010ff227819 */ /* 0x000fe20000011607 */
[--C-:B------:R-:W-:Y:S01]  /*d090*/  IMAD.MOV.U32 R13, RZ, RZ, R5.reuse ;  /* 0x000000ffff0d7224 */ /* 0x100fe200078e0005 */
[----:B------:R-:W-:Y:S01]  /*d0a0*/  VIMNMX R28, R33, 0x80, PT ;  /* 0x00000080211c7848 */ /* 0x000fe20003fe0100 */
[----:B------:R-:W-:Y:S01]  /*d0b0*/  IMAD.MOV.U32 R8, RZ, RZ, R30 ;  /* 0x000000ffff087224 */ /* 0x000fe200078e001e */
[----:B------:R-:W-:Y:S01]  /*d0c0*/  SHF.R.U64 R7, R4, 0x10, R5 ;  /* 0x0000001004077819 */ /* 0x000fe20000001205 */
[----:B------:R-:W-:Y:S01]  /*d0d0*/  IMAD.MOV.U32 R9, RZ, RZ, R31 ;  /* 0x000000ffff097224 */ /* 0x000fe200078e001f */
[----:B------:R-:W-:-:S02]  /*d0e0*/  SHF.R.U32.HI R6, RZ, 0x10, R5 ;  /* 0x00000010ff067819 */ /* 0x000fc40000011605 */
[--C-:B------:R-:W-:Y:S02]  /*d0f0*/  SHF.R.U64 R5, R30, 0x10, R31.reuse ;  /* 0x000000101e057819 */ /* 0x100fe4000000121f */
[----:B------:R-:W-:Y:S02]  /*d100*/  SHF.R.U32.HI R4, RZ, 0x10, R31 ;  /* 0x00000010ff047819 */ /* 0x000fe4000001161f */
[----:B------:R-:W-:Y:S02]  /*d110*/  PRMT R24, R24, 0x5410, R43 ;  /* 0x0000541018187816 */ /* 0x000fe4000000002b */
[----:B------:R-:W-:Y:S02]  /*d120*/  PRMT R25, R25, 0x5410, R44 ;  /* 0x0000541019197816 */ /* 0x000fe4000000002c */
[----:B------:R-:W-:Y:S02]  /*d130*/  PRMT R14, R14, 0x5410, R41 ;  /* 0x000054100e0e7816 */ /* 0x000fe40000000029 */
[----:B------:R-:W-:-:S02]  /*d140*/  PRMT R15, R15, 0x5410, R42 ;  /* 0x000054100f0f7816 */ /* 0x000fc4000000002a */
[----:B------:R-:W-:Y:S02]  /*d150*/  PRMT R10, R10, 0x5410, R39 ;  /* 0x000054100a0a7816 */ /* 0x000fe40000000027 */
[----:B------:R-:W-:Y:S02]  /*d160*/  ISETP.GE.AND P1, PT, R224, R28, PT ;  /* 0x0000001ce000720c */ /* 0x000fe40003f26270 */
[----:B------:R-:W-:Y:S02]  /*d170*/  PRMT R11, R11, 0x5410, R40 ;  /* 0x000054100b0b7816 */ /* 0x000fe40000000028 */
[----:B------:R-:W-:Y:S02]  /*d180*/  PRMT R0, R0, 0x5410, R37 ;  /* 0x0000541000007816 */ /* 0x000fe40000000025 */
[----:B------:R-:W-:Y:S02]  /*d190*/  PRMT R3, R3, 0x5410, R38 ;  /* 0x0000541003037816 */ /* 0x000fe40000000026 */
[----:B------:R-:W-:-:S02]  /*d1a0*/  PRMT R26, R26, 0x5410, R35 ;  /* 0x000054101a1a7816 */ /* 0x000fc40000000023 */
[----:B------:R-:W-:Y:S02]  /*d1b0*/  PRMT R27, R27, 0x5410, R36 ;  /* 0x000054101b1b7816 */ /* 0x000fe40000000024 */
[----:B------:R-:W-:Y:S02]  /*d1c0*/  PRMT R20, R20, 0x5410, R29 ;  /* 0x0000541014147816 */ /* 0x000fe4000000001d */
[----:B------:R-:W-:Y:S01]  /*d1d0*/  PRMT R21, R21, 0x5410, R34 ;  /* 0x0000541015157816 */ /* 0x000fe20000000022 */
[----:B0-----:R-:W-:Y:S06]  /*d1e0*/  @!P0 BRA `(.L_x_580) ;  /* 0x000001e400788947 */ /* 0x001fec0003800000 */
.L_x_856:
[----:B------:R-:W-:Y:S05]  /*d1f0*/  BSYNC B1 ;  /* 0x0000000000017941 */ /* 0x000fea0003800000 */
.L_x_579:
[----:B------:R-:W-:Y:S01]  /*d200*/  BSSY B1, `(.L_x_581) ;  /* 0x00000b7000017945 */ /* 0x000fe20003800000 */
[----:B------:R-:W-:Y:S02]  /*d210*/  PRMT R12, R12, 0x5410, R7 ;  /* 0x000054100c0c7816 */ /* 0x000fe40000000007 */
[----:B------:R-:W-:Y:S02]  /*d220*/  PRMT R13, R13, 0x5410, R6 ;  /* 0x000054100d0d7816 */ /* 0x000fe40000000006 */
[----:B------:R-:W-:Y:S02]  /*d230*/  PRMT R8, R8, 0x5410, R5 ;  /* 0x0000541008087816 */ /* 0x000fe40000000005 */
[----:B------:R-:W-:Y:S01]  /*d240*/  PRMT R9, R9, 0x5410, R4 ;  /* 0x0000541009097816 */ /* 0x000fe20000000004 */
[----:B------:R-:W-:Y:S06]  /*d250*/  @P1 BRA `(.L_x_582) ;  /* 0x0000000800c41947 */ /* 0x000fec0003800000 */
[----:B------:R1:W5:Y:S01]  /*d260*/  LDL R43, [R1+0x6c] ;  /* 0x00006c00012b7983 */ /* 0x0003620000100800 */
[----:B------:R-:W2:Y:S03]  /*d270*/  LDC R5, c[0x0][0x3f4] ;  /* 0x0000fd00ff057b82 */ /* 0x000ea60000000800 */
[----:B------:R1:W5:Y:S01]  /*d280*/  LDL R42, [R1+0x68] ;  /* 0x00006800012a7983 */ /* 0x0003620000100800 */
[----:B------:R-:W-:Y:S01]  /*d290*/  BSSY B2, `(.L_x_583) ;  /* 0x000002e000027945 */ /* 0x000fe20003800000 */
[-C--:B--2---:R-:W-:Y:S02]  /*d2a0*/  ISETP.GE.AND P0, PT, R216, R5.reuse, PT ;  /* 0x00000005d800720c */ /* 0x084fe40003f06270 */
[-C--:B------:R-:W-:Y:S02]  /*d2b0*/  ISETP.GE.AND P1, PT, R221, R5.reuse, PT ;  /* 0x00000005dd00720c */ /* 0x080fe40003f26270 */
[----:B------:R-:W-:-:S02]  /*d2c0*/  ISETP.GE.AND P2, PT, R220, R5, PT ;  /* 0x00000005dc00720c */ /* 0x000fc40003f46270 */
[----:B------:R-:W-:-:S07]  /*d2d0*/  ISETP.GE.AND P3, PT, R222, R5, PT ;  /* 0x00000005de00720c */ /* 0x000fce0003f66270 */
[----:B-1----:R-:W-:Y:S06]  /*d2e0*/  @P0 BRA `(.L_x_584) ;  /* 0x0000000000a00947 */ /* 0x002fec0003800000 */
[----:B-----5:R-:W-:Y:S01]  /*d2f0*/  R2UR UR4, R43 ;  /* 0x000000002b0472ca */ /* 0x020fe200000e0000 */
[----:B------:R-:W-:Y:S01]  /*d300*/  IMAD.U32 R35, R26, 0x10000, RZ ;  /* 0x000100001a237824 */ /* 0x000fe200078e00ff */
[C---:B------:R-:W-:Y:S01]  /*d310*/  LOP3.LUT R34, R24.reuse, 0xffff0000, RZ, 0xc0, !PT ;  /* 0xffff000018227812 */ /* 0x040fe200078ec0ff */
[----:B------:R-:W-:Y:S01]  /*d320*/  IMAD.U32 R33, R24, 0x10000, RZ ;  /* 0x0001000018217824 */ /* 0x000fe200078e00ff */
[----:B------:R-:W-:-:S09]  /*d330*/  LOP3.LUT R36, R26, 0xffff0000, RZ, 0xc0, !PT ;  /* 0xffff00001a247812 */ /* 0x000fd200078ec0ff */
[----:B------:R-:W-:-:S05]  /*d340*/  LEA R41, R42, UR4, 0x1 ;  /* 0x000000042a297c11 */ /* 0x000fca000f8e08ff */
[----:B------:R-:W1:Y:S02]  /*d350*/  LDS.128 R4, [R41] ;  /* 0x0000000029047984 */ /* 0x000e640000000c00 */
[C---:B-1----:R-:W-:Y:S01]  /*d360*/  IMAD.U32 R29, R4.reuse, 0x10000, RZ ;  /* 0x00010000041d7824 */ /* 0x042fe200078e00ff */
[----:B------:R-:W-:Y:S01]  /*d370*/  LOP3.LUT R4, R4, 0xffff0000, RZ, 0xc0, !PT ;  /* 0xffff000004047812 */ /* 0x000fe200078ec0ff */
[C---:B------:R-:W-:Y:S01]  /*d380*/  IMAD.U32 R30, R5.reuse, 0x10000, RZ ;  /* 0x00010000051e7824 */ /* 0x040fe200078e00ff */
[----:B------:R-:W-:Y:S01]  /*d390*/  LOP3.LUT R5, R5, 0xffff0000, RZ, 0xc0, !PT ;  /* 0xffff000005057812 */ /* 0x000fe200078ec0ff */
[C---:B------:R-:W-:Y:S01]  /*d3a0*/  IMAD.U32 R31, R6.reuse, 0x10000, RZ ;  /* 0x00010000061f7824 */ /* 0x040fe200078e00ff */
[----:B------:R-:W-:Y:S01]  /*d3b0*/  LOP3.LUT R6, R6, 0xffff0000, RZ, 0xc0, !PT ;  /* 0xffff000006067812 */ /* 0x000fe200078ec0ff */
[C---:B------:R-:W-:Y:S01]  /*d3c0*/  FMUL.FTZ R38, R4.reuse, R35 ;  /* 0x0000002304267220 */ /* 0x040fe20000410000 */
[----:B------:R-:W-:Y:S01]  /*d3d0*/  FMUL.FTZ R4, R4, R33 ;  /* 0x0000002104047220 */ /* 0x000fe20000410000 */
[----:B0-----:R-:W-:-:S02]  /*d3e0*/  IMAD.U32 R32, R7, 0x10000, RZ ;  /* 0x0001000007207824 */ /* 0x001fc400078e00ff */
[----:B------:R-:W-:Y:S01]  /*d3f0*/  FMUL.FTZ R37, R5, R36 ;  /* 0x0000002405257220 */ /* 0x000fe20000410000 */
[----:B------:R-:W-:Y:S01]  /*d400*/  FFMA.FTZ R38, R29, R33, -R38 ;  /* 0x000000211d267223 */ /* 0x000fe20000010826 */
[-C--:B------:R-:W-:Y:S01]  /*d410*/  FMUL.FTZ R39, R5, R34.reuse ;  /* 0x0000002205277220 */ /* 0x080fe20000410000 */
[----:B------:R-:W-:Y:S01]  /*d420*/  LOP3.LUT R7, R7, 0xffff0000, RZ, 0xc0, !PT ;  /* 0xffff000007077812 */ /* 0x000fe200078ec0ff */
[----:B------:R-:W-:Y:S01]  /*d430*/  FFMA.FTZ R35, R29, R35, R4 ;  /* 0x000000231d237223 */ /* 0x000fe20000010004 */
[C---:B------:R-:W-:Y:S01]  /*d440*/  LOP3.LUT R33, R27.reuse, 0xffff0000, RZ, 0xc0, !PT ;  /* 0xffff00001b217812 */ /* 0x040fe200078ec0ff */
[----:B------:R-:W-:Y:S01]  /*d450*/  IMAD.U32 R29, R27, 0x10000, RZ ;  /* 0x000100001b1d7824 */ /* 0x000fe200078e00ff */
[C---:B------:R-:W-:Y:S01]  /*d460*/  LOP3.LUT R5, R25.reuse, 0xffff0000, RZ, 0xc0, !PT ;  /* 0xffff000019057812 */ /* 0x040fe200078ec0ff */
[----:B------:R-:W-:Y:S02]  /*d470*/  IMAD.U32 R4, R25, 0x10000, RZ ;  /* 0x0001000019047824 */ /* 0x000fe400078e00ff */
[C---:B------:R-:W-:Y:S01]  /*d480*/  FFMA.FTZ R37, R30.reuse, R34, -R37 ;  /* 0x000000221e257223 */ /* 0x040fe20000010825 */
        /* <DEDUP_REMOVED lines=9> */
[----:B------:R-:W-:-:S02]  /*d520*/  F2FP.BF16.F32.PACK_AB R4, R35, R38 ;  /* 0x000000262304723e */ /* 0x000fc400000010ff */
[----:B------:R-:W-:Y:S02]  /*d530*/  F2FP.BF16.F32.PACK_AB R5, R30, R37 ;  /* 0x000000251e05723e */ /* 0x000fe400000010ff */
[----:B------:R-:W-:Y:S02]  /*d540*/  F2FP.BF16.F32.PACK_AB R6, R29, R6 ;  /* 0x000000061d06723e */ /* 0x000fe400000010ff */
[----:B------:R-:W-:-:S05]  /*d550*/  F2FP.BF16.F32.PACK_AB R7, R40, R7 ;  /* 0x000000072807723e */ /* 0x000fca00000010ff */
[----:B------:R1:W-:Y:S02]  /*d560*/  STS.128 [R41], R4 ;  /* 0x0000000429007388 */ /* 0x0003e40000000c00 */
.L_x_584:
[----:B------:R-:W-:Y:S05]  /*d570*/  BSYNC B2 ;  /* 0x0000000000027941 */ /* 0x000fea0003800000 */
.L_x_583:
[----:B------:R-:W-:Y:S04]  /*d580*/  BSSY B2, `(.L_x_585) ;  /* 0x000002a000027945 */ /* 0x000fe80003800000 */
[----:B------:R-:W-:Y:S05]  /*d590*/  @P1 BRA `(.L_x_586) ;  /* 0x0000000000a01947 */ /* 0x000fea0003800000 */
[----:B-----5:R-:W-:Y:S01]  /*d5a0*/  R2UR UR4, R43 ;  /* 0x000000002b0472ca */ /* 0x020fe200000e0000 */
[----:B------:R-:W-:Y:S01]  /*d5b0*/  IMAD.U32 R35, R20, 0x10000, RZ ;  /* 0x0001000014237824 */ /* 0x000fe200078e00ff */
[C---:B------:R-:W-:Y:S01]  /*d5c0*/  LOP3.LUT R34, R14.reuse, 0xffff0000, RZ, 0xc0, !PT ;  /* 0xffff00000e227812 */ /* 0x040fe200078ec0ff */
[----:B------:R-:W-:Y:S01]  /*d5d0*/  IMAD.U32 R33, R14, 0x10000, RZ ;  /* 0x000100000e217824 */ /* 0x000fe200078e00ff */
[----:B------:R-:W-:-:S09]  /*d5e0*/  LOP3.LUT R36, R20, 0xffff0000, RZ, 0xc0, !PT ;  /* 0xffff000014247812 */ /* 0x000fd200078ec0ff */
[----:B-1----:R-:W-:-:S05]  /*d5f0*/  LEA R41, R42, UR4, 0x1 ;  /* 0x000000042a297c11 */ /* 0x002fca000f8e08ff */
[----:B------:R-:W1:Y:S02]  /*d600*/  LDS.128 R4, [R41+0x4000] ;  /* 0x0040000029047984 */ /* 0x000e640000000c00 */
        /* <DEDUP_REMOVED lines=32> */
[----:B------:R2:W-:Y:S02]  /*d810*/  STS.128 [R41+0x4000], R4 ;  /* 0x0040000429007388 */ /* 0x0005e40000000c00 */
.L_x_586:
[----:B------:R-:W-:Y:S05]  /*d820*/  BSYNC B2 ;  /* 0x0000000000027941 */ /* 0x000fea0003800000 */
.L_x_585:
[----:B------:R-:W-:Y:S04]  /*d830*/  BSSY B2, `(.L_x_587) ;  /* 0x000002a000027945 */ /* 0x000fe80003800000 */
[----:B------:R-:W-:Y:S05]  /*d840*/  @P2 BRA `(.L_x_588) ;  /* 0x0000000000a02947 */ /* 0x000fea0003800000 */
[----:B-----5:R-:W-:Y:S01]  /*d850*/  R2UR UR4, R43 ;  /* 0x000000002b0472ca */ /* 0x020fe200000e0000 */
[----:B------:R-:W-:Y:S01]  /*d860*/  IMAD.U32 R35, R12, 0x10000, RZ ;  /* 0x000100000c237824 */ /* 0x000fe200078e00ff */
[C---:B------:R-:W-:Y:S01]  /*d870*/  LOP3.LUT R34, R10.reuse, 0xffff0000, RZ, 0xc0, !PT ;  /* 0xffff00000a227812 */ /* 0x040fe200078ec0ff */
[----:B------:R-:W-:Y:S01]  /*d880*/  IMAD.U32 R33, R10, 0x10000, RZ ;  /* 0x000100000a217824 */ /* 0x000fe200078e00ff */
[----:B------:R-:W-:-:S09]  /*d890*/  LOP3.LUT R36, R12, 0xffff0000, RZ, 0xc0, !PT ;  /* 0xffff00000c247812 */ /* 0x000fd200078ec0ff */
[----:B-12---:R-:W-:-:S05]  /*d8a0*/  LEA R41, R42, UR4, 0x1 ;  /* 0x000000042a297c11 */ /* 0x006fca000f8e08ff */
        /* <DEDUP_REMOVED lines=34> */
.L_x_588:
[----:B------:R-:W-:Y:S05]  /*dad0*/  BSYNC B2 ;  /* 0x0000000000027941 */ /* 0x000fea0003800000 */
.L_x_587:
[----:B------:R-:W-:Y:S05]  /*dae0*/  @P3 BRA `(.L_x_582) ;  /* 0x0000000000a03947 */ /* 0x000fea0003800000 */
[----:B-----5:R-:W-:Y:S01]  /*daf0*/  R2UR UR4, R43 ;  /* 0x000000002b0472ca */ /* 0x020fe200000e0000 */
[----:B------:R-:W-:Y:S01]  /*db00*/  IMAD.U32 R35, R8, 0x10000, RZ ;  /* 0x0001000008237824 */ /* 0x000fe200078e00ff */
[C---:B------:R-:W-:Y:S01]  /*db10*/  LOP3.LUT R34, R0.reuse, 0xffff0000, RZ, 0xc0, !PT ;  /* 0xffff000000227812 */ /* 0x040fe200078ec0ff */
[----:B------:R-:W-:Y:S01]  /*db20*/  IMAD.U32 R33, R0, 0x10000, RZ ;  /* 0x0001000000217824 */ /* 0x000fe200078e00ff */
[----:B------:R-:W-:-:S09]  /*db30*/  LOP3.LUT R36, R8, 0xffff0000, RZ, 0xc0, !PT ;  /* 0xffff000008247812 */ /* 0x000fd200078ec0ff */
[----:B-123--:R-:W-:-:S05]  /*db40*/  LEA R41, R42, UR4, 0x1 ;  /* 0x000000042a297c11 */ /* 0x00efca000f8e08ff */
        /* <DEDUP_REMOVED lines=11> */
[C---:B------:R-:W-:Y:S01]  /*dc00*/  FFMA.FTZ R38, R29.reuse, R33, -R38 ;  /* 0x000000211d267223 */ /* 0x040fe20000010826 */
[----:B------:R-:W-:Y:S01]  /*dc10*/  FFMA.FTZ R35, R29, R35, R4 ;  /* 0x000000231d237223 */ /* 0x000fe20000010004 */
[-C--:B------:R-:W-:Y:S01]  /*dc20*/  FMUL.FTZ R39, R5, R34.reuse ;  /* 0x0000002205277220 */ /* 0x080fe20000410000 */
[----:B------:R-:W-:Y:S01]  /*dc30*/  LOP3.LUT R7, R7, 0xffff0000, RZ, 0xc0, !PT ;  /* 0xffff000007077812 */ /* 0x000fe200078ec0ff */
[----:B------:R-:W-:Y:S01]  /*dc40*/  IMAD.U32 R29, R9, 0x10000, RZ ;  /* 0x00010000091d7824 */ /* 0x000fe200078e00ff */
[----:B------:R-:W-:Y:S01]  /*dc50*/  SHF.L.U32 R4, R3, 0x10, RZ ;  /* 0x0000001003047819 */ /* 0x000fe200000006ff */
[C---:B------:R-:W-:Y:S01]  /*dc60*/  FFMA.FTZ R37, R30.reuse, R34, -R37 ;  /* 0x000000221e257223 */ /* 0x040fe20000010825 */
[----:B------:R-:W-:Y:S01]  /*dc70*/  LOP3.LUT R33, R9, 0xffff0000, RZ, 0xc0, !PT ;  /* 0xffff000009217812 */ /* 0x000fe200078ec0ff */
[----:B------:R-:W-:Y:S01]  /*dc80*/  FFMA.FTZ R30, R30, R36, R39 ;  /* 0x000000241e1e7223 */ /* 0x000fe20000010027 */
[----:B------:R-:W-:Y:S01]  /*dc90*/  LOP3.LUT R5, R3, 0xffff0000, RZ, 0xc0, !PT ;  /* 0xffff000003057812 */ /* 0x000fe200078ec0ff */
[C---:B------:R-:W-:Y:S01]  /*dca0*/  FMUL.FTZ R34, R6.reuse, R29 ;  /* 0x0000001d06227220 */ /* 0x040fe20000410000 */
[----:B------:R-:W-:Y:S01]  /*dcb0*/  FMUL.FTZ R36, R6, R4 ;  /* 0x0000000406247220 */ /* 0x000fe20000410000 */
[----:B------:R-:W-:-:S02]  /*dcc0*/  FMUL.FTZ R39, R7, R33 ;  /* 0x0000002107277220 */ /* 0x000fc40000410000 */
[----:B------:R-:W-:Y:S01]  /*dcd0*/  FMUL.FTZ R40, R7, R5 ;  /* 0x0000000507287220 */ /* 0x000fe20000410000 */
[C---:B------:R-:W-:Y:S01]  /*dce0*/  FFMA.FTZ R6, R31.reuse, R4, -R34 ;  /* 0x000000041f067223 */ /* 0x040fe20000010822 */
[----:B------:R-:W-:Y:S01]  /*dcf0*/  FFMA.FTZ R29, R31, R29, R36 ;  /* 0x0000001d1f1d7223 */ /* 0x000fe20000010024 */
[C---:B------:R-:W-:Y:S01]  /*dd00*/  FFMA.FTZ R7, R32.reuse, R5, -R39 ;  /* 0x0000000520077223 */ /* 0x040fe20000010827 */
[----:B------:R-:W-:Y:S01]  /*dd10*/  FFMA.FTZ R40, R32, R33, R40 ;  /* 0x0000002120287223 */ /* 0x000fe20000010028 */
[----:B------:R-:W-:Y:S02]  /*dd20*/  F2FP.BF16.F32.PACK_AB R4, R35, R38 ;  /* 0x000000262304723e */ /* 0x000fe400000010ff */
[----:B------:R-:W-:Y:S02]  /*dd30*/  F2FP.BF16.F32.PACK_AB R5, R30, R37 ;  /* 0x000000251e05723e */ /* 0x000fe400000010ff */
[----:B------:R-:W-:Y:S02]  /*dd40*/  F2FP.BF16.F32.PACK_AB R6, R29, R6 ;  /* 0x000000061d06723e */ /* 0x000fe400000010ff */
[----:B------:R-:W-:-:S05]  /*dd50*/  F2FP.BF16.F32.PACK_AB R7, R40, R7 ;  /* 0x000000072807723e */ /* 0x000fca00000010ff */
[----:B------:R4:W-:Y:S02]  /*dd60*/  STS.128 [R41+0xc000], R4 ;  /* 0x00c0000429007388 */ /* 0x0009e40000000c00 */
.L_x_582:
[----:B------:R-:W-:Y:S05]  /*dd70*/  BSYNC B1 ;  /* 0x0000000000017941 */ /* 0x000fea0003800000 */
.L_x_581:
[----:B-1234-:R-:W-:Y:S01]  /*dd80*/  VIADD R4, R224, 0x20 ;  /* 0x00000020e0047836 */ /* 0x01efe20000000000 */
[----:B------:R-:W-:Y:S04]  /*dd90*/  BSSY B1, `(.L_x_589) ;  /* 0x00000b4000017945 */ /* 0x000fe80003800000 */
[----:B------:R-:W-:-:S13]  /*dda0*/  ISETP.GE.AND P0, PT, R4, R28, PT ;  /* 0x0000001c0400720c */ /* 0x000fda0003f06270 */
[----:B------:R-:W-:Y:S05]  /*ddb0*/  @P0 BRA `(.L_x_590) ;  /* 0x0000000800c40947 */ /* 0x000fea0003800000 */
[----:B------:R1:W5:Y:S01]  /*ddc0*/  LDL R44, [R1+0x6c] ;  /* 0x00006c00012c7983 */ /* 0x0003620000100800 */
[----:B------:R-:W2:Y:S03]  /*ddd0*/  LDC R5, c[0x0][0x3f4] ;  /* 0x0000fd00ff057b82 */ /* 0x000ea60000000800 */
[----:B-----5:R1:W5:Y:S01]  /*dde0*/  LDL R43, [R1+0x68] ;  /* 0x00006800012b7983 */ /* 0x0203620000100800 */
[----:B------:R-:W-:Y:S01]  /*ddf0*/  BSSY B2, `(.L_x_591) ;  /* 0x000002e000027945 */ /* 0x000fe20003800000 */
[-C--:B--2---:R-:W-:Y:S02]  /*de00*/  ISETP.GE.AND P0, PT, R216, R5.reuse, PT ;  /* 0x00000005d800720c */ /* 0x084fe40003f06270 */
[-C--:B------:R-:W-:Y:S02]  /*de10*/  ISETP.GE.AND P1, PT, R221, R5.reuse, PT ;  /* 0x00000005dd00720c */ /* 0x080fe40003f26270 */
[----:B------:R-:W-:-:S02]  /*de20*/  ISETP.GE.AND P2, PT, R220, R5, PT ;  /* 0x00000005dc00720c */ /* 0x000fc40003f46270 */
[----:B------:R-:W-:-:S07]  /*de30*/  ISETP.GE.AND P3, PT, R222, R5, PT ;  /* 0x00000005de00720c */ /* 0x000fce0003f66270 */
[----:B-1----:R-:W-:Y:S06]  /*de40*/  @P0 BRA `(.L_x_592) ;  /* 0x0000000000a00947 */ /* 0x002fec0003800000 */
[----:B------:R-:W-:Y:S01]  /*de50*/  R2UR UR4, R44 ;  /* 0x000000002c0472ca */ /* 0x000fe200000e0000 */
[C---:B------:R-:W-:Y:S01]  /*de60*/  IMAD.U32 R37, R26.reuse, 0x10000, RZ ;  /* 0x000100001a257824 */ /* 0x040fe200078e00ff */
[----:B------:R-:W-:Y:S01]  /*de70*/  LOP3.LUT R40, R26, 0xffff0000, RZ, 0xc0, !PT ;  /* 0xffff00001a287812 */ /* 0x000fe200078ec0ff */
[C---:B------:R-:W-:Y:S01]  /*de80*/  IMAD.U32 R35, R24.reuse, 0x10000, RZ ;  /* 0x0001000018237824 */ /* 0x040fe200078e00ff */
[----:B------:R-:W-:Y:S01]  /*de90*/  LOP3.LUT R38, R24, 0xffff0000, RZ, 0xc0, !PT ;  /* 0xffff000018267812 */ /* 0x000fe200078ec0ff */
[C---:B------:R-:W-:Y:S01]  /*dea0*/  IMAD.U32 R39, R27.reuse, 0x10000, RZ ;  /* 0x000100001b277824 */ /* 0x040fe200078e00ff */
[----:B------:R-:W-:-:S07]  /*deb0*/  LOP3.LUT R42, R27, 0xffff0000, RZ, 0xc0, !PT ;  /* 0xffff00001b2a7812 */ /* 0x000fce00078ec0ff */
[----:B-----5:R-:W-:-:S05]  /*dec0*/  LEA R41, R43, UR4, 0x1 ;  /* 0x000000042b297c11 */ /* 0x020fca000f8e08ff */
[----:B------:R-:W1:Y:S02]  /*ded0*/  LDS.128 R4, [R41+0x1000] ;  /* 0x0010000029047984 */ /* 0x000e640000000c00 */
[C---:B-1----:R-:W-:Y:S01]  /*dee0*/  IMAD.U32 R29, R4.reuse, 0x10000, RZ ;  /* 0x00010000041d7824 */ /* 0x042fe200078e00ff */
[----:B------:R-:W-:Y:S01]  /*def0*/  LOP3.LUT R4, R4, 0xffff0000, RZ, 0xc0, !PT ;  /* 0xffff000004047812 */ /* 0x000fe200078ec0ff */
[C---:B------:R-:W-:Y:S01]  /*df00*/  IMAD.U32 R30, R5.reuse, 0x10000, RZ ;  /* 0x00010000051e7824 */ /* 0x040fe200078e00ff */
[----:B------:R-:W-:Y:S01]  /*df10*/  LOP3.LUT R5, R5, 0xffff0000, RZ, 0xc0, !PT ;  /* 0xffff000005057812 */ /* 0x000fe200078ec0ff */
[C---:B------:R-:W-:Y:S01]  /*df20*/  IMAD.U32 R31, R6.reuse, 0x10000, RZ ;  /* 0x00010000061f7824 */ /* 0x040fe200078e00ff */
[----:B------:R-:W-:Y:S01]  /*df30*/  LOP3.LUT R6, R6, 0xffff0000, RZ, 0xc0, !PT ;  /* 0xffff000006067812 */ /* 0x000fe200078ec0ff */
[-C--:B------:R-:W-:Y:S01]  /*df40*/  FMUL.FTZ R34, R37, R4.reuse ;  /* 0x0000000425227220 */ /* 0x080fe20000410000 */
[----:B------:R-:W-:Y:S01]  /*df50*/  FMUL.FTZ R36, R35, R4 ;  /* 0x0000000423247220 */ /* 0x000fe20000410000 */
[----:B------:R-:W-:Y:S01]  /*df60*/  FMUL.FTZ R33, R40, R5 ;  /* 0x0000000528217220 */ /* 0x000fe20000410000 */
[----:B0-----:R-:W-:-:S02]  /*df70*/  IMAD.U32 R32, R7, 0x10000, RZ ;  /* 0x0001000007207824 */ /* 0x001fc400078e00ff */
[----:B------:R-:W-:Y:S01]  /*df80*/  FFMA.FTZ R4, R35, R29, -R34 ;  /* 0x0000001d23047223 */ /* 0x000fe20000010822 */
[C---:B------:R-:W-:Y:S01]  /*df90*/  FMUL.FTZ R35, R38.reuse, R5 ;  /* 0x0000000526237220 */ /* 0x040fe20000410000 */
[----:B------:R-:W-:Y:S01]  /*dfa0*/  LOP3.LUT R7, R7, 0xffff0000, RZ, 0xc0, !PT ;  /* 0xffff000007077812 */ /* 0x000fe200078ec0ff */
[-C--:B------:R-:W-:Y:S01]  /*dfb0*/  FFMA.FTZ R5, R38, R30.reuse, -R33 ;  /* 0x0000001e26057223 */ /* 0x080fe20000010821 */
[----:B------:R-:W-:Y:S01]  /*dfc0*/  FFMA.FTZ R29, R37, R29, R36 ;  /* 0x0000001d251d7223 */ /* 0x000fe20000010024 */
[C---:B------:R-:W-:Y:S01]  /*dfd0*/  LOP3.LUT R38, R25.reuse, 0xffff0000, RZ, 0xc0, !PT ;  /* 0xffff000019267812 */ /* 0x040fe200078ec0ff */
[----:B------:R-:W-:Y:S02]  /*dfe0*/  IMAD.U32 R37, R25, 0x10000, RZ ;  /* 0x0001000019257824 */ /* 0x000fe400078e00ff */
[----:B------:R-:W-:Y:S01]  /*dff0*/  FFMA.FTZ R30, R40, R30, R35 ;  /* 0x0000001e281e7223 */ /* 0x000fe20000010023 */
[-C--:B------:R-:W-:Y:S01]  /*e000*/  FMUL.FTZ R34, R39, R6.reuse ;  /* 0x0000000627227220 */ /* 0x080fe20000410000 */
[-C--:B------:R-:W-:Y:S01]  /*e010*/  FMUL.FTZ R33, R42, R7.reuse ;  /* 0x000000072a217220 */ /* 0x080fe20000410000 */
[C---:B------:R-:W-:Y:S01]  /*e020*/  FMUL.FTZ R36, R37.reuse, R6 ;  /* 0x0000000625247220 */ /* 0x040fe20000410000 */
[C---:B------:R-:W-:Y:S01]  /*e030*/  FMUL.FTZ R35, R38.reuse, R7 ;  /* 0x0000000726237220 */ /* 0x040fe20000410000 */
[-C--:B------:R-:W-:Y:S01]  /*e040*/  FFMA.FTZ R6, R37, R31.reuse, -R34 ;  /* 0x0000001f25067223 */ /* 0x080fe20000010822 */
[-C--:B------:R-:W-:Y:S01]  /*e050*/  FFMA.FTZ R7, R38, R32.reuse, -R33 ;  /* 0x0000002026077223 */ /* 0x080fe20000010821 */
[----:B------:R-:W-:Y:S01]  /*e060*/  FFMA.FTZ R31, R39, R31, R36 ;  /* 0x0000001f271f7223 */ /* 0x000fe20000010024 */
[----:B------:R-:W-:Y:S01]  /*e070*/  FFMA.FTZ R32, R42, R32, R35 ;  /* 0x000000202a207223 */ /* 0x000fe20000010023 */
[----:B------:R-:W-:-:S02]  /*e080*/  F2FP.BF16.F32.PACK_AB R4, R29, R4 ;  /* 0x000000041d04723e */ /* 0x000fc400000010ff */
[----:B------:R-:W-:Y:S02]  /*e090*/  F2FP.BF16.F32.PACK_AB R5, R30, R5 ;  /* 0x000000051e05723e */ /* 0x000fe400000010ff */
[----:B------:R-:W-:Y:S02]  /*e0a0*/  F2FP.BF16.F32.PACK_AB R6, R31, R6 ;  /* 0x000000061f06723e */ /* 0x000fe400000010ff */
[----:B------:R-:W-:-:S05]  /*e0b0*/  F2FP.BF16.F32.PACK_AB R7, R32, R7 ;  /* 0x000000072007723e */ /* 0x000fca00000010ff */
[----:B------:R1:W-:Y:S02]  /*e0c0*/  STS.128 [R41+0x1000], R4 ;  /* 0x0010000429007388 */ /* 0x0003e40000000c00 */
.L_x_592:
[----:B------:R-:W-:Y:S05]  /*e0d0*/  BSYNC B2 ;  /* 0x0000000000027941 */ /* 0x000fea0003800000 */
.L_x_591:
[----:B------:R-:W-:Y:S04]  /*e0e0*/  BSSY B2, `(.L_x_593) ;  /* 0x000002a000027945 */ /* 0x000fe80003800000 */
[----:B------:R-:W-:Y:S05]  /*e0f0*/  @P1 BRA `(.L_x_594) ;  /* 0x0000000000a01947 */ /* 0x000fea0003800000 */
[----:B------:R-:W-:Y:S01]  /*e100*/  R2UR UR4, R44 ;  /* 0x000000002c0472ca */ /* 0x000fe200000e0000 */
[C---:B------:R-:W-:Y:S01]  /*e110*/  IMAD.U32 R37, R20.reuse, 0x10000, RZ ;  /* 0x0001000014257824 */ /* 0x040fe200078e00ff */
[----:B------:R-:W-:Y:S01]  /*e120*/  LOP3.LUT R40, R20, 0xffff0000, RZ, 0xc0, !PT ;  /* 0xffff000014287812 */ /* 0x000fe200078ec0ff */
[C---:B------:R-:W-:Y:S01]  /*e130*/  IMAD.U32 R35, R14.reuse, 0x10000, RZ ;  /* 0x000100000e237824 */ /* 0x040fe200078e00ff */
[----:B------:R-:W-:Y:S01]  /*e140*/  LOP3.LUT R38, R14, 0xffff0000, RZ, 0xc0, !PT ;  /* 0xffff00000e267812 */ /* 0x000fe200078ec0ff */
[C---:B------:R-:W-:Y:S01]  /*e150*/  IMAD.U32 R39, R21.reuse, 0x10000, RZ ;  /* 0x0001000015277824 */ /* 0x040fe200078e00ff */
[----:B------:R-:W-:-:S07]  /*e160*/  LOP3.LUT R42, R21, 0xffff0000, RZ, 0xc0, !PT ;  /* 0xffff0000152a7812 */ /* 0x000fce00078ec0ff */
[----:B-1---5:R-:W-:-:S05]  /*e170*/  LEA R41, R43, UR4, 0x1 ;  /* 0x000000042b297c11 */ /* 0x022fca000f8e08ff */
        /* <DEDUP_REMOVED lines=32> */
.L_x_594:
[----:B------:R-:W-:Y:S05]  /*e380*/  BSYNC B2 ;  /* 0x0000000000027941 */ /* 0x000fea0003800000 */
.L_x_593:
        /* <DEDUP_REMOVED lines=9> */
[----:B-12--5:R-:W-:-:S05]  /*e420*/  LEA R41, R43, UR4, 0x1 ;  /* 0x000000042b297c11 */ /* 0x026fca000f8e08ff */
        /* <DEDUP_REMOVED lines=32> */
.L_x_596:
[----:B------:R-:W-:Y:S05]  /*e630*/  BSYNC B2 ;  /* 0x0000000000027941 */ /* 0x000fea0003800000 */
.L_x_595:
        /* <DEDUP_REMOVED lines=8> */
[----:B-123-5:R-:W-:-:S05]  /*e6c0*/  LEA R41, R43, UR4, 0x1 ;  /* 0x000000042b297c11 */ /* 0x02efca000f8e08ff */
        /* <DEDUP_REMOVED lines=32> */
.L_x_590:
[----:B------:R-:W-:Y:S05]  /*e8d0*/  BSYNC B1 ;  /* 0x0000000000017941 */ /* 0x000fea0003800000 */
.L_x_589:
        /* <DEDUP_REMOVED lines=35> */
[----:B------:R-:W-:Y:S01]  /*eb10*/  FFMA.FTZ R29, R37, R29, R36 ;  /* 0x0000001d251d7223 */ /* 0x000fe20000010024 */
[-C--:B------:R-:W-:Y:S01]  /*eb20*/  FFMA.FTZ R5, R38, R30.reuse, -R33 ;  /* 0x0000001e26057223 */ /* 0x080fe20000010821 */
[C---:B------:R-:W-:Y:S01]  /*eb30*/  SHF.L.U32 R37, R25.reuse, 0x10, RZ ;  /* 0x0000001019257819 */ /* 0x040fe200000006ff */
[----:B------:R-:W-:Y:S01]  /*eb40*/  FFMA.FTZ R30, R40, R30, R35 ;  /* 0x0000001e281e7223 */ /* 0x000fe20000010023 */
[----:B------:R-:W-:Y:S01]  /*eb50*/  LOP3.LUT R38, R25, 0xffff0000, RZ, 0xc0, !PT ;  /* 0xffff000019267812 */ /* 0x000fe200078ec0ff */
[-C--:B------:R-:W-:Y:S01]  /*eb60*/  FMUL.FTZ R34, R39, R6.reuse ;  /* 0x0000000627227220 */ /* 0x080fe20000410000 */
[-C--:B------:R-:W-:Y:S01]  /*eb70*/  FMUL.FTZ R33, R42, R7.reuse ;  /* 0x000000072a217220 */ /* 0x080fe20000410000 */
[----:B------:R-:W-:Y:S01]  /*eb80*/  FMUL.FTZ R36, R37, R6 ;  /* 0x0000000625247220 */ /* 0x000fe20000410000 */
[----:B------:R-:W-:Y:S01]  /*eb90*/  F2FP.BF16.F32.PACK_AB R4, R29, R4 ;  /* 0x000000041d04723e */ /* 0x000fe200000010ff */
[C---:B------:R-:W-:Y:S01]  /*eba0*/  FMUL.FTZ R35, R38.reuse, R7 ;  /* 0x0000000726237220 */ /* 0x040fe20000410000 */
[-C--:B------:R-:W-:Y:S01]  /*ebb0*/  FFMA.FTZ R6, R37, R31.reuse, -R34 ;  /* 0x0000001f25067223 */ /* 0x080fe20000010822 */
[-C--:B------:R-:W-:Y:S01]  /*ebc0*/  FFMA.FTZ R7, R38, R32.reuse, -R33 ;  /* 0x0000002026077223 */ /* 0x080fe20000010821 */
[----:B------:R-:W-:Y:S01]  /*ebd0*/  FFMA.FTZ R31, R39, R31, R36 ;  /* 0x0000001f271f7223 */ /* 0x000fe20000010024 */
[----:B------:R-:W-:Y:S01]  /*ebe0*/  FFMA.FTZ R32, R42, R32, R35 ;  /* 0x000000202a207223 */ /* 0x000fe20000010023 */
[----:B------:R-:W-:-:S03]  /*ebf0*/  F2FP.BF16.F32.PACK_AB R5, R30, R5 ;  /* 0x000000051e05723e */ /* 0x000fc600000010ff */
[----:B------:R-:W-:Y:S02]  /*ec00*/  F2FP.BF16.F32.PACK_AB R6, R31, R6 ;  /* 0x000000061f06723e */ /* 0x000fe400000010ff */
[----:B------:R-:W-:-:S05]  /*ec10*/  F2FP.BF16.F32.PACK_AB R7, R32, R7 ;  /* 0x000000072007723e */ /* 0x000fca00000010ff */
[----:B------:R1:W-:Y:S02]  /*ec20*/  STS.128 [R41+0x2000], R4 ;  /* 0x0020000429007388 */ /* 0x0003e40000000c00 */
.L_x_600:
[----:B------:R-:W-:Y:S05]  /*ec30*/  BSYNC B2 ;  /* 0x0000000000027941 */ /* 0x000fea0003800000 */
.L_x_599:
        /* <DEDUP_REMOVED lines=42> */
.L_x_602:
[----:B------:R-:W-:Y:S05]  /*eee0*/  BSYNC B2 ;  /* 0x0000000000027941 */ /* 0x000fea0003800000 */
.L_x_601:
        /* <DEDUP_REMOVED lines=42> */
.L_x_604:
[----:B------:R-:W-:Y:S05]  /*f190*/  BSYNC B2 ;  /* 0x0000000000027941 */ /* 0x000fea0003800000 */
.L_x_603:
        /* <DEDUP_REMOVED lines=41> */
.L_x_598:
[----:B------:R-:W-:Y:S05]  /*f430*/  BSYNC B1 ;  /* 0x0000000000017941 */ /* 0x000fea0003800000 */
.L_x_597:
[----:B-1234-:R-:W-:-:S05]  /*f440*/  VIADD R5, R224, 0x60 ;  /* 0x00000060e0057836 */ /* 0x01efca0000000000 */
[----:B------:R-:W-:-:S13]  /*f450*/  ISETP.GE.AND P0, PT, R5, R28, PT ;  /* 0x0000001c0500720c */ /* 0x000fda0003f06270 */
[----:B------:R-:W-:Y:S05]  /*f460*/  @P0 BRA `(.L_x_605) ;  /* 0x0000004400700947 */ /* 0x000fea0003800000 */
[----:B------:R-:W2:Y:S01]  /*f470*/  LDL R6, [R1+0x6c] ;  /* 0x00006c0001067983 */ /* 0x000ea20000100800 */
[----:B------:R-:W1:Y:S03]  /*f480*/  LDC R5, c[0x0][0x3f4] ;  /* 0x0000fd00ff057b82 */ /* 0x000e660000000800 */
[----:B------:R-:W3:Y:S01]  /*f490*/  LDL R4, [R1+0x68] ;  /* 0x0000680001047983 */ /* 0x000ee20000100800 */
[----:B------:R-:W-:Y:S01]  /*f4a0*/  BSSY B1, `(.L_x_606) ;  /* 0x000002e000017945 */ /* 0x000fe20003800000 */
[-C--:B-1----:R-:W-:Y:S02]  /*f4b0*/  ISETP.GE.AND P0, PT, R216, R5.reuse, PT ;  /* 0x00000005d800720c */ /* 0x082fe40003f06270 */
[-C--:B------:R-:W-:Y:S02]  /*f4c0*/  ISETP.GE.AND P1, PT, R221, R5.reuse, PT ;  /* 0x00000005dd00720c */ /* 0x080fe40003f26270 */
[----:B------:R-:W-:-:S02]  /*f4d0*/  ISETP.GE.AND P2, PT, R220, R5, PT ;  /* 0x00000005dc00720c */ /* 0x000fc40003f46270 */
[----:B------:R-:W-:Y:S02]  /*f4e0*/  ISETP.GE.AND P3, PT, R222, R5, PT ;  /* 0x00000005de00720c */ /* 0x000fe40003f66270 */
[----:B--2---:R-:W-:-:S13]  /*f4f0*/  R2UR UR4, R6 ;  /* 0x00000000060472ca */ /* 0x004fda00000e0000 */
[----:B---3--:R-:W-:Y:S01]  /*f500*/  LEA R28, R4, UR4, 0x1 ;  /* 0x00000004041c7c11 */ /* 0x008fe2000f8e08ff */
[----:B------:R-:W-:Y:S06]  /*f510*/  @P0 BRA `(.L_x_607) ;  /* 0x0000000000980947 */ /* 0x000fec0003800000 */
[----:B------:R-:W1:Y:S01]  /*f520*/  LDS.128 R4, [R28+0x3000] ;  /* 0x003000001c047984 */ /* 0x000e620000000c00 */
[C---:B------:R-:W-:Y:S01]  /*f530*/  IMAD.U32 R35, R26.reuse, 0x10000, RZ ;  /* 0x000100001a237824 */ /* 0x040fe200078e00ff */
[----:B------:R-:W-:Y:S01]  /*f540*/  LOP3.LUT R38, R26, 0xffff0000, RZ, 0xc0, !PT ;  /* 0xffff00001a267812 */ /* 0x000fe200078ec0ff */
[C---:B------:R-:W-:Y:S01]  /*f550*/  IMAD.U32 R33, R24.reuse, 0x10000, RZ ;  /* 0x0001000018217824 */ /* 0x040fe200078e00ff */
[----:B------:R-:W-:Y:S02]  /*f560*/  LOP3.LUT R36, R24, 0xffff0000, RZ, 0xc0, !PT ;  /* 0xffff000018247812 */ /* 0x000fe400078ec0ff */
[----:B------:R-:W-:Y:S01]  /*f570*/  LOP3.LUT R40, R27, 0xffff0000, RZ, 0xc0, !PT ;  /* 0xffff00001b287812 */ /* 0x000fe200078ec0ff */
[C---:B-1----:R-:W-:Y:S01]  /*f580*/  IMAD.U32 R29, R4.reuse, 0x10000, RZ ;  /* 0x00010000041d7824 */ /* 0x042fe200078e00ff */
[----:B------:R-:W-:Y:S01]  /*f590*/  LOP3.LUT R4, R4, 0xffff0000, RZ, 0xc0, !PT ;  /* 0xffff000004047812 */ /* 0x000fe200078ec0ff */
[C---:B------:R-:W-:Y:S01]  /*f5a0*/  IMAD.U32 R30, R5.reuse, 0x10000, RZ ;  /* 0x00010000051e7824 */ /* 0x040fe200078e00ff */
[----:B------:R-:W-:Y:S01]  /*f5b0*/  LOP3.LUT R5, R5, 0xffff0000, RZ, 0xc0, !PT ;  /* 0xffff000005057812 */ /* 0x000fe200078ec0ff */
[C---:B------:R-:W-:Y:S01]  /*f5c0*/  IMAD.U32 R26, R7.reuse, 0x10000, RZ ;  /* 0x00010000071a7824 */ /* 0x040fe200078e00ff */
[----:B------:R-:W-:Y:S01]  /*f5d0*/  LOP3.LUT R7, R7, 0xffff0000, RZ, 0xc0, !PT ;  /* 0xffff000007077812 */ /* 0x000fe200078ec0ff */
[-C--:B0-----:R-:W-:Y:S01]  /*f5e0*/  FMUL.FTZ R32, R35, R4.reuse ;  /* 0x0000000423207220 */ /* 0x081fe20000410000 */
[----:B------:R-:W-:Y:S01]  /*f5f0*/  FMUL.FTZ R34, R33, R4 ;  /* 0x0000000421227220 */ /* 0x000fe20000410000 */
[----:B------:R-:W-:Y:S01]  /*f600*/  FMUL.FTZ R31, R38, R5 ;  /* 0x00000005261f7220 */ /* 0x000fe20000410000 */
[----:B------:R-:W-:-:S02]  /*f610*/  IMAD.U32 R24, R6, 0x10000, RZ ;  /* 0x0001000006187824 */ /* 0x000fc400078e00ff */
[-C--:B------:R-:W-:Y:S01]  /*f620*/  FFMA.FTZ R4, R33, R29.reuse, -R32 ;  /* 0x0000001d21047223 */ /* 0x080fe20000010820 */
[----:B------:R-:W-:Y:S01]  /*f630*/  FFMA.FTZ R29, R35, R29, R34 ;  /* 0x0000001d231d7223 */ /* 0x000fe20000010022 */
[----:B------:R-:W-:Y:S01]  /*f640*/  FMUL.FTZ R33, R36, R5 ;  /* 0x0000000524217220 */ /* 0x000fe20000410000 */
[----:B------:R-:W-:Y:S01]  /*f650*/  LOP3.LUT R6, R6, 0xffff0000, RZ, 0xc0, !PT ;  /* 0xffff000006067812 */ /* 0x000fe200078ec0ff */
[-C--:B------:R-:W-:Y:S01]  /*f660*/  FFMA.FTZ R5, R36, R30.reuse, -R31 ;  /* 0x0000001e24057223 */ /* 0x080fe2000001081f */
[----:B------:R-:W-:Y:S01]  /*f670*/  LOP3.LUT R34, R25, 0xffff0000, RZ, 0xc0, !PT ;  /* 0xffff000019227812 */ /* 0x000fe200078ec0ff */
[----:B------:R-:W-:Y:S02]  /*f680*/  IMAD.U32 R36, R27, 0x10000, RZ ;  /* 0x000100001b247824 */ /* 0x000fe400078e00ff */
[----:B------:R-:W-:Y:S01]  /*f690*/  FFMA.FTZ R30, R38, R30, R33 ;  /* 0x0000001e261e7223 */ /* 0x000fe20000010021 */
[----:B------:R-:W-:Y:S02]  /*f6a0*/  IMAD.U32 R32, R25, 0x10000, RZ ;  /* 0x0001000019207824 */ /* 0x000fe400078e00ff */
[-C--:B------:R-:W-:Y:S01]  /*f6b0*/  FMUL.FTZ R31, R40, R7.reuse ;  /* 0x00000007281f7220 */ /* 0x080fe20000410000 */
[-C--:B------:R-:W-:Y:S01]  /*f6c0*/  FMUL.FTZ R25, R36, R6.reuse ;  /* 0x0000000624197220 */ /* 0x080fe20000410000 */
[----:B------:R-:W-:Y:S01]  /*f6d0*/  FMUL.FTZ R33, R34, R7 ;  /* 0x0000000722217220 */ /* 0x000fe20000410000 */
[----:B------:R-:W-:Y:S01]  /*f6e0*/  FMUL.FTZ R27, R32, R6 ;  /* 0x00000006201b7220 */ /* 0x000fe20000410000 */
[----:B------:R-:W-:Y:S01]  /*f6f0*/  FFMA.FTZ R7, R34, R26, -R31 ;  /* 0x0000001a22077223 */ /* 0x000fe2000001081f */
[----:B------:R-:W-:Y:S01]  /*f700*/  FFMA.FTZ R6, R32, R24, -R25 ;  /* 0x0000001820067223 */ /* 0x000fe20000010819 */
[----:B------:R-:W-:Y:S01]  /*f710*/  FFMA.FTZ R26, R40, R26, R33 ;  /* 0x0000001a281a7223 */ /* 0x000fe20000010021 */
[----:B------:R-:W-:Y:S01]  /*f720*/  FFMA.FTZ R27, R36, R24, R27 ;  /* 0x00000018241b7223 */ /* 0x000fe2000001001b */
[----:B------:R-:W-:-:S02]  /*f730*/  F2FP.BF16.F32.PACK_AB R4, R29, R4 ;  /* 0x000000041d04723e */ /* 0x000fc400000010ff */
[----:B------:R-:W-:Y:S02]  /*f740*/  F2FP.BF16.F32.PACK_AB R5, R30, R5 ;  /* 0x000000051e05723e */ /* 0x000fe400000010ff */
[----:B------:R-:W-:Y:S02]  /*f750*/  F2FP.BF16.F32.PACK_AB R6, R27, R6 ;  /* 0x000000061b06723e */ /* 0x000fe400000010ff */
[----:B------:R-:W-:-:S05]  /*f760*/  F2FP.BF16.F32.PACK_AB R7, R26, R7 ;  /* 0x000000071a07723e */ /* 0x000fca00000010ff */
[----:B------:R1:W-:Y:S02]  /*f770*/  STS.128 [R28+0x3000], R4 ;  /* 0x003000041c007388 */ /* 0x0003e40000000c00 */
.L_x_607:
[----:B------:R-:W-:Y:S05]  /*f780*/  BSYNC B1 ;  /* 0x0000000000017941 */ /* 0x000fea0003800000 */
.L_x_606:
[----:B------:R-:W-:Y:S04]  /*f790*/  BSSY B1, `(.L_x_608) ;  /* 0x0000028000017945 */ /* 0x000fe80003800000 */
[----:B------:R-:W-:Y:S05]  /*f7a0*/  @P1 BRA `(.L_x_609) ;  /* 0x0000000000981947 */ /* 0x000fea0003800000 */
[----:B-1----:R-:W1:Y:S01]  /*f7b0*/  LDS.128 R4, [R28+0x7000] ;  /* 0x007000001c047984 */ /* 0x002e620000000c00 */
[----:B------:R-:W-:Y:S01]  /*f7c0*/  IMAD.U32 R30, R14, 0x10000, RZ ;  /* 0x000100000e1e7824 */ /* 0x000fe200078e00ff */
[C---:B------:R-:W-:Y:S01]  /*f7d0*/  LOP3.LUT R33, R20.reuse, 0xffff0000, RZ, 0xc0, !PT ;  /* 0xffff000014217812 */ /* 0x040fe200078ec0ff */
[----:B0-----:R-:W-:Y:S01]  /*f7e0*/  IMAD.U32 R32, R20, 0x10000, RZ ;  /* 0x0001000014207824 */ /* 0x001fe200078e00ff */
        /* <DEDUP_REMOVED lines=11> */
[----:B------:R-:W-:-:S02]  /*f8a0*/  IMAD.U32 R14, R6, 0x10000, RZ ;  /* 0x00010000060e7824 */ /* 0x000fc400078e00ff */
[-C--:B------:R-:W-:Y:S01]  /*f8b0*/  FFMA.FTZ R4, R30, R24.reuse, -R27 ;  /* 0x000000181e047223 */ /* 0x080fe2000001081b */
[----:B------:R-:W-:Y:S01]  /*f8c0*/  FFMA.FTZ R29, R32, R24, R29 ;  /* 0x00000018201d7223 */ /* 0x000fe2000001001d */
[C---:B------:R-:W-:Y:S01]  /*f8d0*/  FMUL.FTZ R24, R31.reuse, R5 ;  /* 0x000000051f187220 */ /* 0x040fe20000410000 */
        /* <DEDUP_REMOVED lines=19> */
.L_x_609:
[----:B------:R-:W-:Y:S05]  /*fa10*/  BSYNC B1 ;  /* 0x0000000000017941 */ /* 0x000fea0003800000 */
.L_x_608:
[----:B------:R-:W-:Y:S04]  /*fa20*/  BSSY B1, `(.L_x_610) ;  /* 0x0000028000017945 */ /* 0x000fe80003800000 */
[----:B------:R-:W-:Y:S05]  /*fa30*/  @P2 BRA `(.L_x_611) ;  /* 0x0000000000982947 */ /* 0x000fea0003800000 */
[----:B-12---:R-:W1:Y:S01]  /*fa40*/  LDS.128 R4, [R28+0xb000] ;  /* 0x00b000001c047984 */ /* 0x006e620000000c00 */
[----:B------:R-:W-:Y:S01]  /*fa50*/  IMAD.U32 R24, R10, 0x10000, RZ ;  /* 0x000100000a187824 */ /* 0x000fe200078e00ff */
[C---:B------:R-:W-:Y:S01]  /*fa60*/  LOP3.LUT R29, R12.reuse, 0xffff0000, RZ, 0xc0, !PT ;  /* 0xffff00000c1d7812 */ /* 0x040fe200078ec0ff */
[----:B------:R-:W-:Y:S01]  /*fa70*/  IMAD.U32 R26, R12, 0x10000, RZ ;  /* 0x000100000c1a7824 */ /* 0x000fe200078e00ff */
[----:B------:R-:W-:Y:S02]  /*fa80*/  LOP3.LUT R27, R10, 0xffff0000, RZ, 0xc0, !PT ;  /* 0xffff00000a1b7812 */ /* 0x000fe400078ec0ff */
[----:B------:R-:W-:Y:S02]  /*fa90*/  LOP3.LUT R30, R13, 0xffff0000, RZ, 0xc0, !PT ;  /* 0xffff00000d1e7812 */ /* 0x000fe400078ec0ff */
[C---:B-1----:R-:W-:Y:S01]  /*faa0*/  SHF.L.U32 R14, R4.reuse, 0x10, RZ ;  /* 0x00000010040e7819 */ /* 0x042fe200000006ff */
[----:B------:R-:W-:Y:S01]  /*fab0*/  IMAD.U32 R15, R5, 0x10000, RZ ;  /* 0x00010000050f7824 */ /* 0x000fe200078e00ff */
[----:B------:R-:W-:Y:S01]  /*fac0*/  LOP3.LUT R4, R4, 0xffff0000, RZ, 0xc0, !PT ;  /* 0xffff000004047812 */ /* 0x000fe200078ec0ff */
[----:B------:R-:W-:Y:S01]  /*fad0*/  IMAD.U32 R12, R7, 0x10000, RZ ;  /* 0x00010000070c7824 */ /* 0x000fe200078e00ff */
[----:B------:R-:W-:Y:S01]  /*fae0*/  LOP3.LUT R5, R5, 0xffff0000, RZ, 0xc0, !PT ;  /* 0xffff000005057812 */ /* 0x000fe200078ec0ff */
[----:B------:R-:W-:Y:S01]  /*faf0*/  IMAD.U32 R10, R6, 0x10000, RZ ;  /* 0x00010000060a7824 */ /* 0x000fe200078e00ff */
[----:B------:R-:W-:Y:S01]  /*fb00*/  LOP3.LUT R7, R7, 0xffff0000, RZ, 0xc0, !PT ;  /* 0xffff000007077812 */ /* 0x000fe200078ec0ff */
[-C--:B------:R-:W-:Y:S01]  /*fb10*/  FMUL.FTZ R21, R26, R4.reuse ;  /* 0x000000041a157220 */ /* 0x080fe20000410000 */
[----:B------:R-:W-:Y:S01]  /*fb20*/  FMUL.FTZ R25, R24, R4 ;  /* 0x0000000418197220 */ /* 0x000fe20000410000 */
[-C--:B------:R-:W-:Y:S01]  /*fb30*/  FMUL.FTZ R20, R29, R5.reuse ;  /* 0x000000051d147220 */ /* 0x080fe20000410000 */
[----:B------:R-:W-:Y:S01]  /*fb40*/  LOP3.LUT R6, R6, 0xffff0000, RZ, 0xc0, !PT ;  /* 0xffff000006067812 */ /* 0x000fe200078ec0ff */
[-C--:B------:R-:W-:Y:S01]  /*fb50*/  FFMA.FTZ R4, R24, R14.reuse, -R21 ;  /* 0x0000000e18047223 */ /* 0x080fe20000010815 */
[----:B------:R-:W-:Y:S01]  /*fb60*/  FFMA.FTZ R25, R26, R14, R25 ;  /* 0x0000000e1a197223 */ /* 0x000fe20000010019 */
[C---:B------:R-:W-:Y:S01]  /*fb70*/  FMUL.FTZ R14, R27.reuse, R5 ;  /* 0x000000051b0e7220 */ /* 0x040fe20000410000 */
[----:B------:R-:W-:Y:S01]  /*fb80*/  FFMA.FTZ R5, R27, R15, -R20 ;  /* 0x0000000f1b057223 */ /* 0x000fe20000010814 */
[----:B------:R-:W-:Y:S01]  /*fb90*/  LOP3.LUT R24, R11, 0xffff0000, RZ, 0xc0, !PT ;  /* 0xffff00000b187812 */ /* 0x000fe200078ec0ff */
[----:B------:R-:W-:-:S02]  /*fba0*/  IMAD.U32 R26, R13, 0x10000, RZ ;  /* 0x000100000d1a7824 */ /* 0x000fc400078e00ff */
        /* <DEDUP_REMOVED lines=15> */
.L_x_611:
[----:B------:R-:W-:Y:S05]  /*fca0*/  BSYNC B1 ;  /* 0x0000000000017941 */ /* 0x000fea0003800000 */
.L_x_610:
[----:B------:R-:W-:Y:S05]  /*fcb0*/  @P3 BRA `(.L_x_605) ;  /* 0x0000003c005c3947 */ /* 0x000fea0003800000 */
[----:B-123--:R-:W1:Y:S01]  /*fcc0*/  LDS.128 R4, [R28+0xf000] ;  /* 0x00f000001c047984 */ /* 0x00ee620000000c00 */
[----:B------:R-:W-:Y:S01]  /*fcd0*/  IMAD.U32 R14, R0, 0x10000, RZ ;  /* 0x00010000000e7824 */ /* 0x000fe200078e00ff */
[C---:B------:R-:W-:Y:S01]  /*fce0*/  LOP3.LUT R25, R8.reuse, 0xffff0000, RZ, 0xc0, !PT ;  /* 0xffff000008197812 */ /* 0x040fe200078ec0ff */
[----:B------:R-:W-:Y:S01]  /*fcf0*/  IMAD.U32 R20, R8, 0x10000, RZ ;  /* 0x0001000008147824 */ /* 0x000fe200078e00ff */
        /* <DEDUP_REMOVED lines=33> */
[----:B------:R4:W-:Y:S01]  /*ff10*/  STS.128 [R28+0xf000], R4 ;  /* 0x00f000041c007388 */ /* 0x0009e20000000c00 */
[----:B------:R-:W-:Y:S05]  /*ff20*/  BRA `(.L_x_605) ;  /* 0x0000003800c07947 */ /* 0x000fea0003800000 */
.L_x_575:
[----:B------:R-:W-:-:S03]  /*ff30*/  UMOV UR4, 0xffffffff ;  /* 0xffffffff00047882 */ /* 0x000fc60000000000 */
[----:B------:R-:W-:Y:S05]  /*ff40*/  BRA.DIV UR4, `(.L_x_612) ;  /* 0x000001ba04347947 */ /* 0x000fea000b800000 */
[----:B------:R0:W1:Y:S04]  /*ff50*/  SHFL.IDX PT, R0, R24, RZ, 0x181f ;  /* 0x00181fff18007589 */ /* 0x00006800000e0000 */
[----:B------:R-:W2:Y:S04]  /*ff60*/  SHFL.IDX PT, R30, R30, RZ, 0x181f ;  /* 0x00181fff1e1e7589 */ /* 0x000ea800000e0000 */
[----:B------:R0:W3:Y:S04]  /*ff70*/  SHFL.IDX PT, R3, R27, RZ, 0x181f ;  /* 0x00181fff1b037589 */ /* 0x0000e800000e0000 */
[----:B------:R-:W4:Y:S02]  /*ff80*/  SHFL.IDX PT, R32, R32, RZ, 0x181f ;  /* 0x00181fff20207589 */ /* 0x000f2400000e0000 */
.L_x_862:
        /* <DEDUP_REMOVED lines=11> */
[----:B0-----:R-:W-:Y:S02]  /*10040*/  CS2R R24, SRZ ;  /* 0x0000000000187805 */ /* 0x001fe4000001ff00 */
[----:B------:R-:W-:Y:S02]  /*10050*/  CS2R R26, SRZ ;  /* 0x00000000001a7805 */ /* 0x000fe4000001ff00 */
[----:B-----5:R-:W-:-:S04]  /*10060*/  LEA.HI R12, R21, R21, RZ, 0x1 ;  /* 0x00000015150c7211 */ /* 0x020fc800078f08ff */
[----:B------:R-:W-:Y:S02]  /*10070*/  LOP3.LUT R20, R12, 0xfffffffe, RZ, 0xc0, !PT ;  /* 0xfffffffe0c147812 */ /* 0x000fe400078ec0ff */
[----:B------:R-:W-:-:S03]  /*10080*/  CS2R R12, SRZ ;  /* 0x00000000000c7805 */ /* 0x000fc6000001ff00 */
[----:B------:R-:W-:Y:S01]  /*10090*/  IMAD.IADD R35, R21, 0x1, -R20 ;  /* 0x0000000115237824 */ /* 0x000fe200078e0a14 */
[----:B------:R-:W-:Y:S06]  /*100a0*/  @P0 BRA `(.L_x_614) ;  /* 0x0000000000700947 */ /* 0x000fec0003800000 */
[----:B------:R-:W-:Y:S01]  /*100b0*/  ULDC UR4, c[0x0][0x3f4] ;  /* 0x0000fd0000047ab9 */ /* 0x000fe20000000800 */
[----:B------:R-:W-:Y:S02]  /*100c0*/  CS2R R12, SRZ ;  /* 0x00000000000c7805 */ /* 0x000fe4000001ff00 */
[----:B------:R-:W-:Y:S02]  /*100d0*/  ISETP.GE.AND P4, PT, R16, UR4, PT ;  /* 0x0000000410007c0c */ /* 0x000fe4000bf86270 */
[----:B------:R-:W-:Y:S02]  /*100e0*/  CS2R R14, SRZ ;  /* 0x00000000000e7805 */ /* 0x000fe4000001ff00 */
[----:B------:R-:W-:Y:S01]  /*100f0*/  ISETP.GE.AND P5, PT, R214, UR4, PT ;  /* 0x00000004d6007c0c */ /* 0x000fe2000bfa6270 */
[----:B------:R-:W-:-:S08]  /*10100*/  ULDC.64 UR6, c[0x0][0x208] ;  /* 0x0000820000067ab9 */ /* 0x000fd00000000a00 */
[C---:B------:R-:W-:Y:S01]  /*10110*/  @!P4 IMAD.SHL.U32 R21, R16.reuse, 0x2, RZ ;  /* 0x000000021015c824 */ /* 0x040fe200078e00ff */
[----:B------:R-:W-:-:S03]  /*10120*/  @!P4 SHF.L.U64.HI R7, R16, 0x1, R17 ;  /* 0x000000011007c819 */ /* 0x000fc60000010211 */
[C---:B------:R-:W-:Y:S01]  /*10130*/  @!P5 IMAD.SHL.U32 R33, R212.reuse, 0x2, RZ ;  /* 0x00000002d421d824 */ /* 0x040fe200078e00ff */
[----:B------:R-:W-:Y:S02]  /*10140*/  @!P5 SHF.L.U64.HI R6, R212, 0x1, R215 ;  /* 0x00000001d406d819 */ /* 0x000fe400000102d7 */
[-C--:B--2---:R-:W-:Y:S02]  /*10150*/  @!P4 IADD3 R4, P0, R30, R21.reuse, RZ ;  /* 0x000000151e04c210 */ /* 0x084fe40007f1e0ff */
[----:B----4-:R-:W-:Y:S02]  /*10160*/  @!P4 IADD3 R20, P1, R32, R21, RZ ;  /* 0x000000152014c210 */ /* 0x010fe40007f3e0ff */
[-C--:B------:R-:W-:Y:S01]  /*10170*/  @!P5 IADD3 R30, P2, R30, R33.reuse, RZ ;  /* 0x000000211e1ed210 */ /* 0x080fe20007f5e0ff */
[--C-:B-1----:R-:W-:Y:S01]  /*10180*/  @!P4 IMAD.X R5, R0, 0x1, R7.reuse, P0 ;  /* 0x000000010005c824 */ /* 0x102fe200000e0607 */
[----:B------:R-:W-:Y:S01]  /*10190*/  @!P5 IADD3 R32, P3, R32, R33, RZ ;  /* 0x000000212020d210 */ /* 0x000fe20007f7e0ff */
[C---:B---3--:R-:W-:Y:S01]  /*101a0*/  @!P4 IMAD.X R21, R3.reuse, 0x1, R7, P1 ;  /* 0x000000010315c824 */ /* 0x048fe200008e0607 */
[----:B------:R-:W-:Y:S01]  /*101b0*/  CS2R R24, SRZ ;  /* 0x0000000000187805 */ /* 0x000fe2000001ff00 */
[--C-:B------:R-:W-:Y:S01]  /*101c0*/  @!P5 IMAD.X R31, R0, 0x1, R6.reuse, P2 ;  /* 0x00000001001fd824 */ /* 0x100fe200010e0606 */
[----:B------:R0:W5:Y:S01]  /*101d0*/  @!P4 LD.E.128 R12, desc[UR6][R4.64] ;  /* 0x00000006040cc980 */ /* 0x000162000c101d00 */
[----:B------:R-:W-:Y:S01]  /*101e0*/  @!P5 IMAD.X R33, R3, 0x1, R6, P3 ;  /* 0x000000010321d824 */ /* 0x000fe200018e0606 */
[----:B------:R-:W-:-:S02]  /*101f0*/  CS2R R6, SRZ ;  /* 0x0000000000067805 */ /* 0x000fc4000001ff00 */
[----:B------:R-:W-:Y:S02]  /*10200*/  CS2R R26, SRZ ;  /* 0x00000000001a7805 */ /* 0x000fe4000001ff00 */
[----:B------:R-:W-:Y:S02]  /*10210*/  CS2R R8, SRZ ;  /* 0x0000000000087805 */ /* 0x000fe4000001ff00 */
[----:B------:R-:W-:Y:S02]  /*10220*/  CS2R R10, SRZ ;  /* 0x00000000000a7805 */ /* 0x000fe4000001ff00 */
[----:B------:R1:W5:Y:S01]  /*10230*/  @!P5 LD.E.128 R24, desc[UR6][R30.64] ;  /* 0x000000061e18d980 */ /* 0x000362000c101d00 */
[----:B0-----:R-:W-:-:S03]  /*10240*/  CS2R R4, SRZ ;  /* 0x0000000000047805 */ /* 0x001fc6000001ff00 */
[----:B------:R1:W5:Y:S04]  /*10250*/  @!P5 LD.E.128 R8, desc[UR6][R32.64] ;  /* 0x000000062008d980 */ /* 0x000368000c101d00 */
[----:B------:R1:W5:Y:S02]  /*10260*/  @!P4 LD.E.128 R4, desc[UR6][R20.64] ;  /* 0x000000061404c980 */ /* 0x000364000c101d00 */
.L_x_614:
[----:B------:R-:W-:Y:S05]  /*10270*/  BSYNC B1 ;  /* 0x0000000000017941 */ /* 0x000fea0003800000 */
.L_x_613:
[----:B-1----:R-:W-:Y:S01]  /*10280*/  SHF.L.U32 R20, R35, 0x1f, RZ ;  /* 0x0000001f23147819 */ /* 0x002fe200000006ff */
[----:B-----5:R-:W-:Y:S01]  /*10290*/  IMAD.MOV.U32 R0, RZ, RZ, R12 ;  /* 0x000000ffff007224 */ /* 0x020fe200078e000c */
[--C-:B------:R-:W-:Y:S01]  /*102a0*/  SHF.R.U64 R49, R12, 0x10, R13.reuse ;  /* 0x000000100c317819 */ /* 0x100fe2000000120d */
[--C-:B---3--:R-:W-:Y:S01]  /*102b0*/  IMAD.MOV.U32 R3, RZ, RZ, R13.reuse ;  /* 0x000000ffff037224 */ /* 0x108fe200078e000d */
        /* <DEDUP_REMOVED lines=14> */
[----:B--2---:R-:W-:Y:S01]  /*103a0*/  IMAD.MOV.U32 R30, RZ, RZ, R4 ;  /* 0x000000ffff1e7224 */ /* 0x004fe200078e0004 */
[--C-:B------:R-:W-:Y:S01]  /*103b0*/  SHF.R.U64 R41, R4, 0x10, R5.reuse ;  /* 0x0000001004297819 */ /* 0x100fe20000001205 */
[--C-:B------:R-:W-:Y:S01]  /*103c0*/  IMAD.MOV.U32 R31, RZ, RZ, R5.reuse ;  /* 0x000000ffff1f7224 */ /* 0x100fe200078e0005 */
[----:B------:R-:W-:Y:S01]  /*103d0*/  SHF.R.U32.HI R42, RZ, 0x10, R5 ;  /* 0x00000010ff2a7819 */ /* 0x000fe20000011605 */
[----:B----4-:R-:W-:Y:S01]  /*103e0*/  IMAD.MOV.U32 R32, RZ, RZ, R6 ;  /* 0x000000ffff207224 */ /* 0x010fe200078e0006 */
[--C-:B------:R-:W-:Y:S01]  /*103f0*/  SHF.R.U64 R39, R6, 0x10, R7.reuse ;  /* 0x0000001006277819 */ /* 0x100fe20000001207 */
[--C-:B------:R-:W-:Y:S01]  /*10400*/  IMAD.MOV.U32 R33, RZ, RZ, R7.reuse ;  /* 0x000000ffff217224 */ /* 0x100fe200078e0007 */
[----:B------:R-:W-:Y:S01]  /*10410*/  SHF.R.U32.HI R40, RZ, 0x10, R7 ;  /* 0x00000010ff287819 */ /* 0x000fe20000011607 */
[----:B------:R-:W-:Y:S01]  /*10420*/  BSSY B1, `(.L_x_615) ;  /* 0x0000018000017945 */ /* 0x000fe20003800000 */
[----:B------:R-:W-:Y:S01]  /*10430*/  VIMNMX R34, R34, 0x80, PT ;  /* 0x0000008022227848 */ /* 0x000fe20003fe0100 */
[----:B------:R-:W-:Y:S01]  /*10440*/  IMAD.MOV.U32 R14, RZ, RZ, R8 ;  /* 0x000000ffff0e7224 */ /* 0x000fe200078e0008 */
[--C-:B------:R-:W-:Y:S01]  /*10450*/  SHF.R.U64 R7, R8, 0x10, R9.reuse ;  /* 0x0000001008077819 */ /* 0x100fe20000001209 */
[----:B------:R-:W-:Y:S01]  /*10460*/  IMAD.MOV.U32 R15, RZ, RZ, R9 ;  /* 0x000000ffff0f7224 */ /* 0x000fe200078e0009 */
[----:B------:R-:W-:Y:S01]  /*10470*/  PRMT R24, R0, 0x5410, R49 ;  /* 0x0000541000187816 */ /* 0x000fe20000000031 */
[----:B------:R-:W-:Y:S01]  /*10480*/  IMAD.MOV.U32 R4, RZ, RZ, R10 ;  /* 0x000000ffff047224 */ /* 0x000fe200078e000a */
[----:B------:R-:W-:Y:S01]  /*10490*/  PRMT R25, R3, 0x5410, R50 ;  /* 0x0000541003197816 */ /* 0x000fe20000000032 */
[----:B------:R-:W-:Y:S01]  /*104a0*/  IMAD.MOV.U32 R21, RZ, RZ, R11 ;  /* 0x000000ffff157224 */ /* 0x000fe200078e000b */
[----:B------:R-:W-:-:S02]  /*104b0*/  PRMT R26, R12, 0x5410, R47 ;  /* 0x000054100c1a7816 */ /* 0x000fc4000000002f */
[----:B------:R-:W-:Y:S02]  /*104c0*/  PRMT R27, R13, 0x5410, R48 ;  /* 0x000054100d1b7816 */ /* 0x000fe40000000030 */
[----:B------:R-:W-:Y:S02]  /*104d0*/  SHF.R.U32.HI R8, RZ, 0x10, R9 ;  /* 0x00000010ff087819 */ /* 0x000fe40000011609 */
[--C-:B------:R-:W-:Y:S02]  /*104e0*/  SHF.R.U64 R5, R10, 0x10, R11.reuse ;  /* 0x000000100a057819 */ /* 0x100fe4000000120b */
[----:B------:R-:W-:Y:S02]  /*104f0*/  SHF.R.U32.HI R6, RZ, 0x10, R11 ;  /* 0x00000010ff067819 */ /* 0x000fe4000001160b */
[----:B------:R-:W-:Y:S02]  /*10500*/  PRMT R0, R35, 0x5410, R46 ;  /* 0x0000541023007816 */ /* 0x000fe4000000002e */
[----:B------:R-:W-:-:S02]  /*10510*/  ISETP.GE.AND P1, PT, R224, R34, PT ;  /* 0x00000022e000720c */ /* 0x000fc40003f26270 */
[----:B------:R-:W-:Y:S02]  /*10520*/  PRMT R3, R36, 0x5410, R45 ;  /* 0x0000541024037816 */ /* 0x000fe4000000002d */
[----:B------:R-:W-:Y:S02]  /*10530*/  PRMT R12, R37, 0x5410, R44 ;  /* 0x00005410250c7816 */ /* 0x000fe4000000002c */
[----:B------:R-:W-:Y:S02]  /*10540*/  PRMT R13, R38, 0x5410, R43 ;  /* 0x00005410260d7816 */ /* 0x000fe4000000002b */
[----:B------:R-:W-:Y:S02]  /*10550*/  PRMT R30, R30, 0x5410, R41 ;  /* 0x000054101e1e7816 */ /* 0x000fe40000000029 */
[----:B------:R-:W-:Y:S02]  /*10560*/  PRMT R31, R31, 0x5410, R42 ;  /* 0x000054101f1f7816 */ /* 0x000fe4000000002a */
[----:B------:R-:W-:-:S02]  /*10570*/  PRMT R32, R32, 0x5410, R39 ;  /* 0x0000541020207816 */ /* 0x000fc40000000027 */
[----:B------:R-:W-:Y:S01]  /*10580*/  PRMT R33, R33, 0x5410, R40 ;  /* 0x0000541021217816 */ /* 0x000fe20000000028 */
[----:B0-----:R-:W-:Y:S06]  /*10590*/  @!P0 BRA `(.L_x_616) ;  /* 0x000001b400148947 */ /* 0x001fec0003800000 */
.L_x_863:
[----:B------:R-:W-:Y:S05]  /*105a0*/  BSYNC B1 ;  /* 0x0000000000017941 */ /* 0x000fea0003800000 */
.L_x_615:
[----:B------:R-:W-:Y:S01]  /*105b0*/  BSSY B1, `(.L_x_617) ;  /* 0x00000d1000017945 */ /* 0x000fe20003800000 */
[----:B------:R-:W-:Y:S02]  /*105c0*/  PRMT R14, R14, 0x5410, R7 ;  /* 0x000054100e0e7816 */ /* 0x000fe40000000007 */
[----:B------:R-:W-:Y:S02]  /*105d0*/  PRMT R15, R15, 0x5410, R8 ;  /* 0x000054100f0f7816 */ /* 0x000fe40000000008 */
[----:B0-----:R-:W-:Y:S02]  /*105e0*/  PRMT R20, R4, 0x5410, R5 ;  /* 0x0000541004147816 */ /* 0x001fe40000000005 */
[----:B------:R-:W-:Y:S01]  /*105f0*/  PRMT R21, R21, 0x5410, R6 ;  /* 0x0000541015157816 */ /* 0x000fe20000000006 */
[----:B------:R-:W-:Y:S06]  /*10600*/  @P1 BRA `(.L_x_618) ;  /* 0x0000000c002c1947 */ /* 0x000fec0003800000 */
[----:B------:R0:W5:Y:S01]  /*10610*/  LDL R60, [R1+0x6c] ;  /* 0x00006c00013c7983 */ /* 0x0001620000100800 */
[----:B------:R-:W1:Y:S03]  /*10620*/  LDC R35, c[0x0][0x3f4] ;  /* 0x0000fd00ff237b82 */ /* 0x000e660000000800 */
[----:B------:R0:W5:Y:S01]  /*10630*/  LDL R54, [R1+0x5c] ;  /* 0x00005c0001367983 */ /* 0x0001620000100800 */
[C---:B------:R-:W-:Y:S01]  /*10640*/  IMAD.SHL.U32 R56, R224.reuse, 0x40, RZ ;  /* 0x00000040e0387824 */ /* 0x040fe200078e00ff */
[----:B------:R-:W-:Y:S01]  /*10650*/  BSSY B2, `(.L_x_619) ;  /* 0x0000064000027945 */ /* 0x000fe20003800000 */
[----:B------:R-:W-:-:S03]  /*10660*/  IMAD.SHL.U32 R58, R224, 0x40, RZ ;  /* 0x00000040e03a7824 */ /* 0x000fc600078e00ff */
[----:B------:R-:W-:Y:S02]  /*10670*/  LOP3.LUT R56, R56, 0x1c0, RZ, 0xc0, !PT ;  /* 0x000001c038387812 */ /* 0x000fe400078ec0ff */
[----:B------:R-:W-:Y:S02]  /*10680*/  LOP3.LUT R58, R58, 0x1c0, RZ, 0xc0, !PT ;  /* 0x000001c03a3a7812 */ /* 0x000fe400078ec0ff */
[----:B------:R-:W-:Y:S02]  /*10690*/  SHF.R.U32.HI R56, RZ, 0x3, R56 ;  /* 0x00000003ff387819 */ /* 0x000fe40000011638 */
[-C--:B-1----:R-:W-:Y:S02]  /*106a0*/  ISETP.GE.AND P0, PT, R16, R35.reuse, PT ;  /* 0x000000231000720c */ /* 0x082fe40003f06270 */
[----:B------:R-:W-:-:S11]  /*106b0*/  ISETP.GE.AND P1, PT, R214, R35, PT ;  /* 0x00000023d600720c */ /* 0x000fd60003f26270 */
[----:B0-----:R-:W-:Y:S05]  /*106c0*/  @P0 BRA `(.L_x_620) ;  /* 0x0000000400700947 */ /* 0x001fea0003800000 */
[----:B------:R-:W2:Y:S01]  /*106d0*/  LDL R9, [R1+0x68] ;  /* 0x0000680001097983 */ /* 0x000ea20000100800 */
[----:B------:R-:W-:Y:S01]  /*106e0*/  LEA.HI R4, R29, R28, RZ, 0x3 ;  /* 0x0000001c1d047211 */ /* 0x000fe200078f18ff */
[----:B------:R-:W-:Y:S01]  /*106f0*/  IMAD.U32 R49, R30, 0x10000, RZ ;  /* 0x000100001e317824 */ /* 0x000fe200078e00ff */
[----:B-----5:R-:W-:Y:S01]  /*10700*/  R2UR UR4, R60 ;  /* 0x000000003c0472ca */ /* 0x020fe200000e0000 */
[----:B------:R-:W-:Y:S01]  /*10710*/  IMAD.U32 R47, R24, 0x10000, RZ ;  /* 0x00010000182f7824 */ /* 0x000fe200078e00ff */
[----:B------:R-:W-:Y:S02]  /*10720*/  LOP3.LUT R5, R4, 0xfffffff8, RZ, 0xc0, !PT ;  /* 0xfffffff804057812 */ /* 0x000fe400078ec0ff */
[----:B------:R-:W-:-:S03]  /*10730*/  LOP3.LUT R51, R30, 0xffff0000, RZ, 0xc0, !PT ;  /* 0xffff00001e337812 */ /* 0x000fc600078ec0ff */
[----:B------:R-:W-:-:S05]  /*10740*/  IMAD.IADD R4, R28, 0x1, -R5 ;  /* 0x000000011c047824 */ /* 0x000fca00078e0a05 */
[----:B------:R-:W-:-:S04]  /*10750*/  LEA.HI R4, R35, R4, RZ, 0x1d ;  /* 0x0000000423047211 */ /* 0x000fc800078fe8ff */
[----:B------:R-:W-:Y:S02]  /*10760*/  SHF.R.S32.HI R7, RZ, 0x1f, R4 ;  /* 0x0000001fff077819 */ /* 0x000fe40000011404 */
[----:B------:R-:W-:Y:S02]  /*10770*/  SHF.L.U32 R5, R4, 0x3, RZ ;  /* 0x0000000304057819 */ /* 0x000fe400000006ff */
[----:B------:R-:W-:Y:S02]  /*10780*/  LEA.HI R7, R7, R4, RZ, 0x3 ;  /* 0x0000000407077211 */ /* 0x000fe400078f18ff */
[----:B------:R-:W-:-:S03]  /*10790*/  LOP3.LUT R5, R58, 0x38, R5, 0xf8, !PT ;  /* 0x000000383a057812 */ /* 0x000fc600078ef805 */
[----:B------:R-:W-:Y:S01]  /*107a0*/  IMAD.SHL.U32 R7, R7, 0x400, RZ ;  /* 0x0000040007077824 */ /* 0x000fe200078e00ff */
[----:B------:R-:W-:-:S04]  /*107b0*/  LOP3.LUT R4, R5, R56, RZ, 0x3c, !PT ;  /* 0x0000003805047212 */ /* 0x000fc800078e3cff */
[----:B------:R-:W-:-:S04]  /*107c0*/  LOP3.LUT R7, R7, 0x7fffe000, RZ, 0xc0, !PT ;  /* 0x7fffe00007077812 */ /* 0x000fc800078ec0ff */
[----:B------:R-:W-:-:S05]  /*107d0*/  IADD3 R8, R4, R7, R54 ;  /* 0x0000000704087210 */ /* 0x000fca0007ffe036 */
[----:B------:R-:W-:Y:S01]  /*107e0*/  IMAD R37, R8, 0x2, R23 ;  /* 0x0000000208257824 */ /* 0x000fe200078e0217 */
[----:B--2---:R-:W-:-:S04]  /*107f0*/  LEA R36, R9, UR4, 0x1 ;  /* 0x0000000409247c11 */ /* 0x004fc8000f8e08ff */
[----:B------:R-:W0:Y:S04]  /*10800*/  LDS.128 R8, [R37+0x14400] ;  /* 0x0144000025087984 */ /* 0x000e280000000c00 */
[----:B------:R-:W1:Y:S01]  /*10810*/  LDS.128 R4, [R36] ;  /* 0x0000000024047984 */ /* 0x000e620000000c00 */
[C---:B0-----:R-:W-:Y:S01]  /*10820*/  IMAD.U32 R42, R8.reuse, 0x10000, RZ ;  /* 0x00010000082a7824 */ /* 0x041fe200078e00ff */
[----:B------:R-:W-:Y:S01]  /*10830*/  LOP3.LUT R8, R8, 0xffff0000, RZ, 0xc0, !PT ;  /* 0xffff000008087812 */ /* 0x000fe200078ec0ff */
[C---:B------:R-:W-:Y:S01]  /*10840*/  IMAD.U32 R43, R9.reuse, 0x10000, RZ ;  /* 0x00010000092b7824 */ /* 0x040fe200078e00ff */
[----:B------:R-:W-:Y:S01]  /*10850*/  LOP3.LUT R9, R9, 0xffff0000, RZ, 0xc0, !PT ;  /* 0xffff000009097812 */ /* 0x000fe200078ec0ff */
[----:B-1----:R-:W-:Y:S02]  /*10860*/  IMAD.U32 R38, R4, 0x10000, RZ ;  /* 0x0001000004267824 */ /* 0x002fe400078e00ff */
[C---:B------:R-:W-:Y:S01]  /*10870*/  FMUL.FTZ R53, R42.reuse, R49 ;  /* 0x000000312a357220 */ /* 0x040fe20000410000 */
[----:B------:R-:W-:Y:S01]  /*10880*/  FMUL.FTZ R55, R42, R47 ;  /* 0x0000002f2a377220 */ /* 0x000fe20000410000 */
[----:B------:R-:W-:Y:S01]  /*10890*/  LOP3.LUT R4, R4, 0xffff0000, RZ, 0xc0, !PT ;  /* 0xffff000004047812 */ /* 0x000fe200078ec0ff */
[----:B------:R-:W-:Y:S01]  /*108a0*/  FMUL.FTZ R57, R8, R51 ;  /* 0x0000003308397220 */ /* 0x000fe20000410000 */
[----:B------:R-:W-:Y:S01]  /*108b0*/  FFMA.FTZ R53, R38, R47, -R53 ;  /* 0x0000002f26357223 */ /* 0x000fe20000010835 */
[----:B------:R-:W-:Y:S01]  /*108c0*/  LOP3.LUT R47, R24, 0xffff0000, RZ, 0xc0, !PT ;  /* 0xffff0000182f7812 */ /* 0x000fe200078ec0ff */
[----:B------:R-:W-:Y:S01]  /*108d0*/  FFMA.FTZ R55, R38, R49, R55 ;  /* 0x0000003126377223 */ /* 0x000fe20000010037 */
[----:B------:R-:W-:-:S02]  /*108e0*/  IMAD.U32 R42, R31, 0x10000, RZ ;  /* 0x000100001f2a7824 */ /* 0x000fc400078e00ff */
[----:B------:R-:W-:Y:S02]  /*108f0*/  IMAD.U32 R38, R25, 0x10000, RZ ;  /* 0x0001000019267824 */ /* 0x000fe400078e00ff */
[-C--:B------:R-:W-:Y:S01]  /*10900*/  FMUL.FTZ R49, R8, R47.reuse ;  /* 0x0000002f08317220 */ /* 0x080fe20000410000 */
[----:B------:R-:W-:Y:S01]  /*10910*/  FFMA.FTZ R46, R4, R47, -R57 ;  /* 0x0000002f042e7223 */ /* 0x000fe20000010839 */
[----:B------:R-:W-:Y:S02]  /*10920*/  IMAD.U32 R39, R5, 0x10000, RZ ;  /* 0x0001000005277824 */ /* 0x000fe400078e00ff */
[C---:B------:R-:W-:Y:S01]  /*10930*/  FMUL.FTZ R8, R43.reuse, R42 ;  /* 0x0000002a2b087220 */ /* 0x040fe20000410000 */
[----:B------:R-:W-:Y:S02]  /*10940*/  IMAD.U32 R44, R10, 0x10000, RZ ;  /* 0x000100000a2c7824 */ /* 0x000fe400078e00ff */
[----:B------:R-:W-:Y:S01]  /*10950*/  FMUL.FTZ R57, R43, R38 ;  /* 0x000000262b397220 */ /* 0x000fe20000410000 */
[----:B------:R-:W-:-:S02]  /*10960*/  IMAD.U32 R47, R32, 0x10000, RZ ;  /* 0x00010000202f7824 */ /* 0x000fc400078e00ff */
[----:B------:R-:W-:Y:S01]  /*10970*/  FFMA.FTZ R48, R4, R51, R49 ;  /* 0x0000003304307223 */ /* 0x000fe20000010031 */
[----:B------:R-:W-:Y:S01]  /*10980*/  IMAD.U32 R40, R6, 0x10000, RZ ;  /* 0x0001000006287824 */ /* 0x000fe200078e00ff */
[----:B------:R-:W-:Y:S01]  /*10990*/  LOP3.LUT R10, R10, 0xffff0000, RZ, 0xc0, !PT ;  /* 0xffff00000a0a7812 */ /* 0x000fe200078ec0ff */
[C---:B------:R-:W-:Y:S01]  /*109a0*/  FFMA.FTZ R50, R39.reuse, R38, -R8 ;  /* 0x0000002627327223 */ /* 0x040fe20000010808 */
[----:B------:R-:W-:Y:S02]  /*109b0*/  IMAD.U32 R43, R26, 0x10000, RZ ;  /* 0x000100001a2b7824 */ /* 0x000fe400078e00ff */
[----:B------:R-:W-:Y:S01]  /*109c0*/  FFMA.FTZ R57, R39, R42, R57 ;  /* 0x0000002a27397223 */ /* 0x000fe20000010039 */
[----:B------:R-:W-:Y:S01]  /*109d0*/  FMUL.FTZ R51, R44, R47 ;  /* 0x0000002f2c337220 */ /* 0x000fe20000410000 */
[----:B------:R-:W-:Y:S01]  /*109e0*/  LOP3.LUT R49, R32, 0xffff0000, RZ, 0xc0, !PT ;  /* 0xffff000020317812 */ /* 0x000fe200078ec0ff */
[----:B------:R-:W-:Y:S01]  /*109f0*/  IMAD.U32 R45, R11, 0x10000, RZ ;  /* 0x000100000b2d7824 */ /* 0x000fe200078e00ff */
[----:B------:R-:W-:Y:S01]  /*10a00*/  LOP3.LUT R39, R26, 0xffff0000, RZ, 0xc0, !PT ;  /* 0xffff00001a277812 */ /* 0x000fe200078ec0ff */
[----:B------:R-:W-:Y:S01]  /*10a10*/  IMAD.U32 R38, R33, 0x10000, RZ ;  /* 0x0001000021267824 */ /* 0x000fe200078e00ff */
[----:B------:R-:W-:Y:S01]  /*10a20*/  LOP3.LUT R6, R6, 0xffff0000, RZ, 0xc0, !PT ;  /* 0xffff000006067812 */ /* 0x000fe200078ec0ff */
[-C--:B------:R-:W-:Y:S01]  /*10a30*/  FMUL.FTZ R59, R44, R43.reuse ;  /* 0x0000002b2c3b7220 */ /* 0x080fe20000410000 */
[----:B------:R-:W-:Y:S01]  /*10a40*/  FFMA.FTZ R51, R40, R43, -R51 ;  /* 0x0000002b28337223 */ /* 0x000fe20000010833 */
[----:B------:R-:W-:Y:S01]  /*10a50*/  FMUL.FTZ R43, R10, R49 ;  /* 0x000000310a2b7220 */ /* 0x000fe20000410000 */
[----:B------:R-:W-:-:S02]  /*10a60*/  IMAD.U32 R41, R7, 0x10000, RZ ;  /* 0x0001000007297824 */ /* 0x000fc400078e00ff */
[----:B------:R-:W-:Y:S01]  /*10a70*/  FMUL.FTZ R10, R10, R39 ;  /* 0x000000270a0a7220 */ /* 0x000fe20000410000 */
[----:B------:R-:W-:Y:S02]  /*10a80*/  IMAD.U32 R4, R27, 0x10000, RZ ;  /* 0x000100001b047824 */ /* 0x000fe400078e00ff */
[----:B------:R-:W-:Y:S01]  /*10a90*/  FMUL.FTZ R8, R45, R38 ;  /* 0x000000262d087220 */ /* 0x000fe20000410000 */
[----:B------:R-:W-:Y:S01]  /*10aa0*/  FFMA.FTZ R59, R40, R47, R59 ;  /* 0x0000002f283b7223 */ /* 0x000fe2000001003b */
[C---:B------:R-:W-:Y:S01]  /*10ab0*/  FFMA.FTZ R40, R6.reuse, R39, -R43 ;  /* 0x0000002706287223 */ /* 0x040fe2000001082b */
[----:B------:R-:W-:Y:S01]  /*10ac0*/  FFMA.FTZ R42, R6, R49, R10 ;  /* 0x00000031062a7223 */ /* 0x000fe2000001000a */
[-C--:B------:R-:W-:Y:S01]  /*10ad0*/  FFMA.FTZ R43, R41, R4.reuse, -R8 ;  /* 0x00000004292b7223 */ /* 0x080fe20000010808 */
[----:B------:R-:W-:Y:S01]  /*10ae0*/  LOP3.LUT R11, R11, 0xffff0000, RZ, 0xc0, !PT ;  /* 0xffff00000b0b7812 */ /* 0x000fe200078ec0ff */
[----:B------:R-:W-:Y:S01]  /*10af0*/  FMUL.FTZ R44, R45, R4 ;  /* 0x000000042d2c7220 */ /* 0x000fe20000410000 */
[----:B------:R-:W-:-:S02]  /*10b00*/  LOP3.LUT R8, R31, 0xffff0000, RZ, 0xc0, !PT ;  /* 0xffff00001f087812 */ /* 0x000fc400078ec0ff */
[----:B------:R-:W-:Y:S01]  /*10b10*/  LOP3.LUT R10, R33, 0xffff0000, RZ, 0xc0, !PT ;  /* 0xffff0000210a7812 */ /* 0x000fe200078ec0ff */
[----:B------:R-:W-:Y:S01]  /*10b20*/  FFMA.FTZ R44, R41, R38, R44 ;  /* 0x00000026292c7223 */ /* 0x000fe2000001002c */
[----:B------:R-:W-:Y:S01]  /*10b30*/  LOP3.LUT R4, R25, 0xffff0000, RZ, 0xc0, !PT ;  /* 0xffff000019047812 */ /* 0x000fe200078ec0ff */
[----:B------:R-:W-:Y:S01]  /*10b40*/  FMUL.FTZ R38, R9, R8 ;  /* 0x0000000809267220 */ /* 0x000fe20000410000 */
[----:B------:R-:W-:Y:S01]  /*10b50*/  LOP3.LUT R6, R27, 0xffff0000, RZ, 0xc0, !PT ;  /* 0xffff00001b067812 */ /* 0x000fe200078ec0ff */
[----:B------:R-:W-:Y:S01]  /*10b60*/  FMUL.FTZ R52, R11, R10 ;  /* 0x0000000a0b347220 */ /* 0x000fe20000410000 */
[----:B------:R-:W-:Y:S01]  /*10b70*/  LOP3.LUT R5, R5, 0xffff0000, RZ, 0xc0, !PT ;  /* 0xffff000005057812 */ /* 0x000fe200078ec0ff */
[----:B------:R-:W-:Y:S01]  /*10b80*/  FMUL.FTZ R39, R9, R4 ;  /* 0x0000000409277220 */ /* 0x000fe20000410000 */
[----:B------:R-:W-:Y:S01]  /*10b90*/  LOP3.LUT R7, R7, 0xffff0000, RZ, 0xc0, !PT ;  /* 0xffff000007077812 */ /* 0x000fe200078ec0ff */
[----:B------:R-:W-:Y:S02]  /*10ba0*/  FMUL.FTZ R11, R11, R6 ;  /* 0x000000060b0b7220 */ /* 0x000fe40000410000 */
[C---:B------:R-:W-:Y:S01]  /*10bb0*/  FFMA.FTZ R9, R5.reuse, R4, -R38 ;  /* 0x0000000405097223 */ /* 0x040fe20000010826 */
[----:B------:R-:W-:Y:S01]  /*10bc0*/  FFMA.FTZ R38, R5, R8, R39 ;  /* 0x0000000805267223 */ /* 0x000fe20000010027 */
[C---:B------:R-:W-:Y:S01]  /*10bd0*/  FFMA.FTZ R52, R7.reuse, R6, -R52 ;  /* 0x0000000607347223 */ /* 0x040fe20000010834 */
[----:B------:R-:W-:Y:S01]  /*10be0*/  FFMA.FTZ R11, R7, R10, R11 ;  /* 0x0000000a070b7223 */ /* 0x000fe2000001000b */
[----:B------:R-:W-:-:S02]  /*10bf0*/  F2FP.BF16.F32.PACK_AB R6, R40, R51 ;  /* 0x000000332806723e */ /* 0x000fc400000010ff */
[----:B------:R-:W-:Y:S02]  /*10c00*/  F2FP.BF16.F32.PACK_AB R4, R46, R53 ;  /* 0x000000352e04723e */ /* 0x000fe400000010ff */
[----:B------:R-:W-:Y:S02]  /*10c10*/  F2FP.BF16.F32.PACK_AB R5, R9, R50 ;  /* 0x000000320905723e */ /* 0x000fe400000010ff */
[----:B------:R-:W-:Y:S02]  /*10c20*/  F2FP.BF16.F32.PACK_AB R7, R52, R43 ;  /* 0x0000002b3407723e */ /* 0x000fe400000010ff */
[----:B------:R-:W-:Y:S02]  /*10c30*/  F2FP.BF16.F32.PACK_AB R10, R42, R59 ;  /* 0x0000003b2a0a723e */ /* 0x000fe400000010ff */
[----:B------:R-:W-:Y:S01]  /*10c40*/  F2FP.BF16.F32.PACK_AB R8, R48, R55 ;  /* 0x000000373008723e */ /* 0x000fe200000010ff */
[----:B------:R0:W-:Y:S01]  /*10c50*/  STS.128 [R36], R4 ;  /* 0x0000000424007388 */ /* 0x0001e20000000c00 */
[----:B------:R-:W-:-:S02]  /*10c60*/  F2FP.BF16.F32.PACK_AB R9, R38, R57 ;  /* 0x000000392609723e */ /* 0x000fc400000010ff */
[----:B------:R-:W-:-:S05]  /*10c70*/  F2FP.BF16.F32.PACK_AB R11, R11, R44 ;  /* 0x0000002c0b0b723e */ /* 0x000fca00000010ff */
[----:B------:R0:W-:Y:S02]  /*10c80*/  STS.128 [R37+0x14400], R8 ;  /* 0x0144000825007388 */ /* 0x0001e40000000c00 */
.L_x_620:
[----:B------:R-:W-:Y:S05]  /*10c90*/  BSYNC B2 ;  /* 0x0000000000027941 */ /* 0x000fea0003800000 */
.L_x_619:
[----:B------:R-:W-:Y:S05]  /*10ca0*/  @P1 BRA `(.L_x_618) ;  /* 0x0000000400841947 */ /* 0x000fea0003800000 */
[----:B0-----:R-:W-:Y:S01]  /*10cb0*/  SHF.R.S32.HI R5, RZ, 0x1f, R214 ;  /* 0x0000001fff057819 */ /* 0x001fe200000114d6 */
[----:B------:R-:W-:Y:S01]  /*10cc0*/  IMAD.U32 R48, R14, 0x10000, RZ ;  /* 0x000100000e307824 */ /* 0x000fe200078e00ff */
[----:B-----5:R-:W-:Y:S01]  /*10cd0*/  R2UR UR4, R60 ;  /* 0x000000003c0472ca */ /* 0x020fe200000e0000 */
[----:B------:R-:W-:Y:S01]  /*10ce0*/  IMAD.U32 R46, R0, 0x10000, RZ ;  /* 0x00010000002e7824 */ /* 0x000fe200078e00ff */
[CC--:B------:R-:W-:Y:S02]  /*10cf0*/  LEA.HI R4, R5.reuse, R214.reuse, RZ, 0x3 ;  /* 0x000000d605047211 */ /* 0x0c0fe400078f18ff */
[----:B------:R-:W-:Y:S02]  /*10d00*/  LEA.HI R5, R5, R214, RZ, 0x6 ;  /* 0x000000d605057211 */ /* 0x000fe400078f30ff */
[--C-:B------:R-:W-:Y:S02]  /*10d10*/  SHF.R.S32.HI R6, RZ, 0x3, R4.reuse ;  /* 0x00000003ff067819 */ /* 0x100fe40000011404 */
[----:B------:R-:W-:Y:S01]  /*10d20*/  LOP3.LUT R4, R58, 0x38, R4, 0xf8, !PT ;  /* 0x000000383a047812 */ /* 0x000fe200078ef804 */
[----:B------:R-:W-:Y:S01]  /*10d30*/  IMAD.SHL.U32 R5, R5, 0x80, RZ ;  /* 0x0000008005057824 */ /* 0x000fe200078e00ff */
[----:B------:R-:W-:-:S02]  /*10d40*/  LEA.HI R35, R35, R6, RZ, 0x1d ;  /* 0x0000000623237211 */ /* 0x000fc400078fe8ff */
[----:B------:R-:W-:Y:S02]  /*10d50*/  LOP3.LUT R8, R4, R56, RZ, 0x3c, !PT ;  /* 0x0000003804087212 */ /* 0x000fe400078e3cff */
[----:B------:R-:W-:Y:S01]  /*10d60*/  SHF.R.S32.HI R6, RZ, 0x1f, R35 ;  /* 0x0000001fff067819 */ /* 0x000fe20000011423 */
[----:B------:R-:W-:Y:S01]  /*10d70*/  IMAD.SHL.U32 R4, R35, 0x8, RZ ;  /* 0x0000000823047824 */ /* 0x000fe200078e00ff */
[----:B------:R-:W-:Y:S02]  /*10d80*/  LOP3.LUT R5, R5, 0xffffe000, RZ, 0xc0, !PT ;  /* 0xffffe00005057812 */ /* 0x000fe400078ec0ff */
[----:B------:R-:W-:Y:S02]  /*10d90*/  LEA.HI R6, R6, R35, RZ, 0x3 ;  /* 0x0000002306067211 */ /* 0x000fe400078f18ff */
[----:B------:R-:W-:Y:S02]  /*10da0*/  IADD3 R5, R8, R5, R54 ;  /* 0x0000000508057210 */ /* 0x000fe40007ffe036 */
[----:B------:R-:W-:Y:S01]  /*10db0*/  LOP3.LUT R4, R58, 0x38, R4, 0xf8, !PT ;  /* 0x000000383a047812 */ /* 0x000fe200078ef804 */
[----:B------:R-:W-:Y:S01]  /*10dc0*/  IMAD.SHL.U32 R6, R6, 0x400, RZ ;  /* 0x0000040006067824 */ /* 0x000fe200078e00ff */
[----:B------:R-:W-:-:S02]  /*10dd0*/  LEA R35, R5, UR4, 0x1 ;  /* 0x0000000405237c11 */ /* 0x000fc4000f8e08ff */
[----:B------:R-:W-:Y:S02]  /*10de0*/  LOP3.LUT R5, R4, R56, RZ, 0x3c, !PT ;  /* 0x0000003804057212 */ /* 0x000fe400078e3cff */
[----:B------:R-:W-:Y:S02]  /*10df0*/  LOP3.LUT R6, R6, 0x7fffe000, RZ, 0xc0, !PT ;  /* 0x7fffe00006067812 */ /* 0x000fe400078ec0ff */
[----:B------:R-:W-:Y:S02]  /*10e00*/  LOP3.LUT R45, R14, 0xffff0000, RZ, 0xc0, !PT ;  /* 0xffff00000e2d7812 */ /* 0x000fe400078ec0ff */
[----:B------:R-:W-:Y:S02]  /*10e10*/  IADD3 R36, R5, R6, R54 ;  /* 0x0000000605247210 */ /* 0x000fe40007ffe036 */
[----:B------:R-:W0:Y:S03]  /*10e20*/  LDS.128 R4, [R35] ;  /* 0x0000000023047984 */ /* 0x000e260000000c00 */
[----:B------:R-:W-:-:S05]  /*10e30*/  IMAD R36, R36, 0x2, R23 ;  /* 0x0000000224247824 */ /* 0x000fca00078e0217 */
[----:B------:R-:W1:Y:S01]  /*10e40*/  LDS.128 R8, [R36+0x14400] ;  /* 0x0144000024087984 */ /* 0x000e620000000c00 */
[C---:B0-----:R-:W-:Y:S01]  /*10e50*/  IMAD.U32 R37, R4.reuse, 0x10000, RZ ;  /* 0x0001000004257824 */ /* 0x041fe200078e00ff */
[----:B------:R-:W-:Y:S01]  /*10e60*/  LOP3.LUT R4, R4, 0xffff0000, RZ, 0xc0, !PT ;  /* 0xffff000004047812 */ /* 0x000fe200078ec0ff */
[C---:B------:R-:W-:Y:S01]  /*10e70*/  IMAD.U32 R39, R6.reuse, 0x10000, RZ ;  /* 0x0001000006277824 */ /* 0x040fe200078e00ff */
[----:B------:R-:W-:Y:S01]  /*10e80*/  LOP3.LUT R6, R6, 0xffff0000, RZ, 0xc0, !PT ;  /* 0xffff000006067812 */ /* 0x000fe200078ec0ff */
[C---:B------:R-:W-:Y:S01]  /*10e90*/  IMAD.U32 R38, R5.reuse, 0x10000, RZ ;  /* 0x0001000005267824 */ /* 0x040fe200078e00ff */
[----:B------:R-:W-:Y:S01]  /*10ea0*/  LOP3.LUT R5, R5, 0xffff0000, RZ, 0xc0, !PT ;  /* 0xffff000005057812 */ /* 0x000fe200078ec0ff */
[C---:B------:R-:W-:Y:S01]  /*10eb0*/  IMAD.U32 R40, R7.reuse, 0x10000, RZ ;  /* 0x0001000007287824 */ /* 0x040fe200078e00ff */
[----:B------:R-:W-:Y:S01]  /*10ec0*/  LOP3.LUT R7, R7, 0xffff0000, RZ, 0xc0, !PT ;  /* 0xffff000007077812 */ /* 0x000fe200078ec0ff */
[C---:B-1----:R-:W-:Y:S01]  /*10ed0*/  IMAD.U32 R41, R8.reuse, 0x10000, RZ ;  /* 0x0001000008297824 */ /* 0x042fe200078e00ff */
[----:B------:R-:W-:Y:S01]  /*10ee0*/  LOP3.LUT R8, R8, 0xffff0000, RZ, 0xc0, !PT ;  /* 0xffff000008087812 */ /* 0x000fe200078ec0ff */
[C---:B------:R-:W-:Y:S01]  /*10ef0*/  IMAD.U32 R43, R10.reuse, 0x10000, RZ ;  /* 0x000100000a2b7824 */ /* 0x040fe200078e00ff */
[----:B------:R-:W-:Y:S01]  /*10f00*/  LOP3.LUT R10, R10, 0xffff0000, RZ, 0xc0, !PT ;  /* 0xffff00000a0a7812 */ /* 0x000fe200078ec0ff */
[C---:B------:R-:W-:Y:S01]  /*10f10*/  FMUL.FTZ R50, R41.reuse, R48 ;  /* 0x0000003029327220 */ /* 0x040fe20000410000 */
[-C--:B------:R-:W-:Y:S01]  /*10f20*/  FMUL.FTZ R52, R41, R46.reuse ;  /* 0x0000002e29347220 */ /* 0x080fe20000410000 */
[----:B------:R-:W-:Y:S01]  /*10f30*/  LOP3.LUT R41, R0, 0xffff0000, RZ, 0xc0, !PT ;  /* 0xffff000000297812 */ /* 0x000fe200078ec0ff */
[----:B------:R-:W-:Y:S01]  /*10f40*/  FMUL.FTZ R47, R8, R45 ;  /* 0x0000002d082f7220 */ /* 0x000fe20000410000 */
[----:B------:R-:W-:Y:S01]  /*10f50*/  FFMA.FTZ R49, R37, R46, -R50 ;  /* 0x0000002e25317223 */ /* 0x000fe20000010832 */
[----:B------:R-:W-:-:S02]  /*10f60*/  IMAD.U32 R50, R20, 0x10000, RZ ;  /* 0x0001000014327824 */ /* 0x000fc400078e00ff */
[----:B------:R-:W-:Y:S01]  /*10f70*/  FFMA.FTZ R52, R37, R48, R52 ;  /* 0x0000003025347223 */ /* 0x000fe20000010034 */
[----:B------:R-:W-:Y:S02]  /*10f80*/  IMAD.U32 R46, R12, 0x10000, RZ ;  /* 0x000100000c2e7824 */ /* 0x000fe400078e00ff */
[-C--:B------:R-:W-:Y:S01]  /*10f90*/  FMUL.FTZ R37, R8, R41.reuse ;  /* 0x0000002908257220 */ /* 0x080fe20000410000 */
[----:B------:R-:W-:Y:S01]  /*10fa0*/  FFMA.FTZ R48, R4, R41, -R47 ;  /* 0x0000002904307223 */ /* 0x000fe2000001082f */
[C---:B------:R-:W-:Y:S01]  /*10fb0*/  FMUL.FTZ R8, R43.reuse, R50 ;  /* 0x000000322b087220 */ /* 0x040fe20000410000 */
[----:B------:R-:W-:Y:S01]  /*10fc0*/  LOP3.LUT R47, R20, 0xffff0000, RZ, 0xc0, !PT ;  /* 0xffff0000142f7812 */ /* 0x000fe200078ec0ff */
[-C--:B------:R-:W-:Y:S01]  /*10fd0*/  FMUL.FTZ R43, R43, R46.reuse ;  /* 0x0000002e2b2b7220 */ /* 0x080fe20000410000 */
[----:B------:R-:W-:Y:S01]  /*10fe0*/  LOP3.LUT R41, R12, 0xffff0000, RZ, 0xc0, !PT ;  /* 0xffff00000c297812 */ /* 0x000fe200078ec0ff */
[----:B------:R-:W-:Y:S01]  /*10ff0*/  FFMA.FTZ R46, R39, R46, -R8 ;  /* 0x0000002e272e7223 */ /* 0x000fe20000010808 */
[----:B------:R-:W-:-:S02]  /*11000*/  IMAD.U32 R42, R9, 0x10000, RZ ;  /* 0x00010000092a7824 */ /* 0x000fc400078e00ff */
[----:B------:R-:W-:Y:S01]  /*11010*/  FFMA.FTZ R50, R39, R50, R43 ;  /* 0x0000003227327223 */ /* 0x000fe2000001002b */
[----:B------:R-:W-:Y:S01]  /*11020*/  FMUL.FTZ R39, R10, R47 ;  /* 0x0000002f0a277220 */ /* 0x000fe20000410000 */
[----:B------:R-:W-:Y:S02]  /*11030*/  IMAD.U32 R43, R15, 0x10000, RZ ;  /* 0x000100000f2b7824 */ /* 0x000fe400078e00ff */
[----:B------:R-:W-:Y:S01]  /*11040*/  FFMA.FTZ R45, R4, R45, R37 ;  /* 0x0000002d042d7223 */ /* 0x000fe20000010025 */
[----:B------:R-:W-:Y:S02]  /*11050*/  IMAD.U32 R37, R3, 0x10000, RZ ;  /* 0x0001000003257824 */ /* 0x000fe400078e00ff */
[-C--:B------:R-:W-:Y:S01]  /*11060*/  FMUL.FTZ R55, R10, R41.reuse ;  /* 0x000000290a377220 */ /* 0x080fe20000410000 */
[----:B------:R-:W-:Y:S01]  /*11070*/  FFMA.FTZ R53, R6, R41, -R39 ;  /* 0x0000002906357223 */ /* 0x000fe20000010827 */
[----:B------:R-:W-:Y:S01]  /*11080*/  FMUL.FTZ R51, R42, R43 ;  /* 0x0000002b2a337220 */ /* 0x000fe20000410000 */
[----:B------:R-:W-:-:S02]  /*11090*/  IMAD.U32 R44, R11, 0x10000, RZ ;  /* 0x000100000b2c7824 */ /* 0x000fc400078e00ff */
[----:B------:R-:W-:Y:S01]  /*110a0*/  FMUL.FTZ R42, R42, R37 ;  /* 0x000000252a2a7220 */ /* 0x000fe20000410000 */
[----:B------:R-:W-:Y:S02]  /*110b0*/  IMAD.U32 R41, R21, 0x10000, RZ ;  /* 0x0001000015297824 */ /* 0x000fe400078e00ff */
[----:B------:R-:W-:Y:S01]  /*110c0*/  FFMA.FTZ R55, R6, R47, R55 ;  /* 0x0000002f06377223 */ /* 0x000fe20000010037 */
[----:B------:R-:W-:Y:S02]  /*110d0*/  IMAD.U32 R39, R13, 0x10000, RZ ;  /* 0x000100000d277824 */ /* 0x000fe400078e00ff */
[----:B------:R-:W-:Y:S01]  /*110e0*/  FFMA.FTZ R51, R38, R37, -R51 ;  /* 0x0000002526337223 */ /* 0x000fe20000010833 */
[----:B------:R-:W-:Y:S01]  /*110f0*/  LOP3.LUT R9, R9, 0xffff0000, RZ, 0xc0, !PT ;  /* 0xffff000009097812 */ /* 0x000fe200078ec0ff */
[C---:B------:R-:W-:Y:S01]  /*11100*/  FMUL.FTZ R47, R44.reuse, R41 ;  /* 0x000000292c2f7220 */ /* 0x040fe20000410000 */
[----:B------:R-:W-:Y:S01]  /*11110*/  LOP3.LUT R11, R11, 0xffff0000, RZ, 0xc0, !PT ;  /* 0xffff00000b0b7812 */ /* 0x000fe200078ec0ff */
[----:B------:R-:W-:Y:S01]  /*11120*/  FMUL.FTZ R37, R44, R39 ;  /* 0x000000272c257220 */ /* 0x000fe20000410000 */
[----:B------:R-:W-:Y:S01]  /*11130*/  LOP3.LUT R8, R15, 0xffff0000, RZ, 0xc0, !PT ;  /* 0xffff00000f087812 */ /* 0x000fe200078ec0ff */
[----:B------:R-:W-:Y:S01]  /*11140*/  FFMA.FTZ R42, R38, R43, R42 ;  /* 0x0000002b262a7223 */ /* 0x000fe2000001002a */
[----:B------:R-:W-:Y:S01]  /*11150*/  LOP3.LUT R10, R21, 0xffff0000, RZ, 0xc0, !PT ;  /* 0xffff0000150a7812 */ /* 0x000fe200078ec0ff */
[C---:B------:R-:W-:Y:S01]  /*11160*/  FFMA.FTZ R47, R40.reuse, R39, -R47 ;  /* 0x00000027282f7223 */ /* 0x040fe2000001082f */
[----:B------:R-:W-:Y:S01]  /*11170*/  LOP3.LUT R4, R3, 0xffff0000, RZ, 0xc0, !PT ;  /* 0xffff000003047812 */ /* 0x000fe200078ec0ff */
[----:B------:R-:W-:Y:S01]  /*11180*/  FFMA.FTZ R37, R40, R41, R37 ;  /* 0x0000002928257223 */ /* 0x000fe20000010025 */
[----:B------:R-:W-:Y:S01]  /*11190*/  LOP3.LUT R6, R13, 0xffff0000, RZ, 0xc0, !PT ;  /* 0xffff00000d067812 */ /* 0x000fe200078ec0ff */
[----:B------:R-:W-:Y:S01]  /*111a0*/  FMUL.FTZ R38, R9, R8 ;  /* 0x0000000809267220 */ /* 0x000fe20000410000 */
[----:B------:R-:W-:Y:S01]  /*111b0*/  FMUL.FTZ R40, R11, R10 ;  /* 0x0000000a0b287220 */ /* 0x000fe20000410000 */
[----:B------:R-:W-:-:S02]  /*111c0*/  FMUL.FTZ R9, R9, R4 ;  /* 0x0000000409097220 */ /* 0x000fc40000410000 */
[----:B------:R-:W-:Y:S01]  /*111d0*/  FMUL.FTZ R11, R11, R6 ;  /* 0x000000060b0b7220 */ /* 0x000fe20000410000 */
[----:B------:R-:W-:Y:S01]  /*111e0*/  FFMA.FTZ R38, R5, R4, -R38 ;  /* 0x0000000405267223 */ /* 0x000fe20000010826 */
[----:B------:R-:W-:Y:S01]  /*111f0*/  FFMA.FTZ R40, R7, R6, -R40 ;  /* 0x0000000607287223 */ /* 0x000fe20000010828 */
[----:B------:R-:W-:Y:S01]  /*11200*/  FFMA.FTZ R9, R5, R8, R9 ;  /* 0x0000000805097223 */ /* 0x000fe20000010009 */
[----:B------:R-:W-:Y:S01]  /*11210*/  FFMA.FTZ R44, R7, R10, R11 ;  /* 0x0000000a072c7223 */ /* 0x000fe2000001000b */
[----:B------:R-:W-:Y:S02]  /*11220*/  F2FP.BF16.F32.PACK_AB R4, R48, R49 ;  /* 0x000000313004723e */ /* 0x000fe400000010ff */
[----:B------:R-:W-:Y:S02]  /*11230*/  F2FP.BF16.F32.PACK_AB R6, R53, R46 ;  /* 0x0000002e3506723e */ /* 0x000fe400000010ff */
[----:B------:R-:W-:Y:S02]  /*11240*/  F2FP.BF16.F32.PACK_AB R5, R38, R51 ;  /* 0x000000332605723e */ /* 0x000fe400000010ff */
[----:B------:R-:W-:-:S02]  /*11250*/  F2FP.BF16.F32.PACK_AB R7, R40, R47 ;  /* 0x0000002f2807723e */ /* 0x000fc400000010ff */
[----:B------:R-:W-:Y:S02]  /*11260*/  F2FP.BF16.F32.PACK_AB R8, R45, R52 ;  /* 0x000000342d08723e */ /* 0x000fe400000010ff */
[----:B------:R-:W-:Y:S01]  /*11270*/  F2FP.BF16.F32.PACK_AB R10, R55, R50 ;  /* 0x00000032370a723e */ /* 0x000fe200000010ff */
[----:B------:R1:W-:Y:S01]  /*11280*/  STS.128 [R35], R4 ;  /* 0x0000000423007388 */ /* 0x0003e20000000c00 */
[----:B------:R-:W-:Y:S02]  /*11290*/  F2FP.BF16.F32.PACK_AB R9, R9, R42 ;  /* 0x0000002a0909723e */ /* 0x000fe400000010ff */
[----:B------:R-:W-:-:S05]  /*112a0*/  F2FP.BF16.F32.PACK_AB R11, R44, R37 ;  /* 0x000000252c0b723e */ /* 0x000fca00000010ff */
[----:B------:R1:W-:Y:S02]  /*112b0*/  STS.128 [R36+0x14400], R8 ;  /* 0x0144000824007388 */ /* 0x0003e40000000c00 */
.L_x_618:
[----:B------:R-:W-:Y:S05]  /*112c0*/  BSYNC B1 ;  /* 0x0000000000017941 */ /* 0x000fea0003800000 */
.L_x_617:
[----:B01----:R-:W-:Y:S01]  /*112d0*/  VIADD R4, R224, 0x20 ;  /* 0x00000020e0047836 */ /* 0x003fe20000000000 */
[----:B------:R-:W-:Y:S04]  /*112e0*/  BSSY B1, `(.L_x_621) ;  /* 0x00000d1000017945 */ /* 0x000fe80003800000 */
[----:B------:R-:W-:-:S13]  /*112f0*/  ISETP.GE.AND P0, PT, R4, R34, PT ;  /* 0x000000220400720c */ /* 0x000fda0003f06270 */
[----:B------:R-:W-:Y:S05]  /*11300*/  @P0 BRA `(.L_x_622) ;  /* 0x0000000c00380947 */ /* 0x000fea0003800000 */
[----:B-----5:R0:W5:Y:S01]  /*11310*/  LDL R60, [R1+0x6c] ;  /* 0x00006c00013c7983 */ /* 0x0201620000100800 */
[----:B------:R-:W1:Y:S03]  /*11320*/  LDC R35, c[0x0][0x3f4] ;  /* 0x0000fd00ff237b82 */ /* 0x000e660000000800 */
[----:B------:R0:W5:Y:S01]  /*11330*/  LDL R54, [R1+0x58] ;  /* 0x0000580001367983 */ /* 0x0001620000100800 */
[C---:B------:R-:W-:Y:S01]  /*11340*/  VIADD R56, R224.reuse, 0x20 ;  /* 0x00000020e0387836 */ /* 0x040fe20000000000 */
[----:B------:R-:W-:Y:S01]  /*11350*/  IADD3 R58, R224, 0x20, RZ ;  /* 0x00000020e03a7810 */ /* 0x000fe20007ffe0ff */
[----:B------:R-:W-:Y:S02]  /*11360*/  BSSY B2, `(.L_x_623) ;  /* 0x0000066000027945 */ /* 0x000fe40003800000 */
[----:B------:R-:W-:Y:S02]  /*11370*/  IMAD.SHL.U32 R56, R56, 0x40, RZ ;  /* 0x0000004038387824 */ /* 0x000fe400078e00ff */
[----:B------:R-:W-:-:S03]  /*11380*/  IMAD.SHL.U32 R58, R58, 0x40, RZ ;  /* 0x000000403a3a7824 */ /* 0x000fc600078e00ff */
[----:B------:R-:W-:Y:S02]  /*11390*/  LOP3.LUT R56, R56, 0x1c0, RZ, 0xc0, !PT ;  /* 0x000001c038387812 */ /* 0x000fe400078ec0ff */
[----:B------:R-:W-:Y:S02]  /*113a0*/  LOP3.LUT R58, R58, 0x1c0, RZ, 0xc0, !PT ;  /* 0x000001c03a3a7812 */ /* 0x000fe400078ec0ff */
[----:B------:R-:W-:Y:S02]  /*113b0*/  SHF.R.U32.HI R56, RZ, 0x3, R56 ;  /* 0x00000003ff387819 */ /* 0x000fe40000011638 */
[-C--:B-1----:R-:W-:Y:S02]  /*113c0*/  ISETP.GE.AND P0, PT, R16, R35.reuse, PT ;  /* 0x000000231000720c */ /* 0x082fe40003f06270 */
[----:B------:R-:W-:-:S11]  /*113d0*/  ISETP.GE.AND P1, PT, R214, R35, PT ;  /* 0x00000023d600720c */ /* 0x000fd60003f26270 */
[----:B0-----:R-:W-:Y:S05]  /*113e0*/  @P0 BRA `(.L_x_624) ;  /* 0x0000000400740947 */ /* 0x001fea0003800000 */
[----:B------:R-:W-:Y:S01]  /*113f0*/  LEA.HI R4, R29, R28, RZ, 0x3 ;  /* 0x0000001c1d047211 */ /* 0x000fe200078f18ff */
[----:B------:R-:W-:Y:S01]  /*11400*/  IMAD.U32 R48, R30, 0x10000, RZ ;  /* 0x000100001e307824 */ /* 0x000fe200078e00ff */
[----:B-----5:R-:W-:Y:S01]  /*11410*/  R2UR UR4, R60 ;  /* 0x000000003c0472ca */ /* 0x020fe200000e0000 */
[----:B------:R-:W-:Y:S01]  /*11420*/  IMAD.U32 R46, R24, 0x10000, RZ ;  /* 0x00010000182e7824 */ /* 0x000fe200078e00ff */
[----:B------:R-:W-:Y:S01]  /*11430*/  LOP3.LUT R5, R4, 0xfffffff8, RZ, 0xc0, !PT ;  /* 0xfffffff804057812 */ /* 0x000fe200078ec0ff */
[----:B------:R-:W-:Y:S01]  /*11440*/  IMAD.U32 R57, R31, 0x10000, RZ ;  /* 0x000100001f397824 */ /* 0x000fe200078e00ff */
[----:B------:R-:W-:Y:S01]  /*11450*/  LOP3.LUT R6, R58, 0x38, R16, 0xf8, !PT ;  /* 0x000000383a067812 */ /* 0x000fe200078ef810 */
[----:B------:R-:W-:Y:S01]  /*11460*/  IMAD.U32 R55, R25, 0x10000, RZ ;  /* 0x0001000019377824 */ /* 0x000fe200078e00ff */
[----:B------:R-:W-:Y:S01]  /*11470*/  LOP3.LUT R50, R30, 0xffff0000, RZ, 0xc0, !PT ;  /* 0xffff00001e327812 */ /* 0x000fe200078ec0ff */
[----:B------:R-:W-:Y:S01]  /*11480*/  IMAD.IADD R4, R28, 0x1, -R5 ;  /* 0x000000011c047824 */ /* 0x000fe200078e0a05 */
[----:B------:R-:W-:Y:S01]  /*11490*/  LOP3.LUT R6, R54, R6, R56, 0xf6, !PT ;  /* 0x0000000636067212 */ /* 0x000fe200078ef638 */
[----:B------:R-:W-:Y:S01]  /*114a0*/  IMAD.U32 R52, R32, 0x10000, RZ ;  /* 0x0001000020347824 */ /* 0x000fe200078e00ff */
[----:B------:R-:W-:-:S02]  /*114b0*/  LOP3.LUT R59, R33, 0xffff0000, RZ, 0xc0, !PT ;  /* 0xffff0000213b7812 */ /* 0x000fc400078ec0ff */
[----:B------:R-:W-:Y:S02]  /*114c0*/  LEA.HI R4, R35, R4, RZ, 0x1d ;  /* 0x0000000423047211 */ /* 0x000fe400078fe8ff */
[----:B------:R-:W-:Y:S02]  /*114d0*/  LEA R36, R6, UR4, 0x1 ;  /* 0x0000000406247c11 */ /* 0x000fe4000f8e08ff */
[----:B------:R-:W-:Y:S01]  /*114e0*/  SHF.R.S32.HI R7, RZ, 0x1f, R4 ;  /* 0x0000001fff077819 */ /* 0x000fe20000011404 */
[----:B------:R-:W-:-:S03]  /*114f0*/  IMAD.SHL.U32 R5, R4, 0x8, RZ ;  /* 0x0000000804057824 */ /* 0x000fc600078e00ff */
[----:B------:R-:W-:Y:S02]  /*11500*/  LEA.HI R7, R7, R4, RZ, 0x3 ;  /* 0x0000000407077211 */ /* 0x000fe400078f18ff */
[----:B------:R-:W-:-:S03]  /*11510*/  LOP3.LUT R4, R58, 0x38, R5, 0xf8, !PT ;  /* 0x000000383a047812 */ /* 0x000fc600078ef805 */
[----:B------:R-:W-:Y:S01]  /*11520*/  IMAD.SHL.U32 R7, R7, 0x400, RZ ;  /* 0x0000040007077824 */ /* 0x000fe200078e00ff */
[----:B------:R-:W-:-:S04]  /*11530*/  LOP3.LUT R4, R4, R56, RZ, 0x3c, !PT ;  /* 0x0000003804047212 */ /* 0x000fc800078e3cff */
[----:B------:R-:W-:-:S04]  /*11540*/  LOP3.LUT R7, R7, 0x7fffe000, RZ, 0xc0, !PT ;  /* 0x7fffe00007077812 */ /* 0x000fc800078ec0ff */
        /* <DEDUP_REMOVED lines=16> */
[-C--:B------:R-:W-:Y:S01]  /*11650*/  FMUL.FTZ R47, R48, R42.reuse ;  /* 0x0000002a302f7220 */ /* 0x080fe20000410000 */
[----:B------:R-:W-:Y:S01]  /*11660*/  FMUL.FTZ R49, R46, R42 ;  /* 0x0000002a2e317220 */ /* 0x000fe20000410000 */
[----:B------:R-:W-:Y:S01]  /*11670*/  LOP3.LUT R42, R24, 0xffff0000, RZ, 0xc0, !PT ;  /* 0xffff0000182a7812 */ /* 0x000fe200078ec0ff */
[----:B------:R-:W-:Y:S01]  /*11680*/  FMUL.FTZ R51, R50, R8 ;  /* 0x0000000832337220 */ /* 0x000fe20000410000 */
[----:B------:R-:W-:Y:S01]  /*11690*/  FFMA.FTZ R47, R46, R38, -R47 ;  /* 0x000000262e2f7223 */ /* 0x000fe2000001082f */
[----:B------:R-:W-:Y:S01]  /*116a0*/  FMUL.FTZ R46, R55, R43 ;  /* 0x0000002b372e7220 */ /* 0x000fe20000410000 */
[----:B------:R-:W-:-:S02]  /*116b0*/  IMAD.U32 R44, R10, 0x10000, RZ ;  /* 0x000100000a2c7824 */ /* 0x000fc400078e00ff */
[C---:B------:R-:W-:Y:S01]  /*116c0*/  FMUL.FTZ R53, R42.reuse, R8 ;  /* 0x000000082a357220 */ /* 0x040fe20000410000 */
[----:B------:R-:W-:Y:S01]  /*116d0*/  FFMA.FTZ R8, R42, R4, -R51 ;  /* 0x000000042a087223 */ /* 0x000fe20000010833 */
[----:B------:R-:W-:Y:S01]  /*116e0*/  FMUL.FTZ R42, R57, R43 ;  /* 0x0000002b392a7220 */ /* 0x000fe20000410000 */
[----:B------:R-:W-:Y:S01]  /*116f0*/  FFMA.FTZ R49, R48, R38, R49 ;  /* 0x0000002630317223 */ /* 0x000fe20000010031 */
[----:B------:R-:W-:Y:S01]  /*11700*/  FFMA.FTZ R38, R50, R4, R53 ;  /* 0x0000000432267223 */ /* 0x000fe20000010035 */
[----:B------:R-:W-:Y:S01]  /*11710*/  LOP3.LUT R10, R10, 0xffff0000, RZ, 0xc0, !PT ;  /* 0xffff00000a0a7812 */ /* 0x000fe200078ec0ff */
[-C--:B------:R-:W-:Y:S01]  /*11720*/  FFMA.FTZ R42, R55, R39.reuse, -R42 ;  /* 0x00000027372a7223 */ /* 0x080fe2000001082a */
[C---:B------:R-:W-:Y:S02]  /*11730*/  IMAD.U32 R4, R26.reuse, 0x10000, RZ ;  /* 0x000100001a047824 */ /* 0x040fe400078e00ff */
[----:B------:R-:W-:Y:S01]  /*11740*/  FFMA.FTZ R46, R57, R39, R46 ;  /* 0x00000027392e7223 */ /* 0x000fe2000001002e */
[----:B------:R-:W-:Y:S01]  /*11750*/  LOP3.LUT R48, R26, 0xffff0000, RZ, 0xc0, !PT ;  /* 0xffff00001a307812 */ /* 0x000fe200078ec0ff */
[----:B------:R-:W-:Y:S01]  /*11760*/  FMUL.FTZ R39, R52, R44 ;  /* 0x0000002c34277220 */ /* 0x000fe20000410000 */
[----:B------:R-:W-:Y:S01]  /*11770*/  LOP3.LUT R50, R32, 0xffff0000, RZ, 0xc0, !PT ;  /* 0xffff000020327812 */ /* 0x000fe200078ec0ff */
[----:B------:R-:W-:-:S02]  /*11780*/  IMAD.U32 R45, R11, 0x10000, RZ ;  /* 0x000100000b2d7824 */ /* 0x000fc400078e00ff */
[C---:B------:R-:W-:Y:S01]  /*11790*/  FMUL.FTZ R43, R4.reuse, R44 ;  /* 0x0000002c042b7220 */ /* 0x040fe20000410000 */
[----:B------:R-:W-:Y:S02]  /*117a0*/  IMAD.U32 R57, R33, 0x10000, RZ ;  /* 0x0001000021397824 */ /* 0x000fe400078e00ff */
[----:B------:R-:W-:Y:S01]  /*117b0*/  FFMA.FTZ R39, R4, R40, -R39 ;  /* 0x0000002804277223 */ /* 0x000fe20000010827 */
[-C--:B------:R-:W-:Y:S01]  /*117c0*/  FMUL.FTZ R51, R50, R10.reuse ;  /* 0x0000000a32337220 */ /* 0x080fe20000410000 */
[----:B------:R-:W-:Y:S01]  /*117d0*/  FMUL.FTZ R53, R48, R10 ;  /* 0x0000000a30357220 */ /* 0x000fe20000410000 */
[----:B------:R-:W-:Y:S02]  /*117e0*/  IMAD.U32 R55, R27, 0x10000, RZ ;  /* 0x000100001b377824 */ /* 0x000fe400078e00ff */
[-C--:B------:R-:W-:Y:S01]  /*117f0*/  FMUL.FTZ R4, R57, R45.reuse ;  /* 0x0000002d39047220 */ /* 0x080fe20000410000 */
[----:B------:R-:W-:Y:S01]  /*11800*/  FFMA.FTZ R10, R52, R40, R43 ;  /* 0x00000028340a7223 */ /* 0x000fe2000001002b */
[-C--:B------:R-:W-:Y:S01]  /*11810*/  FFMA.FTZ R40, R48, R6.reuse, -R51 ;  /* 0x0000000630287223 */ /* 0x080fe20000010833 */
[----:B------:R-:W-:Y:S01]  /*11820*/  FFMA.FTZ R53, R50, R6, R53 ;  /* 0x0000000632357223 */ /* 0x000fe20000010035 */
[C---:B------:R-:W-:Y:S01]  /*11830*/  FMUL.FTZ R6, R55.reuse, R45 ;  /* 0x0000002d37067220 */ /* 0x040fe20000410000 */
[----:B------:R-:W-:Y:S01]  /*11840*/  FFMA.FTZ R43, R55, R41, -R4 ;  /* 0x00000029372b7223 */ /* 0x000fe20000010804 */
[----:B------:R-:W-:-:S02]  /*11850*/  LOP3.LUT R55, R31, 0xffff0000, RZ, 0xc0, !PT ;  /* 0xffff00001f377812 */ /* 0x000fc400078ec0ff */
[----:B------:R-:W-:Y:S01]  /*11860*/  LOP3.LUT R11, R11, 0xffff0000, RZ, 0xc0, !PT ;  /* 0xffff00000b0b7812 */ /* 0x000fe200078ec0ff */
[----:B------:R-:W-:Y:S01]  /*11870*/  FFMA.FTZ R41, R57, R41, R6 ;  /* 0x0000002939297223 */ /* 0x000fe20000010006 */
[----:B------:R-:W-:Y:S01]  /*11880*/  LOP3.LUT R45, R25, 0xffff0000, RZ, 0xc0, !PT ;  /* 0xffff0000192d7812 */ /* 0x000fe200078ec0ff */
[----:B------:R-:W-:Y:S01]  /*11890*/  FMUL.FTZ R4, R55, R9 ;  /* 0x0000000937047220 */ /* 0x000fe20000410000 */
[----:B------:R-:W-:Y:S01]  /*118a0*/  LOP3.LUT R51, R27, 0xffff0000, RZ, 0xc0, !PT ;  /* 0xffff00001b337812 */ /* 0x000fe200078ec0ff */
[----:B------:R-:W-:Y:S01]  /*118b0*/  FMUL.FTZ R44, R59, R11 ;  /* 0x0000000b3b2c7220 */ /* 0x000fe20000410000 */
[----:B------:R-:W-:Y:S01]  /*118c0*/  F2FP.BF16.F32.PACK_AB R10, R53, R10 ;  /* 0x0000000a350a723e */ /* 0x000fe200000010ff */
[C---:B------:R-:W-:Y:S01]  /*118d0*/  FMUL.FTZ R6, R45.reuse, R9 ;  /* 0x000000092d067220 */ /* 0x040fe20000410000 */
[----:B------:R-:W-:Y:S01]  /*118e0*/  FFMA.FTZ R9, R45, R5, -R4 ;  /* 0x000000052d097223 */ /* 0x000fe20000010804 */
[C---:B------:R-:W-:Y:S01]  /*118f0*/  FMUL.FTZ R48, R51.reuse, R11 ;  /* 0x0000000b33307220 */ /* 0x040fe20000410000 */
[----:B------:R-:W-:Y:S01]  /*11900*/  FFMA.FTZ R44, R51, R7, -R44 ;  /* 0x00000007332c7223 */ /* 0x000fe2000001082c */
[----:B------:R-:W-:Y:S01]  /*11910*/  FFMA.FTZ R11, R55, R5, R6 ;  /* 0x00000005370b7223 */ /* 0x000fe20000010006 */
[----:B------:R-:W-:Y:S01]  /*11920*/  F2FP.BF16.F32.PACK_AB R6, R40, R39 ;  /* 0x000000272806723e */ /* 0x000fe200000010ff */
[----:B------:R-:W-:Y:S01]  /*11930*/  FFMA.FTZ R48, R59, R7, R48 ;  /* 0x000000073b307223 */ /* 0x000fe20000010030 */
[----:B------:R-:W-:-:S02]  /*11940*/  F2FP.BF16.F32.PACK_AB R5, R9, R42 ;  /* 0x0000002a0905723e */ /* 0x000fc400000010ff */
[----:B------:R-:W-:Y:S02]  /*11950*/  F2FP.BF16.F32.PACK_AB R4, R8, R47 ;  /* 0x0000002f0804723e */ /* 0x000fe400000010ff */
[----:B------:R-:W-:Y:S02]  /*11960*/  F2FP.BF16.F32.PACK_AB R9, R11, R46 ;  /* 0x0000002e0b09723e */ /* 0x000fe400000010ff */
[----:B------:R-:W-:Y:S02]  /*11970*/  F2FP.BF16.F32.PACK_AB R7, R44, R43 ;  /* 0x0000002b2c07723e */ /* 0x000fe400000010ff */
[----:B------:R-:W-:Y:S02]  /*11980*/  F2FP.BF16.F32.PACK_AB R8, R38, R49 ;  /* 0x000000312608723e */ /* 0x000fe400000010ff */
[----:B------:R-:W-:Y:S01]  /*11990*/  F2FP.BF16.F32.PACK_AB R11, R48, R41 ;  /* 0x00000029300b723e */ /* 0x000fe200000010ff */
[----:B------:R0:W-:Y:S04]  /*119a0*/  STS.128 [R36], R4 ;  /* 0x0000000424007388 */ /* 0x0001e80000000c00 */
[----:B------:R0:W-:Y:S02]  /*119b0*/  STS.128 [R37+0x14400], R8 ;  /* 0x0144000825007388 */ /* 0x0001e40000000c00 */
.L_x_624:
[----:B------:R-:W-:Y:S05]  /*119c0*/  BSYNC B2 ;  /* 0x0000000000027941 */ /* 0x000fea0003800000 */
.L_x_623:
[----:B------:R-:W-:Y:S05]  /*119d0*/  @P1 BRA `(.L_x_622) ;  /* 0x0000000400841947 */ /* 0x000fea0003800000 */
[----:B0-----:R-:W-:Y:S01]  /*119e0*/  SHF.R.S32.HI R5, RZ, 0x1f, R214 ;  /* 0x0000001fff057819 */ /* 0x001fe200000114d6 */
[----:B------:R-:W-:Y:S01]  /*119f0*/  IMAD.U32 R47, R14, 0x10000, RZ ;  /* 0x000100000e2f7824 */ /* 0x000fe200078e00ff */
[----:B-----5:R-:W-:Y:S01]  /*11a00*/  R2UR UR4, R60 ;  /* 0x000000003c0472ca */ /* 0x020fe200000e0000 */
[----:B------:R-:W-:Y:S01]  /*11a10*/  IMAD.U32 R45, R0, 0x10000, RZ ;  /* 0x00010000002d7824 */ /* 0x000fe200078e00ff */
[CC--:B------:R-:W-:Y:S01]  /*11a20*/  LEA.HI R4, R5.reuse, R214.reuse, RZ, 0x3 ;  /* 0x000000d605047211 */ /* 0x0c0fe200078f18ff */
[----:B------:R-:W-:Y:S01]  /*11a30*/  IMAD.U32 R49, R20, 0x10000, RZ ;  /* 0x0001000014317824 */ /* 0x000fe200078e00ff */
        /* <DEDUP_REMOVED lines=14> */
[----:B------:R-:W-:Y:S01]  /*11b20*/  LOP3.LUT R4, R4, R56, RZ, 0x3c, !PT ;  /* 0x0000003804047212 */ /* 0x000fe200078e3cff */
[----:B------:R-:W-:Y:S01]  /*11b30*/  IMAD.U32 R56, R21, 0x10000, RZ ;  /* 0x0001000015387824 */ /* 0x000fe200078e00ff */
[----:B------:R-:W-:Y:S02]  /*11b40*/  LOP3.LUT R5, R6, 0x7fffe000, RZ, 0xc0, !PT ;  /* 0x7fffe00006057812 */ /* 0x000fe400078ec0ff */
[----:B------:R-:W-:Y:S02]  /*11b50*/  LOP3.LUT R52, R14, 0xffff0000, RZ, 0xc0, !PT ;  /* 0xffff00000e347812 */ /* 0x000fe400078ec0ff */
[----:B------:R-:W-:Y:S02]  /*11b60*/  IADD3 R36, R4, R5, R54 ;  /* 0x0000000504247210 */ /* 0x000fe40007ffe036 */
[----:B------:R-:W0:Y:S01]  /*11b70*/  LDS.128 R4, [R35] ;  /* 0x0000000023047984 */ /* 0x000e220000000c00 */
[----:B------:R-:W-:Y:S02]  /*11b80*/  LOP3.LUT R50, R0, 0xffff0000, RZ, 0xc0, !PT ;  /* 0xffff000000327812 */ /* 0x000fe400078ec0ff */
[----:B------:R-:W-:Y:S01]  /*11b90*/  IMAD R36, R36, 0x2, R23 ;  /* 0x0000000224247824 */ /* 0x000fe200078e0217 */
[----:B------:R-:W-:-:S02]  /*11ba0*/  LOP3.LUT R54, R20, 0xffff0000, RZ, 0xc0, !PT ;  /* 0xffff000014367812 */ /* 0x000fc400078ec0ff */
[----:B------:R-:W-:Y:S02]  /*11bb0*/  LOP3.LUT R57, R15, 0xffff0000, RZ, 0xc0, !PT ;  /* 0xffff00000f397812 */ /* 0x000fe400078ec0ff */
[----:B------:R-:W1:Y:S01]  /*11bc0*/  LDS.128 R8, [R36+0x14400] ;  /* 0x0144000024087984 */ /* 0x000e620000000c00 */
[----:B------:R-:W-:Y:S02]  /*11bd0*/  LOP3.LUT R59, R21, 0xffff0000, RZ, 0xc0, !PT ;  /* 0xffff0000153b7812 */ /* 0x000fe400078ec0ff */
[----:B------:R-:W-:Y:S02]  /*11be0*/  LOP3.LUT R53, R3, 0xffff0000, RZ, 0xc0, !PT ;  /* 0xffff000003357812 */ /* 0x000fe400078ec0ff */
[----:B------:R-:W-:Y:S01]  /*11bf0*/  LOP3.LUT R55, R13, 0xffff0000, RZ, 0xc0, !PT ;  /* 0xffff00000d377812 */ /* 0x000fe200078ec0ff */
        /* <DEDUP_REMOVED lines=18> */
[----:B------:R-:W-:Y:S02]  /*11d20*/  IMAD.U32 R45, R12, 0x10000, RZ ;  /* 0x000100000c2d7824 */ /* 0x000fe400078e00ff */
[C---:B------:R-:W-:Y:S01]  /*11d30*/  FMUL.FTZ R37, R50.reuse, R8 ;  /* 0x0000000832257220 */ /* 0x040fe20000410000 */
[-C--:B------:R-:W-:Y:S01]  /*11d40*/  FMUL.FTZ R8, R49, R43.reuse ;  /* 0x0000002b31087220 */ /* 0x080fe20000410000 */
[-C--:B------:R-:W-:Y:S01]  /*11d50*/  FFMA.FTZ R41, R50, R4.reuse, -R41 ;  /* 0x0000000432297223 */ /* 0x080fe20000010829 */
[C---:B------:R-:W-:Y:S01]  /*11d60*/  FMUL.FTZ R50, R45.reuse, R43 ;  /* 0x0000002b2d327220 */ /* 0x040fe20000410000 */
[----:B------:R-:W-:Y:S01]  /*11d70*/  FFMA.FTZ R37, R52, R4, R37 ;  /* 0x0000000434257223 */ /* 0x000fe20000010025 */
[-C--:B------:R-:W-:Y:S01]  /*11d80*/  FFMA.FTZ R45, R45, R39.reuse, -R8 ;  /* 0x000000272d2d7223 */ /* 0x080fe20000010808 */
[----:B------:R-:W-:Y:S01]  /*11d90*/  LOP3.LUT R8, R12, 0xffff0000, RZ, 0xc0, !PT ;  /* 0xffff00000c087812 */ /* 0x000fe200078ec0ff */
[----:B------:R-:W-:Y:S01]  /*11da0*/  FFMA.FTZ R50, R49, R39, R50 ;  /* 0x0000002731327223 */ /* 0x000fe20000010032 */
[----:B------:R-:W-:Y:S01]  /*11db0*/  FMUL.FTZ R39, R54, R10 ;  /* 0x0000000a36277220 */ /* 0x000fe20000410000 */
[----:B------:R-:W-:Y:S01]  /*11dc0*/  IMAD.U32 R44, R11, 0x10000, RZ ;  /* 0x000100000b2c7824 */ /* 0x000fe200078e00ff */
[----:B------:R-:W-:Y:S01]  /*11dd0*/  LOP3.LUT R9, R9, 0xffff0000, RZ, 0xc0, !PT ;  /* 0xffff000009097812 */ /* 0x000fe200078ec0ff */
[----:B------:R-:W-:-:S02]  /*11de0*/  IMAD.U32 R52, R15, 0x10000, RZ ;  /* 0x000100000f347824 */ /* 0x000fc400078e00ff */
[C---:B------:R-:W-:Y:S01]  /*11df0*/  FMUL.FTZ R47, R8.reuse, R10 ;  /* 0x0000000a082f7220 */ /* 0x040fe20000410000 */
[----:B------:R-:W-:Y:S01]  /*11e00*/  FFMA.FTZ R10, R8, R6, -R39 ;  /* 0x00000006080a7223 */ /* 0x000fe20000010827 */
[----:B------:R-:W-:Y:S01]  /*11e10*/  LOP3.LUT R11, R11, 0xffff0000, RZ, 0xc0, !PT ;  /* 0xffff00000b0b7812 */ /* 0x000fe200078ec0ff */
[----:B------:R-:W-:Y:S02]  /*11e20*/  IMAD.U32 R4, R3, 0x10000, RZ ;  /* 0x0001000003047824 */ /* 0x000fe400078e00ff */
[----:B------:R-:W-:Y:S01]  /*11e30*/  FMUL.FTZ R39, R52, R42 ;  /* 0x0000002a34277220 */ /* 0x000fe20000410000 */
[----:B------:R-:W-:Y:S02]  /*11e40*/  IMAD.U32 R8, R13, 0x10000, RZ ;  /* 0x000100000d087824 */ /* 0x000fe400078e00ff */
[----:B------:R-:W-:Y:S01]  /*11e50*/  FMUL.FTZ R49, R56, R44 ;  /* 0x0000002c38317220 */ /* 0x000fe20000410000 */
[C---:B------:R-:W-:Y:S01]  /*11e60*/  FMUL.FTZ R43, R4.reuse, R42 ;  /* 0x0000002a042b7220 */ /* 0x040fe20000410000 */
[----:B------:R-:W-:Y:S01]  /*11e70*/  FFMA.FTZ R39, R4, R38, -R39 ;  /* 0x0000002604277223 */ /* 0x000fe20000010827 */
[C---:B------:R-:W-:Y:S01]  /*11e80*/  FMUL.FTZ R51, R8.reuse, R44 ;  /* 0x0000002c08337220 */ /* 0x040fe20000410000 */
[----:B------:R-:W-:Y:S01]  /*11e90*/  FFMA.FTZ R49, R8, R40, -R49 ;  /* 0x0000002808317223 */ /* 0x000fe20000010831 */
[----:B------:R-:W-:Y:S01]  /*11ea0*/  FFMA.FTZ R47, R54, R6, R47 ;  /* 0x00000006362f7223 */ /* 0x000fe2000001002f */
[----:B------:R-:W-:Y:S01]  /*11eb0*/  FMUL.FTZ R4, R57, R9 ;  /* 0x0000000939047220 */ /* 0x000fe20000410000 */
[----:B------:R-:W-:Y:S01]  /*11ec0*/  FMUL.FTZ R8, R59, R11 ;  /* 0x0000000b3b087220 */ /* 0x000fe20000410000 */
[----:B------:R-:W-:Y:S01]  /*11ed0*/  FMUL.FTZ R6, R53, R9 ;  /* 0x0000000935067220 */ /* 0x000fe20000410000 */
[----:B------:R-:W-:Y:S01]  /*11ee0*/  FMUL.FTZ R44, R55, R11 ;  /* 0x0000000b372c7220 */ /* 0x000fe20000410000 */
[----:B------:R-:W-:Y:S01]  /*11ef0*/  FFMA.FTZ R43, R52, R38, R43 ;  /* 0x00000026342b7223 */ /* 0x000fe2000001002b */
[----:B------:R-:W-:Y:S01]  /*11f00*/  FFMA.FTZ R51, R56, R40, R51 ;  /* 0x0000002838337223 */ /* 0x000fe20000010033 */
[----:B------:R-:W-:Y:S01]  /*11f10*/  FFMA.FTZ R38, R53, R5, -R4 ;  /* 0x0000000535267223 */ /* 0x000fe20000010804 */
[----:B------:R-:W-:Y:S01]  /*11f20*/  FFMA.FTZ R42, R55, R7, -R8 ;  /* 0x00000007372a7223 */ /* 0x000fe20000010808 */
[----:B------:R-:W-:Y:S01]  /*11f30*/  FFMA.FTZ R40, R57, R5, R6 ;  /* 0x0000000539287223 */ /* 0x000fe20000010006 */
        /* <DEDUP_REMOVED lines=11> */
.L_x_622:
[----:B------:R-:W-:Y:S05]  /*11ff0*/  BSYNC B1 ;  /* 0x0000000000017941 */ /* 0x000fea0003800000 */
.L_x_621:
[----:B01----:R-:W-:Y:S01]  /*12000*/  IADD3 R4, R224, 0x40, RZ ;  /* 0x00000040e0047810 */ /* 0x003fe20007ffe0ff */
[----:B------:R-:W-:Y:S03]  /*12010*/  BSSY B1, `(.L_x_625) ;  /* 0x00000d1000017945 */ /* 0x000fe60003800000 */
[----:B------:R-:W-:-:S13]  /*12020*/  ISETP.GE.AND P0, PT, R4, R34, PT ;  /* 0x000000220400720c */ /* 0x000fda0003f06270 */
[----:B------:R-:W-:Y:S05]  /*12030*/  @P0 BRA `(.L_x_626) ;  /* 0x0000000c00380947 */ /* 0x000fea0003800000 */
[----:B-----5:R0:W5:Y:S01]  /*12040*/  LDL R60, [R1+0x6c] ;  /* 0x00006c00013c7983 */ /* 0x0201620000100800 */
[----:B------:R-:W1:Y:S03]  /*12050*/  LDC R35, c[0x0][0x3f4] ;  /* 0x0000fd00ff237b82 */ /* 0x000e660000000800 */
[----:B------:R0:W5:Y:S01]  /*12060*/  LDL R54, [R1+0x54] ;  /* 0x0000540001367983 */ /* 0x0001620000100800 */
[C---:B------:R-:W-:Y:S01]  /*12070*/  VIADD R56, R224.reuse, 0x40 ;  /* 0x00000040e0387836 */ /* 0x040fe20000000000 */
[----:B------:R-:W-:Y:S01]  /*12080*/  BSSY B2, `(.L_x_627) ;  /* 0x0000067000027945 */ /* 0x000fe20003800000 */
[----:B------:R-:W-:Y:S02]  /*12090*/  VIADD R58, R224, 0x40 ;  /* 0x00000040e03a7836 */ /* 0x000fe40000000000 */
        /* <DEDUP_REMOVED lines=101> */
.L_x_628:
[----:B------:R-:W-:Y:S05]  /*126f0*/  BSYNC B2 ;  /* 0x0000000000027941 */ /* 0x000fea0003800000 */
.L_x_627:
        /* <DEDUP_REMOVED lines=63> */
[----:B------:R-:W-:Y:S01]  /*12af0*/  SHF.L.U32 R52, R15, 0x10, RZ ;  /* 0x000000100f347819 */ /* 0x000fe200000006ff */
[----:B------:R-:W-:-:S02]  /*12b00*/  IMAD.U32 R44, R11, 0x10000, RZ ;  /* 0x000100000b2c7824 */ /* 0x000fc400078e00ff */
[C---:B------:R-:W-:Y:S01]  /*12b10*/  FMUL.FTZ R47, R8.reuse, R10 ;  /* 0x0000000a082f7220 */ /* 0x040fe20000410000 */
[----:B------:R-:W-:Y:S01]  /*12b20*/  FFMA.FTZ R10, R8, R6, -R39 ;  /* 0x00000006080a7223 */ /* 0x000fe20000010827 */
[----:B------:R-:W-:Y:S01]  /*12b30*/  LOP3.LUT R9, R9, 0xffff0000, RZ, 0xc0, !PT ;  /* 0xffff000009097812 */ /* 0x000fe200078ec0ff */
[----:B------:R-:W-:Y:S01]  /*12b40*/  IMAD.U32 R4, R3, 0x10000, RZ ;  /* 0x0001000003047824 */ /* 0x000fe200078e00ff */
[----:B------:R-:W-:Y:S01]  /*12b50*/  LOP3.LUT R11, R11, 0xffff0000, RZ, 0xc0, !PT ;  /* 0xffff00000b0b7812 */ /* 0x000fe200078ec0ff */
[----:B------:R-:W-:Y:S02]  /*12b60*/  IMAD.U32 R8, R13, 0x10000, RZ ;  /* 0x000100000d087824 */ /* 0x000fe400078e00ff */
[----:B------:R-:W-:Y:S01]  /*12b70*/  FMUL.FTZ R39, R52, R42 ;  /* 0x0000002a34277220 */ /* 0x000fe20000410000 */
[----:B------:R-:W-:Y:S01]  /*12b80*/  FMUL.FTZ R49, R56, R44 ;  /* 0x0000002c38317220 */ /* 0x000fe20000410000 */
[----:B------:R-:W-:Y:S01]  /*12b90*/  FMUL.FTZ R43, R4, R42 ;  /* 0x0000002a042b7220 */ /* 0x000fe20000410000 */
[----:B------:R-:W-:Y:S01]  /*12ba0*/  FMUL.FTZ R51, R8, R44 ;  /* 0x0000002c08337220 */ /* 0x000fe20000410000 */
[----:B------:R-:W-:Y:S01]  /*12bb0*/  FFMA.FTZ R39, R4, R38, -R39 ;  /* 0x0000002604277223 */ /* 0x000fe20000010827 */
        /* <DEDUP_REMOVED lines=22> */
.L_x_626:
[----:B------:R-:W-:Y:S05]  /*12d20*/  BSYNC B1 ;  /* 0x0000000000017941 */ /* 0x000fea0003800000 */
.L_x_625:
[----:B01----:R-:W-:-:S05]  /*12d30*/  VIADD R5, R224, 0x60 ;  /* 0x00000060e0057836 */ /* 0x003fca0000000000 */
[----:B------:R-:W-:-:S13]  /*12d40*/  ISETP.GE.AND P0, PT, R5, R34, PT ;  /* 0x000000220500720c */ /* 0x000fda0003f06270 */
[----:B------:R-:W-:Y:S05]  /*12d50*/  @P0 BRA `(.L_x_605) ;  /* 0x0000000c00340947 */ /* 0x000fea0003800000 */
[----:B------:R0:W5:Y:S01]  /*12d60*/  LDL R52, [R1+0x6c] ;  /* 0x00006c0001347983 */ /* 0x0001620000100800 */
[----:B------:R-:W1:Y:S01]  /*12d70*/  LDC R37, c[0x0][0x3f4] ;  /* 0x0000fd00ff257b82 */ /* 0x000e620000000800 */
[----:B------:R-:W-:Y:S01]  /*12d80*/  SHF.R.S32.HI R4, RZ, 0x1f, R5 ;  /* 0x0000001fff047819 */ /* 0x000fe20000011405 */
[----:B------:R-:W-:Y:S01]  /*12d90*/  IMAD.SHL.U32 R39, R5, 0x40, RZ ;  /* 0x0000004005277824 */ /* 0x000fe200078e00ff */
[----:B------:R-:W-:Y:S02]  /*12da0*/  BSSY B1, `(.L_x_629) ;  /* 0x0000066000017945 */ /* 0x000fe40003800000 */
[----:B------:R-:W-:Y:S02]  /*12db0*/  LEA.HI R4, R4, R5, RZ, 0x3 ;  /* 0x0000000504047211 */ /* 0x000fe400078f18ff */
[----:B------:R-:W-:-:S03]  /*12dc0*/  LOP3.LUT R39, R39, 0x1c0, RZ, 0xc0, !PT ;  /* 0x000001c027277812 */ /* 0x000fc600078ec0ff */
[----:B------:R-:W-:Y:S01]  /*12dd0*/  IMAD.SHL.U32 R4, R4, 0x40, RZ ;  /* 0x0000004004047824 */ /* 0x000fe200078e00ff */
[----:B------:R-:W-:-:S04]  /*12de0*/  SHF.R.U32.HI R34, RZ, 0x3, R39 ;  /* 0x00000003ff227819 */ /* 0x000fc80000011627 */
[----:B------:R-:W-:Y:S02]  /*12df0*/  LOP3.LUT R35, R4, 0xfffffe00, RZ, 0xc0, !PT ;  /* 0xfffffe0004237812 */ /* 0x000fe400078ec0ff */
        /* <DEDUP_REMOVED lines=19> */
[----:B------:R-:W-:Y:S01]  /*12f30*/  IMAD.SHL.U32 R6, R4, 0x8, RZ ;  /* 0x0000000804067824 */ /* 0x000fe200078e00ff */
[----:B------:R-:W-:Y:S02]  /*12f40*/  LOP3.LUT R33, R33, 0xffff0000, RZ, 0xc0, !PT ;  /* 0xffff000021217812 */ /* 0x000fe400078ec0ff */
[----:B------:R-:W-:Y:S02]  /*12f50*/  LEA.HI R4, R5, R4, RZ, 0x3 ;  /* 0x0000000405047211 */ /* 0x000fe400078f18ff */
[----:B------:R-:W-:-:S02]  /*12f60*/  LOP3.LUT R5, R39, 0x38, R6, 0xf8, !PT ;  /* 0x0000003827057812 */ /* 0x000fc400078ef806 */
[----:B------:R-:W-:Y:S01]  /*12f70*/  LOP3.LUT R25, R25, 0xffff0000, RZ, 0xc0, !PT ;  /* 0xffff000019197812 */ /* 0x000fe200078ec0ff */
[----:B------:R-:W-:Y:S01]  /*12f80*/  IMAD.SHL.U32 R6, R4, 0x400, RZ ;  /* 0x0000040004067824 */ /* 0x000fe200078e00ff */
[----:B------:R-:W-:Y:S02]  /*12f90*/  LOP3.LUT R4, R5, R34, RZ, 0x3c, !PT ;  /* 0x0000002205047212 */ /* 0x000fe400078e3cff */
[----:B------:R-:W-:Y:S02]  /*12fa0*/  LOP3.LUT R27, R27, 0xffff0000, RZ, 0xc0, !PT ;  /* 0xffff00001b1b7812 */ /* 0x000fe400078ec0ff */
        /* <DEDUP_REMOVED lines=21> */
[----:B------:R-:W-:Y:S01]  /*13100*/  FMUL.FTZ R53, R24, R8 ;  /* 0x0000000818357220 */ /* 0x000fe20000410000 */
[----:B------:R-:W-:Y:S02]  /*13110*/  IMAD.U32 R44, R10, 0x10000, RZ ;  /* 0x000100000a2c7824 */ /* 0x000fe400078e00ff */
[-C--:B------:R-:W-:Y:S01]  /*13120*/  FFMA.FTZ R8, R24, R4.reuse, -R51 ;  /* 0x0000000418087223 */ /* 0x080fe20000010833 */
[-C--:B------:R-:W-:Y:S01]  /*13130*/  FMUL.FTZ R51, R42, R43.reuse ;  /* 0x0000002b2a337220 */ /* 0x080fe20000410000 */
[----:B------:R-:W-:Y:S01]  /*13140*/  FFMA.FTZ R24, R50, R4, R53 ;  /* 0x0000000432187223 */ /* 0x000fe20000010035 */
[-C--:B------:R-:W-:Y:S01]  /*13150*/  FFMA.FTZ R47, R46, R36.reuse, -R47 ;  /* 0x000000242e2f7223 */ /* 0x080fe2000001082f */
[----:B------:R-:W-:Y:S01]  /*13160*/  FFMA.FTZ R49, R48, R36, R49 ;  /* 0x0000002430317223 */ /* 0x000fe20000010031 */
[C---:B------:R-:W-:Y:S01]  /*13170*/  FMUL.FTZ R43, R30.reuse, R43 ;  /* 0x0000002b1e2b7220 */ /* 0x040fe20000410000 */
[----:B------:R-:W-:Y:S01]  /*13180*/  FFMA.FTZ R51, R30, R38, -R51 ;  /* 0x000000261e337223 */ /* 0x000fe20000010833 */
[----:B------:R-:W-:Y:S01]  /*13190*/  IMAD.U32 R4, R26, 0x10000, RZ ;  /* 0x000100001a047824 */ /* 0x000fe200078e00ff */
[----:B------:R-:W-:Y:S01]  /*131a0*/  LOP3.LUT R10, R10, 0xffff0000, RZ, 0xc0, !PT ;  /* 0xffff00000a0a7812 */ /* 0x000fe200078ec0ff */
[----:B------:R-:W-:Y:S01]  /*131b0*/  IMAD.U32 R36, R32, 0x10000, RZ ;  /* 0x0001000020247824 */ /* 0x000fe200078e00ff */
[----:B------:R-:W-:Y:S01]  /*131c0*/  LOP3.LUT R26, R26, 0xffff0000, RZ, 0xc0, !PT ;  /* 0xffff00001a1a7812 */ /* 0x000fe200078ec0ff */
[C---:B------:R-:W-:Y:S01]  /*131d0*/  IMAD.U32 R45, R11.reuse, 0x10000, RZ ;  /* 0x000100000b2d7824 */ /* 0x040fe200078e00ff */
[----:B------:R-:W-:Y:S01]  /*131e0*/  LOP3.LUT R30, R32, 0xffff0000, RZ, 0xc0, !PT ;  /* 0xffff0000201e7812 */ /* 0x000fe200078ec0ff */
[-C--:B------:R-:W-:Y:S01]  /*131f0*/  FMUL.FTZ R53, R36, R44.reuse ;  /* 0x0000002c24357220 */ /* 0x080fe20000410000 */
[----:B------:R-:W-:Y:S01]  /*13200*/  FMUL.FTZ R55, R4, R44 ;  /* 0x0000002c04377220 */ /* 0x000fe20000410000 */
[-C--:B------:R-:W-:Y:S01]  /*13210*/  FMUL.FTZ R59, R26, R10.reuse ;  /* 0x0000000a1a3b7220 */ /* 0x080fe20000410000 */
[----:B------:R-:W-:Y:S01]  /*13220*/  LOP3.LUT R11, R11, 0xffff0000, RZ, 0xc0, !PT ;  /* 0xffff00000b0b7812 */ /* 0x000fe200078ec0ff */
[----:B------:R-:W-:Y:S01]  /*13230*/  FMUL.FTZ R57, R30, R10 ;  /* 0x0000000a1e397220 */ /* 0x000fe20000410000 */
[----:B------:R-:W-:Y:S01]  /*13240*/  FFMA.FTZ R53, R4, R40, -R53 ;  /* 0x0000002804357223 */ /* 0x000fe20000010835 */
[-C--:B------:R-:W-:Y:S01]  /*13250*/  FMUL.FTZ R4, R63, R45.reuse ;  /* 0x0000002d3f047220 */ /* 0x080fe20000410000 */
[-C--:B------:R-:W-:Y:S01]  /*13260*/  FFMA.FTZ R59, R30, R6.reuse, R59 ;  /* 0x000000061e3b7223 */ /* 0x080fe2000001003b */
[----:B------:R-:W-:Y:S01]  /*13270*/  FFMA.FTZ R32, R26, R6, -R57 ;  /* 0x000000061a207223 */ /* 0x000fe20000010839 */
[----:B------:R-:W-:Y:S01]  /*13280*/  LOP3.LUT R31, R31, 0xffff0000, RZ, 0xc0, !PT ;  /* 0xffff00001f1f7812 */ /* 0x000fe200078ec0ff */
[C---:B------:R-:W-:Y:S01]  /*13290*/  FMUL.FTZ R6, R61.reuse, R45 ;  /* 0x0000002d3d067220 */ /* 0x040fe20000410000 */
[----:B------:R-:W-:Y:S01]  /*132a0*/  FFMA.FTZ R10, R36, R40, R55 ;  /* 0x00000028240a7223 */ /* 0x000fe20000010037 */
[----:B------:R-:W-:Y:S01]  /*132b0*/  FFMA.FTZ R43, R42, R38, R43 ;  /* 0x000000262a2b7223 */ /* 0x000fe2000001002b */
[-C--:B------:R-:W-:Y:S01]  /*132c0*/  FFMA.FTZ R36, R61, R41.reuse, -R4 ;  /* 0x000000293d247223 */ /* 0x080fe20000010804 */
[----:B------:R-:W-:Y:S01]  /*132d0*/  FFMA.FTZ R41, R63, R41, R6 ;  /* 0x000000293f297223 */ /* 0x000fe20000010006 */
[----:B------:R-:W-:Y:S01]  /*132e0*/  FMUL.FTZ R4, R31, R9 ;  /* 0x000000091f047220 */ /* 0x000fe20000410000 */
[----:B------:R-:W-:Y:S01]  /*132f0*/  FMUL.FTZ R38, R33, R11 ;  /* 0x0000000b21267220 */ /* 0x000fe20000410000 */
        /* <DEDUP_REMOVED lines=16> */
.L_x_630:
[----:B------:R-:W-:Y:S05]  /*13400*/  BSYNC B1 ;  /* 0x0000000000017941 */ /* 0x000fea0003800000 */
.L_x_629:
[----:B------:R-:W-:Y:S05]  /*13410*/  @P1 BRA `(.L_x_605) ;  /* 0x0000000400841947 */ /* 0x000fea0003800000 */
[----:B0-----:R-:W-:Y:S01]  /*13420*/  SHF.R.S32.HI R5, RZ, 0x1f, R214 ;  /* 0x0000001fff057819 */ /* 0x001fe200000114d6 */
[----:B------:R-:W-:Y:S01]  /*13430*/  IMAD.U32 R33, R0, 0x10000, RZ ;  /* 0x0001000000217824 */ /* 0x000fe200078e00ff */
[----:B-----5:R-:W-:Y:S02]  /*13440*/  R2UR UR4, R52 ;  /* 0x00000000340472ca */ /* 0x020fe400000e0000 */
        /* <DEDUP_REMOVED lines=10> */
[----:B------:R-:W-:Y:S01]  /*134f0*/  LEA.HI R6, R6, R37, RZ, 0x3 ;  /* 0x0000002506067211 */ /* 0x000fe200078f18ff */
[----:B------:R-:W-:Y:S01]  /*13500*/  IMAD.U32 R37, R20, 0x10000, RZ ;  /* 0x0001000014257824 */ /* 0x000fe200078e00ff */
[----:B------:R-:W-:Y:S02]  /*13510*/  LOP3.LUT R39, R39, 0x38, R4, 0xf8, !PT ;  /* 0x0000003827277812 */ /* 0x000fe400078ef804 */
[----:B------:R-:W-:Y:S01]  /*13520*/  IADD3 R7, R7, R8, R35 ;  /* 0x0000000807077210 */ /* 0x000fe20007ffe023 */
[----:B------:R-:W-:Y:S01]  /*13530*/  IMAD.SHL.U32 R6, R6, 0x400, RZ ;  /* 0x0000040006067824 */ /* 0x000fe200078e00ff */
[----:B------:R-:W-:-:S02]  /*13540*/  LOP3.LUT R34, R39, R34, RZ, 0x3c, !PT ;  /* 0x0000002227227212 */ /* 0x000fc400078e3cff */
[----:B------:R-:W-:Y:S02]  /*13550*/  LEA R24, R7, UR4, 0x1 ;  /* 0x0000000407187c11 */ /* 0x000fe4000f8e08ff */
[----:B------:R-:W-:Y:S02]  /*13560*/  LOP3.LUT R6, R6, 0x7fffe000, RZ, 0xc0, !PT ;  /* 0x7fffe00006067812 */ /* 0x000fe400078ec0ff */
[----:B------:R-:W-:Y:S02]  /*13570*/  LOP3.LUT R38, R14, 0xffff0000, RZ, 0xc0, !PT ;  /* 0xffff00000e267812 */ /* 0x000fe400078ec0ff */
[----:B------:R-:W-:Y:S01]  /*13580*/  IADD3 R34, R34, R6, R35 ;  /* 0x0000000622227210 */ /* 0x000fe20007ffe023 */
[----:B------:R-:W-:Y:S01]  /*13590*/  IMAD.U32 R35, R14, 0x10000, RZ ;  /* 0x000100000e237824 */ /* 0x000fe200078e00ff */
[----:B------:R-:W0:Y:S01]  /*135a0*/  LDS.128 R4, [R24] ;  /* 0x0000000018047984 */ /* 0x000e220000000c00 */
[----:B------:R-:W-:Y:S02]  /*135b0*/  LOP3.LUT R0, R0, 0xffff0000, RZ, 0xc0, !PT ;  /* 0xffff000000007812 */ /* 0x000fe400078ec0ff */
[----:B------:R-:W-:Y:S01]  /*135c0*/  IMAD R34, R34, 0x2, R23 ;  /* 0x0000000222227824 */ /* 0x000fe200078e0217 */
[----:B------:R-:W-:-:S04]  /*135d0*/  LOP3.LUT R40, R20, 0xffff0000, RZ, 0xc0, !PT ;  /* 0xffff000014287812 */ /* 0x000fc800078ec0ff */
        /* <DEDUP_REMOVED lines=18> */
[----:B------:R-:W-:Y:S02]  /*13700*/  IMAD.U32 R33, R12, 0x10000, RZ ;  /* 0x000100000c217824 */ /* 0x000fe400078e00ff */
[----:B------:R-:W-:Y:S01]  /*13710*/  FFMA.FTZ R14, R35, R25, R14 ;  /* 0x00000019230e7223 */ /* 0x000fe2000001000e */
[C---:B------:R-:W-:Y:S01]  /*13720*/  FMUL.FTZ R25, R0.reuse, R8 ;  /* 0x0000000800197220 */ /* 0x040fe20000410000 */
[-C--:B------:R-:W-:Y:S01]  /*13730*/  FFMA.FTZ R29, R0, R4.reuse, -R29 ;  /* 0x00000004001d7223 */ /* 0x080fe2000001081d */
[-C--:B------:R-:W-:Y:S01]  /*13740*/  FMUL.FTZ R0, R37, R31.reuse ;  /* 0x0000001f25007220 */ /* 0x080fe20000410000 */
[C---:B------:R-:W-:Y:S01]  /*13750*/  FMUL.FTZ R20, R33.reuse, R31 ;  /* 0x0000001f21147220 */ /* 0x040fe20000410000 */
[----:B------:R-:W-:Y:S01]  /*13760*/  LOP3.LUT R12, R12, 0xffff0000, RZ, 0xc0, !PT ;  /* 0xffff00000c0c7812 */ /* 0x000fe200078ec0ff */
[----:B------:R-:W-:Y:S01]  /*13770*/  FFMA.FTZ R25, R38, R4, R25 ;  /* 0x0000000426197223 */ /* 0x000fe20000010019 */
[-C--:B------:R-:W-:Y:S01]  /*13780*/  FFMA.FTZ R8, R33, R27.reuse, -R0 ;  /* 0x0000001b21087223 */ /* 0x080fe20000010800 */
[----:B------:R-:W-:Y:S01]  /*13790*/  FFMA.FTZ R20, R37, R27, R20 ;  /* 0x0000001b25147223 */ /* 0x000fe20000010014 */
[----:B------:R-:W-:Y:S01]  /*137a0*/  FMUL.FTZ R27, R40, R10 ;  /* 0x0000000a281b7220 */ /* 0x000fe20000410000 */
[----:B------:R-:W-:-:S02]  /*137b0*/  IMAD.U32 R38, R15, 0x10000, RZ ;  /* 0x000100000f267824 */ /* 0x000fc400078e00ff */
[C---:B------:R-:W-:Y:S01]  /*137c0*/  FMUL.FTZ R35, R12.reuse, R10 ;  /* 0x0000000a0c237220 */ /* 0x040fe20000410000 */
[----:B------:R-:W-:Y:S01]  /*137d0*/  IMAD.U32 R32, R11, 0x10000, RZ ;  /* 0x000100000b207824 */ /* 0x000fe200078e00ff */
[----:B------:R-:W-:Y:S01]  /*137e0*/  SHF.L.U32 R0, R3, 0x10, RZ ;  /* 0x0000001003007819 */ /* 0x000fe200000006ff */
[----:B------:R-:W-:Y:S02]  /*137f0*/  IMAD.U32 R10, R21, 0x10000, RZ ;  /* 0x00010000150a7824 */ /* 0x000fe400078e00ff */
[----:B------:R-:W-:Y:S01]  /*13800*/  FFMA.FTZ R33, R12, R6, -R27 ;  /* 0x000000060c217223 */ /* 0x000fe2000001081b */
[----:B------:R-:W-:Y:S01]  /*13810*/  IMAD.U32 R4, R13, 0x10000, RZ ;  /* 0x000100000d047824 */ /* 0x000fe200078e00ff */
[----:B------:R-:W-:Y:S01]  /*13820*/  LOP3.LUT R9, R9, 0xffff0000, RZ, 0xc0, !PT ;  /* 0xffff000009097812 */ /* 0x000fe200078ec0ff */
[----:B------:R-:W-:Y:S01]  /*13830*/  FMUL.FTZ R27, R38, R30 ;  /* 0x0000001e261b7220 */ /* 0x000fe20000410000 */
[----:B------:R-:W-:Y:S01]  /*13840*/  LOP3.LUT R11, R11, 0xffff0000, RZ, 0xc0, !PT ;  /* 0xffff00000b0b7812 */ /* 0x000fe200078ec0ff */
[-C--:B------:R-:W-:Y:S01]  /*13850*/  FMUL.FTZ R37, R10, R32.reuse ;  /* 0x000000200a257220 */ /* 0x080fe20000410000 */
[----:B------:R-:W-:Y:S01]  /*13860*/  LOP3.LUT R15, R15, 0xffff0000, RZ, 0xc0, !PT ;  /* 0xffff00000f0f7812 */ /* 0x000fe200078ec0ff */
[----:B------:R-:W-:Y:S01]  /*13870*/  FMUL.FTZ R39, R4, R32 ;  /* 0x0000002004277220 */ /* 0x000fe20000410000 */
[----:B------:R-:W-:Y:S01]  /*13880*/  LOP3.LUT R21, R21, 0xffff0000, RZ, 0xc0, !PT ;  /* 0xffff000015157812 */ /* 0x000fe200078ec0ff */
[----:B------:R-:W-:Y:S01]  /*13890*/  FMUL.FTZ R31, R0, R30 ;  /* 0x0000001e001f7220 */ /* 0x000fe20000410000 */
[----:B------:R-:W-:Y:S01]  /*138a0*/  LOP3.LUT R3, R3, 0xffff0000, RZ, 0xc0, !PT ;  /* 0xffff000003037812 */ /* 0x000fe200078ec0ff */
[----:B------:R-:W-:Y:S01]  /*138b0*/  FFMA.FTZ R35, R40, R6, R35 ;  /* 0x0000000628237223 */ /* 0x000fe20000010023 */
[----:B------:R-:W-:Y:S01]  /*138c0*/  LOP3.LUT R13, R13, 0xffff0000, RZ, 0xc0, !PT ;  /* 0xffff00000d0d7812 */ /* 0x000fe200078ec0ff */
[----:B------:R-:W-:Y:S01]  /*138d0*/  FFMA.FTZ R27, R0, R26, -R27 ;  /* 0x0000001a001b7223 */ /* 0x000fe2000001081b */
[-C--:B------:R-:W-:Y:S01]  /*138e0*/  FFMA.FTZ R37, R4, R28.reuse, -R37 ;  /* 0x0000001c04257223 */ /* 0x080fe20000010825 */
[----:B------:R-:W-:Y:S01]  /*138f0*/  FFMA.FTZ R39, R10, R28, R39 ;  /* 0x0000001c0a277223 */ /* 0x000fe20000010027 */
[----:B------:R-:W-:Y:S01]  /*13900*/  FMUL.FTZ R0, R15, R9 ;  /* 0x000000090f007220 */ /* 0x000fe20000410000 */
[----:B------:R-:W-:Y:S01]  /*13910*/  FMUL.FTZ R6, R21, R11 ;  /* 0x0000000b15067220 */ /* 0x000fe20000410000 */
[----:B------:R-:W-:Y:S01]  /*13920*/  FMUL.FTZ R4, R3, R9 ;  /* 0x0000000903047220 */ /* 0x000fe20000410000 */
[----:B------:R-:W-:Y:S01]  /*13930*/  FMUL.FTZ R10, R13, R11 ;  /* 0x0000000b0d0a7220 */ /* 0x000fe20000410000 */
        /* <DEDUP_REMOVED lines=15> */
.L_x_605:
[----:B------:R-:W-:Y:S05]  /*13a30*/  BSYNC B0 ;  /* 0x0000000000007941 */ /* 0x000fea0003800000 */
.L_x_574:
[----:B------:R-:W-:Y:S01]  /*13a40*/  @!PT LDS RZ, [RZ] ;  /* 0x00000000fffff984 */ /* 0x000fe20000000800 */
[----:B------:R-:W-:Y:S01]  /*13a50*/  @!PT LDS RZ, [RZ] ;  /* 0x00000000fffff984 */ /* 0x000fe20000000800 */
[----:B------:R-:W-:Y:S01]  /*13a60*/  @!PT LDS RZ, [RZ] ;  /* 0x00000000fffff984 */ /* 0x000fe20000000800 */
[----:B------:R-:W-:Y:S01]  /*13a70*/  @!PT LDS RZ, [RZ] ;  /* 0x00000000fffff984 */ /* 0x000fe20000000800 */
[----:B------:R1:W-:Y:S06]  /*13a80*/  MEMBAR.ALL.CTA ;  /* 0x0000000000007992 */ /* 0x0003ec0000008000 */
[----:B-1----:R-:W1:Y:S01]  /*13a90*/  FENCE.VIEW.ASYNC.S ;  /* 0x00000000000073c6 */ /* 0x002e620000000000 */
[----:B------:R-:W-:Y:S05]  /*13aa0*/  WARPSYNC.ALL ;  /* 0x0000000000007948 */ /* 0x000fea0003800000 */
[----:B-1----:R-:W-:Y:S06]  /*13ab0*/  BAR.SYNC.DEFER_BLOCKING 0xd, 0x100 ;  /* 0x0344000000007b1d */ /* 0x002fec0000010000 */
.L_x_572:
[----:B------:R-:W-:-:S06]  /*13ac0*/  ULOP3.LUT UR4, UR60, 0x1, URZ, 0xfc, !UPT ;  /* 0x000000013c047892 */ /* 0x000fcc000f8efc3f */
[----:B01----:R-:W-:-:S05]  /*13ad0*/  IMAD.U32 R0, RZ, RZ, UR4 ;  /* 0x00000004ff007e24 */ /* 0x003fca000f8e00ff */
[----:B------:R-:W-:-:S13]  /*13ae0*/  ISETP.NE.AND P0, PT, R0, 0x3, PT ;  /* 0x000000030000780c */ /* 0x000fda0003f05270 */
[----:B------:R-:W-:Y:S05]  /*13af0*/  @!P0 BRA `(.L_x_631) ;  /* 0x0000000000048947 */ /* 0x000fea0003800000 */
[----:B------:R-:W-:Y:S01]  /*13b00*/  BPT.TRAP 0x1 ;  /* 0x000000040000795c */ /* 0x000fe20000300000 */
.L_x_631:
[----:B------:R-:W-:Y:S01]  /*13b10*/  IMAD R0, R226, 0x8, R23 ;  /* 0x00000008e2007824 */ /* 0x000fe200078e0217 */
[----:B------:R-:W-:-:S04]  /*13b20*/  SHF.L.U32 R3, R229, 0x1f, RZ ;  /* 0x0000001fe5037819 */ /* 0x000fc800000006ff */
[----:B------:R0:W1:Y:S01]  /*13b30*/  SYNCS.PHASECHK.TRANS64.TRYWAIT P1, [R0+URZ+0x38830], R3 ;  /* 0x03883003000075a7 */ /* 0x000062000802017f */
[----:B------:R-:W-:Y:S05]  /*13b40*/  @!P0 BRA `(.L_x_632) ;  /* 0x0000000000048947 */ /* 0x000fea0003800000 */
[----:B------:R-:W-:Y:S01]  /*13b50*/  BPT.TRAP 0x1 ;  /* 0x000000040000795c */ /* 0x000fe20000300000 */
.L_x_632:
[----:B------:R-:W-:Y:S01]  /*13b60*/  IMAD.MOV.U32 R151, RZ, RZ, RZ ;  /* 0x000000ffff977224 */ /* 0x000fe200078e00ff */
[----:B-1----:R-:W-:Y:S06]  /*13b70*/  @P1 BRA `(.L_x_633) ;  /* 0x0000000000081947 */ /* 0x002fec0003800000 */
[----:B------:R-:W1:Y:S02]  /*13b80*/  SYNCS.PHASECHK.TRANS64.TRYWAIT P1, [R0+URZ+0x38830], R3 ;  /* 0x03883003000075a7 */ /* 0x000e64000802017f */
[----:B-1----:R-:W-:Y:S05]  /*13b90*/  @!P1 BRA `(.L_x_634) ;  /* 0x0000017c00a89947 */ /* 0x002fea0003800000 */
.L_x_633:
[----:B------:R-:W-:Y:S05]  /*13ba0*/  WARPSYNC.ALL ;  /* 0x0000000000007948 */ /* 0x000fea0003800000 */
[----:B01----:R-:W-:Y:S01]  /*13bb0*/  VIADD R3, R23, 0x24400 ;  /* 0x0002440017037836 */ /* 0x003fe20000000000 */
[----:B------:R-:W-:Y:S01]  /*13bc0*/  R2UR UR20, R2 ;  /* 0x00000000021472ca */ /* 0x000fe200000e0000 */
[----:B--234-:R-:W-:Y:S01]  /*13bd0*/  IMAD.MOV.U32 R5, RZ, RZ, 0x40000040 ;  /* 0x40000040ff057424 */ /* 0x01cfe200078e00ff */
[----:B-----5:R-:W-:Y:S01]  /*13be0*/  WARPGROUP.ARRIVE ;  /* 0x00000000000079c5 */ /* 0x020fe20000000000 */
[----:B------:R-:W-:Y:S01]  /*13bf0*/  UMOV UR25, 0x40000040 ;  /* 0x4000004000197882 */ /* 0x000fe20000000000 */
[----:B------:R-:W-:Y:S01]  /*13c00*/  SHF.R.U32.HI R3, RZ, 0x4, R3 ;  /* 0x00000004ff037819 */ /* 0x000fe20000011603 */
[----:B------:R-:W-:Y:S01]  /*13c10*/  IMAD.MOV.U32 R7, RZ, RZ, 0x40000040 ;  /* 0x40000040ff077424 */ /* 0x000fe200078e00ff */
[----:B------:R-:W-:Y:S01]  /*13c20*/  R2UR UR27, R5 ;  /* 0x00000000051b72ca */ /* 0x000fe200000e0000 */
[----:B------:R-:W-:Y:S01]  /*13c30*/  UMOV UR17, UR25 ;  /* 0x0000001900117c82 */ /* 0x000fe20008000000 */
[----:B------:R-:W-:Y:S01]  /*13c40*/  LOP3.LUT R3, R3, 0x3fff, RZ, 0xc0, !PT ;  /* 0x00003fff03037812 */ /* 0x000fe200078ec0ff */
[----:B------:R-:W-:Y:S01]  /*13c50*/  UMOV UR5, UR17 ;  /* 0x0000001100057c82 */ /* 0x000fe20008000000 */
[----:B------:R-:W-:Y:S01]  /*13c60*/  R2UR UR7, R7 ;  /* 0x00000000070772ca */ /* 0x000fe200000e0000 */
[----:B------:R-:W-:Y:S01]  /*13c70*/  UMOV UR9, UR17 ;  /* 0x0000001100097c82 */ /* 0x000fe20008000000 */
[----:B------:R-:W-:Y:S01]  /*13c80*/  LOP3.LUT R4, R3, 0x10000, RZ, 0xfc, !PT ;  /* 0x0001000003047812 */ /* 0x000fe200078efcff */
[----:B------:R-:W-:Y:S01]  /*13c90*/  ULOP3.LUT UR20, UR20, 0x10000, URZ, 0xfc, !UPT ;  /* 0x0001000014147892 */ /* 0x000fe2000f8efc3f */
[----:B------:R-:W-:Y:S01]  /*13ca0*/  IMAD.MOV.U32 R3, RZ, RZ, 0x40000040 ;  /* 0x40000040ff037424 */ /* 0x000fe200078e00ff */
[----:B------:R-:W-:Y:S01]  /*13cb0*/  R2UR UR15, R7 ;  /* 0x00000000070f72ca */ /* 0x000fe200000e0000 */
[----:B------:R-:W-:Y:S01]  /*13cc0*/  UMOV UR13, UR17 ;  /* 0x00000011000d7c82 */ /* 0x000fe20008000000 */
[----:B------:R0:W-:Y:S01]  /*13cd0*/  STL [R1+0x50], R4 ;  /* 0x0000500401007387 */ /* 0x0001e20000100800 */
[----:B------:R-:W-:Y:S01]  /*13ce0*/  IMAD.U32 R11, RZ, RZ, UR25 ;  /* 0x00000019ff0b7e24 */ /* 0x000fe2000f8e00ff */
[C---:B------:R-:W-:Y:S01]  /*13cf0*/  R2UR UR11, R3.reuse ;  /* 0x00000000030b72ca */ /* 0x040fe200000e0000 */
[----:B------:R-:W-:Y:S01]  /*13d00*/  UMOV UR24, UR20 ;  /* 0x0000001400187c82 */ /* 0x000fe20008000000 */
[----:B------:R-:W-:Y:S01]  /*13d10*/  R2UR UR19, R3 ;  /* 0x00000000031372ca */ /* 0x000fe200000e0000 */
[----:B------:R-:W-:Y:S01]  /*13d20*/  UMOV UR16, UR24 ;  /* 0x0000001800107c82 */ /* 0x000fe20008000000 */
[----:B------:R-:W-:Y:S01]  /*13d30*/  IMAD.MOV.U32 R3, RZ, RZ, 0x40000040 ;  /* 0x40000040ff037424 */ /* 0x000fe200078e00ff */
[----:B------:R-:W-:Y:S01]  /*13d40*/  UMOV UR4, UR16 ;  /* 0x0000001000047c82 */ /* 0x000fe20008000000 */
[----:B------:R-:W-:Y:S01]  /*13d50*/  UMOV UR8, UR16 ;  /* 0x0000001000087c82 */ /* 0x000fe20008000000 */
[----:B------:R-:W-:Y:S01]  /*13d60*/  UMOV UR12, UR16 ;  /* 0x00000010000c7c82 */ /* 0x000fe20008000000 */
[----:B0-----:R-:W-:Y:S01]  /*13d70*/  IMAD R4, R226, 0xa00, R4 ;  /* 0x00000a00e2047824 */ /* 0x001fe200078e0204 */
[----:B------:R-:W-:Y:S01]  /*13d80*/  UIADD3 UR56, UR20, 0x804, URZ ;  /* 0x0000080414387890 */ /* 0x000fe2000fffe03f */
[----:B------:R-:W-:Y:S01]  /*13d90*/  IMAD.U32 R10, RZ, RZ, UR24 ;  /* 0x00000018ff0a7e24 */ /* 0x000fe2000f8e00ff */
[----:B------:R-:W-:Y:S01]  /*13da0*/  UMOV UR57, 0x40000040 ;  /* 0x4000004000397882 */ /* 0x000fe20000000000 */
[C---:B------:R-:W-:Y:S01]  /*13db0*/  VIADD R6, R4.reuse, 0x80 ;  /* 0x0000008004067836 */ /* 0x040fe20000000000 */
[C---:B------:R-:W-:Y:S01]  /*13dc0*/  R2UR UR26, R4.reuse ;  /* 0x00000000041a72ca */ /* 0x040fe200000e0000 */
[----:B------:R-:W-:Y:S01]  /*13dd0*/  VIADD R2, R4, 0x100 ;  /* 0x0000010004027836 */ /* 0x000fe20000000000 */
[----:B------:R0:W-:Y:S01]  /*13de0*/  STL.64 [R1+0x8], R10 ;  /* 0x0000080a01007387 */ /* 0x0001e20000100a00 */
[----:B------:R-:W-:Y:S01]  /*13df0*/  IMAD.MOV.U32 R7, RZ, RZ, 0x40000040 ;  /* 0x40000040ff077424 */ /* 0x000fe200078e00ff */
[----:B------:R-:W-:Y:S01]  /*13e00*/  R2UR UR6, R6 ;  /* 0x00000000060672ca */ /* 0x000fe200000e0000 */
[----:B------:R-:W-:Y:S01]  /*13e10*/  VIADD R6, R4, 0x180 ;  /* 0x0000018004067836 */ /* 0x000fe20000000000 */
[----:B------:R-:W-:Y:S01]  /*13e20*/  R2UR UR10, R2 ;  /* 0x00000000020a72ca */ /* 0x000fe200000e0000 */
[C---:B------:R-:W-:Y:S01]  /*13e30*/  VIADD R2, R4.reuse, 0x200 ;  /* 0x0000020004027836 */ /* 0x040fe20000000000 */
[----:B------:R-:W-:Y:S01]  /*13e40*/  UIADD3 UR52, UR20, 0x806, URZ ;  /* 0x0000080614347890 */ /* 0x000fe2000fffe03f */
[----:B------:R-:W-:Y:S01]  /*13e50*/  VIADD R8, R4, 0x102 ;  /* 0x0000010204087836 */ /* 0x000fe20000000000 */
[----:B------:R-:W-:Y:S01]  /*13e60*/  R2UR UR14, R6 ;  /* 0x00000000060e72ca */ /* 0x000fe200000e0000 */
[----:B------:R-:W-:Y:S01]  /*13e70*/  VIADD R6, R4, 0x82 ;  /* 0x0000008204067836 */ /* 0x000fe20000000000 */
[----:B------:R-:W-:Y:S01]  /*13e80*/  R2UR UR18, R2 ;  /* 0x00000000021272ca */ /* 0x000fe200000e0000 */
[----:B------:R-:W-:Y:S01]  /*13e90*/  HGMMA.64x16x16.F32.BF16 R56, gdesc[UR24], RZ, !UPT, gsb0 ;  /* 0x00200000183879f0 */ /* 0x000fe2000c0018ff */
[----:B------:R-:W-:Y:S01]  /*13ea0*/  VIADD R2, R4, 0x2 ;  /* 0x0000000204027836 */ /* 0x000fe20000000000 */
[----:B------:R-:W-:Y:S01]  /*13eb0*/  R2UR UR27, R3 ;  /* 0x00000000031b72ca */ /* 0x000fe200000e0000 */
[----:B------:R-:W-:Y:S01]  /*13ec0*/  UMOV UR25, 0x40000040 ;  /* 0x4000004000197882 */ /* 0x000fe20000000000 */
[----:B------:R-:W-:Y:S01]  /*13ed0*/  IMAD.MOV.U32 R9, RZ, RZ, 0x40000040 ;  /* 0x40000040ff097424 */ /* 0x000fe200078e00ff */
[----:B------:R-:W-:Y:S01]  /*13ee0*/  UMOV UR53, 0x40000040 ;  /* 0x4000004000357882 */ /* 0x000fe20000000000 */
[----:B------:R-:W-:Y:S01]  /*13ef0*/  R2UR UR26, R2 ;  /* 0x00000000021a72ca */ /* 0x000fe200000e0000 */
[----:B------:R-:W-:Y:S01]  /*13f00*/  VIADD R2, R4, 0x182 ;  /* 0x0000018204027836 */ /* 0x000fe20000000000 */
[----:B------:R-:W-:Y:S01]  /*13f10*/  UIADD3 UR48, UR20, 0xc00, URZ ;  /* 0x00000c0014307890 */ /* 0x000fe2000fffe03f */
[----:B------:R-:W-:Y:S01]  /*13f20*/  IMAD.MOV.U32 R3, RZ, RZ, 0x40000040 ;  /* 0x40000040ff037424 */ /* 0x000fe200078e00ff */
[----:B------:R-:W-:Y:S01]  /*13f30*/  UMOV UR49, 0x40000040 ;  /* 0x4000004000317882 */ /* 0x000fe20000000000 */
[----:B0-----:R-:W-:Y:S01]  /*13f40*/  IMAD.U32 R11, RZ, RZ, UR25 ;  /* 0x00000019ff0b7e24 */ /* 0x001fe2000f8e00ff */
[----:B------:R-:W-:Y:S01]  /*13f50*/  UIADD3 UR44, UR20, 0xc02, URZ ;  /* 0x00000c02142c7890 */ /* 0x000fe2000fffe03f */
[----:B------:R-:W-:Y:S01]  /*13f60*/  IMAD.MOV.U32 R5, RZ, RZ, 0x40000040 ;  /* 0x40000040ff057424 */ /* 0x000fe200078e00ff */
        /* <DEDUP_REMOVED lines=9> */
[----:B------:R-:W-:Y:S01]  /*14000*/  R2UR UR6, R6 ;  /* 0x00000000060672ca */ /* 0x000fe200000e0000 */
[----:B------:R-:W-:Y:S01]  /*14010*/  VIADD R6, R4, 0x202 ;  /* 0x0000020204067836 */ /* 0x000fe20000000000 */
[----:B------:R-:W-:Y:S01]  /*14020*/  R2UR UR7, R7 ;  /* 0x00000000070772ca */ /* 0x000fe200000e0000 */
[----:B------:R-:W-:-:S03]  /*14030*/  IMAD.MOV.U32 R7, RZ, RZ, 0x40000040 ;  /* 0x40000040ff077424 */ /* 0x000fc600078e00ff */
[----:B------:R-:W-:Y:S02]  /*14040*/  UMOV UR24, UR4 ;  /* 0x0000000400187c82 */ /* 0x000fe40008000000 */
[----:B------:R-:W-:-:S05]  /*14050*/  IMAD.U32 R10, RZ, RZ, UR24 ;  /* 0x00000018ff0a7e24 */ /* 0x000fca000f8e00ff */
[----:B------:R0:W-:Y:S01]  /*14060*/  STL.64 [R1], R10 ;  /* 0x0000000a01007387 */ /* 0x0001e20000100a00 */
[----:B------:R-:W-:Y:S02]  /*14070*/  WARPGROUP.DEPBAR.LE gsb0, 0x0 ;  /* 0x00008000000079c5 */ /* 0x000fe40000010000 */
[----:B------:R-:W-:-:S06]  /*14080*/  WARPGROUP.ARRIVE ;  /* 0x00000000000079c5 */ /* 0x000fcc0000000000 */
[----:B------:R-:W-:Y:S01]  /*14090*/  HGMMA.64x16x16.F32.BF16 R40, gdesc[UR8], RZ, !UPT, gsb0 ;  /* 0x00200000082879f0 */ /* 0x000fe2000c0018ff */
[----:B------:R-:W-:Y:S01]  /*140a0*/  R2UR UR10, R8 ;  /* 0x00000000080a72ca */ /* 0x000fe200000e0000 */
[----:B------:R-:W-:Y:S01]  /*140b0*/  VIADD R8, R4, 0x104 ;  /* 0x0000010404087836 */ /* 0x000fe20000000000 */
[----:B------:R-:W-:Y:S01]  /*140c0*/  R2UR UR11, R9 ;  /* 0x00000000090b72ca */ /* 0x000fe200000e0000 */
[----:B------:R-:W-:Y:S01]  /*140d0*/  IMAD.MOV.U32 R9, RZ, RZ, 0x40000040 ;  /* 0x40000040ff097424 */ /* 0x000fe200078e00ff */
        /* <DEDUP_REMOVED lines=10> */
[----:B------:R-:W-:Y:S01]  /*14180*/  UMOV UR16, UR24 ;  /* 0x0000001800107c82 */ /* 0x000fe20008000000 */
[----:B------:R-:W-:Y:S01]  /*14190*/  UMOV UR17, UR25 ;  /* 0x0000001900117c82 */ /* 0x000fe20008000000 */
[----:B------:R-:W-:Y:S01]  /*141a0*/  UMOV UR4, UR16 ;  /* 0x0000001000047c82 */ /* 0x000fe20008000000 */
[----:B------:R-:W-:Y:S01]  /*141b0*/  UMOV UR5, UR17 ;  /* 0x0000001100057c82 */ /* 0x000fe20008000000 */
[----:B------:R-:W-:Y:S01]  /*141c0*/  UMOV UR8, UR16 ;  /* 0x0000001000087c82 */ /* 0x000fe20008000000 */
[----:B------:R-:W-:Y:S01]  /*141d0*/  UMOV UR9, UR17 ;  /* 0x0000001100097c82 */ /* 0x000fe20008000000 */
[----:B------:R-:W-:Y:S01]  /*141e0*/  UMOV UR12, UR16 ;  /* 0x00000010000c7c82 */ /* 0x000fe20008000000 */
[----:B------:R-:W-:Y:S01]  /*141f0*/  UMOV UR13, UR17 ;  /* 0x00000011000d7c82 */ /* 0x000fe20008000000 */
[----:B------:R-:W-:Y:S01]  /*14200*/  R2UR UR18, R6 ;  /* 0x00000000061272ca */ /* 0x000fe200000e0000 */
[----:B------:R-:W-:Y:S01]  /*14210*/  VIADD R6, R4, 0x84 ;  /* 0x0000008404067836 */ /* 0x000fe20000000000 */
[----:B------:R-:W-:Y:S01]  /*14220*/  R2UR UR19, R7 ;  /* 0x00000000071372ca */ /* 0x000fe200000e0000 */
[----:B------:R-:W-:Y:S01]  /*14230*/  IMAD.MOV.U32 R7, RZ, RZ, 0x40000040 ;  /* 0x40000040ff077424 */ /* 0x000fe200078e00ff */
[----:B------:R-:W-:-:S02]  /*14240*/  WARPGROUP.DEPBAR.LE gsb0, 0x0 ;  /* 0x00008000000079c5 */ /* 0x000fc40000010000 */
[----:B------:R-:W-:-:S06]  /*14250*/  WARPGROUP.ARRIVE ;  /* 0x00000000000079c5 */ /* 0x000fcc0000000000 */
[----:B------:R-:W-:Y:S01]  /*14260*/  HGMMA.64x16x16.F32.BF16 R56, gdesc[UR24], R56, gsb0 ;  /* 0x00200000183879f0 */ /* 0x000fe20008001838 */
[----:B------:R-:W-:Y:S01]  /*14270*/  R2UR UR26, R2 ;  /* 0x00000000021a72ca */ /* 0x000fe200000e0000 */
[----:B------:R-:W-:Y:S01]  /*14280*/  UMOV UR25, 0x40000040 ;  /* 0x4000004000197882 */ /* 0x000fe20000000000 */
[----:B------:R-:W-:Y:S01]  /*14290*/  R2UR UR27, R3 ;  /* 0x00000000031b72ca */ /* 0x000fe200000e0000 */
[----:B------:R-:W-:Y:S02]  /*142a0*/  VIADD R2, R4, 0x184 ;  /* 0x0000018404027836 */ /* 0x000fe40000000000 */
[----:B------:R-:W-:Y:S02]  /*142b0*/  IMAD.MOV.U32 R3, RZ, RZ, 0x40000040 ;  /* 0x40000040ff037424 */ /* 0x000fe400078e00ff */
[----:B0-----:R-:W-:Y:S01]  /*142c0*/  IMAD.U32 R11, RZ, RZ, UR25 ;  /* 0x00000019ff0b7e24 */ /* 0x001fe2000f8e00ff */
[----:B------:R-:W-:Y:S02]  /*142d0*/  WARPGROUP.DEPBAR.LE gsb0, 0x0 ;  /* 0x00008000000079c5 */ /* 0x000fe40000010000 */
[----:B------:R-:W-:-:S06]  /*142e0*/  WARPGROUP.ARRIVE ;  /* 0x00000000000079c5 */ /* 0x000fcc0000000000 */
[----:B------:R-:W-:Y:S01]  /*142f0*/  HGMMA.64x16x16.F32.BF16 R48, gdesc[UR4], R48, gsb0 ;  /* 0x00200000043079f0 */ /* 0x000fe20008001830 */
[----:B------:R-:W-:Y:S01]  /*14300*/  UIADD3 UR4, UR20, 0x4, URZ ;  /* 0x0000000414047890 */ /* 0x000fe2000fffe03f */
[----:B------:R-:W-:Y:S01]  /*14310*/  R2UR UR6, R6 ;  /* 0x00000000060672ca */ /* 0x000fe200000e0000 */
[----:B------:R-:W-:Y:S01]  /*14320*/  VIADD R6, R4, 0x204 ;  /* 0x0000020404067836 */ /* 0x000fe20000000000 */
[----:B------:R-:W-:Y:S01]  /*14330*/  R2UR UR7, R7 ;  /* 0x00000000070772ca */ /* 0x000fe200000e0000 */
[----:B------:R-:W-:-:S03]  /*14340*/  IMAD.MOV.U32 R7, RZ, RZ, 0x40000040 ;  /* 0x40000040ff077424 */ /* 0x000fc600078e00ff */
[----:B------:R-:W-:Y:S02]  /*14350*/  UMOV UR24, UR4 ;  /* 0x0000000400187c82 */ /* 0x000fe40008000000 */
[----:B------:R-:W-:-:S05]  /*14360*/  IMAD.U32 R10, RZ, RZ, UR24 ;  /* 0x00000018ff0a7e24 */ /* 0x000fca000f8e00ff */
[----:B------:R0:W-:Y:S01]  /*14370*/  STL.64 [R1+0x48], R10 ;  /* 0x0000480a01007387 */ /* 0x0001e20000100a00 */
[----:B------:R-:W-:Y:S02]  /*14380*/  WARPGROUP.DEPBAR.LE gsb0, 0x0 ;  /* 0x00008000000079c5 */ /* 0x000fe40000010000 */
[----:B------:R-:W-:-:S06]  /*14390*/  WARPGROUP.ARRIVE ;  /* 0x00000000000079c5 */ /* 0x000fcc0000000000 */
[----:B------:R-:W-:Y:S01]  /*143a0*/  HGMMA.64x16x16.F32.BF16 R40, gdesc[UR8], R40, gsb0 ;  /* 0x00200000082879f0 */ /* 0x000fe20008001828 */
[----:B------:R-:W-:Y:S01]  /*143b0*/  R2UR UR10, R8 ;  /* 0x00000000080a72ca */ /* 0x000fe200000e0000 */
[----:B------:R-:W-:Y:S01]  /*143c0*/  VIADD R8, R4, 0x106 ;  /* 0x0000010604087836 */ /* 0x000fe20000000000 */
[----:B------:R-:W-:Y:S01]  /*143d0*/  R2UR UR11, R9 ;  /* 0x00000000090b72ca */ /* 0x000fe200000e0000 */
[----:B------:R-:W-:Y:S01]  /*143e0*/  IMAD.MOV.U32 R9, RZ, RZ, 0x40000040 ;  /* 0x40000040ff097424 */ /* 0x000fe200078e00ff */
        /* <DEDUP_REMOVED lines=18> */
[----:B------:R-:W-:Y:S02]  /*14510*/  R2UR UR18, R6 ;  /* 0x00000000061272ca */ /* 0x000fe400000e0000 */
[----:B------:R-:W-:Y:S01]  /*14520*/  R2UR UR19, R7 ;  /* 0x00000000071372ca */ /* 0x000fe200000e0000 */
[----:B------:R-:W-:Y:S01]  /*14530*/  IMAD.MOV.U32 R7, RZ, RZ, 0x40000040 ;  /* 0x40000040ff077424 */ /* 0x000fe200078e00ff */
[----:B------:R-:W-:Y:S01]  /*14540*/  IADD3 R6, R4, 0x86, RZ ;  /* 0x0000008604067810 */ /* 0x000fe20007ffe0ff */
        /* <DEDUP_REMOVED lines=160> */
[----:B------:R-:W-:Y:S02]  /*14f50*/  R2UR UR6, R6 ;  /* 0x00000000060672ca */ /* 0x000fe400000e0000 */
[----:B------:R-:W-:Y:S01]  /*14f60*/  R2UR UR7, R7 ;  /* 0x00000000070772ca */ /* 0x000fe200000e0000 */
[----:B------:R-:W-:Y:S01]  /*14f70*/  IMAD.MOV.U32 R7, RZ, RZ, 0x40000040 ;  /* 0x40000040ff077424 */ /* 0x000fe200078e00ff */
[----:B------:R-:W-:Y:S02]  /*14f80*/  IADD3 R6, R4, 0x484, RZ ;  /* 0x0000048404067810 */ /* 0x000fe40007ffe0ff */
        /* <DEDUP_REMOVED lines=163> */
[----:B------:R-:W-:-:S03]  /*159c0*/  IMAD.MOV.U32 R3, RZ, RZ, 0x40000040 ;  /* 0x40000040ff037424 */ /* 0x000fc600078e00ff */
        /* <DEDUP_REMOVED lines=21> */
[----:B------:R-:W-:Y:S03]  /*15b20*/  HGMMA.64x16x16.F32.BF16 R56, gdesc[UR24], R56, gsb0 ;  /* 0x00200000183879f0 */ /* 0x000fe60008001838 */
[----:B------:R-:W-:Y:S02]  /*15b30*/  WARPGROUP.DEPBAR.LE gsb0, 0x0 ;  /* 0x00008000000079c5 */ /* 0x000fe40000010000 */
[----:B------:R-:W-:-:S06]  /*15b40*/  WARPGROUP.ARRIVE ;  /* 0x00000000000079c5 */ /* 0x000fcc0000000000 */
[----:B------:R-:W-:Y:S01]  /*15b50*/  HGMMA.64x16x16.F32.BF16 R48, gdesc[UR4], R48, gsb0 ;  /* 0x00200000043079f0 */ /* 0x000fe20008001830 */
[----:B------:R-:W-:Y:S01]  /*15b60*/  R2UR UR6, R8 ;  /* 0x00000000080672ca */ /* 0x000fe200000e0000 */
[----:B------:R-:W-:Y:S01]  /*15b70*/  UMOV UR4, UR56 ;  /* 0x0000003800047c82 */ /* 0x000fe20008000000 */
[----:B------:R-:W-:Y:S01]  /*15b80*/  R2UR UR7, R9 ;  /* 0x00000000090772ca */ /* 0x000fe200000e0000 */
[----:B------:R-:W-:Y:S01]  /*15b90*/  UMOV UR5, UR57 ;  /* 0x0000003900057c82 */ /* 0x000fe20008000000 */
[----:B------:R-:W-:Y:S02]  /*15ba0*/  VIADD R8, R4, 0x606 ;  /* 0x0000060604087836 */ /* 0x000fe40000000000 */
[----:B------:R-:W-:Y:S01]  /*15bb0*/  IMAD.MOV.U32 R9, RZ, RZ, 0x40000040 ;  /* 0x40000040ff097424 */ /* 0x000fe200078e00ff */
        /* <DEDUP_REMOVED lines=145> */
[----:B------:R-:W-:Y:S01]  /*164d0*/  VIADD R2, R4, 0x784 ;  /* 0x0000078404027836 */ /* 0x000fe20000000000 */
[----:B------:R-:W-:-:S04]  /*164e0*/  MOV R3, 0x40000040 ;  /* 0x4000004000037802 */ /* 0x000fc80000000f00 */
        /* <DEDUP_REMOVED lines=54> */
[C---:B------:R-:W-:Y:S02]  /*16850*/  VIADD R6, R4.reuse, 0x806 ;  /* 0x0000080604067836 */ /* 0x040fe40000000000 */
[----:B------:R-:W-:Y:S02]  /*16860*/  IMAD.MOV.U32 R7, RZ, RZ, 0x40000040 ;  /* 0x40000040ff077424 */ /* 0x000fe400078e00ff */
[----:B------:R-:W-:Y:S01]  /*16870*/  VIADD R4, R4, 0x986 ;  /* 0x0000098604047836 */ /* 0x000fe20000000000 */
        /* <DEDUP_REMOVED lines=33> */
[----:B------:R-:W-:Y:S03]  /*16a90*/  HGMMA.64x16x16.F32.BF16 R56, gdesc[UR36], R56, gsb0 ;  /* 0x00200000243879f0 */ /* 0x000fe60008001838 */
        /* <DEDUP_REMOVED lines=13> */
[----:B0-----:R-:W-:Y:S05]  /*16b70*/  @!P0 BRA `(.L_x_635) ;  /* 0x0000000000048947 */ /* 0x001fea0003800000 */
[----:B------:R-:W-:Y:S01]  /*16b80*/  BPT.TRAP 0x1 ;  /* 0x000000040000795c */ /* 0x000fe20000300000 */
.L_x_635:
[----:B------:R-:W2:Y:S01]  /*16b90*/  LDL R2, [R1+0x8c] ;  /* 0x00008c0001027983 */ /* 0x000ea20000100800 */
[----:B------:R-:W-:Y:S01]  /*16ba0*/  ULDC UR4, c[0x0][0x988] ;  /* 0x0002620000047ab9 */ /* 0x000fe20000000800 */
[----:B------:R-:W-:Y:S02]  /*16bb0*/  P2R R9, PR, RZ, 0x1 ;  /* 0x00000001ff097803 */ /* 0x000fe40000000000 */
[----:B------:R-:W3:Y:S01]  /*16bc0*/  LDL R65, [R1+0x64] ;  /* 0x0000640001417983 */ /* 0x000ee20000100800 */
[----:B------:R-:W-:Y:S01]  /*16bd0*/  VIADD R0, R0, 0x38840 ;  /* 0x0003884000007836 */ /* 0x000fe20000000000 */
[----:B------:R-:W-:Y:S01]  /*16be0*/  ULDC UR38, c[0x0][0x988] ;  /* 0x0002620000267ab9 */ /* 0x000fe20000000800 */
[----:B--2---:R-:W-:-:S05]  /*16bf0*/  IADD3 R133, R133, 0x50, -R2 ;  /* 0x0000005085857810 */ /* 0x004fca0007ffe802 */
[----:B------:R-:W-:-:S05]  /*16c00*/  IMAD R133, R112, -0x50, R133 ;  /* 0xffffffb070857824 */ /* 0x000fca00078e0285 */
[C---:B------:R-:W-:Y:S02]  /*16c10*/  ISETP.GT.AND P2, PT, R133.reuse, RZ, PT ;  /* 0x000000ff8500720c */ /* 0x040fe40003f44270 */
[C---:B------:R-:W-:Y:S02]  /*16c20*/  ISETP.GT.AND P1, PT, R133.reuse, 0x1, PT ;  /* 0x000000018500780c */ /* 0x040fe40003f24270 */
[----:B------:R-:W-:Y:S02]  /*16c30*/  FSEL R7, R56, -INF , P2 ;  /* 0xff80000038077808 */ /* 0x000fe40001000000 */
[----:B------:R-:W-:Y:S02]  /*16c40*/  ISETP.GT.AND P6, PT, R133, 0x8, PT ;  /* 0x000000088500780c */ /* 0x000fe40003fc4270 */
[----:B------:R-:W-:Y:S02]  /*16c50*/  FSEL R56, R57, -INF , P1 ;  /* 0xff80000039387808 */ /* 0x000fe40000800000 */
[----:B------:R-:W-:-:S02]  /*16c60*/  ISETP.GT.AND P5, PT, R133, 0x9, PT ;  /* 0x000000098500780c */ /* 0x000fc40003fa4270 */
[----:B------:R-:W-:Y:S02]  /*16c70*/  FSEL R60, R60, -INF , P6 ;  /* 0xff8000003c3c7808 */ /* 0x000fe40003000000 */
[----:B------:R-:W-:Y:S02]  /*16c80*/  FMNMX.FTZ R3, R7, R56, !PT ;  /* 0x0000003807037209 */ /* 0x000fe40007810000 */
[----:B------:R-:W-:Y:S02]  /*16c90*/  ISETP.GT.AND P4, PT, R133, 0x10, PT ;  /* 0x000000108500780c */ /* 0x000fe40003f84270 */
[----:B------:R-:W-:Y:S02]  /*16ca0*/  FSEL R20, R61, -INF , P5 ;  /* 0xff8000003d147808 */ /* 0x000fe40002800000 */
[----:B------:R-:W-:Y:S02]  /*16cb0*/  FMNMX.FTZ R3, R60, R3, !PT ;  /* 0x000000033c037209 */ /* 0x000fe40007810000 */
        /* <DEDUP_REMOVED lines=8> */
[C---:B------:R-:W-:Y:S02]  /*16d40*/  ISETP.GT.AND P1, PT, R133.reuse, 0x19, PT ;  /* 0x000000198500780c */ /* 0x040fe40003f24270 */
        /* <DEDUP_REMOVED lines=51> */
[----:B------:R-:W-:-:S04]  /*17080*/  FMNMX.FTZ R3, R28, R3, !PT ;  /* 0x000000031c037209 */ /* 0x000fc80007810000 */
[----:B------:R-:W-:-:S05]  /*17090*/  FMNMX.FTZ R13, R76, R3, !PT ;  /* 0x000000034c0d7209 */ /* 0x000fca0007810000 */
[----:B------:R-:W0:Y:S02]  /*170a0*/  SHFL.BFLY PT, R78, R13, 0x2, 0x1f ;  /* 0x0c401f000d4e7f89 */ /* 0x000e2400000e0000 */
[----:B0-----:R-:W-:-:S05]  /*170b0*/  FMNMX.FTZ R78, R13, R78, !PT ;  /* 0x0000004e0d4e7209 */ /* 0x001fca0007810000 */
[----:B------:R-:W0:Y:S01]  /*170c0*/  SHFL.BFLY PT, R5, R78, 0x1, 0x1f ;  /* 0x0c201f004e057f89 */ /* 0x000e2200000e0000 */
[----:B------:R-:W-:Y:S01]  /*170d0*/  IMAD.U32 R3, RZ, RZ, UR4 ;  /* 0x00000004ff037e24 */ /* 0x000fe2000f8e00ff */
[----:B0-----:R-:W-:-:S04]  /*170e0*/  FMNMX.FTZ R5, R78, R5, !PT ;  /* 0x000000054e057209 */ /* 0x001fc80007810000 */
[C---:B------:R-:W-:Y:S01]  /*170f0*/  FSETP.NEU.FTZ.AND P0, PT, R5.reuse, -INF , PT ;  /* 0xff8000000500780b */ /* 0x040fe20003f1d000 */
[----:B------:R-:W-:-:S05]  /*17100*/  FMUL.FTZ R11, R5, R3 ;  /* 0x00000003050b7220 */ /* 0x000fca0000410000 */
[----:B------:R-:W-:Y:S02]  /*17110*/  FSEL R11, R11, RZ, P0 ;  /* 0x000000ff0b0b7208 */ /* 0x000fe40000000000 */
[----:B------:R-:W-:Y:S02]  /*17120*/  ISETP.NE.AND P0, PT, R9, RZ, PT ;  /* 0x000000ff0900720c */ /* 0x000fe40003f05270 */
        /* <DEDUP_REMOVED lines=11> */
[----:B------:R-:W-:Y:S02]  /*171e0*/  FMNMX.FTZ R9, R34, R9, !PT ;  /* 0x0000000922097209 */ /* 0x000fe40007810000 */
[----:B------:R-:W-:Y:S02]  /*171f0*/  FSEL R38, R38, -INF , P6 ;  /* 0xff80000026267808 */ /* 0x000fe40003000000 */
[----:B------:R-:W-:Y:S01]  /*17200*/  FMNMX.FTZ R13, R14, R9, !PT ;  /* 0x000000090e0d7209 */ /* 0x000fe20007810000 */
[----:B------:R-:W-:Y:S01]  /*17210*/  FFMA.FTZ R21, R20, R3, -R11 ;  /* 0x0000000314157223 */ /* 0x000fe2000001080b */
[----:B------:R-:W-:Y:S02]  /*17220*/  FSEL R20, R39, -INF , P5 ;  /* 0xff80000027147808 */ /* 0x000fe40002800000 */
[----:B------:R-:W-:Y:S02]  /*17230*/  FMNMX.FTZ R13, R38, R13, !PT ;  /* 0x0000000d260d7209 */ /* 0x000fe40007810000 */
[----:B------:R-:W-:-:S02]  /*17240*/  FSEL R26, R26, -INF , P4 ;  /* 0xff8000001a1a7808 */ /* 0x000fc40002000000 */
[----:B------:R-:W-:Y:S01]  /*17250*/  FMNMX.FTZ R13, R20, R13, !PT ;  /* 0x0000000d140d7209 */ /* 0x000fe20007810000 */
[--C-:B------:R-:W-:Y:S01]  /*17260*/  FFMA.FTZ R204, R48, R3, -R11.reuse ;  /* 0x0000000330cc7223 */ /* 0x100fe2000001080b */
[----:B------:R-:W-:Y:S02]  /*17270*/  FSEL R48, R27, -INF , P3 ;  /* 0xff8000001b307808 */ /* 0x000fe40001800000 */
[----:B------:R-:W-:Y:S02]  /*17280*/  FMNMX.FTZ R13, R26, R13, !PT ;  /* 0x0000000d1a0d7209 */ /* 0x000fe40007810000 */
[----:B------:R-:W-:Y:S02]  /*17290*/  FSEL R30, R30, -INF , P2 ;  /* 0xff8000001e1e7808 */ /* 0x000fe40001000000 */
[----:B------:R-:W-:Y:S01]  /*172a0*/  FMNMX.FTZ R15, R48, R13, !PT ;  /* 0x0000000d300f7209 */ /* 0x000fe20007810000 */
[-CC-:B------:R-:W-:Y:S01]  /*172b0*/  FFMA.FTZ R208, R7, R3.reuse, -R11.reuse ;  /* 0x0000000307d07223 */ /* 0x180fe2000001080b */
[----:B------:R-:W-:Y:S01]  /*172c0*/  FFMA.FTZ R7, R56, R3, -R11 ;  /* 0x0000000338077223 */ /* 0x000fe2000001080b */
[----:B------:R-:W-:-:S02]  /*172d0*/  FSEL R56, R31, -INF , P1 ;  /* 0xff8000001f387808 */ /* 0x000fc40000800000 */
[----:B------:R-:W-:Y:S01]  /*172e0*/  FMNMX.FTZ R15, R30, R15, !PT ;  /* 0x0000000f1e0f7209 */ /* 0x000fe20007810000 */
[----:B------:R-:W-:-:S03]  /*172f0*/  FFMA.FTZ R25, R4, R3, -R11 ;  /* 0x0000000304197223 */ /* 0x000fc6000001080b */
[----:B------:R-:W-:-:S05]  /*17300*/  FMNMX.FTZ R4, R56, R15, !PT ;  /* 0x0000000f38047209 */ /* 0x000fca0007810000 */
[----:B------:R-:W0:Y:S02]  /*17310*/  SHFL.BFLY PT, R27, R4, 0x2, 0x1f ;  /* 0x0c401f00041b7f89 */ /* 0x000e2400000e0000 */
[----:B0-----:R-:W-:-:S05]  /*17320*/  FMNMX.FTZ R31, R4, R27, !PT ;  /* 0x0000001b041f7209 */ /* 0x001fca0007810000 */
[----:B------:R-:W0:Y:S02]  /*17330*/  SHFL.BFLY PT, R4, R31, 0x1, 0x1f ;  /* 0x0c201f001f047f89 */ /* 0x000e2400000e0000 */
[----:B0-----:R-:W-:-:S04]  /*17340*/  FMNMX.FTZ R4, R31, R4, !PT ;  /* 0x000000041f047209 */ /* 0x001fc80007810000 */
[C---:B------:R-:W-:Y:S01]  /*17350*/  FSETP.NEU.FTZ.AND P1, PT, R4.reuse, -INF , PT ;  /* 0xff8000000400780b */ /* 0x040fe20003f3d000 */
[----:B------:R-:W-:-:S05]  /*17360*/  FMUL.FTZ R33, R4, R3 ;  /* 0x0000000304217220 */ /* 0x000fca0000410000 */
[----:B------:R-:W-:-:S05]  /*17370*/  FSEL R33, R33, RZ, P1 ;  /* 0x000000ff21217208 */ /* 0x000fca0000800000 */
[-C--:B------:R-:W-:Y:S02]  /*17380*/  FFMA.FTZ R197, R34, R3.reuse, -R33 ;  /* 0x0000000322c57223 */ /* 0x080fe40000010821 */
[----:B------:R-:W2:Y:S01]  /*17390*/  LDL R34, [R1+0x60] ;  /* 0x0000600001227983 */ /* 0x000ea20000100800 */
[-CC-:B------:R-:W-:Y:S01]  /*173a0*/  FFMA.FTZ R210, R60, R3.reuse, -R11.reuse ;  /* 0x000000033cd27223 */ /* 0x180fe2000001080b */
[----:B------:R-:W-:Y:S01]  /*173b0*/  MUFU.EX2 R208, R208 ;  /* 0x000000d000d07308 */ /* 0x000fe20000000800 */
[-C--:B------:R-:W-:Y:S01]  /*173c0*/  FFMA.FTZ R192, R24, R3.reuse, -R11 ;  /* 0x0000000318c07223 */ /* 0x080fe2000001080b */
[-CC-:B------:R-:W-:Y:S01]  /*173d0*/  FFMA.FTZ R209, R58, R3.reuse, -R33.reuse ;  /* 0x000000033ad17223 */ /* 0x180fe20000010821 */
[----:B------:R-:W-:-:S05]  /*173e0*/  FFMA.FTZ R24, R59, R3, -R33 ;  /* 0x000000033b187223 */ /* 0x000fca0000010821 */
[----:B------:R-:W0:Y:S01]  /*173f0*/  MUFU.EX2 R7, R7 ;  /* 0x0000000700077308 */ /* 0x000e220000000800 */
[----:B------:R-:W-:-:S07]  /*17400*/  FFMA.FTZ R211, R62, R3, -R33 ;  /* 0x000000033ed37223 */ /* 0x000fce0000010821 */
[----:B------:R-:W1:Y:S01]  /*17410*/  MUFU.EX2 R210, R210 ;  /* 0x000000d200d27308 */ /* 0x000e620000000800 */
[----:B------:R-:W-:-:S07]  /*17420*/  FFMA.FTZ R2, R2, R3, -R33 ;  /* 0x0000000302027223 */ /* 0x000fce0000010821 */
[----:B------:R-:W4:Y:S01]  /*17430*/  MUFU.EX2 R9, R21 ;  /* 0x0000001500097308 */ /* 0x000f220000000800 */
[----:B------:R-:W-:-:S07]  /*17440*/  FFMA.FTZ R205, R50, R3, -R33 ;  /* 0x0000000332cd7223 */ /* 0x000fce0000010821 */
[----:B------:R-:W-:Y:S08]  /*17450*/  MUFU.EX2 R209, R209 ;  /* 0x000000d100d17308 */ /* 0x000ff00000000800 */
[----:B------:R-:W5:Y:S01]  /*17460*/  MUFU.EX2 R24, R24 ;  /* 0x0000001800187308 */ /* 0x000f620000000800 */
[----:B0-----:R-:W-:-:S07]  /*17470*/  FADD.FTZ R35, R208, R7 ;  /* 0x00000007d0237221 */ /* 0x001fce0000010000 */
[----:B------:R-:W0:Y:S01]  /*17480*/  MUFU.EX2 R204, R204 ;  /* 0x000000cc00cc7308 */ /* 0x000e220000000800 */
[----:B------:R-:W-:-:S07]  /*17490*/  FFMA.FTZ R6, R6, R3, -R33 ;  /* 0x0000000306067223 */ /* 0x000fce0000010821 */
[----:B------:R-:W3:Y:S01]  /*174a0*/  MUFU.EX2 R211, R211 ;  /* 0x000000d300d37308 */ /* 0x000ee20000000800 */
[----:B------:R-:W-:Y:S01]  /*174b0*/  FFMA.FTZ R194, R28, R3, -R11 ;  /* 0x000000031cc27223 */ /* 0x000fe2000001080b */
[----:B-1----:R-:W-:-:S06]  /*174c0*/  FADD.FTZ R28, R210, R35 ;  /* 0x00000023d21c7221 */ /* 0x002fcc0000010000 */
[----:B------:R-:W1:Y:S01]  /*174d0*/  MUFU.EX2 R2, R2 ;  /* 0x0000000200027308 */ /* 0x000e620000000800 */
[-C--:B------:R-:W-:Y:S01]  /*174e0*/  FFMA.FTZ R207, R54, R3.reuse, -R33 ;  /* 0x0000000336cf7223 */ /* 0x080fe20000010821 */
[----:B------:R-:W-:Y:S01]  /*174f0*/  FFMA.FTZ R206, R52, R3, -R11 ;  /* 0x0000000334ce7223 */ /* 0x000fe2000001080b */
[----:B----4-:R-:W-:-:S05]  /*17500*/  FADD.FTZ R35, R9, R28 ;  /* 0x0000001c09237221 */ /* 0x010fca0000010000 */
[----:B------:R-:W4:Y:S01]  /*17510*/  MUFU.EX2 R205, R205 ;  /* 0x000000cd00cd7308 */ /* 0x000f220000000800 */
[----:B-----5:R-:W-:Y:S01]  /*17520*/  FADD.FTZ R28, R209, R24 ;  /* 0x00000018d11c7221 */ /* 0x020fe20000010000 */
[-C--:B------:R-:W-:Y:S01]  /*17530*/  FFMA.FTZ R8, R8, R3.reuse, -R33 ;  /* 0x0000000308087223 */ /* 0x080fe20000010821 */
[-CC-:B------:R-:W-:Y:S01]  /*17540*/  FFMA.FTZ R15, R64, R3.reuse, -R11.reuse ;  /* 0x00000003400f7223 */ /* 0x180fe2000001080b */
[----:B------:R-:W-:-:S04]  /*17550*/  FFMA.FTZ R196, R32, R3, -R11 ;  /* 0x0000000320c47223 */ /* 0x000fc8000001080b */
[----:B------:R-:W5:Y:S01]  /*17560*/  MUFU.EX2 R6, R6 ;  /* 0x0000000600067308 */ /* 0x000f620000000800 */
[----:B0-----:R-:W-:Y:S01]  /*17570*/  FADD.FTZ R32, R204, R35 ;  /* 0x00000023cc207221 */ /* 0x001fe20000010000 */
[----:B---3--:R-:W-:Y:S01]  /*17580*/  FADD.FTZ R35, R211, R28 ;  /* 0x0000001cd3237221 */ /* 0x008fe20000010000 */
[----:B------:R-:W-:-:S05]  /*17590*/  FFMA.FTZ R201, R42, R3, -R33 ;  /* 0x000000032ac97223 */ /* 0x000fca0000010821 */
[----:B------:R-:W0:Y:S01]  /*175a0*/  MUFU.EX2 R13, R25 ;  /* 0x00000019000d7308 */ /* 0x000e220000000800 */
[----:B------:R-:W-:Y:S01]  /*175b0*/  FFMA.FTZ R200, R40, R3, -R11 ;  /* 0x0000000328c87223 */ /* 0x000fe2000001080b */
[----:B-1----:R-:W-:-:S06]  /*175c0*/  FADD.FTZ R28, R2, R35 ;  /* 0x00000023021c7221 */ /* 0x002fcc0000010000 */
[----:B------:R-:W1:Y:S01]  /*175d0*/  MUFU.EX2 R207, R207 ;  /* 0x000000cf00cf7308 */ /* 0x000e620000000800 */
[-C--:B------:R-:W-:Y:S01]  /*175e0*/  FFMA.FTZ R10, R10, R3.reuse, -R33 ;  /* 0x000000030a0a7223 */ /* 0x080fe20000010821 */
[----:B------:R-:W-:-:S06]  /*175f0*/  FFMA.FTZ R21, R66, R3, -R11 ;  /* 0x0000000342157223 */ /* 0x000fcc000001080b */
[----:B------:R-:W3:Y:S01]  /*17600*/  MUFU.EX2 R206, R206 ;  /* 0x000000ce00ce7308 */ /* 0x000ee20000000800 */
[----:B----4-:R-:W-:Y:S01]  /*17610*/  FADD.FTZ R35, R205, R28 ;  /* 0x0000001ccd237221 */ /* 0x010fe20000010000 */
[----:B------:R-:W-:-:S06]  /*17620*/  FFMA.FTZ R203, R46, R3, -R33 ;  /* 0x000000032ecb7223 */ /* 0x000fcc0000010821 */
[----:B------:R-:W4:Y:S01]  /*17630*/  MUFU.EX2 R8, R8 ;  /* 0x0000000800087308 */ /* 0x000f220000000800 */
[----:B------:R-:W-:-:S07]  /*17640*/  FFMA.FTZ R202, R44, R3, -R11 ;  /* 0x000000032cca7223 */ /* 0x000fce000001080b */
[----:B------:R-:W4:Y:S01]  /*17650*/  MUFU.EX2 R15, R15 ;  /* 0x0000000f000f7308 */ /* 0x000f220000000800 */
[----:B-----5:R-:W-:Y:S01]  /*17660*/  FADD.FTZ R28, R6, R35 ;  /* 0x00000023061c7221 */ /* 0x020fe20000010000 */
[----:B------:R-:W-:-:S06]  /*17670*/  FFMA.FTZ R12, R12, R3, -R33 ;  /* 0x000000030c0c7223 */ /* 0x000fcc0000010821 */
[----:B------:R-:W5:Y:S01]  /*17680*/  MUFU.EX2 R201, R201 ;  /* 0x000000c900c97308 */ /* 0x000f620000000800 */
[----:B0-----:R-:W-:Y:S01]  /*17690*/  FADD.FTZ R37, R13, R32 ;  /* 0x000000200d257221 */ /* 0x001fe20000010000 */
[----:B------:R-:W-:-:S06]  /*176a0*/  FFMA.FTZ R25, R68, R3, -R11 ;  /* 0x0000000344197223 */ /* 0x000fcc000001080b */
[----:B------:R-:W0:Y:S01]  /*176b0*/  MUFU.EX2 R200, R200 ;  /* 0x000000c800c87308 */ /* 0x000e220000000800 */
[----:B------:R-:W-:Y:S01]  /*176c0*/  PRMT R0, R65, 0x654, R0 ;  /* 0x0000065441007816 */ /* 0x000fe20000000000 */
[----:B-1----:R-:W-:-:S06]  /*176d0*/  FADD.FTZ R35, R207, R28 ;  /* 0x0000001ccf237221 */ /* 0x002fcc0000010000 */
[----:B------:R-:W1:Y:S01]  /*176e0*/  MUFU.EX2 R10, R10 ;  /* 0x0000000a000a7308 */ /* 0x000e620000000800 */
[----:B---3--:R-:W-:Y:S01]  /*176f0*/  FADD.FTZ R32, R206, R37 ;  /* 0x00000025ce207221 */ /* 0x008fe20000010000 */
[----:B------:R4:W-:Y:S06]  /*17700*/  SYNCS.ARRIVE.TRANS64.RED.A1T0 RZ, [R0+URZ], RZ ;  /* 0x000000ff00ff79a7 */ /* 0x0009ec000810043f */
[----:B------:R-:W3:Y:S01]  /*17710*/  MUFU.EX2 R21, R21 ;  /* 0x0000001500157308 */ /* 0x000ee20000000800 */
[----:B------:R-:W-:Y:S01]  /*17720*/  FFMA.FTZ R14, R14, R3, -R33 ;  /* 0x000000030e0e7223 */ /* 0x000fe20000010821 */
[----:B----4-:R-:W-:-:S06]  /*17730*/  FADD.FTZ R0, R8, R35 ;  /* 0x0000002308007221 */ /* 0x010fcc0000010000 */
[----:B------:R-:W4:Y:S01]  /*17740*/  MUFU.EX2 R203, R203 ;  /* 0x000000cb00cb7308 */ /* 0x000f220000000800 */
[----:B------:R-:W-:Y:S01]  /*17750*/  FADD.FTZ R37, R15, R32 ;  /* 0x000000200f257221 */ /* 0x000fe20000010000 */
[----:B------:R-:W-:-:S06]  /*17760*/  FFMA.FTZ R27, R70, R3, -R11 ;  /* 0x00000003461b7223 */ /* 0x000fcc000001080b */
[----:B------:R-:W4:Y:S01]  /*17770*/  MUFU.EX2 R202, R202 ;  /* 0x000000ca00ca7308 */ /* 0x000f220000000800 */
[----:B-----5:R-:W-:Y:S01]  /*17780*/  FADD.FTZ R35, R201, R0 ;  /* 0x00000000c9237221 */ /* 0x020fe20000010000 */
[----:B------:R-:W-:-:S06]  /*17790*/  FFMA.FTZ R199, R38, R3, -R33 ;  /* 0x0000000326c77223 */ /* 0x000fcc0000010821 */
[----:B------:R-:W5:Y:S01]  /*177a0*/  MUFU.EX2 R12, R12 ;  /* 0x0000000c000c7308 */ /* 0x000f620000000800 */
[----:B0-----:R-:W-:Y:S01]  /*177b0*/  FADD.FTZ R32, R200, R37 ;  /* 0x00000025c8207221 */ /* 0x001fe20000010000 */
[----:B------:R-:W-:-:S06]  /*177c0*/  FFMA.FTZ R198, R36, R3, -R11 ;  /* 0x0000000324c67223 */ /* 0x000fcc000001080b */
[----:B------:R-:W0:Y:S01]  /*177d0*/  MUFU.EX2 R25, R25 ;  /* 0x0000001900197308 */ /* 0x000e220000000800 */
[----:B-1----:R-:W-:Y:S01]  /*177e0*/  FADD.FTZ R0, R10, R35 ;  /* 0x000000230a007221 */ /* 0x002fe20000010000 */
[----:B---3--:R-:W-:-:S06]  /*177f0*/  FADD.FTZ R37, R21, R32 ;  /* 0x0000002015257221 */ /* 0x008fcc0000010000 */
[----:B------:R-:W1:Y:S01]  /*17800*/  MUFU.EX2 R197, R197 ;  /* 0x000000c500c57308 */ /* 0x000e620000000800 */
[-C--:B------:R-:W-:Y:S01]  /*17810*/  FFMA.FTZ R20, R20, R3.reuse, -R33 ;  /* 0x0000000314147223 */ /* 0x080fe20000010821 */
[----:B------:R-:W-:-:S06]  /*17820*/  FFMA.FTZ R29, R72, R3, -R11 ;  /* 0x00000003481d7223 */ /* 0x000fcc000001080b */
[----:B------:R-:W3:Y:S01]  /*17830*/  MUFU.EX2 R196, R196 ;  /* 0x000000c400c47308 */ /* 0x000ee20000000800 */
[----:B------:R-:W-:Y:S01]  /*17840*/  F2FP.BF16.F32.PACK_AB R208, R7, R208 ;  /* 0x000000d007d0723e */ /* 0x000fe200000010ff */
[----:B----4-:R-:W-:-:S06]  /*17850*/  FADD.FTZ R7, R203, R0 ;  /* 0x00000000cb077221 */ /* 0x010fcc0000010000 */
[----:B------:R-:W4:Y:S01]  /*17860*/  MUFU.EX2 R14, R14 ;  /* 0x0000000e000e7308 */ /* 0x000f220000000800 */
[----:B------:R-:W-:Y:S01]  /*17870*/  FADD.FTZ R28, R202, R37 ;  /* 0x00000025ca1c7221 */ /* 0x000fe20000010000 */
[----:B------:R-:W-:-:S06]  /*17880*/  FFMA.FTZ R26, R26, R3, -R33 ;  /* 0x000000031a1a7223 */ /* 0x000fcc0000010821 */
[----:B------:R-:W4:Y:S01]  /*17890*/  MUFU.EX2 R27, R27 ;  /* 0x0000001b001b7308 */ /* 0x000f220000000800 */
[----:B-----5:R-:W-:Y:S01]  /*178a0*/  FADD.FTZ R0, R12, R7 ;  /* 0x000000070c007221 */ /* 0x020fe20000010000 */
[----:B0-----:R-:W-:-:S06]  /*178b0*/  FADD.FTZ R37, R25, R28 ;  /* 0x0000001c19257221 */ /* 0x001fcc0000010000 */
[----:B------:R-:W0:Y:S01]  /*178c0*/  MUFU.EX2 R199, R199 ;  /* 0x000000c700c77308 */ /* 0x000e220000000800 */
[----:B------:R-:W-:-:S07]  /*178d0*/  FFMA.FTZ R48, R48, R3, -R33 ;  /* 0x0000000330307223 */ /* 0x000fce0000010821 */
[----:B------:R-:W5:Y:S01]  /*178e0*/  MUFU.EX2 R198, R198 ;  /* 0x000000c600c67308 */ /* 0x000f620000000800 */
[----:B------:R-:W-:Y:S01]  /*178f0*/  FFMA.FTZ R74, R74, R3, -R11 ;  /* 0x000000034a4a7223 */ /* 0x000fe2000001080b */
[----:B-1----:R-:W-:-:S06]  /*17900*/  FADD.FTZ R7, R197, R0 ;  /* 0x00000000c5077221 */ /* 0x002fcc0000010000 */
[----:B------:R-:W1:Y:S01]  /*17910*/  MUFU.EX2 R20, R20 ;  /* 0x0000001400147308 */ /* 0x000e620000000800 */
[----:B------:R-:W-:Y:S01]  /*17920*/  FFMA.FTZ R30, R30, R3, -R33 ;  /* 0x000000031e1e7223 */ /* 0x000fe20000010821 */
[----:B---3--:R-:W-:-:S06]  /*17930*/  FADD.FTZ R28, R196, R37 ;  /* 0x00000025c41c7221 */ /* 0x008fcc0000010000 */
[----:B------:R-:W3:Y:S01]  /*17940*/  MUFU.EX2 R29, R29 ;  /* 0x0000001d001d7308 */ /* 0x000ee20000000800 */
[----:B----4-:R-:W-:Y:S01]  /*17950*/  FADD.FTZ R0, R14, R7 ;  /* 0x000000070e007221 */ /* 0x010fe20000010000 */
[----:B------:R-:W-:-:S06]  /*17960*/  FFMA.FTZ R33, R56, R3, -R33 ;  /* 0x0000000338217223 */ /* 0x000fcc0000010821 */
[----:B------:R-:W4:Y:S01]  /*17970*/  MUFU.EX2 R26, R26 ;  /* 0x0000001a001a7308 */ /* 0x000f220000000800 */
[----:B------:R-:W-:Y:S01]  /*17980*/  FADD.FTZ R35, R27, R28 ;  /* 0x0000001c1b237221 */ /* 0x000fe20000010000 */
[----:B------:R-:W-:-:S06]  /*17990*/  FFMA.FTZ R11, R76, R3, -R11 ;  /* 0x000000034c0b7223 */ /* 0x000fcc000001080b */
[----:B------:R-:W4:Y:S01]  /*179a0*/  MUFU.EX2 R192, R192 ;  /* 0x000000c000c07308 */ /* 0x000f220000000800 */
[----:B------:R-:W-:Y:S01]  /*179b0*/  F2FP.BF16.F32.PACK_AB R200, R21, R200 ;  /* 0x000000c815c8723e */ /* 0x000fe200000010ff */
[----:B0-----:R-:W-:-:S06]  /*179c0*/  FADD.FTZ R7, R199, R0 ;  /* 0x00000000c7077221 */ /* 0x001fcc0000010000 */
[----:B------:R-:W0:Y:S01]  /*179d0*/  MUFU.EX2 R193, R48 ;  /* 0x0000003000c17308 */ /* 0x000e220000000800 */
[----:B-----5:R-:W-:Y:S01]  /*179e0*/  FADD.FTZ R28, R198, R35 ;  /* 0x00000023c61c7221 */ /* 0x020fe20000010000 */
[----:B------:R-:W-:-:S06]  /*179f0*/  VIADD R21, R112, 0xfffffffe ;  /* 0xfffffffe70157836 */ /* 0x000fcc0000000000 */
[----:B------:R-:W5:Y:S01]  /*17a00*/  MUFU.EX2 R31, R74 ;  /* 0x0000004a001f7308 */ /* 0x000f620000000800 */
[----:B------:R-:W-:Y:S01]  /*17a10*/  F2FP.BF16.F32.PACK_AB R210, R9, R210 ;  /* 0x000000d209d2723e */ /* 0x000fe200000010ff */
[----:B-1----:R-:W-:-:S06]  /*17a20*/  FADD.FTZ R7, R20, R7 ;  /* 0x0000000714077221 */ /* 0x002fcc0000010000 */
[----:B------:R-:W1:Y:S01]  /*17a30*/  MUFU.EX2 R30, R30 ;  /* 0x0000001e001e7308 */ /* 0x000e620000000800 */
[----:B---3--:R-:W-:-:S07]  /*17a40*/  FADD.FTZ R9, R29, R28 ;  /* 0x0000001c1d097221 */ /* 0x008fce0000010000 */
[----:B------:R-:W3:Y:S01]  /*17a50*/  MUFU.EX2 R194, R194 ;  /* 0x000000c200c27308 */ /* 0x000ee20000000800 */
[----:B--2---:R-:W-:Y:S01]  /*17a60*/  ISETP.GE.AND P1, PT, R21, R34, PT ;  /* 0x000000221500720c */ /* 0x004fe20003f26270 */
[----:B----4-:R-:W-:-:S06]  /*17a70*/  FADD.FTZ R0, R26, R7 ;  /* 0x000000071a007221 */ /* 0x010fcc0000010000 */
[----:B------:R-:W2:Y:S01]  /*17a80*/  MUFU.EX2 R33, R33 ;  /* 0x0000002100217308 */ /* 0x000ea20000000800 */
[----:B------:R-:W-:-:S07]  /*17a90*/  FADD.FTZ R28, R192, R9 ;  /* 0x00000009c01c7221 */ /* 0x000fce0000010000 */
[----:B------:R-:W4:Y:S01]  /*17aa0*/  MUFU.EX2 R11, R11 ;  /* 0x0000000b000b7308 */ /* 0x000f220000000800 */
[----:B0-----:R-:W-:Y:S01]  /*17ab0*/  FADD.FTZ R7, R193, R0 ;  /* 0x00000000c1077221 */ /* 0x001fe20000010000 */
[----:B-----5:R-:W-:Y:S01]  /*17ac0*/  FADD.FTZ R9, R31, R28 ;  /* 0x0000001c1f097221 */ /* 0x020fe20000010000 */
[----:B------:R-:W-:Y:S02]  /*17ad0*/  BSSY B0, `(.L_x_636) ;  /* 0x000056b000007945 */ /* 0x000fe40003800000 */
[----:B-1----:R-:W-:Y:S01]  /*17ae0*/  FADD.FTZ R0, R30, R7 ;  /* 0x000000071e007221 */ /* 0x002fe20000010000 */
[----:B---3--:R-:W-:Y:S01]  /*17af0*/  FADD.FTZ R228, R194, R9 ;  /* 0x00000009c2e47221 */ /* 0x008fe20000010000 */
[----:B------:R-:W-:Y:S01]  /*17b00*/  F2FP.BF16.F32.PACK_AB R202, R25, R202 ;  /* 0x000000ca19ca723e */ /* 0x000fe200000010ff */
[--C-:B------:R-:W-:Y:S01]  /*17b10*/  IMAD.MOV.U32 R150, RZ, RZ, R151.reuse ;  /* 0x000000ffff967224 */ /* 0x100fe200078e0097 */
[----:B------:R-:W-:Y:S01]  /*17b20*/  F2FP.BF16.F32.PACK_AB R196, R27, R196 ;  /* 0x000000c41bc4723e */ /* 0x000fe200000010ff */
[----:B--2---:R-:W-:Y:S01]  /*17b30*/  FADD.FTZ R227, R33, R0 ;  /* 0x0000000021e37221 */ /* 0x004fe20000010000 */
[----:B------:R-:W-:Y:S01]  /*17b40*/  F2FP.BF16.F32.PACK_AB R198, R29, R198 ;  /* 0x000000c61dc6723e */ /* 0x000fe200000010ff */
[----:B------:R-:W-:Y:S01]  /*17b50*/  IMAD.MOV.U32 R0, RZ, RZ, 0x3f800000 ;  /* 0x3f800000ff007424 */ /* 0x000fe200078e00ff */
[----:B------:R-:W-:Y:S01]  /*17b60*/  F2FP.BF16.F32.PACK_AB R192, R31, R192 ;  /* 0x000000c01fc0723e */ /* 0x000fe200000010ff */
[--C-:B------:R-:W-:Y:S01]  /*17b70*/  IMAD.MOV.U32 R149, RZ, RZ, R151.reuse ;  /* 0x000000ffff957224 */ /* 0x100fe200078e0097 */
[----:B------:R-:W-:Y:S01]  /*17b80*/  F2FP.BF16.F32.PACK_AB R209, R24, R209 ;  /* 0x000000d118d1723e */ /* 0x000fe200000010ff */
[--C-:B------:R-:W-:Y:S01]  /*17b90*/  IMAD.MOV.U32 R148, RZ, RZ, R151.reuse ;  /* 0x000000ffff947224 */ /* 0x100fe200078e0097 */
[----:B------:R-:W-:Y:S01]  /*17ba0*/  F2FP.BF16.F32.PACK_AB R211, R2, R211 ;  /* 0x000000d302d3723e */ /* 0x000fe200000010ff */
[----:B----4-:R-:W-:Y:S01]  /*17bb0*/  FADD.FTZ R228, R11, R228 ;  /* 0x000000e40be47221 */ /* 0x010fe20000010000 */
[----:B------:R-:W-:Y:S01]  /*17bc0*/  F2FP.BF16.F32.PACK_AB R193, R193, R26 ;  /* 0x0000001ac1c1723e */ /* 0x000fe200000010ff */
[----:B------:R-:W-:Y:S01]  /*17bd0*/  IMAD.MOV.U32 R2, RZ, RZ, 0x3f800000 ;  /* 0x3f800000ff027424 */ /* 0x000fe200078e00ff */
[----:B------:R-:W-:Y:S01]  /*17be0*/  F2FP.BF16.F32.PACK_AB R195, R33, R30 ;  /* 0x0000001e21c3723e */ /* 0x000fe200000010ff */
[--C-:B------:R-:W-:Y:S01]  /*17bf0*/  IMAD.MOV.U32 R147, RZ, RZ, R151.reuse ;  /* 0x000000ffff937224 */ /* 0x100fe200078e0097 */
        /* <DEDUP_REMOVED lines=18> */
[-C--:B------:R-:W-:Y:S01]  /*17d20*/  MOV R130, R151.reuse ;  /* 0x0000009700827202 */ /* 0x080fe20000000f00 */
[--C-:B------:R-:W-:Y:S01]  /*17d30*/  IMAD.MOV.U32 R137, RZ, RZ, R151.reuse ;  /* 0x000000ffff897224 */ /* 0x100fe200078e0097 */
[-C--:B------:R-:W-:Y:S01]  /*17d40*/  MOV R88, R151.reuse ;  /* 0x0000009700587202 */ /* 0x080fe20000000f00 */
[--C-:B------:R-:W-:Y:S01]  /*17d50*/  IMAD.MOV.U32 R136, RZ, RZ, R151.reuse ;  /* 0x000000ffff887224 */ /* 0x100fe200078e0097 */
[----:B------:R-:W-:Y:S01]  /*17d60*/  MOV R46, R151 ;  /* 0x00000097002e7202 */ /* 0x000fe20000000f00 */
[----:B------:R-:W-:-:S02]  /*17d70*/  IMAD.MOV.U32 R135, RZ, RZ, R151 ;  /* 0x000000ffff877224 */ /* 0x000fc400078e0097 */
[--C-:B------:R-:W-:Y:S02]  /*17d80*/  IMAD.MOV.U32 R134, RZ, RZ, R151.reuse ;  /* 0x000000ffff867224 */ /* 0x100fe400078e0097 */
[--C-:B------:R-:W-:Y:S02]  /*17d90*/  IMAD.MOV.U32 R133, RZ, RZ, R151.reuse ;  /* 0x000000ffff857224 */ /* 0x100fe400078e0097 */
[--C-:B------:R-:W-:Y:S02]  /*17da0*/  IMAD.MOV.U32 R132, RZ, RZ, R151.reuse ;  /* 0x000000ffff847224 */ /* 0x100fe400078e0097 */
[--C-:B------:R-:W-:Y:S02]  /*17db0*/  IMAD.MOV.U32 R131, RZ, RZ, R151.reuse ;  /* 0x000000ffff837224 */ /* 0x100fe400078e0097 */
[--C-:B------:R-:W-:Y:S02]  /*17dc0*/  IMAD.MOV.U32 R129, RZ, RZ, R151.reuse ;  /* 0x000000ffff817224 */ /* 0x100fe400078e0097 */
        /* <DEDUP_REMOVED lines=102> */
[----:B------:R-:W-:Y:S01]  /*18430*/  IMAD.MOV.U32 R24, RZ, RZ, R151 ;  /* 0x000000ffff187224 */ /* 0x000fe200078e0097 */
[----:B------:R-:W-:Y:S06]  /*18440*/  @!P1 BRA `(.L_x_637) ;  /* 0x0000004c004c9947 */ /* 0x000fec0003800000 */
[----:B------:R-:W-:Y:S01]  /*18450*/  IMAD.MOV.U32 R20, RZ, RZ, R4 ;  /* 0x000000ffff147224 */ /* 0x000fe200078e0004 */
[----:B------:R-:W-:Y:S01]  /*18460*/  CS2R R150, SRZ ;  /* 0x0000000000967805 */ /* 0x000fe2000001ff00 */
[----:B------:R-:W-:Y:S01]  /*18470*/  IMAD.MOV.U32 R15, RZ, RZ, R5 ;  /* 0x000000ffff0f7224 */ /* 0x000fe200078e0005 */
[----:B------:R-:W-:Y:S01]  /*18480*/  CS2R R146, SRZ ;  /* 0x0000000000927805 */ /* 0x000fe2000001ff00 */
[----:B------:R-:W-:Y:S01]  /*18490*/  IMAD.MOV.U32 R14, RZ, RZ, R229 ;  /* 0x000000ffff0e7224 */ /* 0x000fe200078e00e5 */
[----:B------:R-:W-:Y:S01]  /*184a0*/  CS2R R142, SRZ ;  /* 0x00000000008e7805 */ /* 0x000fe2000001ff00 */
[----:B------:R-:W-:Y:S01]  /*184b0*/  IMAD.MOV.U32 R8, RZ, RZ, R226 ;  /* 0x000000ffff087224 */ /* 0x000fe200078e00e2 */
        /* <DEDUP_REMOVED lines=61> */
[----:B------:R-:W-:-:S07]  /*18890*/  CS2R R24, SRZ ;  /* 0x0000000000187805 */ /* 0x000fce000001ff00 */
.L_x_650:
[----:B------:R-:W-:-:S04]  /*188a0*/  ISETP.NE.AND P1, PT, R8, 0x1, PT ;  /* 0x000000010800780c */ /* 0x000fc80003f25270 */
[----:B------:R-:W-:-:S04]  /*188b0*/  SEL R229, RZ, 0x1, P1 ;  /* 0x00000001ffe57807 */ /* 0x000fc80000800000 */
[----:B------:R-:W-:Y:S01]  /*188c0*/  LOP3.LUT R229, R14, R229, RZ, 0x3c, !PT ;  /* 0x000000e50ee57212 */ /* 0x000fe200078e3cff */
[----:B------:R-:W-:Y:S06]  /*188d0*/  @!P0 BRA `(.L_x_638) ;  /* 0x0000000000048947 */ /* 0x000fec0003800000 */
[----:B------:R-:W-:Y:S01]  /*188e0*/  BPT.TRAP 0x1 ;  /* 0x000000040000795c */ /* 0x000fe20000300000 */
.L_x_638:
[----:B------:R-:W-:Y:S01]  /*188f0*/  VIADD R226, R8, 0x1 ;  /* 0x0000000108e27836 */ /* 0x000fe20000000000 */
[----:B------:R-:W-:-:S04]  /*18900*/  SHF.L.U32 R3, R229, 0x1f, RZ ;  /* 0x0000001fe5037819 */ /* 0x000fc800000006ff */
[----:B------:R-:W-:-:S04]  /*18910*/  ISETP.NE.AND P1, PT, R226, 0x2, PT ;  /* 0x00000002e200780c */ /* 0x000fc80003f25270 */
[----:B------:R-:W-:-:S05]  /*18920*/  SEL R226, R226, RZ, P1 ;  /* 0x000000ffe2e27207 */ /* 0x000fca0000800000 */
[----:B------:R-:W-:-:S04]  /*18930*/  IMAD R9, R226, 0x8, R23 ;  /* 0x00000008e2097824 */ /* 0x000fc800078e0217 */
[----:B------:R0:W1:Y:S01]  /*18940*/  SYNCS.PHASECHK.TRANS64.TRYWAIT P1, [R9+URZ+0x38830], R3 ;  /* 0x03883003090075a7 */ /* 0x000062000802017f */
[----:B------:R-:W-:Y:S05]  /*18950*/  @!P0 BRA `(.L_x_639) ;  /* 0x0000000000048947 */ /* 0x000fea0003800000 */
[----:B------:R-:W-:Y:S01]  /*18960*/  BPT.TRAP 0x1 ;  /* 0x000000040000795c */ /* 0x000fe20000300000 */
.L_x_639:
[----:B------:R-:W2:Y:S01]  /*18970*/  LDL R4, [R1+0x50] ;  /* 0x0000500001047983 */ /* 0x000ea20000100800 */
[----:B------:R-:W-:Y:S01]  /*18980*/  BSSY B1, `(.L_x_640) ;  /* 0x0000007000017945 */ /* 0x000fe20003800000 */
[----:B------:R-:W-:Y:S02]  /*18990*/  IMAD.MOV.U32 R5, RZ, RZ, 0x40000040 ;  /* 0x40000040ff057424 */ /* 0x000fe400078e00ff */
[----:B--2---:R-:W-:-:S04]  /*189a0*/  IMAD R4, R226, 0xa00, R4 ;  /* 0x00000a00e2047824 */ /* 0x004fc800078e0204 */
[----:B------:R-:W-:Y:S01]  /*189b0*/  VIADD R6, R4, 0x80 ;  /* 0x0000008004067836 */ /* 0x000fe20000000000 */
[----:B-1----:R-:W-:Y:S06]  /*189c0*/  @P1 BRA `(.L_x_641) ;  /* 0x0000000000081947 */ /* 0x002fec0003800000 */
[----:B------:R-:W1:Y:S02]  /*189d0*/  SYNCS.PHASECHK.TRANS64.TRYWAIT P1, [R9+URZ+0x38830], R3 ;  /* 0x03883003090075a7 */ /* 0x000e64000802017f */
[----:B-1----:R-:W-:Y:S05]  /*189e0*/  @!P1 BRA `(.L_x_642) ;  /* 0x0000013000289947 */ /* 0x002fea0003800000 */
.L_x_641:
[----:B------:R-:W-:Y:S05]  /*189f0*/  BSYNC B1 ;  /* 0x0000000000017941 */ /* 0x000fea0003800000 */
.L_x_640:
[----:B------:R-:W2:Y:S04]  /*18a00*/  LDL.64 R152, [R1+0x48] ;  /* 0x0000480001987983 */ /* 0x000ea80000100a00 */
[----:B------:R-:W3:Y:S04]  /*18a10*/  LDL.64 R156, [R1+0x8] ;  /* 0x00000800019c7983 */ /* 0x000ee80000100a00 */
[----:B------:R-:W4:Y:S01]  /*18a20*/  LDL.64 R154, [R1] ;  /* 0x00000000019a7983 */ /* 0x000f220000100a00 */
[----:B------:R-:W-:Y:S02]  /*18a30*/  R2UR UR10, R4 ;  /* 0x00000000040a72ca */ /* 0x000fe400000e0000 */
[----:B------:R-:W-:Y:S01]  /*18a40*/  R2UR UR11, R5 ;  /* 0x00000000050b72ca */ /* 0x000fe200000e0000 */
[----:B------:R-:W-:Y:S01]  /*18a50*/  WARPGROUP.ARRIVE ;  /* 0x00000000000079c5 */ /* 0x000fe20000000000 */
[----:B------:R-:W-:Y:S01]  /*18a60*/  IMAD.MOV.U32 R7, RZ, RZ, 0x40000040 ;  /* 0x40000040ff077424 */ /* 0x000fe200078e00ff */
[----:B------:R-:W-:-:S04]  /*18a70*/  R2UR UR6, R6 ;  /* 0x00000000060672ca */ /* 0x000fc800000e0000 */
[----:B------:R-:W-:Y:S01]  /*18a80*/  R2UR UR7, R7 ;  /* 0x00000000070772ca */ /* 0x000fe200000e0000 */
[C---:B------:R-:W-:Y:S02]  /*18a90*/  VIADD R6, R4.reuse, 0x100 ;  /* 0x0000010004067836 */ /* 0x040fe40000000000 */
[----:B------:R-:W-:Y:S02]  /*18aa0*/  IMAD.MOV.U32 R7, RZ, RZ, 0x40000040 ;  /* 0x40000040ff077424 */ /* 0x000fe400078e00ff */
[----:B------:R-:W-:Y:S02]  /*18ab0*/  VIADD R10, R4, 0x180 ;  /* 0x00000180040a7836 */ /* 0x000fe40000000000 */
[----:B------:R-:W-:Y:S01]  /*18ac0*/  IMAD.MOV.U32 R11, RZ, RZ, 0x40000040 ;  /* 0x40000040ff0b7424 */ /* 0x000fe200078e00ff */
[----:B--2---:R-:W-:Y:S02]  /*18ad0*/  R2UR UR46, R152 ;  /* 0x00000000982e72ca */ /* 0x004fe400000e0000 */
[----:B------:R-:W-:-:S02]  /*18ae0*/  R2UR UR47, R153 ;  /* 0x00000000992f72ca */ /* 0x000fc400000e0000 */
[----:B------:R-:W2:Y:S01]  /*18af0*/  LDL.64 R152, [R1+0x40] ;  /* 0x0000400001987983 */ /* 0x000ea20000100a00 */
[----:B---3--:R-:W-:Y:S02]  /*18b00*/  R2UR UR12, R156 ;  /* 0x000000009c0c72ca */ /* 0x008fe400000e0000 */
[----:B------:R-:W-:-:S11]  /*18b10*/  R2UR UR13, R157 ;  /* 0x000000009d0d72ca */ /* 0x000fd600000e0000 */
[----:B------:R-:W-:Y:S02]  /*18b20*/  UMOV UR8, UR12 ;  /* 0x0000000c00087c82 */ /* 0x000fe40008000000 */
[----:B------:R-:W-:Y:S02]  /*18b30*/  UMOV UR9, UR13 ;  /* 0x0000000d00097c82 */ /* 0x000fe40008000000 */
[----:B------:R-:W-:Y:S01]  /*18b40*/  HGMMA.64x16x16.F32.BF16 R184, gdesc[UR8], RZ, !UPT, gsb0 ;  /* 0x0020000008b879f0 */ /* 0x000fe2000c0018ff */
[----:B------:R-:W-:Y:S01]  /*18b50*/  UMOV UR4, UR12 ;  /* 0x0000000c00047c82 */ /* 0x000fe20008000000 */
[----:B------:R-:W-:Y:S01]  /*18b60*/  UMOV UR5, UR13 ;  /* 0x0000000d00057c82 */ /* 0x000fe20008000000 */
[----:B------:R-:W-:Y:S02]  /*18b70*/  WARPGROUP.DEPBAR.LE gsb0, 0x0 ;  /* 0x00008000000079c5 */ /* 0x000fe40000010000 */
[----:B------:R-:W-:-:S06]  /*18b80*/  WARPGROUP.ARRIVE ;  /* 0x00000000000079c5 */ /* 0x000fcc0000000000 */
[----:B------:R-:W-:Y:S01]  /*18b90*/  HGMMA.64x16x16.F32.BF16 R176, gdesc[UR4], RZ, !UPT, gsb0 ;  /* 0x0020000004b079f0 */ /* 0x000fe2000c0018ff */
[----:B------:R-:W-:Y:S02]  /*18ba0*/  R2UR UR10, R6 ;  /* 0x00000000060a72ca */ /* 0x000fe400000e0000 */
[----:B------:R-:W-:Y:S01]  /*18bb0*/  R2UR UR11, R7 ;  /* 0x00000000070b72ca */ /* 0x000fe200000e0000 */
[----:B------:R-:W-:Y:S01]  /*18bc0*/  UMOV UR8, UR12 ;  /* 0x0000000c00087c82 */ /* 0x000fe20008000000 */
[----:B------:R-:W-:Y:S01]  /*18bd0*/  UMOV UR9, UR13 ;  /* 0x0000000d00097c82 */ /* 0x000fe20008000000 */
[----:B------:R-:W-:Y:S02]  /*18be0*/  WARPGROUP.DEPBAR.LE gsb0, 0x0 ;  /* 0x00008000000079c5 */ /* 0x000fe40000010000 */
[----:B------:R-:W-:-:S08]  /*18bf0*/  WARPGROUP.ARRIVE ;  /* 0x00000000000079c5 */ /* 0x000fd00000000000 */
        /* <DEDUP_REMOVED lines=8> */
[----:B------:R-:W-:Y:S02]  /*18c80*/  VIADD R6, R4, 0x200 ;  /* 0x0000020004067836 */ /* 0x000fe40000000000 */
[----:B------:R-:W-:-:S03]  /*18c90*/  IMAD.MOV.U32 R7, RZ, RZ, 0x40000040 ;  /* 0x40000040ff077424 */ /* 0x000fc600078e00ff */
[----:B------:R-:W-:Y:S02]  /*18ca0*/  R2UR UR34, R6 ;  /* 0x00000000062272ca */ /* 0x000fe400000e0000 */
[----:B------:R-:W-:Y:S02]  /*18cb0*/  R2UR UR35, R7 ;  /* 0x00000000072372ca */ /* 0x000fe400000e0000 */
[----:B----4-:R-:W-:Y:S02]  /*18cc0*/  R2UR UR28, R154 ;  /* 0x000000009a1c72ca */ /* 0x010fe400000e0000 */
[----:B------:R-:W-:Y:S01]  /*18cd0*/  R2UR UR29, R155 ;  /* 0x000000009b1d72ca */ /* 0x000fe200000e0000 */
[----:B------:R-:W-:Y:S01]  /*18ce0*/  UMOV UR32, UR12 ;  /* 0x0000000c00207c82 */ /* 0x000fe20008000000 */
[----:B------:R-:W-:Y:S01]  /*18cf0*/  UMOV UR33, UR13 ;  /* 0x0000000d00217c82 */ /* 0x000fe20008000000 */
[----:B------:R-:W-:Y:S02]  /*18d00*/  WARPGROUP.DEPBAR.LE gsb0, 0x0 ;  /* 0x00008000000079c5 */ /* 0x000fe40000010000 */
[----:B------:R-:W-:Y:S01]  /*18d10*/  VIADD R12, R4, 0x2 ;  /* 0x00000002040c7836 */ /* 0x000fe20000000000 */
[----:B--2---:R-:W-:-:S02]  /*18d20*/  R2UR UR42, R152 ;  /* 0x00000000982a72ca */ /* 0x004fc400000e0000 */
[----:B------:R-:W-:Y:S02]  /*18d30*/  R2UR UR43, R153 ;  /* 0x00000000992b72ca */ /* 0x000fe400000e0000 */
[----:B------:R-:W-:-:S06]  /*18d40*/  WARPGROUP.ARRIVE ;  /* 0x00000000000079c5 */ /* 0x000fcc0000000000 */
[----:B------:R-:W-:Y:S01]  /*18d50*/  HGMMA.64x16x16.F32.BF16 R152, gdesc[UR32], RZ, !UPT, gsb0 ;  /* 0x00200000209879f0 */ /* 0x000fe2000c0018ff */
[----:B------:R-:W-:Y:S01]  /*18d60*/  IMAD.MOV.U32 R13, RZ, RZ, 0x40000040 ;  /* 0x40000040ff0d7424 */ /* 0x000fe200078e00ff */
[----:B------:R-:W-:-:S04]  /*18d70*/  R2UR UR26, R12 ;  /* 0x000000000c1a72ca */ /* 0x000fc800000e0000 */
[----:B------:R-:W-:Y:S01]  /*18d80*/  R2UR UR27, R13 ;  /* 0x000000000d1b72ca */ /* 0x000fe200000e0000 */
[----:B------:R-:W-:Y:S01]  /*18d90*/  UMOV UR24, UR28 ;  /* 0x0000001c00187c82 */ /* 0x000fe20008000000 */
[----:B------:R-:W-:Y:S01]  /*18da0*/  UMOV UR25, UR29 ;  /* 0x0000001d00197c82 */ /* 0x000fe20008000000 */
[----:B------:R-:W-:Y:S02]  /*18db0*/  WARPGROUP.DEPBAR.LE gsb0, 0x0 ;  /* 0x00008000000079c5 */ /* 0x000fe40000010000 */
[----:B------:R-:W-:-:S08]  /*18dc0*/  WARPGROUP.ARRIVE ;  /* 0x00000000000079c5 */ /* 0x000fd00000000000 */
[----:B------:R-:W-:Y:S01]  /*18dd0*/  HGMMA.64x16x16.F32.BF16 R184, gdesc[UR24], R184, gsb0 ;  /* 0x0020000018b879f0 */ /* 0x000fe200080018b8 */
[----:B------:R-:W-:Y:S02]  /*18de0*/  VIADD R10, R4, 0x82 ;  /* 0x00000082040a7836 */ /* 0x000fe40000000000 */
[----:B------:R-:W-:-:S03]  /*18df0*/  IMAD.MOV.U32 R11, RZ, RZ, 0x40000040 ;  /* 0x40000040ff0b7424 */ /* 0x000fc600078e00ff */
[----:B------:R-:W-:Y:S02]  /*18e00*/  R2UR UR22, R10 ;  /* 0x000000000a1672ca */ /* 0x000fe400000e0000 */
[----:B------:R-:W-:Y:S01]  /*18e10*/  R2UR UR23, R11 ;  /* 0x000000000b1772ca */ /* 0x000fe200000e0000 */
[----:B------:R-:W-:Y:S01]  /*18e20*/  UMOV UR20, UR28 ;  /* 0x0000001c00147c82 */ /* 0x000fe20008000000 */
[----:B------:R-:W-:Y:S01]  /*18e30*/  UMOV UR21, UR29 ;  /* 0x0000001d00157c82 */ /* 0x000fe20008000000 */
[----:B------:R-:W-:Y:S02]  /*18e40*/  WARPGROUP.DEPBAR.LE gsb0, 0x0 ;  /* 0x00008000000079c5 */ /* 0x000fe40000010000 */
[----:B------:R-:W-:-:S08]  /*18e50*/  WARPGROUP.ARRIVE ;  /* 0x00000000000079c5 */ /* 0x000fd00000000000 */
[----:B------:R-:W-:Y:S01]  /*18e60*/  HGMMA.64x16x16.F32.BF16 R176, gdesc[UR20], R176, gsb0 ;  /* 0x0020000014b079f0 */ /* 0x000fe200080018b0 */
[----:B------:R-:W-:Y:S01]  /*18e70*/  IMAD.MOV.U32 R7, RZ, RZ, 0x40000040 ;  /* 0x40000040ff077424 */ /* 0x000fe200078e00ff */
[----:B------:R-:W-:-:S04]  /*18e80*/  IADD3 R6, R4, 0x102, RZ ;  /* 0x0000010204067810 */ /* 0x000fc80007ffe0ff */
[----:B------:R-:W-:Y:S02]  /*18e90*/  R2UR UR18, R6 ;  /* 0x00000000061272ca */ /* 0x000fe400000e0000 */
        /* <DEDUP_REMOVED lines=12> */
[C---:B------:R-:W-:Y:S02]  /*18f60*/  VIADD R12, R4.reuse, 0x202 ;  /* 0x00000202040c7836 */ /* 0x040fe40000000000 */
[----:B------:R-:W-:Y:S02]  /*18f70*/  IMAD.MOV.U32 R13, RZ, RZ, 0x40000040 ;  /* 0x40000040ff0d7424 */ /* 0x000fe400078e00ff */
[----:B------:R-:W-:Y:S01]  /*18f80*/  VIADD R6, R4, 0x4 ;  /* 0x0000000404067836 */ /* 0x000fe20000000000 */
[----:B------:R-:W-:-:S02]  /*18f90*/  WARPGROUP.DEPBAR.LE gsb0, 0x0 ;  /* 0x00008000000079c5 */ /* 0x000fc40000010000 */
[----:B------:R-:W-:Y:S01]  /*18fa0*/  WARPGROUP.ARRIVE ;  /* 0x00000000000079c5 */ /* 0x000fe20000000000 */
[----:B------:R-:W-:Y:S01]  /*18fb0*/  IMAD.MOV.U32 R7, RZ, RZ, 0x40000040 ;  /* 0x40000040ff077424 */ /* 0x000fe200078e00ff */
[----:B------:R-:W-:Y:S01]  /*18fc0*/  UMOV UR8, UR46 ;  /* 0x0000002e00087c82 */ /* 0x000fe20008000000 */
[----:B------:R-:W-:Y:S01]  /*18fd0*/  UMOV UR9, UR47 ;  /* 0x0000002f00097c82 */ /* 0x000fe20008000000 */
[----:B------:R-:W-:Y:S01]  /*18fe0*/  UMOV UR4, UR46 ;  /* 0x0000002e00047c82 */ /* 0x000fe20008000000 */
[----:B------:R-:W-:Y:S01]  /*18ff0*/  UMOV UR5, UR47 ;  /* 0x0000002f00057c82 */ /* 0x000fe20008000000 */
[----:B------:R-:W-:Y:S01]  /*19000*/  HGMMA.64x16x16.F32.BF16 R160, gdesc[UR12], R160, gsb0 ;  /* 0x002000000ca079f0 */ /* 0x000fe200080018a0 */
[----:B------:R-:W-:Y:S01]  /*19010*/  R2UR UR30, R12 ;  /* 0x000000000c1e72ca */ /* 0x000fe200000e0000 */
[----:B------:R-:W-:Y:S01]  /*19020*/  UMOV UR24, UR46 ;  /* 0x0000002e00187c82 */ /* 0x000fe20008000000 */
[----:B------:R-:W-:Y:S01]  /*19030*/  R2UR UR31, R13 ;  /* 0x000000000d1f72ca */ /* 0x000fe200000e0000 */
[----:B------:R-:W-:Y:S01]  /*19040*/  UMOV UR25, UR47 ;  /* 0x0000002f00197c82 */ /* 0x000fe20008000000 */
[----:B------:R-:W-:Y:S01]  /*19050*/  R2UR UR10, R6 ;  /* 0x00000000060a72ca */ /* 0x000fe200000e0000 */
[----:B------:R-:W-:Y:S01]  /*19060*/  UMOV UR20, UR46 ;  /* 0x0000002e00147c82 */ /* 0x000fe20008000000 */
[----:B------:R-:W-:Y:S01]  /*19070*/  UMOV UR21, UR47 ;  /* 0x0000002f00157c82 */ /* 0x000fe20008000000 */
[----:B------:R-:W-:Y:S01]  /*19080*/  UMOV UR32, UR46 ;  /* 0x0000002e00207c82 */ /* 0x000fe20008000000 */
[----:B------:R-:W-:Y:S01]  /*19090*/  UMOV UR33, UR47 ;  /* 0x0000002f00217c82 */ /* 0x000fe20008000000 */
[----:B------:R-:W-:Y:S01]  /*190a0*/  UMOV UR16, UR42 ;  /* 0x0000002a00107c82 */ /* 0x000fe20008000000 */
[----:B------:R-:W-:Y:S01]  /*190b0*/  UMOV UR17, UR43 ;  /* 0x0000002b00117c82 */ /* 0x000fe20008000000 */
[----:B------:R-:W2:Y:S01]  /*190c0*/  LDL.64 R10, [R1+0x30] ;  /* 0x00003000010a7983 */ /* 0x000ea20000100a00 */
[----:B------:R-:W-:-:S02]  /*190d0*/  WARPGROUP.DEPBAR.LE gsb0, 0x0 ;  /* 0x00008000000079c5 */ /* 0x000fc40000010000 */
[----:B------:R-:W-:Y:S01]  /*190e0*/  WARPGROUP.ARRIVE ;  /* 0x00000000000079c5 */ /* 0x000fe20000000000 */
[----:B------:R-:W-:Y:S01]  /*190f0*/  R2UR UR11, R7 ;  /* 0x00000000070b72ca */ /* 0x000fe200000e0000 */
[----:B------:R-:W3:Y:S04]  /*19100*/  LDL.64 R12, [R1+0x38] ;  /* 0x00003800010c7983 */ /* 0x000ee80000100a00 */
[----:B------:R-:W-:Y:S01]  /*19110*/  HGMMA.64x16x16.F32.BF16 R152, gdesc[UR28], R152, gsb0 ;  /* 0x002000001c9879f0 */ /* 0x000fe20008001898 */
[----:B------:R-:W-:Y:S02]  /*19120*/  VIADD R6, R4, 0x84 ;  /* 0x0000008404067836 */ /* 0x000fe40000000000 */
[----:B------:R-:W-:Y:S01]  /*19130*/  IMAD.MOV.U32 R7, RZ, RZ, 0x40000040 ;  /* 0x40000040ff077424 */ /* 0x000fe200078e00ff */
[----:B------:R-:W-:-:S02]  /*19140*/  WARPGROUP.DEPBAR.LE gsb0, 0x0 ;  /* 0x00008000000079c5 */ /* 0x000fc40000010000 */
[----:B------:R-:W-:-:S06]  /*19150*/  WARPGROUP.ARRIVE ;  /* 0x00000000000079c5 */ /* 0x000fcc0000000000 */
[----:B------:R-:W-:Y:S01]  /*19160*/  HGMMA.64x16x16.F32.BF16 R184, gdesc[UR8], R184, gsb0 ;  /* 0x0020000008b879f0 */ /* 0x000fe200080018b8 */
[----:B------:R-:W-:Y:S02]  /*19170*/  R2UR UR6, R6 ;  /* 0x00000000060672ca */ /* 0x000fe400000e0000 */
[----:B------:R-:W-:Y:S01]  /*19180*/  R2UR UR7, R7 ;  /* 0x00000000070772ca */ /* 0x000fe200000e0000 */
[----:B------:R-:W-:Y:S01]  /*19190*/  VIADD R6, R4, 0x104 ;  /* 0x0000010404067836 */ /* 0x000fe20000000000 */
[----:B------:R-:W-:Y:S02]  /*191a0*/  WARPGROUP.DEPBAR.LE gsb0, 0x0 ;  /* 0x00008000000079c5 */ /* 0x000fe40000010000 */
[----:B------:R-:W-:-:S09]  /*191b0*/  WARPGROUP.ARRIVE ;  /* 0x00000000000079c5 */ /* 0x000fd20000000000 */
[----:B------:R-:W-:Y:S01]  /*191c0*/  HGMMA.64x16x16.F32.BF16 R176, gdesc[UR4], R176, gsb0 ;  /* 0x0020000004b079f0 */ /* 0x000fe200080018b0 */
[----:B------:R-:W-:Y:S01]  /*191d0*/  IMAD.MOV.U32 R7, RZ, RZ, 0x40000040 ;  /* 0x40000040ff077424 */ /* 0x000fe200078e00ff */
[----:B------:R-:W-:-:S04]  /*191e0*/  R2UR UR26, R6 ;  /* 0x00000000061a72ca */ /* 0x000fc800000e0000 */
[----:B------:R-:W-:Y:S01]  /*191f0*/  R2UR UR27, R7 ;  /* 0x00000000071b72ca */ /* 0x000fe200000e0000 */
[----:B------:R-:W-:Y:S02]  /*19200*/  WARPGROUP.DEPBAR.LE gsb0, 0x0 ;  /* 0x00008000000079c5 */ /* 0x000fe40000010000 */
[----:B------:R-:W-:-:S10]  /*19210*/  WARPGROUP.ARRIVE ;  /* 0x00000000000079c5 */ /* 0x000fd40000000000 */
[----:B------:R-:W-:Y:S01]  /*19220*/  HGMMA.64x16x16.F32.BF16 R168, gdesc[UR24], R168, gsb0 ;  /* 0x0020000018a879f0 */ /* 0x000fe200080018a8 */
[----:B------:R-:W-:Y:S02]  /*19230*/  VIADD R6, R4, 0x184 ;  /* 0x0000018404067836 */ /* 0x000fe40000000000 */
[----:B------:R-:W-:-:S03]  /*19240*/  IMAD.MOV.U32 R7, RZ, RZ, 0x40000040 ;  /* 0x40000040ff077424 */ /* 0x000fc600078e00ff */
[----:B------:R-:W-:Y:S02]  /*19250*/  R2UR UR22, R6 ;  /* 0x00000000061672ca */ /* 0x000fe400000e0000 */
        /* <DEDUP_REMOVED lines=55> */
[----:B------:R-:W-:Y:S01]  /*195d0*/  IMAD.MOV.U32 R7, RZ, RZ, 0x40000040 ;  /* 0x40000040ff077424 */ /* 0x000fe200078e00ff */
[----:B---3--:R-:W-:Y:S02]  /*195e0*/  R2UR UR50, R12 ;  /* 0x000000000c3272ca */ /* 0x008fe400000e0000 */
[----:B------:R-:W-:Y:S02]  /*195f0*/  R2UR UR51, R13 ;  /* 0x000000000d3372ca */ /* 0x000fe400000e0000 */
[----:B------:R-:W-:Y:S01]  /*19600*/  R2UR UR26, R6 ;  /* 0x00000000061a72ca */ /* 0x000fe200000e0000 */
[----:B------:R-:W3:Y:S01]  /*19610*/  LDL.64 R12, [R1+0x28] ;  /* 0x00002800010c7983 */ /* 0x000ee20000100a00 */
[----:B------:R-:W-:-:S07]  /*19620*/  R2UR UR27, R7 ;  /* 0x00000000071b72ca */ /* 0x000fce00000e0000 */
[----:B------:R-:W-:Y:S02]  /*19630*/  UMOV UR24, UR50 ;  /* 0x0000003200187c82 */ /* 0x000fe40008000000 */
[----:B------:R-:W-:Y:S01]  /*19640*/  UMOV UR25, UR51 ;  /* 0x0000003300197c82 */ /* 0x000fe20008000000 */
[----:B------:R-:W-:Y:S02]  /*19650*/  WARPGROUP.DEPBAR.LE gsb0, 0x0 ;  /* 0x00008000000079c5 */ /* 0x000fe40000010000 */
[----:B------:R-:W-:-:S06]  /*19660*/  WARPGROUP.ARRIVE ;  /* 0x00000000000079c5 */ /* 0x000fcc0000000000 */
        /* <DEDUP_REMOVED lines=39> */
[----:B--2---:R-:W-:Y:S02]  /*198e0*/  R2UR UR46, R10 ;  /* 0x000000000a2e72ca */ /* 0x004fe400000e0000 */
[----:B------:R-:W-:Y:S02]  /*198f0*/  R2UR UR47, R11 ;  /* 0x000000000b2f72ca */ /* 0x000fe400000e0000 */
[----:B------:R-:W-:Y:S01]  /*19900*/  R2UR UR10, R6 ;  /* 0x00000000060a72ca */ /* 0x000fe200000e0000 */
[----:B------:R-:W2:Y:S01]  /*19910*/  LDL.64 R10, [R1+0x20] ;  /* 0x00002000010a7983 */ /* 0x000ea20000100a00 */
        /* <DEDUP_REMOVED lines=15> */
[----:B------:R-:W-:Y:S01]  /*19a10*/  VIADD R6, R4, 0x382 ;  /* 0x0000038204067836 */ /* 0x000fe20000000000 */
[----:B------:R-:W-:-:S04]  /*19a20*/  MOV R7, 0x40000040 ;  /* 0x4000004000077802 */ /* 0x000fc80000000f00 */
        /* <DEDUP_REMOVED lines=125> */
[----:B------:R-:W-:Y:S02]  /*1a200*/  R2UR UR10, R6 ;  /* 0x00000000060a72ca */ /* 0x000fe400000e0000 */
        /* <DEDUP_REMOVED lines=490> */
.L_x_643:
[----:B------:R-:W-:Y:S01]  /*1c0b0*/  SHF.L.U32 R0, R14, 0x1f, RZ ;  /* 0x0000001f0e007819 */ /* 0x000fe200000006ff */
[----:B------:R-:W-:-:S04]  /*1c0c0*/  IMAD R6, R8, 0x8, R23 ;  /* 0x0000000808067824 */ /* 0x000fc800078e0217 */
[----:B------:R2:W3:Y:S01]  /*1c0d0*/  SYNCS.PHASECHK.TRANS64.TRYWAIT P1, [R6+URZ+0x38850], R0 ;  /* 0x03885000060075a7 */ /* 0x0004e2000802017f */
[----:B------:R-:W-:Y:S05]  /*1c0e0*/  @!P0 BRA `(.L_x_644) ;  /* 0x0000000000048947 */ /* 0x000fea0003800000 */
[----:B------:R-:W-:Y:S01]  /*1c0f0*/  BPT.TRAP 0x1 ;  /* 0x000000040000795c */ /* 0x000fe20000300000 */
.L_x_644:
[----:B------:R-:W-:Y:S04]  /*1c100*/  BSSY B1, `(.L_x_645) ;  /* 0x0000004000017945 */ /* 0x000fe80003800000 */
[----:B---3--:R-:W-:Y:S05]  /*1c110*/  @P1 BRA `(.L_x_646) ;  /* 0x0000000000081947 */ /* 0x008fea0003800000 */
[----:B------:R-:W3:Y:S02]  /*1c120*/  SYNCS.PHASECHK.TRANS64.TRYWAIT P1, [R6+URZ+0x38850], R0 ;  /* 0x03885000060075a7 */ /* 0x000ee4000802017f */
[----:B---3--:R-:W-:Y:S05]  /*1c130*/  @!P1 BRA `(.L_x_647) ;  /* 0x000000f800689947 */ /* 0x008fea0003800000 */
.L_x_646:
[----:B------:R-:W-:Y:S05]  /*1c140*/  BSYNC B1 ;  /* 0x0000000000017941 */ /* 0x000fea0003800000 */
.L_x_645:
[----:B--23--:R-:W-:Y:S01]  /*1c150*/  VIADD R0, R23, 0x400 ;  /* 0x0000040017007836 */ /* 0x00cfe20000000000 */
[----:B------:R-:W-:Y:S01]  /*1c160*/  WARPGROUP.ARRIVE ;  /* 0x00000000000079c5 */ /* 0x000fe20000000000 */
[----:B01----:R-:W-:Y:S02]  /*1c170*/  IMAD.MOV.U32 R3, RZ, RZ, 0x40000040 ;  /* 0x40000040ff037424 */ /* 0x003fe400078e00ff */
[----:B------:R-:W-:Y:S01]  /*1c180*/  IMAD.MOV.U32 R5, RZ, RZ, 0x40000040 ;  /* 0x40000040ff057424 */ /* 0x000fe200078e00ff */
[----:B------:R-:W-:Y:S02]  /*1c190*/  SHF.R.U32.HI R0, RZ, 0x4, R0 ;  /* 0x00000004ff007819 */ /* 0x000fe40000011600 */
[----:B------:R-:W-:Y:S01]  /*1c1a0*/  R2UR UR7, R3 ;  /* 0x00000000030772ca */ /* 0x000fe200000e0000 */
[----:B------:R-:W-:Y:S01]  /*1c1b0*/  IMAD.MOV.U32 R3, RZ, RZ, 0x40000040 ;  /* 0x40000040ff037424 */ /* 0x000fe200078e00ff */
[----:B------:R-:W-:-:S04]  /*1c1c0*/  LOP3.LUT R0, R0, 0x3fff, RZ, 0xc0, !PT ;  /* 0x00003fff00007812 */ /* 0x000fc800078ec0ff */
[----:B------:R-:W-:-:S05]  /*1c1d0*/  LOP3.LUT R0, R0, 0x2800000, RZ, 0xfc, !PT ;  /* 0x0280000000007812 */ /* 0x000fca00078efcff */
[----:B------:R-:W-:-:S04]  /*1c1e0*/  IMAD R2, R8, 0xa00, R0 ;  /* 0x00000a0008027824 */ /* 0x000fc800078e0200 */
[C---:B------:R-:W-:Y:S01]  /*1c1f0*/  VIADD R4, R2.reuse, 0x80 ;  /* 0x0000008002047836 */ /* 0x040fe20000000000 */
[----:B------:R-:W-:-:S13]  /*1c200*/  R2UR UR6, R2 ;  /* 0x00000000020672ca */ /* 0x000fda00000e0000 */
[----:B------:R-:W-:Y:S01]  /*1c210*/  HGMMA.64x256x16.F32.BF16 R24, R208, gdesc[UR4].tnspB, R24, gsb0 ;  /* 0x43e00004d0187df0 */ /* 0x000fe20008001818 */
[----:B------:R-:W-:Y:S01]  /*1c220*/  R2UR UR6, R4 ;  /* 0x00000000040672ca */ /* 0x000fe200000e0000 */
[----:B------:R-:W-:Y:S01]  /*1c230*/  VIADD R4, R2, 0x100 ;  /* 0x0000010002047836 */ /* 0x000fe20000000000 */
[----:B------:R-:W-:Y:S01]  /*1c240*/  R2UR UR7, R5 ;  /* 0x00000000050772ca */ /* 0x000fe200000e0000 */
[----:B------:R-:W-:Y:S01]  /*1c250*/  IMAD.MOV.U32 R5, RZ, RZ, 0x40000040 ;  /* 0x40000040ff057424 */ /* 0x000fe200078e00ff */
[----:B------:R-:W-:Y:S02]  /*1c260*/  WARPGROUP.DEPBAR.LE gsb0, 0x0 ;  /* 0x00008000000079c5 */ /* 0x000fe40000010000 */
[----:B------:R-:W-:-:S15]  /*1c270*/  WARPGROUP.ARRIVE ;  /* 0x00000000000079c5 */ /* 0x000fde0000000000 */
[----:B------:R-:W-:-:S06]  /*1c280*/  NOP ;  /* 0x0000000000007918 */ /* 0x000fcc0000000000 */
        /* <DEDUP_REMOVED lines=12> */
[----:B------:R-:W-:Y:S02]  /*1c350*/  WARPGROUP.DEPBAR.LE gsb0, 0x0 ;  /* 0x00008000000079c5 */ /* 0x000fe40000010000 */
[----:B------:R-:W-:-:S15]  /*1c360*/  WARPGROUP.ARRIVE ;  /* 0x00000000000079c5 */ /* 0x000fde0000000000 */
[----:B------:R-:W-:-:S07]  /*1c370*/  NOP ;  /* 0x0000000000007918 */ /* 0x000fce0000000000 */
[----:B------:R-:W-:Y:S01]  /*1c380*/  HGMMA.64x256x16.F32.BF16 R24, R196, gdesc[UR4].tnspB, R24, gsb0 ;  /* 0x43e00004c4187df0 */ /* 0x000fe20008001818 */
[----:B------:R-:W-:Y:S02]  /*1c390*/  R2UR UR6, R2 ;  /* 0x00000000020672ca */ /* 0x000fe400000e0000 */
[----:B------:R-:W-:Y:S01]  /*1c3a0*/  R2UR UR7, R3 ;  /* 0x00000000030772ca */ /* 0x000fe200000e0000 */
[----:B------:R-:W-:Y:S02]  /*1c3b0*/  WARPGROUP.DEPBAR.LE gsb0, 0x0 ;  /* 0x00008000000079c5 */ /* 0x000fe40000010000 */
[----:B------:R-:W-:-:S15]  /*1c3c0*/  WARPGROUP.ARRIVE ;  /* 0x00000000000079c5 */ /* 0x000fde0000000000 */
[----:B------:R-:W-:-:S07]  /*1c3d0*/  NOP ;  /* 0x0000000000007918 */ /* 0x000fce0000000000 */
[----:B------:R-:W-:Y:S03]  /*1c3e0*/  HGMMA.64x256x16.F32.BF16 R24, R192, gdesc[UR4].tnspB, R24, gsb0 ;  /* 0x43e00004c0187df0 */ /* 0x000fe60008001818 */
[----:B------:R-:W-:Y:S02]  /*1c3f0*/  WARPGROUP.DEPBAR.LE gsb0, 0x0 ;  /* 0x00008000000079c5 */ /* 0x000fe40000010000 */
[----:B------:R-:W-:Y:S05]  /*1c400*/  @!P0 BRA `(.L_x_648) ;  /* 0x0000000000048947 */ /* 0x000fea0003800000 */
[----:B------:R-:W-:Y:S01]  /*1c410*/  BPT.TRAP 0x1 ;  /* 0x000000040000795c */ /* 0x000fe20000300000 */
.L_x_648:
[----:B------:R-:W2:Y:S01]  /*1c420*/  LDL R11, [R1+0x64] ;  /* 0x00006400010b7983 */ /* 0x000ea20000100800 */
[----:B------:R-:W-:Y:S01]  /*1c430*/  FMNMX.FTZ R0, R184, R15, !PT ;  /* 0x0000000fb8007209 */ /* 0x000fe20007810000 */
[----:B------:R-:W-:Y:S02]  /*1c440*/  IMAD.U32 R3, RZ, RZ, UR38 ;  /* 0x00000026ff037e24 */ /* 0x000fe4000f8e00ff */
[----:B------:R-:W-:Y:S01]  /*1c450*/  VIADD R9, R9, 0x38840 ;  /* 0x0003884009097836 */ /* 0x000fe20000000000 */
        /* <DEDUP_REMOVED lines=19> */
[----:B------:R-:W0:Y:S02]  /*1c590*/  SHFL.BFLY PT, R2, R0, 0x2, 0x1f ;  /* 0x0c401f0000027f89 */ /* 0x000e2400000e0000 */
[----:B0-----:R-:W-:Y:S02]  /*1c5a0*/  FMNMX.FTZ R2, R0, R2, !PT ;  /* 0x0000000200027209 */ /* 0x001fe40007810000 */
[----:B------:R-:W-:-:S03]  /*1c5b0*/  FMNMX.FTZ R0, R186, R20, !PT ;  /* 0x00000014ba007209 */ /* 0x000fc60007810000 */
[----:B------:R-:W0:Y:S01]  /*1c5c0*/  SHFL.BFLY PT, R5, R2, 0x1, 0x1f ;  /* 0x0c201f0002057f89 */ /* 0x000e2200000e0000 */
[----:B------:R-:W-:-:S04]  /*1c5d0*/  FMNMX.FTZ R0, R187, R0, !PT ;  /* 0x00000000bb007209 */ /* 0x000fc80007810000 */
[----:B------:R-:W-:-:S04]  /*1c5e0*/  FMNMX.FTZ R0, R190, R0, !PT ;  /* 0x00000000be007209 */ /* 0x000fc80007810000 */
[----:B------:R-:W-:-:S04]  /*1c5f0*/  FMNMX.FTZ R0, R191, R0, !PT ;  /* 0x00000000bf007209 */ /* 0x000fc80007810000 */
[----:B------:R-:W-:-:S04]  /*1c600*/  FMNMX.FTZ R0, R178, R0, !PT ;  /* 0x00000000b2007209 */ /* 0x000fc80007810000 */
[----:B------:R-:W-:-:S04]  /*1c610*/  FMNMX.FTZ R0, R179, R0, !PT ;  /* 0x00000000b3007209 */ /* 0x000fc80007810000 */
[----:B------:R-:W-:Y:S02]  /*1c620*/  FMNMX.FTZ R0, R182, R0, !PT ;  /* 0x00000000b6007209 */ /* 0x000fe40007810000 */
[----:B0-----:R-:W-:Y:S02]  /*1c630*/  FMNMX.FTZ R5, R2, R5, !PT ;  /* 0x0000000502057209 */ /* 0x001fe40007810000 */
[----:B------:R-:W-:-:S03]  /*1c640*/  FMNMX.FTZ R0, R183, R0, !PT ;  /* 0x00000000b7007209 */ /* 0x000fc60007810000 */
[----:B------:R-:W-:Y:S01]  /*1c650*/  FMUL.FTZ R8, R5, R3 ;  /* 0x0000000305087220 */ /* 0x000fe20000410000 */
[----:B------:R-:W-:-:S03]  /*1c660*/  FMNMX.FTZ R0, R170, R0, !PT ;  /* 0x00000000aa007209 */ /* 0x000fc60007810000 */
[-CC-:B------:R-:W-:Y:S01]  /*1c670*/  FFMA.FTZ R184, R184, R3.reuse, -R8.reuse ;  /* 0x00000003b8b87223 */ /* 0x180fe20000010808 */
[----:B------:R-:W-:Y:S01]  /*1c680*/  FMNMX.FTZ R0, R171, R0, !PT ;  /* 0x00000000ab007209 */ /* 0x000fe20007810000 */
[-CC-:B------:R-:W-:Y:S01]  /*1c690*/  FFMA.FTZ R185, R185, R3.reuse, -R8.reuse ;  /* 0x00000003b9b97223 */ /* 0x180fe20000010808 */
[-CC-:B------:R-:W-:Y:S01]  /*1c6a0*/  FFMA.FTZ R188, R188, R3.reuse, -R8.reuse ;  /* 0x00000003bcbc7223 */ /* 0x180fe20000010808 */
[-CC-:B------:R-:W-:Y:S01]  /*1c6b0*/  FFMA.FTZ R189, R189, R3.reuse, -R8.reuse ;  /* 0x00000003bdbd7223 */ /* 0x180fe20000010808 */
[----:B------:R-:W-:Y:S01]  /*1c6c0*/  FMNMX.FTZ R0, R174, R0, !PT ;  /* 0x00000000ae007209 */ /* 0x000fe20007810000 */
[----:B------:R-:W-:Y:S01]  /*1c6d0*/  MUFU.EX2 R184, R184 ;  /* 0x000000b800b87308 */ /* 0x000fe20000000800 */
[-CC-:B------:R-:W-:Y:S01]  /*1c6e0*/  FFMA.FTZ R176, R176, R3.reuse, -R8.reuse ;  /* 0x00000003b0b07223 */ /* 0x180fe20000010808 */
        /* <DEDUP_REMOVED lines=23> */
[----:B------:R-:W-:-:S02]  /*1c860*/  FFMA.FTZ R8, R157, R3, -R8 ;  /* 0x000000039d087223 */ /* 0x000fc40000010808 */
[----:B------:R-:W-:-:S04]  /*1c870*/  FMNMX.FTZ R0, R155, R0, !PT ;  /* 0x000000009b007209 */ /* 0x000fc80007810000 */
[----:B------:R-:W-:Y:S01]  /*1c880*/  FMNMX.FTZ R0, R158, R0, !PT ;  /* 0x000000009e007209 */ /* 0x000fe20007810000 */
[----:B------:R-:W-:Y:S03]  /*1c890*/  MUFU.EX2 R176, R176 ;  /* 0x000000b000b07308 */ /* 0x000fe60000000800 */
[----:B------:R-:W-:-:S05]  /*1c8a0*/  FMNMX.FTZ R0, R159, R0, !PT ;  /* 0x000000009f007209 */ /* 0x000fca0007810000 */
[----:B------:R-:W0:Y:S01]  /*1c8b0*/  SHFL.BFLY PT, R2, R0, 0x2, 0x1f ;  /* 0x0c401f0000027f89 */ /* 0x000e2200000e0000 */
[----:B------:R-:W-:Y:S08]  /*1c8c0*/  MUFU.EX2 R177, R177 ;  /* 0x000000b100b17308 */ /* 0x000ff00000000800 */
[----:B------:R-:W-:Y:S08]  /*1c8d0*/  MUFU.EX2 R180, R180 ;  /* 0x000000b400b47308 */ /* 0x000ff00000000800 */
[----:B------:R-:W-:Y:S01]  /*1c8e0*/  MUFU.EX2 R181, R181 ;  /* 0x000000b500b57308 */ /* 0x000fe20000000800 */
[----:B0-----:R-:W-:Y:S01]  /*1c8f0*/  FMNMX.FTZ R2, R0, R2, !PT ;  /* 0x0000000200027209 */ /* 0x001fe20007810000 */
[----:B------:R-:W-:-:S06]  /*1c900*/  FADD.FTZ R0, -R5, R15 ;  /* 0x0000000f05007221 */ /* 0x000fcc0000010100 */
[----:B------:R-:W-:Y:S01]  /*1c910*/  MUFU.EX2 R168, R168 ;  /* 0x000000a800a87308 */ /* 0x000fe20000000800 */
[----:B------:R-:W0:Y:S01]  /*1c920*/  SHFL.BFLY PT, R4, R2, 0x1, 0x1f ;  /* 0x0c201f0002047f89 */ /* 0x000e2200000e0000 */
[----:B------:R-:W-:-:S06]  /*1c930*/  FMUL.FTZ R0, R0, R3 ;  /* 0x0000000300007220 */ /* 0x000fcc0000410000 */
[----:B------:R-:W-:Y:S08]  /*1c940*/  MUFU.EX2 R169, R169 ;  /* 0x000000a900a97308 */ /* 0x000ff00000000800 */
[----:B------:R-:W1:Y:S08]  /*1c950*/  MUFU.EX2 R0, R0 ;  /* 0x0000000000007308 */ /* 0x000e700000000800 */
[----:B------:R-:W-:Y:S01]  /*1c960*/  MUFU.EX2 R172, R172 ;  /* 0x000000ac00ac7308 */ /* 0x000fe20000000800 */
[----:B0-----:R-:W-:-:S05]  /*1c970*/  FMNMX.FTZ R4, R2, R4, !PT ;  /* 0x0000000402047209 */ /* 0x001fca0007810000 */
[C---:B------:R-:W-:Y:S01]  /*1c980*/  FADD.FTZ R2, -R4.reuse, R20 ;  /* 0x0000001404027221 */ /* 0x040fe20000010100 */
[-C--:B------:R-:W-:Y:S01]  /*1c990*/  FMUL.FTZ R10, R4, R3.reuse ;  /* 0x00000003040a7220 */ /* 0x080fe20000410000 */
[----:B-1----:R-:W-:Y:S01]  /*1c9a0*/  FFMA.FTZ R228, R0, R228, R184 ;  /* 0x000000e400e47223 */ /* 0x002fe200000100b8 */
[----:B------:R-:W-:Y:S01]  /*1c9b0*/  MUFU.EX2 R173, R173 ;  /* 0x000000ad00ad7308 */ /* 0x000fe20000000800 */
[-C--:B------:R-:W-:Y:S01]  /*1c9c0*/  FMUL.FTZ R2, R2, R3.reuse ;  /* 0x0000000302027220 */ /* 0x080fe20000410000 */
[-CC-:B------:R-:W-:Y:S01]  /*1c9d0*/  FFMA.FTZ R186, R186, R3.reuse, -R10.reuse ;  /* 0x00000003baba7223 */ /* 0x180fe2000001080a */
[-CC-:B------:R-:W-:Y:S01]  /*1c9e0*/  FFMA.FTZ R187, R187, R3.reuse, -R10.reuse ;  /* 0x00000003bbbb7223 */ /* 0x180fe2000001080a */
[-CC-:B------:R-:W-:Y:S01]  /*1c9f0*/  FFMA.FTZ R190, R190, R3.reuse, -R10.reuse ;  /* 0x00000003bebe7223 */ /* 0x180fe2000001080a */
[-CC-:B------:R-:W-:Y:S01]  /*1ca00*/  FFMA.FTZ R191, R191, R3.reuse, -R10.reuse ;  /* 0x00000003bfbf7223 */ /* 0x180fe2000001080a */
[-CC-:B------:R-:W-:Y:S01]  /*1ca10*/  FFMA.FTZ R178, R178, R3.reuse, -R10.reuse ;  /* 0x00000003b2b27223 */ /* 0x180fe2000001080a */
[-CC-:B------:R-:W-:Y:S01]  /*1ca20*/  FFMA.FTZ R179, R179, R3.reuse, -R10.reuse ;  /* 0x00000003b3b37223 */ /* 0x180fe2000001080a */
[----:B------:R-:W-:Y:S01]  /*1ca30*/  MUFU.EX2 R2, R2 ;  /* 0x0000000200027308 */ /* 0x000fe20000000800 */
[-C--:B------:R-:W-:Y:S01]  /*1ca40*/  FFMA.FTZ R182, R182, R3.reuse, -R10 ;  /* 0x00000003b6b67223 */ /* 0x080fe2000001080a */
[----:B------:R-:W-:Y:S01]  /*1ca50*/  FADD.FTZ R7, R185, R228 ;  /* 0x000000e4b9077221 */ /* 0x000fe20000010000 */
[-CC-:B------:R-:W-:Y:S01]  /*1ca60*/  FFMA.FTZ R183, R183, R3.reuse, -R10.reuse ;  /* 0x00000003b7b77223 */ /* 0x180fe2000001080a */
[-CC-:B------:R-:W-:Y:S01]  /*1ca70*/  FFMA.FTZ R170, R170, R3.reuse, -R10.reuse ;  /* 0x00000003aaaa7223 */ /* 0x180fe2000001080a */
[-CC-:B------:R-:W-:Y:S01]  /*1ca80*/  FFMA.FTZ R171, R171, R3.reuse, -R10.reuse ;  /* 0x00000003abab7223 */ /* 0x180fe2000001080a */
[----:B------:R-:W-:Y:S01]  /*1ca90*/  FADD.FTZ R7, R188, R7 ;  /* 0x00000007bc077221 */ /* 0x000fe20000010000 */
[-CC-:B------:R-:W-:Y:S01]  /*1caa0*/  FFMA.FTZ R174, R174, R3.reuse, -R10.reuse ;  /* 0x00000003aeae7223 */ /* 0x180fe2000001080a */
[----:B------:R-:W0:Y:S01]  /*1cab0*/  MUFU.EX2 R186, R186 ;  /* 0x000000ba00ba7308 */ /* 0x000e220000000800 */
[-CC-:B------:R-:W-:Y:S01]  /*1cac0*/  FFMA.FTZ R175, R175, R3.reuse, -R10.reuse ;  /* 0x00000003afaf7223 */ /* 0x180fe2000001080a */
[----:B------:R-:W-:Y:S01]  /*1cad0*/  FADD.FTZ R7, R189, R7 ;  /* 0x00000007bd077221 */ /* 0x000fe20000010000 */
[-CC-:B------:R-:W-:Y:S01]  /*1cae0*/  FFMA.FTZ R162, R162, R3.reuse, -R10.reuse ;  /* 0x00000003a2a27223 */ /* 0x180fe2000001080a */
[-CC-:B------:R-:W-:Y:S01]  /*1caf0*/  FFMA.FTZ R163, R163, R3.reuse, -R10.reuse ;  /* 0x00000003a3a37223 */ /* 0x180fe2000001080a */
[-CC-:B------:R-:W-:Y:S01]  /*1cb00*/  FFMA.FTZ R166, R166, R3.reuse, -R10.reuse ;  /* 0x00000003a6a67223 */ /* 0x180fe2000001080a */
[----:B------:R-:W-:Y:S01]  /*1cb10*/  FADD.FTZ R7, R176, R7 ;  /* 0x00000007b0077221 */ /* 0x000fe20000010000 */
[-CC-:B------:R-:W-:Y:S01]  /*1cb20*/  FFMA.FTZ R167, R167, R3.reuse, -R10.reuse ;  /* 0x00000003a7a77223 */ /* 0x180fe2000001080a */
[----:B------:R-:W1:Y:S01]  /*1cb30*/  MUFU.EX2 R187, R187 ;  /* 0x000000bb00bb7308 */ /* 0x000e620000000800 */
[-CC-:B------:R-:W-:Y:S01]  /*1cb40*/  FFMA.FTZ R154, R154, R3.reuse, -R10.reuse ;  /* 0x000000039a9a7223 */ /* 0x180fe2000001080a */
[----:B------:R-:W-:Y:S01]  /*1cb50*/  FADD.FTZ R7, R177, R7 ;  /* 0x00000007b1077221 */ /* 0x000fe20000010000 */
[-CC-:B------:R-:W-:Y:S01]  /*1cb60*/  FFMA.FTZ R155, R155, R3.reuse, -R10.reuse ;  /* 0x000000039b9b7223 */ /* 0x180fe2000001080a */
[-CC-:B------:R-:W-:Y:S01]  /*1cb70*/  FFMA.FTZ R158, R158, R3.reuse, -R10.reuse ;  /* 0x000000039e9e7223 */ /* 0x180fe2000001080a */
[----:B------:R-:W-:Y:S01]  /*1cb80*/  FFMA.FTZ R195, R159, R3, -R10 ;  /* 0x000000039fc37223 */ /* 0x000fe2000001080a */
[----:B------:R-:W-:-:S02]  /*1cb90*/  FADD.FTZ R7, R180, R7 ;  /* 0x00000007b4077221 */ /* 0x000fc40000010000 */
[----:B------:R-:W3:Y:S01]  /*1cba0*/  MUFU.EX2 R190, R190 ;  /* 0x000000be00be7308 */ /* 0x000ee20000000800 */
[----:B0-----:R-:W-:Y:S01]  /*1cbb0*/  FFMA.FTZ R227, R2, R227, R186 ;  /* 0x000000e302e37223 */ /* 0x001fe200000100ba */
[----:B------:R-:W-:-:S04]  /*1cbc0*/  FADD.FTZ R7, R181, R7 ;  /* 0x00000007b5077221 */ /* 0x000fc80000010000 */
[----:B------:R-:W-:Y:S02]  /*1cbd0*/  FADD.FTZ R7, R168, R7 ;  /* 0x00000007a8077221 */ /* 0x000fe40000010000 */
[----:B------:R-:W0:Y:S02]  /*1cbe0*/  MUFU.EX2 R191, R191 ;  /* 0x000000bf00bf7308 */ /* 0x000e240000000800 */
[----:B------:R-:W-:-:S04]  /*1cbf0*/  FADD.FTZ R7, R169, R7 ;  /* 0x00000007a9077221 */ /* 0x000fc80000010000 */
[----:B------:R-:W-:Y:S02]  /*1cc00*/  FADD.FTZ R7, R172, R7 ;  /* 0x00000007ac077221 */ /* 0x000fe40000010000 */
[----:B------:R-:W4:Y:S01]  /*1cc10*/  MUFU.EX2 R178, R178 ;  /* 0x000000b200b27308 */ /* 0x000f220000000800 */
[----:B--2---:R-:W-:Y:S01]  /*1cc20*/  PRMT R9, R11, 0x654, R9 ;  /* 0x000006540b097816 */ /* 0x004fe20000000009 */
[----:B------:R-:W-:-:S03]  /*1cc30*/  FADD.FTZ R7, R173, R7 ;  /* 0x00000007ad077221 */ /* 0x000fc60000010000 */
[----:B------:R1:W-:Y:S03]  /*1cc40*/  SYNCS.ARRIVE.TRANS64.RED.A1T0 RZ, [R9+URZ], RZ ;  /* 0x000000ff09ff79a7 */ /* 0x0003e6000810043f */
[----:B------:R-:W2:Y:S01]  /*1cc50*/  MUFU.EX2 R179, R179 ;  /* 0x000000b300b37308 */ /* 0x000ea20000000800 */
[----:B-1----:R-:W-:-:S07]  /*1cc60*/  FADD.FTZ R9, R187, R227 ;  /* 0x000000e3bb097221 */ /* 0x002fce0000010000 */
[----:B------:R-:W1:Y:S01]  /*1cc70*/  MUFU.EX2 R182, R182 ;  /* 0x000000b600b67308 */ /* 0x000e620000000800 */
[----:B---3--:R-:W-:-:S04]  /*1cc80*/  FADD.FTZ R9, R190, R9 ;  /* 0x00000009be097221 */ /* 0x008fc80000010000 */
[----:B0-----:R-:W-:-:S03]  /*1cc90*/  FADD.FTZ R9, R191, R9 ;  /* 0x00000009bf097221 */ /* 0x001fc60000010000 */
[----:B------:R-:W0:Y:S01]  /*1cca0*/  MUFU.EX2 R183, R183 ;  /* 0x000000b700b77308 */ /* 0x000e220000000800 */
[----:B----4-:R-:W-:-:S04]  /*1ccb0*/  FADD.FTZ R9, R178, R9 ;  /* 0x00000009b2097221 */ /* 0x010fc80000010000 */
[----:B--2---:R-:W-:-:S03]  /*1ccc0*/  FADD.FTZ R9, R179, R9 ;  /* 0x00000009b3097221 */ /* 0x004fc60000010000 */
[----:B------:R-:W2:Y:S01]  /*1ccd0*/  MUFU.EX2 R170, R170 ;  /* 0x000000aa00aa7308 */ /* 0x000ea20000000800 */
[----:B-1----:R-:W-:-:S07]  /*1cce0*/  FADD.FTZ R9, R182, R9 ;  /* 0x00000009b6097221 */ /* 0x002fce0000010000 */
[----:B------:R-:W1:Y:S01]  /*1ccf0*/  MUFU.EX2 R171, R171 ;  /* 0x000000ab00ab7308 */ /* 0x000e620000000800 */
[----:B0-----:R-:W-:-:S07]  /*1cd00*/  FADD.FTZ R9, R183, R9 ;  /* 0x00000009b7097221 */ /* 0x001fce0000010000 */
[----:B------:R-:W0:Y:S01]  /*1cd10*/  MUFU.EX2 R174, R174 ;  /* 0x000000ae00ae7308 */ /* 0x000e220000000800 */
[----:B--2---:R-:W-:-:S07]  /*1cd20*/  FADD.FTZ R9, R170, R9 ;  /* 0x00000009aa097221 */ /* 0x004fce0000010000 */
        /* <DEDUP_REMOVED lines=33> */
[----:B0-----:R-:W-:Y:S01]  /*1cf40*/  FADD.FTZ R9, R158, R9 ;  /* 0x000000099e097221 */ /* 0x001fe20000010000 */
[----:B--2---:R-:W-:-:S03]  /*1cf50*/  FADD.FTZ R228, R8, R7 ;  /* 0x0000000708e47221 */ /* 0x004fc60000010000 */
[----:B-1----:R-:W-:Y:S01]  /*1cf60*/  FADD.FTZ R227, R195, R9 ;  /* 0x00000009c3e37221 */ /* 0x002fe20000010000 */
[----:B------:R-:W-:Y:S06]  /*1cf70*/  @!P0 BRA `(.L_x_649) ;  /* 0x0000000000048947 */ /* 0x000fec0003800000 */
[----:B------:R-:W-:Y:S01]  /*1cf80*/  BPT.TRAP 0x1 ;  /* 0x000000040000795c */ /* 0x000fe20000300000 */
.L_x_649:
[----:B------:R-:W2:Y:S01]  /*1cf90*/  LDL R7, [R1+0x60] ;  /* 0x0000600001077983 */ /* 0x000ea20000100800 */
[----:B------:R-:W-:Y:S01]  /*1cfa0*/  VIADD R6, R6, 0x38860 ;  /* 0x0003886006067836 */ /* 0x000fe20000000000 */
[----:B------:R-:W-:Y:S01]  /*1cfb0*/  F2FP.BF16.F32.PACK_AB R194, R8, R156 ;  /* 0x0000009c08c2723e */ /* 0x000fe200000010ff */
[----:B------:R-:W-:Y:S01]  /*1cfc0*/  IMAD.MOV.U32 R20, RZ, RZ, R4 ;  /* 0x000000ffff147224 */ /* 0x000fe200078e0004 */
[----:B------:R-:W-:Y:S01]  /*1cfd0*/  F2FP.BF16.F32.PACK_AB R208, R185, R184 ;  /* 0x000000b8b9d0723e */ /* 0x000fe200000010ff */
[----:B------:R-:W-:Y:S01]  /*1cfe0*/  IMAD.MOV.U32 R15, RZ, RZ, R5 ;  /* 0x000000ffff0f7224 */ /* 0x000fe200078e0005 */
[----:B------:R-:W-:Y:S01]  /*1cff0*/  PRMT R6, R11, 0x654, R6 ;  /* 0x000006540b067816 */ /* 0x000fe20000000006 */
[----:B------:R-:W-:Y:S01]  /*1d000*/  IMAD.MOV.U32 R14, RZ, RZ, R229 ;  /* 0x000000ffff0e7224 */ /* 0x000fe200078e00e5 */
[----:B------:R-:W-:Y:S01]  /*1d010*/  F2FP.BF16.F32.PACK_AB R209, R187, R186 ;  /* 0x000000babbd1723e */ /* 0x000fe200000010ff */
[----:B------:R-:W-:Y:S01]  /*1d020*/  IMAD.MOV.U32 R8, RZ, RZ, R226 ;  /* 0x000000ffff087224 */ /* 0x000fe200078e00e2 */
[----:B------:R0:W-:Y:S01]  /*1d030*/  SYNCS.ARRIVE.TRANS64.RED.A1T0 RZ, [R6+URZ], RZ ;  /* 0x000000ff06ff79a7 */ /* 0x0001e2000810043f */
[----:B------:R-:W-:-:S02]  /*1d040*/  F2FP.BF16.F32.PACK_AB R210, R189, R188 ;  /* 0x000000bcbdd2723e */ /* 0x000fc400000010ff */
[----:B------:R-:W-:Y:S02]  /*1d050*/  F2FP.BF16.F32.PACK_AB R211, R191, R190 ;  /* 0x000000bebfd3723e */ /* 0x000fe400000010ff */
[----:B------:R-:W-:Y:S02]  /*1d060*/  F2FP.BF16.F32.PACK_AB R204, R177, R176 ;  /* 0x000000b0b1cc723e */ /* 0x000fe400000010ff */
        /* <DEDUP_REMOVED lines=14> */
[C---:B--2---:R-:W-:Y:S01]  /*1d150*/  ISETP.GT.AND P1, PT, R21.reuse, R7, PT ;  /* 0x000000071500720c */ /* 0x044fe20003f24270 */
[----:B------:R-:W-:-:S12]  /*1d160*/  VIADD R21, R21, 0xffffffff ;  /* 0xffffffff15157836 */ /* 0x000fd80000000000 */
[----:B0-----:R-:W-:Y:S05]  /*1d170*/  @P1 BRA `(.L_x_650) ;  /* 0xffffffb400c81947 */ /* 0x001fea000383ffff */
.L_x_637:
[----:B------:R-:W-:Y:S05]  /*1d180*/  BSYNC B0 ;  /* 0x0000000000007941 */ /* 0x000fea0003800000 */
.L_x_636:
        /* <DEDUP_REMOVED lines=131> */
.L_x_651:
[----:B------:R-:W-:Y:S01]  /*1d9c0*/  IMAD R2, R226, 0x8, R23 ;  /* 0x00000008e2027824 */ /* 0x000fe200078e0217 */
[----:B------:R-:W-:-:S04]  /*1d9d0*/  SHF.L.U32 R0, R229, 0x1f, RZ ;  /* 0x0000001fe5007819 */ /* 0x000fc800000006ff */
[----:B------:R0:W1:Y:S01]  /*1d9e0*/  SYNCS.PHASECHK.TRANS64.TRYWAIT P1, [R2+URZ+0x38850], R0 ;  /* 0x03885000020075a7 */ /* 0x000062000802017f */
[----:B------:R-:W-:Y:S05]  /*1d9f0*/  @!P0 BRA `(.L_x_652) ;  /* 0x0000000000048947 */ /* 0x000fea0003800000 */
[----:B------:R-:W-:Y:S01]  /*1da00*/  BPT.TRAP 0x1 ;  /* 0x000000040000795c */ /* 0x000fe20000300000 */
.L_x_652:
[----:B------:R-:W-:Y:S04]  /*1da10*/  BSSY B0, `(.L_x_653) ;  /* 0x0000004000007945 */ /* 0x000fe80003800000 */
[----:B-1----:R-:W-:Y:S05]  /*1da20*/  @P1 BRA `(.L_x_654) ;  /* 0x0000000000081947 */ /* 0x002fea0003800000 */
[----:B------:R-:W1:Y:S02]  /*1da30*/  SYNCS.PHASECHK.TRANS64.TRYWAIT P1, [R2+URZ+0x38850], R0 ;  /* 0x03885000020075a7 */ /* 0x000e64000802017f */
[----:B-1----:R-:W-:Y:S05]  /*1da40*/  @!P1 BRA `(.L_x_655) ;  /* 0x000000e000389947 */ /* 0x002fea0003800000 */
.L_x_654:
[----:B------:R-:W-:Y:S05]  /*1da50*/  BSYNC B0 ;  /* 0x0000000000007941 */ /* 0x000fea0003800000 */
.L_x_653:
[----:B------:R-:W-:Y:S01]  /*1da60*/  VIADD R23, R23, 0x400 ;  /* 0x0000040017177836 */ /* 0x000fe20000000000 */
[----:B------:R-:W-:Y:S01]  /*1da70*/  MOV R7, 0x40000040 ;  /* 0x4000004000077802 */ /* 0x000fe20000000f00 */
[----:B------:R-:W-:Y:S01]  /*1da80*/  WARPGROUP.ARRIVE ;  /* 0x00000000000079c5 */ /* 0x000fe20000000000 */
[----:B------:R-:W-:Y:S01]  /*1da90*/  IMAD.MOV.U32 R9, RZ, RZ, 0x40000040 ;  /* 0x40000040ff097424 */ /* 0x000fe200078e00ff */
[----:B01----:R-:W0:Y:S01]  /*1daa0*/  SHFL.BFLY PT, R0, R227, 0x2, 0x1f ;  /* 0x0c401f00e3007f89 */ /* 0x003e2200000e0000 */
[----:B------:R-:W-:Y:S01]  /*1dab0*/  SHF.R.U32.HI R23, RZ, 0x4, R23 ;  /* 0x00000004ff177819 */ /* 0x000fe20000011617 */
[----:B------:R-:W-:Y:S01]  /*1dac0*/  IMAD.MOV.U32 R184, RZ, RZ, -0x800000 ;  /* 0xff800000ffb87424 */ /* 0x000fe200078e00ff */
[----:B------:R-:W-:Y:S01]  /*1dad0*/  R2UR UR7, R7 ;  /* 0x00000000070772ca */ /* 0x000fe200000e0000 */
[----:B------:R-:W-:Y:S01]  /*1dae0*/  IMAD.MOV.U32 R7, RZ, RZ, 0x40000040 ;  /* 0x40000040ff077424 */ /* 0x000fe200078e00ff */
[----:B------:R-:W-:Y:S01]  /*1daf0*/  LOP3.LUT R23, R23, 0x3fff, RZ, 0xc0, !PT ;  /* 0x00003fff17177812 */ /* 0x000fe200078ec0ff */
[----:B------:R-:W-:-:S03]  /*1db00*/  IMAD.MOV.U32 R185, RZ, RZ, -0x800000 ;  /* 0xff800000ffb97424 */ /* 0x000fc600078e00ff */
[----:B------:R-:W-:-:S05]  /*1db10*/  LOP3.LUT R23, R23, 0x2800000, RZ, 0xfc, !PT ;  /* 0x0280000017177812 */ /* 0x000fca00078efcff */
[----:B------:R-:W-:Y:S02]  /*1db20*/  IMAD R6, R226, 0xa00, R23 ;  /* 0x00000a00e2067824 */ /* 0x000fe400078e0217 */
[----:B------:R-:W-:Y:S02]  /*1db30*/  IMAD.MOV.U32 R23, RZ, RZ, RZ ;  /* 0x000000ffff177224 */ /* 0x000fe400078e00ff */
[C---:B------:R-:W-:Y:S01]  /*1db40*/  VIADD R8, R6.reuse, 0x80 ;  /* 0x0000008006087836 */ /* 0x040fe20000000000 */
[----:B------:R-:W-:Y:S01]  /*1db50*/  R2UR UR6, R6 ;  /* 0x00000000060672ca */ /* 0x000fe200000e0000 */
[----:B0-----:R-:W-:-:S12]  /*1db60*/  FADD.FTZ R0, R0, R227 ;  /* 0x000000e300007221 */ /* 0x001fd80000010000 */
        /* <DEDUP_REMOVED lines=20> */
[----:B------:R-:W0:Y:S02]  /*1dcb0*/  SHFL.BFLY PT, R8, R0, 0x1, 0x1f ;  /* 0x0c201f0000087f89 */ /* 0x000e2400000e0000 */
[----:B0-----:R-:W-:Y:S01]  /*1dcc0*/  FADD.FTZ R8, R0, R8 ;  /* 0x0000000800087221 */ /* 0x001fe20000010000 */
[----:B------:R-:W-:-:S04]  /*1dcd0*/  IMAD.MOV.U32 R0, RZ, RZ, RZ ;  /* 0x000000ffff007224 */ /* 0x000fc800078e00ff */
[----:B------:R-:W-:-:S13]  /*1dce0*/  FSETP.NE.FTZ.AND P2, PT, R8, RZ, PT ;  /* 0x000000ff0800720b */ /* 0x000fda0003f55000 */
[----:B------:R-:W-:Y:S01]  /*1dcf0*/  @P2 MUFU.RCP R0, R8 ;  /* 0x0000000800002308 */ /* 0x000fe20000001000 */
[----:B------:R-:W-:Y:S02]  /*1dd00*/  WARPGROUP.DEPBAR.LE gsb0, 0x0 ;  /* 0x00008000000079c5 */ /* 0x000fe40000010000 */
[----:B------:R-:W-:-:S06]  /*1dd10*/  WARPGROUP.ARRIVE ;  /* 0x00000000000079c5 */ /* 0x000fcc0000000000 */
[----:B------:R-:W-:Y:S01]  /*1dd20*/  HGMMA.64x256x16.F32.BF16 R24, R196, gdesc[UR4].tnspB, R24, gsb0 ;  /* 0x43e00004c4187df0 */ /* 0x000fe20008001818 */
[----:B------:R-:W-:Y:S02]  /*1dd30*/  R2UR UR6, R6 ;  /* 0x00000000060672ca */ /* 0x000fe400000e0000 */
[----:B------:R-:W-:Y:S01]  /*1dd40*/  R2UR UR7, R7 ;  /* 0x00000000070772ca */ /* 0x000fe200000e0000 */
[----:B------:R-:W0:Y:S02]  /*1dd50*/  SHFL.BFLY PT, R6, R228, 0x2, 0x1f ;  /* 0x0c401f00e4067f89 */ /* 0x000e2400000e0000 */
[----:B0-----:R-:W-:-:S05]  /*1dd60*/  FADD.FTZ R228, R6, R228 ;  /* 0x000000e406e47221 */ /* 0x001fca0000010000 */
[----:B------:R-:W0:Y:S02]  /*1dd70*/  SHFL.BFLY PT, R6, R228, 0x1, 0x1f ;  /* 0x0c201f00e4067f89 */ /* 0x000e2400000e0000 */
[----:B0-----:R-:W-:-:S05]  /*1dd80*/  FADD.FTZ R6, R228, R6 ;  /* 0x00000006e4067221 */ /* 0x001fca0000010000 */
[----:B------:R-:W-:-:S13]  /*1dd90*/  FSETP.NE.FTZ.AND P1, PT, R6, RZ, PT ;  /* 0x000000ff0600720b */ /* 0x000fda0003f35000 */
[----:B------:R-:W-:Y:S08]  /*1dda0*/  @P1 MUFU.RCP R23, R6 ;  /* 0x0000000600171308 */ /* 0x000ff00000001000 */
[----:B------:R-:W0:Y:S08]  /*1ddb0*/  @P1 MUFU.LG2 R7, R6 ;  /* 0x0000000600071308 */ /* 0x000e300000000c00 */
[----:B------:R1:W2:Y:S02]  /*1ddc0*/  @P2 MUFU.LG2 R6, R8 ;  /* 0x0000000800062308 */ /* 0x0002a40000000c00 */
[----:B-1----:R-:W-:Y:S01]  /*1ddd0*/  @P1 FMUL.FTZ R8, R3, 0.69314718246459960938 ;  /* 0x3f31721803081820 */ /* 0x002fe20000410000 */
[----:B0-----:R-:W-:Y:S01]  /*1dde0*/  @P1 FMUL.FTZ R7, R7, 0.69314718246459960938 ;  /* 0x3f31721807071820 */ /* 0x001fe20000410000 */
[----:B------:R-:W-:-:S03]  /*1ddf0*/  @P2 FMUL.FTZ R3, R3, 0.69314718246459960938 ;  /* 0x3f31721803032820 */ /* 0x000fc60000410000 */
[----:B------:R-:W-:Y:S01]  /*1de00*/  @P1 FFMA.FTZ R184, R8, R5, R7 ;  /* 0x0000000508b81223 */ /* 0x000fe20000010007 */
[----:B--2---:R-:W-:-:S04]  /*1de10*/  @P2 FMUL.FTZ R6, R6, 0.69314718246459960938 ;  /* 0x3f31721806062820 */ /* 0x004fc80000410000 */
[----:B------:R-:W-:Y:S01]  /*1de20*/  @P2 FFMA.FTZ R185, R3, R4, R6 ;  /* 0x0000000403b92223 */ /* 0x000fe20000010006 */
[----:B------:R-:W-:Y:S02]  /*1de30*/  WARPGROUP.DEPBAR.LE gsb0, 0x0 ;  /* 0x00008000000079c5 */ /* 0x000fe40000010000 */
[----:B------:R-:W-:-:S06]  /*1de40*/  WARPGROUP.ARRIVE ;  /* 0x00000000000079c5 */ /* 0x000fcc0000000000 */
[----:B------:R-:W-:Y:S03]  /*1de50*/  HGMMA.64x256x16.F32.BF16 R24, R192, gdesc[UR4].tnspB, R24, gsb0 ;  /* 0x43e00004c0187df0 */ /* 0x000fe60008001818 */
[----:B------:R-:W-:Y:S02]  /*1de60*/  WARPGROUP.DEPBAR.LE gsb0, 0x0 ;  /* 0x00008000000079c5 */ /* 0x000fe40000010000 */
[----:B------:R-:W-:Y:S05]  /*1de70*/  @!P0 BRA `(.L_x_656) ;  /* 0x0000000000048947 */ /* 0x000fea0003800000 */
[----:B------:R-:W-:Y:S01]  /*1de80*/  BPT.TRAP 0x1 ;  /* 0x000000040000795c */ /* 0x000fe20000300000 */
.L_x_656:
[----:B------:R-:W2:Y:S01]  /*1de90*/  LDL.LU R3, [R1+0x64] ;  /* 0x0000640001037983 */ /* 0x000ea20000300800 */
[----:B------:R-:W-:-:S03]  /*1dea0*/  VIADD R2, R2, 0x38860 ;  /* 0x0003886002027836 */ /* 0x000fc60000000000 */
[----:B------:R-:W3:Y:S01]  /*1deb0*/  LDL.LU R186, [R1+0x80] ;  /* 0x0000800001ba7983 */ /* 0x000ee20000300800 */
[----:B------:R-:W-:Y:S02]  /*1dec0*/  VIADD R226, R226, 0x1 ;  /* 0x00000001e2e27836 */ /* 0x000fe40000000000 */
        /* <DEDUP_REMOVED lines=8> */
[----:B------:R-:W-:Y:S01]  /*1df50*/  ISETP.NE.AND P1, PT, R226, 0x2, PT ;  /* 0x00000002e200780c */ /* 0x000fe20003f25270 */
        /* <DEDUP_REMOVED lines=114> */
[----:B------:R-:W-:-:S02]  /*1e680*/  PLOP3.LUT P0, PT, PT, PT, PT, 0x8, 0x0 ;  /* 0x000000000000781c */ /* 0x000fc40003f0e170 */
[----:B------:R-:W-:Y:S02]  /*1e690*/  SEL R226, R226, RZ, P1 ;  /* 0x000000ffe2e27207 */ /* 0x000fe40000800000 */
[----:B--2---:R-:W-:Y:S01]  /*1e6a0*/  PRMT R2, R3, 0x654, R2 ;  /* 0x0000065403027816 */ /* 0x004fe20000000002 */
[----:B---3--:R-:W-:-:S03]  /*1e6b0*/  VIADD R186, R186, 0x1 ;  /* 0x00000001baba7836 */ /* 0x008fc60000000000 */
[----:B------:R0:W-:Y:S02]  /*1e6c0*/  SYNCS.ARRIVE.TRANS64.RED.A1T0 RZ, [R2+URZ], RZ ;  /* 0x000000ff02ff79a7 */ /* 0x0001e4000810043f */
[----:B------:R1:W-:Y:S01]  /*1e6d0*/  STL [R1+0x80], R186 ;  /* 0x000080ba01007387 */ /* 0x0003e20000100800 */
[-C--:B------:R-:W-:Y:S01]  /*1e6e0*/  FMUL.FTZ R3, R89, R23.reuse ;  /* 0x0000001759037220 */ /* 0x080fe20000410000 */
[-C--:B------:R-:W-:Y:S01]  /*1e6f0*/  FMUL.FTZ R89, R107, R0.reuse ;  /* 0x000000006b597220 */ /* 0x080fe20000410000 */
[----:B0-----:R-:W-:Y:S01]  /*1e700*/  FMUL.FTZ R2, R88, R23 ;  /* 0x0000001758027220 */ /* 0x001fe20000410000 */
[-C--:B------:R-:W-:Y:S01]  /*1e710*/  FMUL.FTZ R88, R106, R0.reuse ;  /* 0x000000006a587220 */ /* 0x080fe20000410000 */
[-C--:B------:R-:W-:Y:S01]  /*1e720*/  FMUL.FTZ R106, R142, R0.reuse ;  /* 0x000000008e6a7220 */ /* 0x080fe20000410000 */
[----:B------:R-:W-:Y:S01]  /*1e730*/  FMUL.FTZ R107, R143, R0 ;  /* 0x000000008f6b7220 */ /* 0x000fe20000410000 */
[----:B------:R-:W-:-:S04]  /*1e740*/  SEL R0, RZ, 0x1, P1 ;  /* 0x00000001ff007807 */ /* 0x000fc80000800000 */
[----:B-1----:R-:W-:-:S07]  /*1e750*/  LOP3.LUT R229, R229, R0, RZ, 0x3c, !PT ;  /* 0x00000000e5e57212 */ /* 0x002fce00078e3cff */
.L_x_566:
[----:B------:R-:W0:Y:S08]  /*1e760*/  S2UR UR4, SR_CgaCtaId ;  /* 0x00000000000479c3 */ /* 0x000e300000008800 */
[----:B------:R-:W-:Y:S01]  /*1e770*/  BAR.SYNC.DEFER_BLOCKING 0x5, 0x180 ;  /* 0x0146000000007b1d */ /* 0x000fe20000010000 */
[----:B------:R-:W-:-:S05]  /*1e780*/  MOV R23, 0x400 ;  /* 0x0000040000177802 */ /* 0x000fca0000000f00 */
[----:B------:R-:W-:Y:S01]  /*1e790*/  BSSY B0, `(.L_x_657) ;  /* 0x0000481000007945 */ /* 0x000fe20003800000 */
[----:B0-----:R-:W-:-:S05]  /*1e7a0*/  IMAD.U32 R0, RZ, RZ, UR4 ;  /* 0x00000004ff007e24 */ /* 0x001fca000f8e00ff */
[----:B------:R0:W-:Y:S01]  /*1e7b0*/  STL [R1+0x64], R0 ;  /* 0x0000640001007387 */ /* 0x0001e20000100800 */
[----:B------:R-:W-:-:S05]  /*1e7c0*/  LEA R23, R0, R23, 0x18 ;  /* 0x0000001700177211 */ /* 0x000fca00078ec0ff */
[----:B------:R0:W1:Y:S01]  /*1e7d0*/  LDS.128 R128, [R23+0x388d0] ;  /* 0x0388d00017807984 */ /* 0x0000620000000c00 */
[----:B------:R-:W-:Y:S06]  /*1e7e0*/  BAR.ARV 0x4, 0x180 ;  /* 0x0106000000007b1d */ /* 0x000fec0000002000 */
[----:B------:R-:W-:Y:S05]  /*1e7f0*/  @P0 BRA `(.L_x_658) ;  /* 0x0000003800300947 */ /* 0x000fea0003800000 */
[----:B------:R-:W2:Y:S01]  /*1e800*/  LDL R56, [R1+0x198] ;  /* 0x0001980001387983 */ /* 0x000ea20000100800 */
[----:B0-----:R-:W0:Y:S01]  /*1e810*/  S2R R0, SR_SWINHI ;  /* 0x0000000000007919 */ /* 0x001e220000002f00 */
[----:B------:R-:W-:Y:S01]  /*1e820*/  F2FP.BF16.F32.PACK_AB R58, R181, R180 ;  /* 0x000000b4b53a723e */ /* 0x000fe200000010ff */
[----:B------:R-:W-:Y:S01]  /*1e830*/  ULDC.64 UR6, c[0x0][0xc00] ;  /* 0x0003000000067ab9 */ /* 0x000fe20000000a00 */
[----:B------:R-:W-:Y:S01]  /*1e840*/  F2FP.BF16.F32.PACK_AB R59, R31, R30 ;  /* 0x0000001e1f3b723e */ /* 0x000fe200000010ff */
[----:B------:R-:W3:Y:S01]  /*1e850*/  LDL.LU R118, [R1+0x78] ;  /* 0x0000780001767983 */ /* 0x000ee20000300800 */
[----:B------:R-:W-:Y:S01]  /*1e860*/  F2FP.BF16.F32.PACK_AB R60, R179, R178 ;  /* 0x000000b2b33c723e */ /* 0x000fe200000010ff */
[----:B------:R-:W-:Y:S01]  /*1e870*/  ULDC.64 UR4, c[0x0][0xc08] ;  /* 0x0003020000047ab9 */ /* 0x000fe20000000a00 */
[----:B------:R-:W-:Y:S01]  /*1e880*/  F2FP.BF16.F32.PACK_AB R61, R35, R34 ;  /* 0x00000022233d723e */ /* 0x000fe200000010ff */
[----:B------:R-:W4:Y:S01]  /*1e890*/  LDL.LU R117, [R1+0x7c] ;  /* 0x00007c0001757983 */ /* 0x000f220000300800 */
[----:B------:R-:W-:-:S02]  /*1e8a0*/  F2FP.BF16.F32.PACK_AB R62, R177, R176 ;  /* 0x000000b0b13e723e */ /* 0x000fc400000010ff */
[----:B------:R-:W-:Y:S01]  /*1e8b0*/  F2FP.BF16.F32.PACK_AB R63, R39, R38 ;  /* 0x00000026273f723e */ /* 0x000fe200000010ff */
[----:B------:R-:W4:Y:S01]  /*1e8c0*/  LDL.LU R116, [R1+0x70] ;  /* 0x0000700001747983 */ /* 0x000f220000300800 */
[----:B------:R-:W-:Y:S02]  /*1e8d0*/  MOV R114, R23 ;  /* 0x0000001700727202 */ /* 0x000fe40000000f00 */
[----:B0-----:R-:W-:Y:S01]  /*1e8e0*/  MOV R115, R0 ;  /* 0x0000000000737202 */ /* 0x001fe20000000f00 */
[----:B------:R-:W-:Y:S02]  /*1e8f0*/  BAR.SYNC.DEFER_BLOCKING 0x1, 0x100 ;  /* 0x0044000000007b1d */ /* 0x000fe40000010000 */
[----:B--2---:R-:W-:-:S03]  /*1e900*/  IMAD.WIDE R112, R56, 0x2, R114 ;  /* 0x0000000238707825 */ /* 0x004fc600078e0272 */
[----:B------:R-:W-:Y:S01]  /*1e910*/  LOP3.LUT R0, R112, 0x380, RZ, 0xc0, !PT ;  /* 0x0000038070007812 */ /* 0x000fe200078ec0ff */
[----:B------:R-:W-:-:S03]  /*1e920*/  IMAD.MOV.U32 R57, RZ, RZ, R113 ;  /* 0x000000ffff397224 */ /* 0x000fc600078e0071 */
[----:B------:R-:W-:-:S04]  /*1e930*/  SHF.R.U64 R0, R0, 0x3, RZ ;  /* 0x0000000300007819 */ /* 0x000fc800000012ff */
[----:B------:R-:W-:-:S04]  /*1e940*/  LOP3.LUT R56, R0, R112, RZ, 0x3c, !PT ;  /* 0x0000007000387212 */ /* 0x000fc800078e3cff */
[----:B------:R-:W-:Y:S02]  /*1e950*/  MOV R0, R56 ;  /* 0x0000003800007202 */ /* 0x000fe40000000f00 */
[----:B------:R-:W-:Y:S02]  /*1e960*/  F2FP.BF16.F32.PACK_AB R56, R183, R182 ;  /* 0x000000b6b738723e */ /* 0x000fe400000010ff */
[----:B------:R-:W-:-:S05]  /*1e970*/  F2FP.BF16.F32.PACK_AB R57, R27, R26 ;  /* 0x0000001a1b39723e */ /* 0x000fca00000010ff */
[----:B------:R0:W-:Y:S02]  /*1e980*/  STSM.16.M88.4 [R0], R56 ;  /* 0x0000003800007844 */ /* 0x0001e40000000200 */
[----:B0-----:R-:W-:-:S04]  /*1e990*/  IADD3 R56, P0, R112, 0x20, RZ ;  /* 0x0000002070387810 */ /* 0x001fc80007f1e0ff */
[----:B------:R-:W-:Y:S01]  /*1e9a0*/  LOP3.LUT R0, R56, 0x380, RZ, 0xc0, !PT ;  /* 0x0000038038007812 */ /* 0x000fe200078ec0ff */
[----:B------:R-:W-:-:S03]  /*1e9b0*/  IMAD.X R57, RZ, RZ, R113, P0 ;  /* 0x000000ffff397224 */ /* 0x000fc600000e0671 */
[----:B------:R-:W-:-:S04]  /*1e9c0*/  SHF.R.U64 R0, R0, 0x3, RZ ;  /* 0x0000000300007819 */ /* 0x000fc800000012ff */
[----:B------:R-:W-:-:S04]  /*1e9d0*/  LOP3.LUT R56, R0, R56, RZ, 0x3c, !PT ;  /* 0x0000003800387212 */ /* 0x000fc800078e3cff */
[----:B------:R-:W-:-:S05]  /*1e9e0*/  MOV R56, R56 ;  /* 0x0000003800387202 */ /* 0x000fca0000000f00 */
[----:B------:R0:W-:Y:S02]  /*1e9f0*/  STSM.16.M88.4 [R56], R60 ;  /* 0x0000003c38007844 */ /* 0x0001e40000000200 */
[----:B0-----:R-:W-:-:S04]  /*1ea00*/  IADD3 R56, P0, R112, 0x40, RZ ;  /* 0x0000004070387810 */ /* 0x001fc80007f1e0ff */
[----:B------:R-:W-:Y:S01]  /*1ea10*/  LOP3.LUT R0, R56, 0x380, RZ, 0xc0, !PT ;  /* 0x0000038038007812 */ /* 0x000fe200078ec0ff */
[----:B------:R-:W-:-:S03]  /*1ea20*/  IMAD.X R57, RZ, RZ, R113, P0 ;  /* 0x000000ffff397224 */ /* 0x000fc600000e0671 */
[----:B------:R-:W-:-:S04]  /*1ea30*/  SHF.R.U64 R0, R0, 0x3, RZ ;  /* 0x0000000300007819 */ /* 0x000fc800000012ff */
[----:B------:R-:W-:Y:S02]  /*1ea40*/  LOP3.LUT R56, R0, R56, RZ, 0x3c, !PT ;  /* 0x0000003800387212 */ /* 0x000fe400078e3cff */
[----:B------:R-:W-:Y:S02]  /*1ea50*/  F2FP.BF16.F32.PACK_AB R58, R173, R172 ;  /* 0x000000acad3a723e */ /* 0x000fe400000010ff */
[----:B------:R-:W-:Y:S02]  /*1ea60*/  MOV R0, R56 ;  /* 0x0000003800007202 */ /* 0x000fe40000000f00 */
[----:B------:R-:W-:Y:S02]  /*1ea70*/  F2FP.BF16.F32.PACK_AB R56, R175, R174 ;  /* 0x000000aeaf38723e */ /* 0x000fe400000010ff */
[----:B------:R-:W-:Y:S02]  /*1ea80*/  F2FP.BF16.F32.PACK_AB R57, R43, R42 ;  /* 0x0000002a2b39723e */ /* 0x000fe400000010ff */
[----:B------:R-:W-:-:S05]  /*1ea90*/  F2FP.BF16.F32.PACK_AB R59, R47, R46 ;  /* 0x0000002e2f3b723e */ /* 0x000fca00000010ff */
        /* <DEDUP_REMOVED lines=135> */
[----:B------:R-:W-:Y:S01]  /*1f310*/  IMAD.X R113, RZ, RZ, R113, P0 ;  /* 0x000000ffff717224 */ /* 0x000fe200000e0671 */
[----:B---3--:R-:W-:Y:S02]  /*1f320*/  IADD3 R58, P0, R118, UR6, RZ ;  /* 0x00000006763a7c10 */ /* 0x008fe4000ff1e0ff */
[----:B------:R-:W-:Y:S02]  /*1f330*/  SHF.R.U64 R56, R56, 0x3, RZ ;  /* 0x0000000338387819 */ /* 0x000fe400000012ff */
[----:B----4-:R-:W-:Y:S02]  /*1f340*/  IADD3.X R59, R117, UR7, RZ, P0, !PT ;  /* 0x00000007753b7c10 */ /* 0x010fe400087fe4ff */
[----:B------:R-:W-:Y:S02]  /*1f350*/  ISETP.NE.U32.AND P0, PT, RZ, UR4, PT ;  /* 0x00000004ff007c0c */ /* 0x000fe4000bf05070 */
[----:B------:R-:W-:-:S02]  /*1f360*/  LOP3.LUT R112, R56, R0, RZ, 0x3c, !PT ;  /* 0x0000000038707212 */ /* 0x000fc400078e3cff */
[----:B------:R-:W-:Y:S02]  /*1f370*/  ISETP.NE.AND.EX P0, PT, RZ, UR5, PT, P0 ;  /* 0x00000005ff007c0c */ /* 0x000fe4000bf05300 */
[----:B------:R-:W-:Y:S02]  /*1f380*/  MOV R112, R112 ;  /* 0x0000007000707202 */ /* 0x000fe40000000f00 */
[----:B------:R-:W-:Y:S02]  /*1f390*/  F2FP.BF16.F32.PACK_AB R60, R49, R48 ;  /* 0x00000030313c723e */ /* 0x000fe400000010ff */
[----:B------:R-:W-:Y:S02]  /*1f3a0*/  F2FP.BF16.F32.PACK_AB R61, R109, R108 ;  /* 0x0000006c6d3d723e */ /* 0x000fe400000010ff */
[----:B------:R-:W-:Y:S02]  /*1f3b0*/  F2FP.BF16.F32.PACK_AB R62, R53, R52 ;  /* 0x00000034353e723e */ /* 0x000fe400000010ff */
[----:B------:R-:W-:-:S05]  /*1f3c0*/  F2FP.BF16.F32.PACK_AB R63, R111, R110 ;  /* 0x0000006e6f3f723e */ /* 0x000fca00000010ff */
[----:B------:R0:W-:Y:S01]  /*1f3d0*/  STSM.16.M88.4 [R112], R60 ;  /* 0x0000003c70007844 */ /* 0x0001e20000000200 */
[----:B------:R-:W-:Y:S01]  /*1f3e0*/  BAR.SYNC.DEFER_BLOCKING 0x1, 0x100 ;  /* 0x0044000000007b1d */ /* 0x000fe20000010000 */
[----:B0-----:R-:W-:-:S05]  /*1f3f0*/  @P0 IADD3 R60, P2, R118, UR4, RZ ;  /* 0x00000004763c0c10 */ /* 0x001fca000ff5e0ff */
[----:B------:R-:W-:Y:S01]  /*1f400*/  ULDC UR4, c[0x0][0xa88] ;  /* 0x0002a20000047ab9 */ /* 0x000fe20000000800 */
[----:B------:R-:W-:Y:S01]  /*1f410*/  @P0 IADD3.X R61, R117, UR5, RZ, P2, !PT ;  /* 0x00000005753d0c10 */ /* 0x000fe200097fe4ff */
[----:B------:R-:W-:Y:S01]  /*1f420*/  IMAD.U32 R0, RZ, RZ, UR4 ;  /* 0x00000004ff007e24 */ /* 0x000fe2000f8e00ff */
[----:B------:R-:W-:Y:S01]  /*1f430*/  ISETP.NE.AND P2, PT, R116, RZ, PT ;  /* 0x000000ff7400720c */ /* 0x000fe20003f45270 */
[----:B------:R-:W-:-:S03]  /*1f440*/  ULDC UR4, c[0x0][0xad4] ;  /* 0x0002b50000047ab9 */ /* 0x000fc60000000800 */
[----:B------:R-:W-:Y:S01]  /*1f450*/  SEL R56, R116, UR4, P2 ;  /* 0x0000000474387c07 */ /* 0x000fe20009000000 */
[----:B------:R-:W-:-:S03]  /*1f460*/  IMAD.MOV.U32 R112, RZ, RZ, 0x9b8 ;  /* 0x000009b8ff707424 */ /* 0x000fc600078e00ff */
[----:B------:R-:W-:Y:S01]  /*1f470*/  ISETP.GT.AND P2, PT, R56, 0x1, PT ;  /* 0x000000013800780c */ /* 0x000fe20003f44270 */
[----:B------:R-:W-:Y:S02]  /*1f480*/  ULDC.64 UR8, c[0x0][0x208] ;  /* 0x0000820000087ab9 */ /* 0x000fe40000000a00 */
[----:B------:R0:W5:Y:S01]  /*1f490*/  @P0 LDG.E R0, desc[UR8][R60.64] ;  /* 0x000000083c000981 */ /* 0x000162000c1e1900 */
[----:B------:R-:W-:-:S04]  /*1f4a0*/  SEL R112, R112, 0x978, P2 ;  /* 0x0000097870707807 */ /* 0x000fc80001000000 */
[----:B------:R2:W3:Y:S08]  /*1f4b0*/  LDC.64 R62, c[0x0][R112+0x220] ;  /* 0x00008800703e7b82 */ /* 0x0004f00000000a00 */
[----:B0-----:R2:W0:Y:S01]  /*1f4c0*/  LDC.64 R60, c[0x0][R112+0x218] ;  /* 0x00008600703c7b82 */ /* 0x0014220000000a00 */
[----:B------:R-:W-:-:S04]  /*1f4d0*/  ISETP.NE.U32.AND P1, PT, RZ, UR6, PT ;  /* 0x00000006ff007c0c */ /* 0x000fc8000bf25070 */
[----:B------:R-:W-:Y:S01]  /*1f4e0*/  ISETP.NE.AND.EX P1, PT, RZ, UR7, PT, P1 ;  /* 0x00000007ff007c0c */ /* 0x000fe2000bf25310 */
[----:B------:R-:W-:-:S12]  /*1f4f0*/  IMAD.MOV.U32 R57, RZ, RZ, RZ ;  /* 0x000000ffff397224 */ /* 0x000fd800078e00ff */
[----:B------:R2:W5:Y:S01]  /*1f500*/  @P1 LDG.E R57, desc[UR8][R58.64] ;  /* 0x000000083a391981 */ /* 0x000562000c1e1900 */
[----:B------:R-:W-:Y:S05]  /*1f510*/  @P0 BRA `(.L_x_659) ;  /* 0x0000000000140947 */ /* 0x000fea0003800000 */
[----:B------:R-:W-:Y:S05]  /*1f520*/  @!P1 BRA `(.L_x_659) ;  /* 0x0000000000109947 */ /* 0x000fea0003800000 */
[----:B------:R-:W-:Y:S02]  /*1f530*/  ULDC.64 UR4, c[0x0][0x208] ;  /* 0x0000820000047ab9 */ /* 0x000fe40000000a00 */
[----:B-----5:R-:W4:Y:S04]  /*1f540*/  LDG.E R0, desc[UR4][R58.64] ;  /* 0x000000043a007981 */ /* 0x020f28000c1e1900 */
[----:B--2---:R-:W4:Y:S02]  /*1f550*/  LDG.E R58, desc[UR4][R58.64+0x4] ;  /* 0x000004043a3a7981 */ /* 0x004f24000c1e1900 */
[----:B----4-:R-:W-:-:S07]  /*1f560*/  IMAD.IADD R0, R58, 0x1, -R0 ;  /* 0x000000013a007824 */ /* 0x010fce00078e0a00 */
.L_x_659:
[----:B------:R-:W4:Y:S01]  /*1f570*/  LDL.LU R56, [R1+0x74] ;  /* 0x0000740001387983 */ /* 0x000f220000300800 */
[----:B------:R-:W1:Y:S03]  /*1f580*/  LDC R119, c[0x0][0xbe8] ;  /* 0x0002fa00ff777b82 */ /* 0x000e660000000800 */
[----:B------:R-:W3:Y:S04]  /*1f590*/  LDL.LU R113, [R1+0x10c] ;  /* 0x00010c0001717983 */ /* 0x000ee80000300800 */
[----:B------:R-:W3:Y:S04]  /*1f5a0*/  LDL R120, [R1+0x88] ;  /* 0x0000880001787983 */ /* 0x000ee80000100800 */
[----:B------:R-:W3:Y:S04]  /*1f5b0*/  LDL R118, [R1+0x194] ;  /* 0x0001940001767983 */ /* 0x000ee80000100800 */
[----:B------:R-:W3:Y:S04]  /*1f5c0*/  LDL R121, [R1+0x84] ;  /* 0x0000840001797983 */ /* 0x000ee80000100800 */
[----:B------:R-:W3:Y:S04]  /*1f5d0*/  LDL R123, [R1+0x190] ;  /* 0x00019000017b7983 */ /* 0x000ee80000100800 */
[----:B------:R-:W3:Y:S01]  /*1f5e0*/  LDL R122, [R1+0x110] ;  /* 0x00011000017a7983 */ /* 0x000ee20000100800 */
[----:B--2---:R-:W2:Y:S01]  /*1f5f0*/  LDC.64 R58, c[0x0][R112+0x228] ;  /* 0x00008a00703a7b82 */ /* 0x004ea20000000a00 */
[----:B------:R-:W-:-:S02]  /*1f600*/  ISETP.NE.U32.AND P0, PT, RZ, UR6, PT ;  /* 0x00000006ff007c0c */ /* 0x000fc4000bf05070 */
[----:B-1----:R-:W-:Y:S02]  /*1f610*/  ISETP.NE.AND P1, PT, R119, 0x1, PT ;  /* 0x000000017700780c */ /* 0x002fe40003f25270 */
[----:B------:R-:W-:Y:S01]  /*1f620*/  ISETP.NE.AND.EX P0, PT, RZ, UR7, PT, P0 ;  /* 0x00000007ff007c0c */ /* 0x000fe2000bf05300 */
[-C--:B0-----:R-:W-:Y:S02]  /*1f630*/  IMAD R117, R61, R223.reuse, RZ ;  /* 0x000000df3d757224 */ /* 0x081fe400078e02ff */
[----:B------:R-:W-:-:S04]  /*1f640*/  IMAD.WIDE.U32 R60, R60, R223, RZ ;  /* 0x000000df3c3c7225 */ /* 0x000fc800078e00ff */
[----:B------:R-:W-:-:S04]  /*1f650*/  IMAD.IADD R117, R61, 0x1, R117 ;  /* 0x000000013d757824 */ /* 0x000fc800078e0275 */
[----:B------:R-:W0:Y:S01]  /*1f660*/  @P1 LDC R61, c[0x0][0xbec] ;  /* 0x0002fb00ff3d1b82 */ /* 0x000e220000000800 */
[----:B-----5:R-:W-:Y:S01]  /*1f670*/  IMAD R0, R0, R119, RZ ;  /* 0x0000007700007224 */ /* 0x020fe200078e02ff */
[----:B------:R-:W-:Y:S01]  /*1f680*/  ULDC.64 UR4, c[0x0][0x208] ;  /* 0x0000820000047ab9 */ /* 0x000fe20000000a00 */
[----:B----4-:R-:W-:Y:S02]  /*1f690*/  SEL R56, R56, RZ, !P0 ;  /* 0x000000ff38387207 */ /* 0x010fe40004000000 */
[----:B---3--:R-:W-:-:S03]  /*1f6a0*/  SEL R116, R113, RZ, !P0 ;  /* 0x000000ff71747207 */ /* 0x008fc60004000000 */
[----:B------:R-:W-:-:S04]  /*1f6b0*/  IMAD R63, R63, R56, RZ ;  /* 0x000000383f3f7224 */ /* 0x000fc800078e02ff */
[C---:B------:R-:W-:Y:S02]  /*1f6c0*/  IMAD R116, R62.reuse, R116, R63 ;  /* 0x000000743e747224 */ /* 0x040fe400078e023f */
[----:B------:R-:W-:-:S03]  /*1f6d0*/  IMAD.WIDE.U32 R62, R62, R56, RZ ;  /* 0x000000383e3e7225 */ /* 0x000fc600078e00ff */
[----:B------:R-:W-:Y:S02]  /*1f6e0*/  IADD3 R113, P0, P3, R62, R60, R57 ;  /* 0x0000003c3e717210 */ /* 0x000fe40007b1e039 */
[----:B------:R-:W1:Y:S01]  /*1f6f0*/  @P1 LDC R60, c[0x0][0xbf0] ;  /* 0x0002fc00ff3c1b82 */ /* 0x000e620000000800 */
[----:B------:R-:W-:Y:S01]  /*1f700*/  SEL R62, R120, RZ, P2 ;  /* 0x000000ff783e7207 */ /* 0x000fe20001000000 */
[----:B------:R-:W-:-:S04]  /*1f710*/  IMAD.IADD R116, R63, 0x1, R116 ;  /* 0x000000013f747824 */ /* 0x000fc800078e0274 */
[-C--:B--2---:R-:W-:Y:S02]  /*1f720*/  IMAD R59, R59, R62.reuse, RZ ;  /* 0x0000003e3b3b7224 */ /* 0x084fe400078e02ff */
[----:B------:R-:W-:Y:S01]  /*1f730*/  IMAD.WIDE.U32 R62, R58, R62, RZ ;  /* 0x0000003e3a3e7225 */ /* 0x000fe200078e00ff */
[----:B------:R-:W-:-:S04]  /*1f740*/  SHF.R.S32.HI R58, RZ, 0x1f, R57 ;  /* 0x0000001fff3a7819 */ /* 0x000fc80000011439 */
[----:B------:R-:W-:Y:S01]  /*1f750*/  IADD3.X R117, R116, R117, R58, P0, P3 ;  /* 0x0000007574757210 */ /* 0x000fe200007e643a */
[----:B------:R-:W-:-:S04]  /*1f760*/  IMAD R116, R121, 0x80, R118 ;  /* 0x0000008079747824 */ /* 0x000fc800078e0276 */
[----:B0-----:R-:W-:-:S04]  /*1f770*/  @P1 IMAD.HI.U32 R61, R116, R61, RZ ;  /* 0x0000003d743d1227 */ /* 0x001fc800078e00ff */
[----:B------:R-:W-:Y:S01]  /*1f780*/  IMAD.MOV.U32 R118, RZ, RZ, R116 ;  /* 0x000000ffff767224 */ /* 0x000fe200078e0074 */
[----:B-1----:R-:W-:Y:S02]  /*1f790*/  @P1 SHF.R.U32.HI R118, RZ, R60, R61 ;  /* 0x0000003cff761219 */ /* 0x002fe4000001163d */
[----:B------:R0:W1:Y:S02]  /*1f7a0*/  LDC.64 R60, c[0x0][R112+0x210] ;  /* 0x00008400703c7b82 */ /* 0x0000640000000a00 */
[----:B------:R-:W-:-:S06]  /*1f7b0*/  IADD3 R62, P0, P3, R118, R113, R62 ;  /* 0x00000071763e7210 */ /* 0x000fcc0007b1e03e */
[----:B0-----:R-:W0:Y:S01]  /*1f7c0*/  LDC.64 R112, c[0x0][0xba8] ;  /* 0x0002ea00ff707b82 */ /* 0x001e220000000a00 */
[----:B------:R-:W-:Y:S01]  /*1f7d0*/  IMAD.IADD R59, R63, 0x1, R59 ;  /* 0x000000013f3b7824 */ /* 0x000fe200078e023b */
[----:B------:R-:W-:-:S04]  /*1f7e0*/  SHF.R.S32.HI R63, RZ, 0x1f, R118 ;  /* 0x0000001fff3f7819 */ /* 0x000fc80000011476 */
[----:B------:R-:W-:Y:S02]  /*1f7f0*/  IADD3.X R63, R63, R117, R59, P0, P3 ;  /* 0x000000753f3f7210 */ /* 0x000fe400007e643b */
[----:B------:R-:W-:-:S05]  /*1f800*/  IADD3 R117, -R118, RZ, RZ ;  /* 0x000000ff76757210 */ /* 0x000fca0007ffe1ff */
[----:B------:R-:W-:Y:S01]  /*1f810*/  IMAD R117, R119, R117, R116 ;  /* 0x0000007577757224 */ /* 0x000fe200078e0274 */
[----:B0-----:R-:W0:Y:S08]  /*1f820*/  @!P2 LDC R112, c[0x0][0xb50] ;  /* 0x0002d400ff70ab82 */ /* 0x001e300000000800 */
[----:B------:R-:W2:Y:S01]  /*1f830*/  @!P2 LDC R113, c[0x0][0xb54] ;  /* 0x0002d500ff71ab82 */ /* 0x000ea20000000800 */
[----:B------:R-:W-:Y:S01]  /*1f840*/  SHF.R.S32.HI R59, RZ, 0x1f, R117 ;  /* 0x0000001fff3b7819 */ /* 0x000fe20000011475 */
[----:B-1----:R-:W-:-:S02]  /*1f850*/  IMAD R61, R61, R117, RZ ;  /* 0x000000753d3d7224 */ /* 0x002fc400078e02ff */
[----:B------:R-:W-:-:S04]  /*1f860*/  IMAD.WIDE.U32 R62, R60, R117, R62 ;  /* 0x000000753c3e7225 */ /* 0x000fc800078e003e */
[----:B------:R-:W-:Y:S01]  /*1f870*/  IMAD R59, R60, R59, R61 ;  /* 0x0000003b3c3b7224 */ /* 0x000fe200078e023d */
[----:B0-----:R-:W-:-:S03]  /*1f880*/  LEA R112, P0, R62, R112, 0x2 ;  /* 0x000000703e707211 */ /* 0x001fc600078010ff */
[----:B------:R-:W-:-:S05]  /*1f890*/  IMAD.IADD R59, R63, 0x1, R59 ;  /* 0x000000013f3b7824 */ /* 0x000fca00078e023b */
[----:B--2---:R-:W-:Y:S01]  /*1f8a0*/  LEA.HI.X R59, R62, R113, R59, 0x2, P0 ;  /* 0x000000713e3b7211 */ /* 0x004fe200000f143b */
[----:B------:R-:W-:Y:S01]  /*1f8b0*/  SHFL.IDX PT, R60, R112, RZ, 0x1c1f ;  /* 0x001c1fff703c7589 */ /* 0x000fe200000e0000 */
[----:B------:R-:W-:-:S03]  /*1f8c0*/  IMAD R113, R121, 0x80, R123 ;  /* 0x0000008079717824 */ /* 0x000fc600078e027b */
[----:B------:R-:W0:Y:S04]  /*1f8d0*/  SHFL.IDX PT, R61, R59, RZ, 0x1c1f ;  /* 0x001c1fff3b3d7589 */ /* 0x000e2800000e0000 */
[----:B------:R1:W-:Y:S04]  /*1f8e0*/  SHFL.IDX PT, R62, R112, 0x1, 0x1c1f ;  /* 0x003c1f00703e7f89 */ /* 0x0003e800000e0000 */
[----:B------:R-:W2:Y:S01]  /*1f8f0*/  SHFL.IDX PT, R63, R59, 0x1, 0x1c1f ;  /* 0x003c1f003b3f7f89 */ /* 0x000ea200000e0000 */
[----:B------:R-:W-:Y:S01]  /*1f900*/  LOP3.LUT P0, RZ, R122, 0x3, RZ, 0xc0, !PT ;  /* 0x000000037aff7812 */ /* 0x000fe2000780c0ff */
[----:B-1----:R-:W-:-:S03]  /*1f910*/  VIADD R112, R113, 0x8 ;  /* 0x0000000871707836 */ /* 0x002fc60000000000 */
[-C--:B------:R-:W-:Y:S02]  /*1f920*/  ISETP.GE.OR P3, PT, R113, R0.reuse, P0 ;  /* 0x000000007100720c */ /* 0x080fe40000766670 */
[----:B------:R-:W-:-:S11]  /*1f930*/  ISETP.GE.OR P0, PT, R112, R0, P0 ;  /* 0x000000007000720c */ /* 0x000fd60000706670 */
[----:B0-----:R0:W-:Y:S04]  /*1f940*/  @!P3 ST.E desc[UR4][R60.64], R184 ;  /* 0x000000b83c00b985 */ /* 0x0011e8000c101904 */
[----:B--2---:R0:W-:Y:S01]  /*1f950*/  @!P0 ST.E desc[UR4][R62.64], R185 ;  /* 0x000000b93e008985 */ /* 0x0041e2000c101904 */
[----:B------:R-:W-:Y:S05]  /*1f960*/  @P2 BRA `(.L_x_660) ;  /* 0x0000000c00f42947 */ /* 0x000fea0003800000 */
[----:B------:R-:W1:Y:S01]  /*1f970*/  S2R R2, SR_TID.X ;  /* 0x0000000000027919 */ /* 0x000e620000002100 */
[----:B------:R-:W2:Y:S01]  /*1f980*/  @P1 LDC R59, c[0x0][0xbec] ;  /* 0x0002fb00ff3b1b82 */ /* 0x000ea20000000800 */
[----:B------:R-:W-:-:S07]  /*1f990*/  ULDC.64 UR4, c[0x0][0x208] ;  /* 0x0000820000047ab9 */ /* 0x000fce0000000a00 */
[----:B------:R-:W3:Y:S01]  /*1f9a0*/  @P1 LDC R81, c[0x0][0xbf0] ;  /* 0x0002fc00ff511b82 */ /* 0x000ee20000000800 */
[----:B-1----:R-:W-:-:S05]  /*1f9b0*/  VIADD R2, R2, 0xffffff80 ;  /* 0xffffff8002027836 */ /* 0x002fca0000000000 */
[----:B------:R-:W-:-:S04]  /*1f9c0*/  SHF.R.S32.HI R3, RZ, 0x1f, R2 ;  /* 0x0000001fff037819 */ /* 0x000fc80000011402 */
[----:B------:R-:W-:-:S04]  /*1f9d0*/  LEA.HI R3, R3, R2, RZ, 0x3 ;  /* 0x0000000203037211 */ /* 0x000fc800078f18ff */
[----:B------:R-:W-:-:S05]  /*1f9e0*/  LOP3.LUT R3, R3, 0xfffffff8, RZ, 0xc0, !PT ;  /* 0xfffffff803037812 */ /* 0x000fca00078ec0ff */
[----:B------:R-:W-:-:S04]  /*1f9f0*/  IMAD.IADD R20, R2, 0x1, -R3 ;  /* 0x0000000102147824 */ /* 0x000fc800078e0a03 */
[----:B------:R-:W-:-:S04]  /*1fa00*/  IMAD R3, R224, 0x8, R20 ;  /* 0x00000008e0037824 */ /* 0x000fc800078e0214 */
[----:B------:R-:W-:-:S04]  /*1fa10*/  IMAD.SHL.U32 R3, R3, 0x8, RZ ;  /* 0x0000000803037824 */ /* 0x000fc800078e00ff */
[----:B------:R-:W-:-:S03]  /*1fa20*/  IMAD.WIDE R114, R3, 0x2, R114 ;  /* 0x0000000203727825 */ /* 0x000fc600078e0272 */
        /* <DEDUP_REMOVED lines=16> */
[----:B------:R-:W5:Y:S01]  /*1fb30*/  LD.E.128 R8, desc[UR4][R8.64] ;  /* 0x0000000408087980 */ /* 0x000f62000c101d00 */
[----:B------:R-:W-:-:S02]  /*1fb40*/  IADD3 R33, P6, R114, 0x5000, RZ ;  /* 0x0000500072217810 */ /* 0x000fc40007fde0ff */
[C---:B------:R-:W-:Y:S01]  /*1fb50*/  IADD3 R37, P5, R114.reuse, 0x6000, RZ ;  /* 0x0000600072257810 */ /* 0x040fe20007fbe0ff */
[----:B------:R-:W5:Y:S01]  /*1fb60*/  LD.E.128 R12, desc[UR4][R12.64] ;  /* 0x000000040c0c7980 */ /* 0x000f62000c101d00 */
[C---:B------:R-:W-:Y:S02]  /*1fb70*/  IADD3 R41, P4, R114.reuse, 0x7000, RZ ;  /* 0x0000700072297810 */ /* 0x040fe40007f9e0ff */
[C---:B------:R-:W-:Y:S01]  /*1fb80*/  IADD3 R45, P3, R114.reuse, 0x8000, RZ ;  /* 0x00008000722d7810 */ /* 0x040fe20007f7e0ff */
[----:B------:R-:W5:Y:S01]  /*1fb90*/  LD.E.128 R24, desc[UR4][R24.64] ;  /* 0x0000000418187980 */ /* 0x000f62000c101d00 */
[----:B------:R-:W-:Y:S02]  /*1fba0*/  IADD3 R49, P2, R114, 0x9000, RZ ;  /* 0x0000900072317810 */ /* 0x000fe40007f5e0ff */
[----:B------:R-:W-:Y:S02]  /*1fbb0*/  LOP3.LUT R28, R29, 0x380, RZ, 0xc0, !PT ;  /* 0x000003801d1c7812 */ /* 0x000fe400078ec0ff */
[----:B------:R-:W-:-:S02]  /*1fbc0*/  LOP3.LUT R32, R33, 0x380, RZ, 0xc0, !PT ;  /* 0x0000038021207812 */ /* 0x000fc400078ec0ff */
[----:B------:R-:W-:Y:S02]  /*1fbd0*/  LOP3.LUT R36, R37, 0x380, RZ, 0xc0, !PT ;  /* 0x0000038025247812 */ /* 0x000fe400078ec0ff */
[----:B------:R-:W-:Y:S02]  /*1fbe0*/  LOP3.LUT R40, R41, 0x380, RZ, 0xc0, !PT ;  /* 0x0000038029287812 */ /* 0x000fe400078ec0ff */
[----:B------:R-:W-:Y:S02]  /*1fbf0*/  LOP3.LUT R44, R45, 0x380, RZ, 0xc0, !PT ;  /* 0x000003802d2c7812 */ /* 0x000fe400078ec0ff */
[----:B------:R-:W-:Y:S02]  /*1fc00*/  LOP3.LUT R48, R49, 0x380, RZ, 0xc0, !PT ;  /* 0x0000038031307812 */ /* 0x000fe400078ec0ff */
[----:B------:R-:W-:Y:S02]  /*1fc10*/  SHF.R.U64 R28, R28, 0x3, RZ ;  /* 0x000000031c1c7819 */ /* 0x000fe400000012ff */
[----:B------:R-:W-:-:S02]  /*1fc20*/  SHF.R.U64 R32, R32, 0x3, RZ ;  /* 0x0000000320207819 */ /* 0x000fc400000012ff */
[----:B------:R-:W-:Y:S02]  /*1fc30*/  SHF.R.U64 R36, R36, 0x3, RZ ;  /* 0x0000000324247819 */ /* 0x000fe400000012ff */
        /* <DEDUP_REMOVED lines=17> */
[----:B0-----:R-:W-:-:S02]  /*1fd50*/  IADD3 R61, P6, R114, 0xb000, RZ ;  /* 0x0000b000723d7810 */ /* 0x001fc40007fde0ff */
[C---:B------:R-:W-:Y:S01]  /*1fd60*/  IADD3 R65, P5, R114.reuse, 0xc000, RZ ;  /* 0x0000c00072417810 */ /* 0x040fe20007fbe0ff */
[----:B------:R-:W5:Y:S01]  /*1fd70*/  LD.E.128 R32, desc[UR4][R32.64] ;  /* 0x0000000420207980 */ /* 0x000f62000c101d00 */
[C---:B------:R-:W-:Y:S02]  /*1fd80*/  IADD3 R69, P4, R114.reuse, 0xd000, RZ ;  /* 0x0000d00072457810 */ /* 0x040fe40007f9e0ff */
[C---:B------:R-:W-:Y:S01]  /*1fd90*/  IADD3 R73, P3, R114.reuse, 0xe000, RZ ;  /* 0x0000e00072497810 */ /* 0x040fe20007f7e0ff */
[----:B------:R-:W5:Y:S01]  /*1fda0*/  LD.E.128 R36, desc[UR4][R36.64] ;  /* 0x0000000424247980 */ /* 0x000f62000c101d00 */
[----:B------:R-:W-:Y:S02]  /*1fdb0*/  IADD3 R3, P2, R114, 0xf000, RZ ;  /* 0x0000f00072037810 */ /* 0x000fe40007f5e0ff */
[----:B------:R-:W-:Y:S01]  /*1fdc0*/  LOP3.LUT R52, R53, 0x380, RZ, 0xc0, !PT ;  /* 0x0000038035347812 */ /* 0x000fe200078ec0ff */
[----:B------:R-:W5:Y:S01]  /*1fdd0*/  LD.E.128 R40, desc[UR4][R40.64] ;  /* 0x0000000428287980 */ /* 0x000f62000c101d00 */
[----:B------:R-:W-:Y:S01]  /*1fde0*/  LOP3.LUT R60, R61, 0x380, RZ, 0xc0, !PT ;  /* 0x000003803d3c7812 */ /* 0x000fe200078ec0ff */
[----:B------:R-:W-:Y:S01]  /*1fdf0*/  IMAD.X R77, RZ, RZ, R115, P2 ;  /* 0x000000ffff4d7224 */ /* 0x000fe200010e0673 */
[----:B------:R-:W-:Y:S01]  /*1fe00*/  LOP3.LUT R64, R65, 0x380, RZ, 0xc0, !PT ;  /* 0x0000038041407812 */ /* 0x000fe200078ec0ff */
[----:B------:R-:W5:Y:S01]  /*1fe10*/  LD.E.128 R44, desc[UR4][R44.64] ;  /* 0x000000042c2c7980 */ /* 0x000f62000c101d00 */
[----:B------:R-:W-:-:S02]  /*1fe20*/  LOP3.LUT R68, R69, 0x380, RZ, 0xc0, !PT ;  /* 0x0000038045447812 */ /* 0x000fc400078ec0ff */
[----:B------:R-:W-:Y:S01]  /*1fe30*/  LOP3.LUT R72, R73, 0x380, RZ, 0xc0, !PT ;  /* 0x0000038049487812 */ /* 0x000fe200078ec0ff */
[----:B------:R-:W5:Y:S01]  /*1fe40*/  LD.E.128 R48, desc[UR4][R48.64] ;  /* 0x0000000430307980 */ /* 0x000f62000c101d00 */
[----:B------:R-:W-:Y:S02]  /*1fe50*/  LOP3.LUT R5, R114, 0x380, RZ, 0xc0, !PT ;  /* 0x0000038072057812 */ /* 0x000fe400078ec0ff */
[----:B------:R-:W-:Y:S02]  /*1fe60*/  LOP3.LUT R2, R3, 0x380, RZ, 0xc0, !PT ;  /* 0x0000038003027812 */ /* 0x000fe400078ec0ff */
[----:B------:R-:W-:Y:S02]  /*1fe70*/  SHF.R.U64 R52, R52, 0x3, RZ ;  /* 0x0000000334347819 */ /* 0x000fe400000012ff */
        /* <DEDUP_REMOVED lines=17> */
[----:B------:R-:W-:Y:S01]  /*1ff90*/  IMAD.MOV.U32 R5, RZ, RZ, R115 ;  /* 0x000000ffff057224 */ /* 0x000fe200078e0073 */
[----:B------:R-:W-:Y:S01]  /*1ffa0*/  LOP3.LUT R76, R2, R3, RZ, 0x3c, !PT ;  /* 0x00000003024c7212 */ /* 0x000fe200078e3cff */
[----:B------:R-:W5:Y:S04]  /*1ffb0*/  LD.E.128 R52, desc[UR4][R52.64] ;  /* 0x0000000434347980 */ /* 0x000f68000c101d00 */
[----:B------:R-:W5:Y:S04]  /*1ffc0*/  LD.E.128 R4, desc[UR4][R4.64] ;  /* 0x0000000404047980 */ /* 0x000f68000c101d00 */
[----:B------:R-:W5:Y:S04]  /*1ffd0*/  LD.E.128 R60, desc[UR4][R60.64] ;  /* 0x000000043c3c7980 */ /* 0x000f68000c101d00 */
[----:B------:R-:W5:Y:S04]  /*1ffe0*/  LD.E.128 R64, desc[UR4][R64.64] ;  /* 0x0000000440407980 */ /* 0x000f68000c101d00 */
[----:B------:R-:W5:Y:S04]  /*1fff0*/  LD.E.128 R68, desc[UR4][R68.64] ;  /* 0x0000000444447980 */ /* 0x000f68000c101d00 */
[----:B------:R-:W5:Y:S04]  /*20000*/  LD.E.128 R72, desc[UR4][R72.64] ;  /* 0x0000000448487980 */ /* 0x000f68000c101d00 */
[----:B------:R-:W5:Y:S01]  /*20010*/  LD.E.128 R76, desc[UR4][R76.64] ;  /* 0x000000044c4c7980 */ /* 0x000f62000c101d00 */
[----:B------:R-:W-:-:S02]  /*20020*/  ULDC.64 UR4, c[0x0][0xaa0] ;  /* 0x0002a80000047ab9 */ /* 0x000fc40000000a00 */
[----:B------:R-:W-:Y:S01]  /*20030*/  IMAD R58, R58, UR4, RZ ;  /* 0x000000043a3a7c24 */ /* 0x000fe2000f8e02ff */
[----:B------:R-:W-:Y:S01]  /*20040*/  @!PT LDS RZ, [RZ] ;  /* 0x00000000fffff984 */ /* 0x000fe20000000800 */
[----:B------:R-:W-:Y:S01]  /*20050*/  @!PT LDS RZ, [RZ] ;  /* 0x00000000fffff984 */ /* 0x000fe20000000800 */
[----:B------:R-:W-:Y:S01]  /*20060*/  @!PT LDS RZ, [RZ] ;  /* 0x00000000fffff984 */ /* 0x000fe20000000800 */
[----:B------:R-:W-:Y:S01]  /*20070*/  @!PT LDS RZ, [RZ] ;  /* 0x00000000fffff984 */ /* 0x000fe20000000800 */
[----:B------:R0:W-:Y:S06]  /*20080*/  MEMBAR.ALL.CTA ;  /* 0x0000000000007992 */ /* 0x0001ec0000008000 */
[----:B0-----:R-:W0:Y:S01]  /*20090*/  FENCE.VIEW.ASYNC.S ;  /* 0x00000000000073c6 */ /* 0x001e220000000000 */
[----:B------:R-:W-:-:S04]  /*200a0*/  IMAD.WIDE.U32 R2, R57, UR4, RZ ;  /* 0x0000000439027c25 */ /* 0x000fc8000f8e00ff */
[----:B------:R-:W-:Y:S01]  /*200b0*/  IMAD R21, R57, UR5, R58 ;  /* 0x0000000539157c24 */ /* 0x000fe2000f8e023a */
[----:B------:R-:W-:Y:S01]  /*200c0*/  ULDC.64 UR4, c[0x0][0xae8] ;  /* 0x0002ba0000047ab9 */ /* 0x000fe20000000a00 */
[----:B------:R-:W-:Y:S02]  /*200d0*/  IMAD R58, R20, 0x20, R224 ;  /* 0x00000020143a7824 */ /* 0x000fe400078e02e0 */
[----:B------:R-:W-:Y:S02]  /*200e0*/  IMAD.IADD R3, R3, 0x1, R21 ;  /* 0x0000000103037824 */ /* 0x000fe400078e0215 */
[----:B------:R-:W-:Y:S02]  /*200f0*/  IMAD R58, R121, 0x80, R58 ;  /* 0x00000080793a7824 */ /* 0x000fe400078e023a */
[----:B------:R-:W-:Y:S01]  /*20100*/  IMAD.WIDE.U32 R2, R223, UR4, R2 ;  /* 0x00000004df027c25 */ /* 0x000fe2000f8e0002 */
[----:B------:R-:W-:-:S03]  /*20110*/  SHF.R.S32.HI R57, RZ, 0x1f, R56 ;  /* 0x0000001fff397819 */ /* 0x000fc60000011438 */
[----:B--2---:R-:W-:-:S04]  /*20120*/  @P1 IMAD.HI.U32 R20, R58, R59, RZ ;  /* 0x0000003b3a141227 */ /* 0x004fc800078e00ff */
[----:B------:R-:W-:Y:S01]  /*20130*/  IMAD R3, R223, UR5, R3 ;  /* 0x00000005df037c24 */ /* 0x000fe2000f8e0203 */
[----:B------:R-:W-:Y:S01]  /*20140*/  ULDC.64 UR4, c[0x0][0xaf0] ;  /* 0x0002bc0000047ab9 */ /* 0x000fe20000000a00 */
[----:B------:R-:W-:Y:S01]  /*20150*/  IMAD.MOV.U32 R21, RZ, RZ, R58 ;  /* 0x000000ffff157224 */ /* 0x000fe200078e003a */
[----:B---3--:R-:W-:Y:S01]  /*20160*/  @P1 SHF.R.U32.HI R21, RZ, R81, R20 ;  /* 0x00000051ff151219 */ /* 0x008fe20000011614 */
[----:B------:R-:W-:Y:S02]  /*20170*/  IMAD R57, R57, UR4, RZ ;  /* 0x0000000439397c24 */ /* 0x000fe4000f8e02ff */
[----:B------:R-:W-:Y:S01]  /*20180*/  IMAD.WIDE.U32 R2, R56, UR4, R2 ;  /* 0x0000000438027c25 */ /* 0x000fe2000f8e0002 */
[----:B------:R-:W-:-:S03]  /*20190*/  SHF.R.S32.HI R20, RZ, 0x1f, R21 ;  /* 0x0000001fff147819 */ /* 0x000fc60000011415 */
[----:B------:R-:W-:Y:S01]  /*201a0*/  IMAD R57, R56, UR5, R57 ;  /* 0x0000000538397c24 */ /* 0x000fe2000f8e0239 */
[----:B------:R-:W-:Y:S01]  /*201b0*/  ULDC.64 UR4, c[0x0][0xae0] ;  /* 0x0002b80000047ab9 */ /* 0x000fe20000000a00 */
[----:B------:R-:W-:Y:S02]  /*201c0*/  IMAD.MOV R56, RZ, RZ, -R21 ;  /* 0x000000ffff387224 */ /* 0x000fe400078e0a15 */
[----:B------:R-:W-:Y:S02]  /*201d0*/  IMAD.IADD R3, R3, 0x1, R57 ;  /* 0x0000000103037824 */ /* 0x000fe400078e0239 */
[----:B------:R-:W-:Y:S02]  /*201e0*/  IMAD R20, R20, UR4, RZ ;  /* 0x0000000414147c24 */ /* 0x000fe4000f8e02ff */
[----:B------:R-:W-:Y:S02]  /*201f0*/  IMAD R119, R119, R56, R58 ;  /* 0x0000003877777224 */ /* 0x000fe400078e023a */
[----:B------:R-:W-:-:S04]  /*20200*/  IMAD.WIDE.U32 R2, R21, UR4, R2 ;  /* 0x0000000415027c25 */ /* 0x000fc8000f8e0002 */
[----:B------:R-:W-:Y:S01]  /*20210*/  IMAD R21, R21, UR5, R20 ;  /* 0x0000000515157c24 */ /* 0x000fe2000f8e0214 */
[----:B------:R-:W-:Y:S01]  /*20220*/  SHF.R.S32.HI R20, RZ, 0x1f, R119 ;  /* 0x0000001fff147819 */ /* 0x000fe20000011477 */
[----:B------:R-:W-:Y:S01]  /*20230*/  ULDC.64 UR4, c[0x0][0xad8] ;  /* 0x0002b60000047ab9 */ /* 0x000fe20000000a00 */
[----:B------:R-:W-:Y:S02]  /*20240*/  IMAD R81, R121, 0x80, R224 ;  /* 0x0000008079517824 */ /* 0x000fe400078e02e0 */
[----:B------:R-:W-:Y:S02]  /*20250*/  IMAD.IADD R3, R3, 0x1, R21 ;  /* 0x0000000103037824 */ /* 0x000fe400078e0215 */
[----:B------:R-:W-:Y:S02]  /*20260*/  IMAD R20, R20, UR4, RZ ;  /* 0x0000000414147c24 */ /* 0x000fe4000f8e02ff */
[----:B------:R-:W-:Y:S01]  /*20270*/  IMAD.WIDE.U32 R2, R119, UR4, R2 ;  /* 0x0000000477027c25 */ /* 0x000fe2000f8e0002 */
[----:B------:R-:W-:-:S03]  /*20280*/  ISETP.GE.AND P2, PT, R81, R0, PT ;  /* 0x000000005100720c */ /* 0x000fc60003f46270 */
[----:B------:R-:W-:Y:S01]  /*20290*/  IMAD R57, R119, UR5, R20 ;  /* 0x0000000577397c24 */ /* 0x000fe2000f8e0214 */
[----:B------:R-:W-:Y:S01]  /*202a0*/  ULDC.64 UR4, c[0x0][0xa80] ;  /* 0x0002a00000047ab9 */ /* 0x000fe20000000a00 */
[----:B------:R-:W-:Y:S01]  /*202b0*/  VIADD R20, R23, 0x38820 ;  /* 0x0003882017147836 */ /* 0x000fe20000000000 */
[C---:B------:R-:W-:Y:S01]  /*202c0*/  LEA R80, P3, R2.reuse, UR4, 0x1 ;  /* 0x0000000402507c11 */ /* 0x040fe2000f8608ff */
[----:B------:R-:W-:Y:S02]  /*202d0*/  IMAD.IADD R3, R3, 0x1, R57 ;  /* 0x0000000103037824 */ /* 0x000fe400078e0239 */
[----:B------:R-:W-:Y:S01]  /*202e0*/  VIADD R21, R81, 0x20 ;  /* 0x0000002051157836 */ /* 0x000fe20000000000 */
[----:B------:R-:W-:Y:S02]  /*202f0*/  PRMT R20, RZ, 0x654, R20 ;  /* 0x00000654ff147816 */ /* 0x000fe40000000014 */
[----:B------:R-:W-:Y:S02]  /*20300*/  LEA.HI.X R82, R2, UR5, R3, 0x1, P3 ;  /* 0x0000000502527c11 */ /* 0x000fe400098f0c03 */
[-C--:B------:R-:W-:Y:S01]  /*20310*/  ISETP.GE.AND P1, PT, R21, R0.reuse, PT ;  /* 0x000000001500720c */ /* 0x080fe20003f26270 */
[----:B------:R-:W-:Y:S01]  /*20320*/  VIADD R21, R81, 0x40 ;  /* 0x0000004051157836 */ /* 0x000fe20000000000 */
[----:B0-----:R0:W-:Y:S01]  /*20330*/  SYNCS.ARRIVE.TRANS64.RED.A1T0 RZ, [R20+URZ], RZ ;  /* 0x000000ff14ff79a7 */ /* 0x0011e2000810043f */
[----:B------:R0:W1:Y:S01]  /*20340*/  SHFL.IDX PT, R83, R80, RZ, 0x181f ;  /* 0x00181fff50537589 */ /* 0x00006200000e0000 */
[----:B------:R-:W-:Y:S03]  /*20350*/  BSSY B1, `(.L_x_661) ;  /* 0x0000016000017945 */ /* 0x000fe60003800000 */
[----:B------:R0:W2:Y:S01]  /*20360*/  SHFL.IDX PT, R59, R82, RZ, 0x181f ;  /* 0x00181fff523b7589 */ /* 0x0000a200000e0000 */
[----:B------:R-:W-:Y:S01]  /*20370*/  ISETP.GE.AND P0, PT, R21, R0, PT ;  /* 0x000000001500720c */ /* 0x000fe20003f06270 */
[----:B------:R-:W-:-:S12]  /*20380*/  @P2 BRA `(.L_x_662) ;  /* 0x0000000000482947 */ /* 0x000fd80003800000 */
[----:B------:R-:W-:Y:S01]  /*20390*/  ULDC UR4, c[0x0][0xac8] ;  /* 0x0002b20000047ab9 */ /* 0x000fe20000000800 */
[----:B------:R-:W-:Y:S01]  /*203a0*/  ULDC.64 UR6, c[0x0][0x208] ;  /* 0x0000820000067ab9 */ /* 0x000fe20000000a00 */
[----:B------:R-:W-:Y:S02]  /*203b0*/  ISETP.GE.AND P5, PT, R16, UR4, PT ;  /* 0x0000000410007c0c */ /* 0x000fe4000bfa6270 */
[----:B------:R-:W-:Y:S02]  /*203c0*/  ISETP.GE.AND P4, PT, R214, UR4, PT ;  /* 0x00000004d6007c0c */ /* 0x000fe4000bf86270 */
[----:B------:R-:W-:Y:S02]  /*203d0*/  ISETP.GE.AND P3, PT, R19, UR4, PT ;  /* 0x0000000413007c0c */ /* 0x000fe4000bf66270 */
[----:B------:R-:W-:-:S07]  /*203e0*/  ISETP.GE.AND P2, PT, R22, UR4, PT ;  /* 0x0000000416007c0c */ /* 0x000fce000bf46270 */
[----:B-1----:R-:W-:-:S04]  /*203f0*/  @!P5 LEA R2, P6, R16, R83, 0x1 ;  /* 0x000000531002d211 */ /* 0x002fc800078c08ff */
[----:B--2---:R-:W-:Y:S02]  /*20400*/  @!P5 LEA.HI.X R3, R16, R59, R17, 0x1, P6 ;  /* 0x0000003b1003d211 */ /* 0x004fe400030f0c11 */
[----:B0-----:R-:W-:-:S03]  /*20410*/  @!P4 LEA R20, P6, R212, R83, 0x1 ;  /* 0x00000053d414c211 */ /* 0x001fc600078c08ff */
        /* <DEDUP_REMOVED lines=9> */
.L_x_662:
[----:B------:R-:W-:Y:S05]  /*204b0*/  BSYNC B1 ;  /* 0x0000000000017941 */ /* 0x000fea0003800000 */
.L_x_661:
[----:B---3--:R3:W4:Y:S01]  /*204c0*/  SHFL.IDX PT, R21, R82, 0x1, 0x181f ;  /* 0x00381f0052157f89 */ /* 0x00872200000e0000 */
[----:B------:R-:W-:Y:S03]  /*204d0*/  BSSY B1, `(.L_x_663) ;  /* 0x0000015000017945 */ /* 0x000fe60003800000 */
[----:B-----5:R3:W0:Y:S01]  /*204e0*/  SHFL.IDX PT, R7, R80, 0x1, 0x181f ;  /* 0x00381f0050077f89 */ /* 0x02062200000e0000 */
[----:B------:R-:W-:Y:S05]  /*204f0*/  @P1 BRA `(.L_x_664) ;  /* 0x0000000000481947 */ /* 0x000fea0003800000 */
[----:B------:R-:W-:Y:S01]  /*20500*/  ULDC UR4, c[0x0][0xac8] ;  /* 0x0002b20000047ab9 */ /* 0x000fe20000000800 */
[----:B------:R-:W-:Y:S01]  /*20510*/  ULDC.64 UR6, c[0x0][0x208] ;  /* 0x0000820000067ab9 */ /* 0x000fe20000000a00 */
[----:B------:R-:W-:Y:S02]  /*20520*/  ISETP.GE.AND P4, PT, R16, UR4, PT ;  /* 0x0000000410007c0c */ /* 0x000fe4000bf86270 */
[----:B------:R-:W-:Y:S02]  /*20530*/  ISETP.GE.AND P3, PT, R214, UR4, PT ;  /* 0x00000004d6007c0c */ /* 0x000fe4000bf66270 */
[----:B------:R-:W-:Y:S02]  /*20540*/  ISETP.GE.AND P2, PT, R19, UR4, PT ;  /* 0x0000000413007c0c */ /* 0x000fe4000bf46270 */
[----:B------:R-:W-:-:S07]  /*20550*/  ISETP.GE.AND P1, PT, R22, UR4, PT ;  /* 0x0000000416007c0c */ /* 0x000fce000bf26270 */
[-C--:B0-----:R-:W-:Y:S02]  /*20560*/  @!P4 LEA R2, P6, R16, R7.reuse, 0x1 ;  /* 0x000000071002c211 */ /* 0x081fe400078c08ff */
[----:B------:R-:W-:Y:S02]  /*20570*/  @!P3 LEA R4, P5, R212, R7, 0x1 ;  /* 0x00000007d404b211 */ /* 0x000fe400078a08ff */
[----:B----4-:R-:W-:Y:S02]  /*20580*/  @!P4 LEA.HI.X R3, R16, R21, R17, 0x1, P6 ;  /* 0x000000151003c211 */ /* 0x010fe400030f0c11 */
        /* <DEDUP_REMOVED lines=9> */
.L_x_664:
[----:B------:R-:W-:Y:S05]  /*20620*/  BSYNC B1 ;  /* 0x0000000000017941 */ /* 0x000fea0003800000 */
.L_x_663:
[----:B0-----:R0:W0:Y:S01]  /*20630*/  SHFL.IDX PT, R9, R82, 0x2, 0x181f ;  /* 0x00581f0052097f89 */ /* 0x00102200000e0000 */
[----:B------:R-:W-:Y:S03]  /*20640*/  BSSY B1, `(.L_x_665) ;  /* 0x0000015000017945 */ /* 0x000fe60003800000 */
[----:B------:R0:W0:Y:S01]  /*20650*/  SHFL.IDX PT, R5, R80, 0x2, 0x181f ;  /* 0x00581f0050057f89 */ /* 0x00002200000e0000 */
        /* <DEDUP_REMOVED lines=8> */
[-C--:B------:R-:W-:Y:S02]  /*206e0*/  @!P2 LEA R4, P5, R212, R5.reuse, 0x1 ;  /* 0x00000005d404a211 */ /* 0x080fe400078a08ff */
[C---:B------:R-:W-:Y:S02]  /*206f0*/  @!P1 LEA R6, P4, R19.reuse, R5, 0x1 ;  /* 0x0000000513069211 */ /* 0x040fe400078808ff */
[----:B------:R-:W-:Y:S02]  /*20700*/  @!P3 LEA.HI.X R3, R16, R9, R17, 0x1, P6 ;  /* 0x000000091003b211 */ /* 0x000fe400030f0c11 */
[----:B------:R-:W-:Y:S02]  /*20710*/  @!P0 LEA R8, P6, R22, R5, 0x1 ;  /* 0x0000000516088211 */ /* 0x000fe400078c08ff */
[-C--:B------:R-:W-:Y:S01]  /*20720*/  @!P2 LEA.HI.X R5, R212, R9.reuse, R215, 0x1, P5 ;  /* 0x00000009d405a211 */ /* 0x080fe200028f0cd7 */
[----:B------:R0:W-:Y:S01]  /*20730*/  @!P3 ST.E.128 desc[UR6][R2.64], R12 ;  /* 0x0000000c0200b985 */ /* 0x0001e2000c101d06 */
[----:B------:R-:W-:-:S02]  /*20740*/  @!P1 LEA.HI.X R7, R19, R9, R219, 0x1, P4 ;  /* 0x0000000913079211 */ /* 0x000fc400020f0cdb */
[----:B------:R-:W-:Y:S01]  /*20750*/  @!P0 LEA.HI.X R9, R22, R9, R218, 0x1, P6 ;  /* 0x0000000916098211 */ /* 0x000fe200030f0cda */
[----:B------:R0:W-:Y:S04]  /*20760*/  @!P2 ST.E.128 desc[UR6][R4.64], R36 ;  /* 0x000000240400a985 */ /* 0x0001e8000c101d06 */
[----:B------:R0:W-:Y:S04]  /*20770*/  @!P1 ST.E.128 desc[UR6][R6.64], R52 ;  /* 0x0000003406009985 */ /* 0x0001e8000c101d06 */
[----:B------:R0:W-:Y:S02]  /*20780*/  @!P0 ST.E.128 desc[UR6][R8.64], R72 ;  /* 0x0000004808008985 */ /* 0x0001e4000c101d06 */
.L_x_666:
[----:B------:R-:W-:Y:S05]  /*20790*/  BSYNC B1 ;  /* 0x0000000000017941 */ /* 0x000fea0003800000 */
.L_x_665:
[----:B------:R-:W-:Y:S01]  /*207a0*/  VIADD R81, R81, 0x60 ;  /* 0x0000006051517836 */ /* 0x000fe20000000000 */
[----:B0-----:R0:W0:Y:S04]  /*207b0*/  SHFL.IDX PT, R9, R82, 0x3, 0x181f ;  /* 0x00781f0052097f89 */ /* 0x00102800000e0000 */
[----:B------:R-:W-:Y:S01]  /*207c0*/  ISETP.GE.AND P0, PT, R81, R0, PT ;  /* 0x000000005100720c */ /* 0x000fe20003f06270 */
[----:B------:R0:W0:-:S12]  /*207d0*/  SHFL.IDX PT, R11, R80, 0x3, 0x181f ;  /* 0x00781f00500b7f89 */ /* 0x00001800000e0000 */
[----:B------:R-:W-:Y:S05]  /*207e0*/  @P0 BRA `(.L_x_667) ;  /* 0x0000002400ec0947 */ /* 0x000fea0003800000 */
[----:B------:R-:W-:Y:S01]  /*207f0*/  ULDC UR4, c[0x0][0xac8] ;  /* 0x0002b20000047ab9 */ /* 0x000fe20000000800 */
[----:B------:R-:W-:Y:S01]  /*20800*/  ULDC.64 UR6, c[0x0][0x208] ;  /* 0x0000820000067ab9 */ /* 0x000fe20000000a00 */
[----:B------:R-:W-:Y:S02]  /*20810*/  ISETP.GE.AND P3, PT, R16, UR4, PT ;  /* 0x0000000410007c0c */ /* 0x000fe4000bf66270 */
[----:B------:R-:W-:Y:S02]  /*20820*/  ISETP.GE.AND P4, PT, R214, UR4, PT ;  /* 0x00000004d6007c0c */ /* 0x000fe4000bf86270 */
[----:B------:R-:W-:-:S09]  /*20830*/  ISETP.GE.AND P5, PT, R19, UR4, PT ;  /* 0x0000000413007c0c */ /* 0x000fd2000bfa6270 */
[-C--:B0-----:R-:W-:Y:S02]  /*20840*/  @!P3 LEA R2, P0, R16, R11.reuse, 0x1 ;  /* 0x0000000b1002b211 */ /* 0x081fe400078008ff */
[----:B------:R-:W-:Y:S02]  /*20850*/  @!P4 LEA R4, P1, R212, R11, 0x1 ;  /* 0x0000000bd404c211 */ /* 0x000fe400078208ff */
[----:B------:R-:W-:Y:S02]  /*20860*/  @!P3 LEA.HI.X R3, R16, R9, R17, 0x1, P0 ;  /* 0x000000091003b211 */ /* 0x000fe400000f0c11 */
[----:B------:R-:W-:Y:S02]  /*20870*/  ISETP.GE.AND P0, PT, R22, UR4, PT ;  /* 0x0000000416007c0c */ /* 0x000fe4000bf06270 */
[----:B------:R-:W-:Y:S01]  /*20880*/  @!P5 LEA R6, P2, R19, R11, 0x1 ;  /* 0x0000000b1306d211 */ /* 0x000fe200078408ff */
[----:B------:R0:W-:Y:S01]  /*20890*/  @!P3 ST.E.128 desc[UR6][R2.64], R24 ;  /* 0x000000180200b985 */ /* 0x0001e2000c101d06 */
[----:B------:R-:W-:-:S02]  /*208a0*/  @!P4 LEA.HI.X R5, R212, R9, R215, 0x1, P1 ;  /* 0x00000009d405c211 */ /* 0x000fc400008f0cd7 */
[----:B------:R-:W-:-:S03]  /*208b0*/  @!P5 LEA.HI.X R7, R19, R9, R219, 0x1, P2 ;  /* 0x000000091307d211 */ /* 0x000fc600010f0cdb */
[----:B------:R0:W-:Y:S04]  /*208c0*/  @!P4 ST.E.128 desc[UR6][R4.64], R40 ;  /* 0x000000280400c985 */ /* 0x0001e8000c101d06 */
[----:B------:R0:W-:Y:S01]  /*208d0*/  @!P5 ST.E.128 desc[UR6][R6.64], R60 ;  /* 0x0000003c0600d985 */ /* 0x0001e2000c101d06 */
[----:B------:R-:W-:Y:S05]  /*208e0*/  @P0 BRA `(.L_x_667) ;  /* 0x0000002400ac0947 */ /* 0x000fea0003800000 */
[----:B0-----:R-:W-:Y:S01]  /*208f0*/  LEA R2, P0, R22, R11, 0x1 ;  /* 0x0000000b16027211 */ /* 0x001fe200078008ff */
[----:B------:R-:W-:-:S03]  /*20900*/  ULDC.64 UR4, c[0x0][0x208] ;  /* 0x0000820000047ab9 */ /* 0x000fc60000000a00 */
[----:B------:R-:W-:-:S05]  /*20910*/  LEA.HI.X R3, R22, R9, R218, 0x1, P0 ;  /* 0x0000000916037211 */ /* 0x000fca00000f0cda */
[----:B------:R0:W-:Y:S01]  /*20920*/  ST.E.128 desc[UR4][R2.64], R76 ;  /* 0x0000004c02007985 */ /* 0x0001e2000c101d04 */
[----:B------:R-:W-:Y:S05]  /*20930*/  BRA `(.L_x_667) ;  /* 0x0000002400987947 */ /* 0x000fea0003800000 */
.L_x_660:
[----:B0-----:R-:W0:Y:S01]  /*20940*/  @P1 LDC R61, c[0x0][0xbec] ;  /* 0x0002fb00ff3d1b82 */ /* 0x001e220000000800 */
[----:B------:R-:W-:Y:S01]  /*20950*/  IMAD.MOV.U32 R60, RZ, RZ, R116 ;  /* 0x000000ffff3c7224 */ /* 0x000fe200078e0074 */
[----:B------:R-:W-:Y:S01]  /*20960*/  ULDC.64 UR4, c[0x0][0xb08] ;  /* 0x0002c20000047ab9 */ /* 0x000fe20000000a00 */
[----:B------:R1:W5:Y:S04]  /*20970*/  LDL R227, [R1+0x8c] ;  /* 0x00008c0001e37983 */ /* 0x0003680000100800 */
[----:B------:R1:W5:Y:S01]  /*20980*/  LDL R211, [R1+0x108] ;  /* 0x0001080001d37983 */ /* 0x0003620000100800 */
[----:B------:R-:W2:Y:S03]  /*20990*/  @P1 LDC R59, c[0x0][0xbf0] ;  /* 0x0002fc00ff3b1b82 */ /* 0x000ea60000000800 */
[----:B------:R1:W5:Y:S04]  /*209a0*/  LDL R210, [R1+0x188] ;  /* 0x0001880001d27983 */ /* 0x0003680000100800 */
[----:B------:R1:W5:Y:S04]  /*209b0*/  LDL R209, [R1+0x104] ;  /* 0x0001040001d17983 */ /* 0x0003680000100800 */
[----:B------:R1:W5:Y:S04]  /*209c0*/  LDL R208, [R1+0x184] ;  /* 0x0001840001d07983 */ /* 0x0003680000100800 */
[----:B------:R1:W5:Y:S01]  /*209d0*/  LDL R207, [R1+0x100] ;  /* 0x0001000001cf7983 */ /* 0x0003620000100800 */
[----:B0-----:R-:W-:-:S03]  /*209e0*/  @P1 IMAD.HI.U32 R61, R116, R61, RZ ;  /* 0x0000003d743d1227 */ /* 0x001fc600078e00ff */
[----:B------:R1:W5:Y:S04]  /*209f0*/  LDL R206, [R1+0x180] ;  /* 0x0001800001ce7983 */ /* 0x0003680000100800 */
[----:B------:R1:W5:Y:S01]  /*20a00*/  LDL R205, [R1+0xfc] ;  /* 0x0000fc0001cd7983 */ /* 0x0003620000100800 */
[----:B--2---:R-:W-:Y:S01]  /*20a10*/  @P1 SHF.R.U32.HI R60, RZ, R59, R61 ;  /* 0x0000003bff3c1219 */ /* 0x004fe2000001163d */
[----:B------:R-:W-:Y:S02]  /*20a20*/  IMAD R61, R58, UR4, RZ ;  /* 0x000000043a3d7c24 */ /* 0x000fe4000f8e02ff */
[C---:B------:R-:W-:Y:S01]  /*20a30*/  IMAD.WIDE.U32 R58, R57.reuse, UR4, RZ ;  /* 0x00000004393a7c25 */ /* 0x040fe2000f8e00ff */
[----:B------:R1:W5:Y:S03]  /*20a40*/  LDL R204, [R1+0x17c] ;  /* 0x00017c0001cc7983 */ /* 0x0003660000100800 */
[----:B------:R-:W-:Y:S01]  /*20a50*/  IMAD R61, R57, UR5, R61 ;  /* 0x00000005393d7c24 */ /* 0x000fe2000f8e023d */
[----:B------:R-:W-:Y:S01]  /*20a60*/  ULDC.64 UR4, c[0x0][0xb38] ;  /* 0x0002ce0000047ab9 */ /* 0x000fe20000000a00 */
[----:B------:R-:W-:Y:S01]  /*20a70*/  SHF.R.S32.HI R57, RZ, 0x1f, R56 ;  /* 0x0000001fff397819 */ /* 0x000fe20000011438 */
[----:B------:R1:W5:Y:S01]  /*20a80*/  LDL R203, [R1+0xf8] ;  /* 0x0000f80001cb7983 */ /* 0x0003620000100800 */
[----:B------:R-:W-:-:S03]  /*20a90*/  IMAD.IADD R59, R59, 0x1, R61 ;  /* 0x000000013b3b7824 */ /* 0x000fc600078e023d */
[----:B------:R1:W5:Y:S01]  /*20aa0*/  LDL R202, [R1+0x178] ;  /* 0x0001780001ca7983 */ /* 0x0003620000100800 */
[----:B------:R-:W-:-:S03]  /*20ab0*/  IMAD.WIDE.U32 R58, R223, UR4, R58 ;  /* 0x00000004df3a7c25 */ /* 0x000fc6000f8e003a */
[----:B------:R1:W5:Y:S01]  /*20ac0*/  LDL R201, [R1+0xf4] ;  /* 0x0000f40001c97983 */ /* 0x0003620000100800 */
[----:B------:R-:W-:Y:S01]  /*20ad0*/  IMAD R59, R223, UR5, R59 ;  /* 0x00000005df3b7c24 */ /* 0x000fe2000f8e023b */
[----:B------:R-:W-:Y:S02]  /*20ae0*/  ULDC.64 UR4, c[0x0][0xb40] ;  /* 0x0002d00000047ab9 */ /* 0x000fe40000000a00 */
[----:B------:R-:W-:Y:S01]  /*20af0*/  IMAD R57, R57, UR4, RZ ;  /* 0x0000000439397c24 */ /* 0x000fe2000f8e02ff */
[----:B------:R1:W5:Y:S01]  /*20b00*/  LDL R223, [R1+0x18c] ;  /* 0x00018c0001df7983 */ /* 0x0003620000100800 */
[----:B------:R-:W-:-:S03]  /*20b10*/  IMAD.WIDE.U32 R58, R56, UR4, R58 ;  /* 0x00000004383a7c25 */ /* 0x000fc6000f8e003a */
[----:B------:R1:W5:Y:S01]  /*20b20*/  LDL R200, [R1+0x174] ;  /* 0x0001740001c87983 */ /* 0x0003620000100800 */
[----:B------:R-:W-:Y:S01]  /*20b30*/  IMAD R57, R56, UR5, R57 ;  /* 0x0000000538397c24 */ /* 0x000fe2000f8e0239 */
[----:B------:R-:W-:Y:S01]  /*20b40*/  ULDC.64 UR4, c[0x0][0xb48] ;  /* 0x0002d20000047ab9 */ /* 0x000fe20000000a00 */
[--C-:B------:R-:W-:Y:S01]  /*20b50*/  IMAD.MOV R56, RZ, RZ, -R60.reuse ;  /* 0x000000ffff387224 */ /* 0x100fe200078e0a3c */
[----:B------:R1:W5:Y:S01]  /*20b60*/  LDL R199, [R1+0xf0] ;  /* 0x0000f00001c77983 */ /* 0x0003620000100800 */
[----:B------:R-:W-:Y:S01]  /*20b70*/  IMAD.IADD R59, R59, 0x1, R57 ;  /* 0x000000013b3b7824 */ /* 0x000fe200078e0239 */
[----:B------:R-:W-:Y:S01]  /*20b80*/  SHF.R.S32.HI R57, RZ, 0x1f, R60 ;  /* 0x0000001fff397819 */ /* 0x000fe2000001143c */
[----:B------:R-:W-:Y:S01]  /*20b90*/  IMAD R56, R119, R56, R116 ;  /* 0x0000003877387224 */ /* 0x000fe200078e0274 */
[----:B------:R1:W5:Y:S01]  /*20ba0*/  LDL R198, [R1+0x170] ;  /* 0x0001700001c67983 */ /* 0x0003620000100800 */
[----:B------:R-:W-:-:S03]  /*20bb0*/  IMAD.WIDE.U32 R58, R120, UR4, R58 ;  /* 0x00000004783a7c25 */ /* 0x000fc6000f8e003a */
[----:B------:R1:W5:Y:S01]  /*20bc0*/  LDL R197, [R1+0xec] ;  /* 0x0000ec0001c57983 */ /* 0x0003620000100800 */
[----:B------:R-:W-:Y:S01]  /*20bd0*/  IMAD R59, R120, UR5, R59 ;  /* 0x00000005783b7c24 */ /* 0x000fe2000f8e023b */
[----:B------:R-:W-:Y:S02]  /*20be0*/  ULDC.64 UR4, c[0x0][0xb30] ;  /* 0x0002cc0000047ab9 */ /* 0x000fe40000000a00 */
[----:B------:R1:W5:Y:S04]  /*20bf0*/  LDL R196, [R1+0x16c] ;  /* 0x00016c0001c47983 */ /* 0x0003680000100800 */
        /* <DEDUP_REMOVED lines=44> */
[----:B------:R1:W5:Y:S01]  /*20ec0*/  LDL R116, [R1+0x90] ;  /* 0x0000900001747983 */ /* 0x0003620000100800 */
[----:B------:R-:W-:-:S02]  /*20ed0*/  IMAD R57, R57, UR4, RZ ;  /* 0x0000000439397c24 */ /* 0x000fc4000f8e02ff */
        /* <DEDUP_REMOVED lines=8> */
[----:B------:R-:W-:-:S04]  /*20f60*/  ULDC.64 UR4, c[0x0][0xb00] ;  /* 0x0002c00000047ab9 */ /* 0x000fc80000000a00 */
[----:B------:R-:W-:Y:S02]  /*20f70*/  IADD3 R61, R59, R60, RZ ;  /* 0x0000003c3b3d7210 */ /* 0x000fe40007ffe0ff */
[----:B------:R-:W-:Y:S01]  /*20f80*/  LEA R60, P0, R58, UR4, 0x2 ;  /* 0x000000043a3c7c11 */ /* 0x000fe2000f8010ff */
[----:B------:R-:W-:-:S03]  /*20f90*/  VIADD R56, R23, 0x38820 ;  /* 0x0003882017387836 */ /* 0x000fc60000000000 */
[----:B------:R-:W-:Y:S02]  /*20fa0*/  LEA.HI.X R61, R58, UR5, R61, 0x2, P0 ;  /* 0x000000053a3d7c11 */ /* 0x000fe400080f143d */
[----:B------:R-:W-:Y:S02]  /*20fb0*/  ISETP.GE.AND P0, PT, R113, R0, PT ;  /* 0x000000007100720c */ /* 0x000fe40003f06270 */
[----:B------:R-:W-:Y:S01]  /*20fc0*/  PRMT R56, RZ, 0x654, R56 ;  /* 0x00000654ff387816 */ /* 0x000fe20000000038 */
[----:B------:R1:W0:Y:S01]  /*20fd0*/  SHFL.IDX PT, R57, R61, RZ, 0x1c1f ;  /* 0x001c1fff3d397589 */ /* 0x00022200000e0000 */
[----:B------:R-:W-:Y:S02]  /*20fe0*/  BSSY B1, `(.L_x_668) ;  /* 0x0000085000017945 */ /* 0x000fe40003800000 */
[----:B------:R2:W-:Y:S02]  /*20ff0*/  SYNCS.ARRIVE.TRANS64.RED.A1T0 RZ, [R56+URZ], RZ ;  /* 0x000000ff38ff79a7 */ /* 0x0005e4000810043f */
[----:B--2---:R1:W2:Y:S05]  /*21000*/  SHFL.IDX PT, R56, R60, RZ, 0x1c1f ;  /* 0x001c1fff3c387589 */ /* 0x0042aa00000e0000 */
[----:B------:R-:W-:Y:S05]  /*21010*/  @P0 BRA `(.L_x_669) ;  /* 0x0000000800040947 */ /* 0x000fea0003800000 */
[----:B------:R-:W-:Y:S01]  /*21020*/  ULDC UR4, c[0x0][0xac8] ;  /* 0x0002b20000047ab9 */ /* 0x000fe20000000800 */
[----:B------:R-:W-:Y:S01]  /*21030*/  ULDC.64 UR6, c[0x0][0x208] ;  /* 0x0000820000067ab9 */ /* 0x000fe20000000a00 */
[----:B-----5:R-:W-:Y:S02]  /*21040*/  ISETP.GE.AND P0, PT, R227, UR4, PT ;  /* 0x00000004e3007c0c */ /* 0x020fe4000bf06270 */
[----:B------:R-:W-:Y:S02]  /*21050*/  ISETP.GE.AND P5, PT, R191, UR4, PT ;  /* 0x00000004bf007c0c */ /* 0x000fe4000bfa6270 */
[----:B------:R-:W-:Y:S02]  /*21060*/  ISETP.GE.AND P4, PT, R189, UR4, PT ;  /* 0x00000004bd007c0c */ /* 0x000fe4000bf86270 */
[----:B------:R-:W-:-:S07]  /*21070*/  ISETP.GE.AND P3, PT, R187, UR4, PT ;  /* 0x00000004bb007c0c */ /* 0x000fce000bf66270 */
[----:B0-2---:R-:W-:-:S05]  /*21080*/  @!P0 IMAD.WIDE R58, R227, 0x4, R56 ;  /* 0x00000004e33a8825 */ /* 0x005fca00078e0238 */
[----:B------:R0:W-:Y:S01]  /*21090*/  @!P0 ST.E.64 desc[UR6][R58.64], R182 ;  /* 0x000000b63a008985 */ /* 0x0001e2000c101b06 */
[----:B------:R-:W-:-:S13]  /*210a0*/  ISETP.GE.AND P0, PT, R211, UR4, PT ;  /* 0x00000004d3007c0c */ /* 0x000fda000bf06270 */
[----:B0-----:R-:W-:-:S04]  /*210b0*/  @!P0 LEA R58, P1, R211, R56, 0x2 ;  /* 0x00000038d33a8211 */ /* 0x001fc800078210ff */
[----:B------:R-:W-:Y:S02]  /*210c0*/  @!P0 LEA.HI.X R59, R211, R57, R223, 0x2, P1 ;  /* 0x00000039d33b8211 */ /* 0x000fe400008f14df */
[----:B------:R-:W-:-:S03]  /*210d0*/  ISETP.GE.AND P1, PT, R207, UR4, PT ;  /* 0x00000004cf007c0c */ /* 0x000fc6000bf26270 */
[----:B------:R0:W-:Y:S01]  /*210e0*/  @!P0 ST.E.64 desc[UR6][R58.64], R180 ;  /* 0x000000b43a008985 */ /* 0x0001e2000c101b06 */
[----:B------:R-:W-:-:S13]  /*210f0*/  ISETP.GE.AND P0, PT, R209, UR4, PT ;  /* 0x00000004d1007c0c */ /* 0x000fda000bf06270 */
[----:B0-----:R-:W-:-:S04]  /*21100*/  @!P0 LEA R58, P2, R209, R56, 0x2 ;  /* 0x00000038d13a8211 */ /* 0x001fc800078410ff */
[----:B------:R-:W-:-:S05]  /*21110*/  @!P0 LEA.HI.X R59, R209, R57, R210, 0x2, P2 ;  /* 0x00000039d13b8211 */ /* 0x000fca00010f14d2 */
[----:B------:R0:W-:Y:S01]  /*21120*/  @!P0 ST.E.64 desc[UR6][R58.64], R178 ;  /* 0x000000b23a008985 */ /* 0x0001e2000c101b06 */
[----:B------:R-:W-:Y:S02]  /*21130*/  ISETP.GE.AND P0, PT, R205, UR4, PT ;  /* 0x00000004cd007c0c */ /* 0x000fe4000bf06270 */
        /* <DEDUP_REMOVED lines=25> */
[----:B------:R-:W-:Y:S02]  /*212d0*/  @!P1 LEA.HI.X R59, R195, R57, R196, 0x2, P2 ;  /* 0x00000039c33b9211 */ /* 0x000fe400010f14c4 */
[----:B------:R-:W-:-:S03]  /*212e0*/  @!P4 LEA R62, P2, R189, R56, 0x2 ;  /* 0x00000038bd3ec211 */ /* 0x000fc600078410ff */
[----:B------:R0:W-:Y:S01]  /*212f0*/  @!P1 ST.E.64 desc[UR6][R58.64], R164 ;  /* 0x000000a43a009985 */ /* 0x0001e2000c101b06 */
[----:B------:R-:W-:Y:S02]  /*21300*/  @!P4 LEA.HI.X R63, R189, R57, R190, 0x2, P2 ;  /* 0x00000039bd3fc211 */ /* 0x000fe400010f14be */
[----:B------:R-:W-:Y:S02]  /*21310*/  ISETP.GE.AND P2, PT, R149, UR4, PT ;  /* 0x0000000495007c0c */ /* 0x000fe4000bf46270 */
[----:B0-----:R-:W-:-:S04]  /*21320*/  @!P0 LEA R58, P1, R193, R56, 0x2 ;  /* 0x00000038c13a8211 */ /* 0x001fc800078210ff */
[----:B------:R-:W-:Y:S02]  /*21330*/  @!P0 LEA.HI.X R59, R193, R57, R194, 0x2, P1 ;  /* 0x00000039c13b8211 */ /* 0x000fe400008f14c2 */
[----:B------:R-:W-:-:S03]  /*21340*/  ISETP.GE.AND P1, PT, R151, UR4, PT ;  /* 0x0000000497007c0c */ /* 0x000fc6000bf26270 */
[----:B------:R0:W-:Y:S01]  /*21350*/  @!P0 ST.E.64 desc[UR6][R58.64], R162 ;  /* 0x000000a23a008985 */ /* 0x0001e2000c101b06 */
[----:B------:R-:W-:Y:S02]  /*21360*/  ISETP.GE.AND P0, PT, R185, UR4, PT ;  /* 0x00000004b9007c0c */ /* 0x000fe4000bf06270 */
[----:B0-----:R-:W-:-:S04]  /*21370*/  @!P5 LEA R58, P6, R191, R56, 0x2 ;  /* 0x00000038bf3ad211 */ /* 0x001fc800078c10ff */
[----:B------:R-:W-:Y:S02]  /*21380*/  @!P5 LEA.HI.X R59, R191, R57, R192, 0x2, P6 ;  /* 0x00000039bf3bd211 */ /* 0x000fe400030f14c0 */
[----:B------:R-:W-:-:S03]  /*21390*/  @!P3 LEA R114, P6, R187, R56, 0x2 ;  /* 0x00000038bb72b211 */ /* 0x000fc600078c10ff */
[----:B------:R0:W-:Y:S01]  /*213a0*/  @!P5 ST.E.64 desc[UR6][R58.64], R160 ;  /* 0x000000a03a00d985 */ /* 0x0001e2000c101b06 */
[----:B------:R-:W-:-:S03]  /*213b0*/  @!P3 LEA.HI.X R115, R187, R57, R188, 0x2, P6 ;  /* 0x00000039bb73b211 */ /* 0x000fc600030f14bc */
[----:B------:R2:W-:Y:S04]  /*213c0*/  @!P4 ST.E.64 desc[UR6][R62.64], R158 ;  /* 0x0000009e3e00c985 */ /* 0x0005e8000c101b06 */
[----:B------:R3:W-:Y:S01]  /*213d0*/  @!P3 ST.E.64 desc[UR6][R114.64], R156 ;  /* 0x0000009c7200b985 */ /* 0x0007e2000c101b06 */
[----:B------:R-:W-:Y:S02]  /*213e0*/  ISETP.GE.AND P3, PT, R147, UR4, PT ;  /* 0x0000000493007c0c */ /* 0x000fe4000bf66270 */
[----:B0-----:R-:W-:-:S04]  /*213f0*/  @!P0 LEA R58, P4, R185, R56, 0x2 ;  /* 0x00000038b93a8211 */ /* 0x001fc800078810ff */
[-C--:B------:R-:W-:Y:S02]  /*21400*/  @!P0 LEA.HI.X R59, R185, R57.reuse, R186, 0x2, P4 ;  /* 0x00000039b93b8211 */ /* 0x080fe400020f14ba */
[----:B------:R-:W-:Y:S02]  /*21410*/  ISETP.GE.AND P4, PT, R145, UR4, PT ;  /* 0x0000000491007c0c */ /* 0x000fe4000bf86270 */
[-C--:B--2---:R-:W-:Y:S01]  /*21420*/  @!P1 LEA R62, P5, R151, R56.reuse, 0x2 ;  /* 0x00000038973e9211 */ /* 0x084fe200078a10ff */
[----:B------:R0:W-:Y:S01]  /*21430*/  @!P0 ST.E.64 desc[UR6][R58.64], R154 ;  /* 0x0000009a3a008985 */ /* 0x0001e2000c101b06 */
[----:B---3--:R-:W-:Y:S02]  /*21440*/  @!P2 LEA R114, P6, R149, R56, 0x2 ;  /* 0x000000389572a211 */ /* 0x008fe400078c10ff */
[----:B------:R-:W-:Y:S02]  /*21450*/  @!P1 LEA.HI.X R63, R151, R57, R184, 0x2, P5 ;  /* 0x00000039973f9211 */ /* 0x000fe400028f14b8 */
[----:B------:R-:W-:-:S02]  /*21460*/  ISETP.GE.AND P5, PT, R143, UR4, PT ;  /* 0x000000048f007c0c */ /* 0x000fc4000bfa6270 */
[----:B------:R-:W-:Y:S01]  /*21470*/  @!P2 LEA.HI.X R115, R149, R57, R150, 0x2, P6 ;  /* 0x000000399573a211 */ /* 0x000fe200030f1496 */
[----:B------:R-:W-:Y:S01]  /*21480*/  @!P1 ST.E.64 desc[UR6][R62.64], R152 ;  /* 0x000000983e009985 */ /* 0x000fe2000c101b06 */
[----:B------:R-:W-:-:S03]  /*21490*/  ISETP.GE.AND P1, PT, R139, UR4, PT ;  /* 0x000000048b007c0c */ /* 0x000fc6000bf26270 */
[----:B------:R2:W-:Y:S01]  /*214a0*/  @!P2 ST.E.64 desc[UR6][R114.64], R2 ;  /* 0x000000027200a985 */ /* 0x0005e2000c101b06 */
[----:B------:R-:W-:Y:S02]  /*214b0*/  ISETP.GE.AND P2, PT, R141, UR4, PT ;  /* 0x000000048d007c0c */ /* 0x000fe4000bf46270 */
[----:B0-----:R-:W-:-:S04]  /*214c0*/  @!P4 LEA R58, P0, R145, R56, 0x2 ;  /* 0x00000038913ac211 */ /* 0x001fc800078010ff */
[----:B------:R-:W-:Y:S02]  /*214d0*/  @!P4 LEA.HI.X R59, R145, R57, R146, 0x2, P0 ;  /* 0x00000039913bc211 */ /* 0x000fe400000f1492 */
[----:B------:R-:W-:Y:S02]  /*214e0*/  ISETP.GE.AND P0, PT, R137, UR4, PT ;  /* 0x0000000489007c0c */ /* 0x000fe4000bf06270 */
[----:B--2---:R-:W-:-:S04]  /*214f0*/  @!P3 LEA R2, P6, R147, R56, 0x2 ;  /* 0x000000389302b211 */ /* 0x004fc800078c10ff */
[----:B------:R-:W-:Y:S02]  /*21500*/  @!P3 LEA.HI.X R3, R147, R57, R148, 0x2, P6 ;  /* 0x000000399303b211 */ /* 0x000fe400030f1494 */
[----:B------:R-:W-:-:S03]  /*21510*/  @!P5 LEA R62, P6, R143, R56, 0x2 ;  /* 0x000000388f3ed211 */ /* 0x000fc600078c10ff */
[----:B------:R0:W-:Y:S01]  /*21520*/  @!P3 ST.E.64 desc[UR6][R2.64], R4 ;  /* 0x000000040200b985 */ /* 0x0001e2000c101b06 */
[----:B------:R-:W-:-:S03]  /*21530*/  @!P5 LEA.HI.X R63, R143, R57, R144, 0x2, P6 ;  /* 0x000000398f3fd211 */ /* 0x000fc600030f1490 */
[----:B------:R2:W-:Y:S01]  /*21540*/  @!P4 ST.E.64 desc[UR6][R58.64], R6 ;  /* 0x000000063a00c985 */ /* 0x0005e2000c101b06 */
[----:B------:R-:W-:-:S03]  /*21550*/  ISETP.GE.AND P4, PT, R133, UR4, PT ;  /* 0x0000000485007c0c */ /* 0x000fc6000bf86270 */
[----:B------:R-:W-:Y:S01]  /*21560*/  @!P5 ST.E.64 desc[UR6][R62.64], R8 ;  /* 0x000000083e00d985 */ /* 0x000fe2000c101b06 */
[----:B------:R-:W-:Y:S02]  /*21570*/  ISETP.GE.AND P5, PT, R135, UR4, PT ;  /* 0x0000000487007c0c */ /* 0x000fe4000bfa6270 */
[-C--:B0-----:R-:W-:Y:S02]  /*21580*/  @!P2 LEA R2, P6, R141, R56.reuse, 0x2 ;  /* 0x000000388d02a211 */ /* 0x081fe400078c10ff */
[-C--:B------:R-:W-:Y:S02]  /*21590*/  @!P1 LEA R4, P3, R139, R56.reuse, 0x2 ;  /* 0x000000388b049211 */ /* 0x080fe400078610ff */
[-C--:B------:R-:W-:Y:S02]  /*215a0*/  @!P2 LEA.HI.X R3, R141, R57.reuse, R142, 0x2, P6 ;  /* 0x000000398d03a211 */ /* 0x080fe400030f148e */
[----:B--2---:R-:W-:Y:S02]  /*215b0*/  @!P0 LEA R6, P6, R137, R56, 0x2 ;  /* 0x0000003889068211 */ /* 0x004fe400078c10ff */
[----:B------:R-:W-:Y:S01]  /*215c0*/  @!P1 LEA.HI.X R5, R139, R57, R140, 0x2, P3 ;  /* 0x000000398b059211 */ /* 0x000fe200018f148c */
[----:B------:R0:W-:Y:S01]  /*215d0*/  @!P2 ST.E.64 desc[UR6][R2.64], R10 ;  /* 0x0000000a0200a985 */ /* 0x0001e2000c101b06 */
[----:B------:R-:W-:-:S02]  /*215e0*/  ISETP.GE.AND P3, PT, R128, UR4, PT ;  /* 0x0000000480007c0c */ /* 0x000fc4000bf66270 */
[----:B------:R-:W-:Y:S01]  /*215f0*/  @!P0 LEA.HI.X R7, R137, R57, R138, 0x2, P6 ;  /* 0x0000003989078211 */ /* 0x000fe200030f148a */
[----:B------:R2:W-:Y:S04]  /*21600*/  @!P1 ST.E.64 desc[UR6][R4.64], R12 ;  /* 0x0000000c04009985 */ /* 0x0005e8000c101b06 */
[----:B------:R3:W-:Y:S01]  /*21610*/  @!P0 ST.E.64 desc[UR6][R6.64], R14 ;  /* 0x0000000e06008985 */ /* 0x0007e2000c101b06 */
[----:B------:R-:W-:Y:S02]  /*21620*/  ISETP.GE.AND P0, PT, R126, UR4, PT ;  /* 0x000000047e007c0c */ /* 0x000fe4000bf06270 */
[-C--:B0-----:R-:W-:Y:S02]  /*21630*/  @!P5 LEA R2, P1, R135, R56.reuse, 0x2 ;  /* 0x000000388702d211 */ /* 0x081fe400078210ff */
[----:B--2---:R-:W-:-:S02]  /*21640*/  @!P4 LEA R4, P2, R133, R56, 0x2 ;  /* 0x000000388504c211 */ /* 0x004fc400078410ff */
[-C--:B------:R-:W-:Y:S02]  /*21650*/  @!P5 LEA.HI.X R3, R135, R57.reuse, R136, 0x2, P1 ;  /* 0x000000398703d211 */ /* 0x080fe400008f1488 */
[----:B---3--:R-:W-:Y:S02]  /*21660*/  @!P3 LEA R6, P6, R128, R56, 0x2 ;  /* 0x000000388006b211 */ /* 0x008fe400078c10ff */
[----:B------:R-:W-:Y:S01]  /*21670*/  ISETP.GE.AND P1, PT, R124, UR4, PT ;  /* 0x000000047c007c0c */ /* 0x000fe2000bf26270 */
[----:B------:R0:W-:Y:S01]  /*21680*/  @!P5 ST.E.64 desc[UR6][R2.64], R20 ;  /* 0x000000140200d985 */ /* 0x0001e2000c101b06 */
[-C--:B------:R-:W-:Y:S02]  /*21690*/  @!P4 LEA.HI.X R5, R133, R57.reuse, R134, 0x2, P2 ;  /* 0x000000398505c211 */ /* 0x080fe400010f1486 */
[----:B------:R-:W-:Y:S02]  /*216a0*/  @!P3 LEA.HI.X R7, R128, R57, R132, 0x2, P6 ;  /* 0x000000398007b211 */ /* 0x000fe400030f1484 */
[----:B------:R-:W-:Y:S01]  /*216b0*/  ISETP.GE.AND P2, PT, R118, UR4, PT ;  /* 0x0000000476007c0c */ /* 0x000fe2000bf46270 */
[----:B------:R2:W-:Y:S01]  /*216c0*/  @!P4 ST.E.64 desc[UR6][R4.64], R24 ;  /* 0x000000180400c985 */ /* 0x0005e2000c101b06 */
[----:B------:R-:W-:-:S03]  /*216d0*/  ISETP.GE.AND P4, PT, R122, UR4, PT ;  /* 0x000000047a007c0c */ /* 0x000fc6000bf86270 */
[----:B------:R3:W-:Y:S01]  /*216e0*/  @!P3 ST.E.64 desc[UR6][R6.64], R28 ;  /* 0x0000001c0600b985 */ /* 0x0007e2000c101b06 */
[----:B------:R-:W-:Y:S02]  /*216f0*/  ISETP.GE.AND P3, PT, R120, UR4, PT ;  /* 0x0000000478007c0c */ /* 0x000fe4000bf66270 */
[----:B0-----:R-:W-:-:S04]  /*21700*/  @!P0 LEA R2, P5, R126, R56, 0x2 ;  /* 0x000000387e028211 */ /* 0x001fc800078a10ff */
[-C--:B------:R-:W-:Y:S02]  /*21710*/  @!P0 LEA.HI.X R3, R126, R57.reuse, R127, 0x2, P5 ;  /* 0x000000397e038211 */ /* 0x080fe400028f147f */
[----:B------:R-:W-:Y:S02]  /*21720*/  ISETP.GE.AND P5, PT, R116, UR4, PT ;  /* 0x0000000474007c0c */ /* 0x000fe4000bfa6270 */
[CC--:B--2---:R-:W-:Y:S01]  /*21730*/  @!P1 LEA R4, P6, R124.reuse, R56.reuse, 0x2 ;  /* 0x000000387c049211 */ /* 0x0c4fe200078c10ff */
[----:B------:R0:W-:Y:S03]  /*21740*/  @!P0 ST.E.64 desc[UR6][R2.64], R32 ;  /* 0x0000002002008985 */ /* 0x0001e6000c101b06 */
[----:B------:R-:W-:Y:S02]  /*21750*/  @!P1 LEA.HI.X R5, R124, R57, R125, 0x2, P6 ;  /* 0x000000397c059211 */ /* 0x000fe400030f147d */
[----:B---3--:R-:W-:-:S03]  /*21760*/  @!P3 LEA R6, P6, R120, R56, 0x2 ;  /* 0x000000387806b211 */ /* 0x008fc600078c10ff */
[----:B------:R2:W-:Y:S01]  /*21770*/  @!P1 ST.E.64 desc[UR6][R4.64], R36 ;  /* 0x0000002404009985 */ /* 0x0005e2000c101b06 */
[----:B------:R-:W-:Y:S02]  /*21780*/  @!P3 LEA.HI.X R7, R120, R57, R121, 0x2, P6 ;  /* 0x000000397807b211 */ /* 0x000fe400030f1479 */
[----:B0-----:R-:W-:-:S04]  /*21790*/  @!P4 LEA R2, P0, R122, R56, 0x2 ;  /* 0x000000387a02c211 */ /* 0x001fc800078010ff */
[-C--:B------:R-:W-:Y:S02]  /*217a0*/  @!P4 LEA.HI.X R3, R122, R57.reuse, R123, 0x2, P0 ;  /* 0x000000397a03c211 */ /* 0x080fe400000f147b */
[-C--:B------:R-:W-:Y:S02]  /*217b0*/  @!P5 LEA R8, P0, R116, R56.reuse, 0x2 ;  /* 0x000000387408d211 */ /* 0x080fe400078010ff */
[----:B--2---:R-:W-:Y:S01]  /*217c0*/  @!P2 LEA R4, P1, R118, R56, 0x2 ;  /* 0x000000387604a211 */ /* 0x004fe200078210ff */
[----:B------:R3:W-:Y:S01]  /*217d0*/  @!P4 ST.E.64 desc[UR6][R2.64], R40 ;  /* 0x000000280200c985 */ /* 0x0007e2000c101b06 */
[-C--:B------:R-:W-:Y:S02]  /*217e0*/  @!P5 LEA.HI.X R9, R116, R57.reuse, R117, 0x2, P0 ;  /* 0x000000397409d211 */ /* 0x080fe400000f1475 */
[----:B------:R-:W-:Y:S01]  /*217f0*/  @!P2 LEA.HI.X R5, R118, R57, R119, 0x2, P1 ;  /* 0x000000397605a211 */ /* 0x000fe200008f1477 */
[----:B------:R3:W-:Y:S04]  /*21800*/  @!P3 ST.E.64 desc[UR6][R6.64], R44 ;  /* 0x0000002c0600b985 */ /* 0x0007e8000c101b06 */
[----:B------:R3:W-:Y:S04]  /*21810*/  @!P2 ST.E.64 desc[UR6][R4.64], R48 ;  /* 0x000000300400a985 */ /* 0x0007e8000c101b06 */
[----:B------:R3:W-:Y:S02]  /*21820*/  @!P5 ST.E.64 desc[UR6][R8.64], R52 ;  /* 0x000000340800d985 */ /* 0x0007e4000c101b06 */
.L_x_669:
[----:B------:R-:W-:Y:S05]  /*21830*/  BSYNC B1 ;  /* 0x0000000000017941 */ /* 0x000fea0003800000 */
.L_x_668:
[----:B------:R-:W-:Y:S01]  /*21840*/  ISETP.GE.AND P0, PT, R112, R0, PT ;  /* 0x000000007000720c */ /* 0x000fe20003f06270 */
[----:B---3--:R3:W4:Y:S04]  /*21850*/  SHFL.IDX PT, R3, R61, 0x1, 0x1c1f ;  /* 0x003c1f003d037f89 */ /* 0x00872800000e0000 */
[----:B------:R3:W0:Y:S08]  /*21860*/  SHFL.IDX PT, R2, R60, 0x1, 0x1c1f ;  /* 0x003c1f003c027f89 */ /* 0x00063000000e0000 */
[----:B---3--:R-:W-:Y:S05]  /*21870*/  @P0 BRA `(.L_x_667) ;  /* 0x0000001400c80947 */ /* 0x008fea0003800000 */
[----:B------:R-:W-:Y:S01]  /*21880*/  ULDC UR4, c[0x0][0xac8] ;  /* 0x0002b20000047ab9 */ /* 0x000fe20000000800 */
[----:B------:R-:W-:Y:S01]  /*21890*/  ULDC.64 UR6, c[0x0][0x208] ;  /* 0x0000820000067ab9 */ /* 0x000fe20000000a00 */
[----:B-----5:R-:W-:Y:S02]  /*218a0*/  ISETP.GE.AND P3, PT, R227, UR4, PT ;  /* 0x00000004e3007c0c */ /* 0x020fe4000bf66270 */
[----:B------:R-:W-:Y:S02]  /*218b0*/  ISETP.GE.AND P2, PT, R211, UR4, PT ;  /* 0x00000004d3007c0c */ /* 0x000fe4000bf46270 */
[----:B------:R-:W-:Y:S02]  /*218c0*/  ISETP.GE.AND P1, PT, R209, UR4, PT ;  /* 0x00000004d1007c0c */ /* 0x000fe4000bf26270 */
[----:B------:R-:W-:Y:S02]  /*218d0*/  ISETP.GE.AND P0, PT, R207, UR4, PT ;  /* 0x00000004cf007c0c */ /* 0x000fe4000bf06270 */
[----:B------:R-:W-:-:S05]  /*218e0*/  ISETP.GE.AND P4, PT, R203, UR4, PT ;  /* 0x00000004cb007c0c */ /* 0x000fca000bf86270 */
[----:B0---4-:R-:W-:-:S04]  /*218f0*/  @!P3 IMAD.WIDE R4, R227, 0x4, R2 ;  /* 0x00000004e304b825 */ /* 0x011fc800078e0202 */
[-C--:B------:R-:W-:Y:S01]  /*21900*/  @!P1 LEA R6, P5, R209, R2.reuse, 0x2 ;  /* 0x00000002d1069211 */ /* 0x080fe200078a10ff */
[----:B------:R0:W-:Y:S01]  /*21910*/  @!P3 ST.E.64 desc[UR6][R4.64], R26 ;  /* 0x0000001a0400b985 */ /* 0x0001e2000c101b06 */
[----:B------:R-:W-:Y:S02]  /*21920*/  ISETP.GE.AND P3, PT, R205, UR4, PT ;  /* 0x00000004cd007c0c */ /* 0x000fe4000bf66270 */
[----:B------:R-:W-:Y:S02]  /*21930*/  @!P1 LEA.HI.X R7, R209, R3, R210, 0x2, P5 ;  /* 0x00000003d1079211 */ /* 0x000fe400028f14d2 */
        /* <DEDUP_REMOVED lines=9> */
[-C--:B0-----:R-:W-:Y:S02]  /*219d0*/  @!P3 LEA R4, P1, R205, R2.reuse, 0x2 ;  /* 0x00000002cd04b211 */ /* 0x081fe400078210ff */
[----:B---3--:R-:W-:Y:S02]  /*219e0*/  @!P4 LEA R6, P2, R203, R2, 0x2 ;  /* 0x00000002cb06c211 */ /* 0x008fe400078410ff */
[----:B------:R-:W-:-:S02]  /*219f0*/  @!P3 LEA.HI.X R5, R205, R3, R206, 0x2, P1 ;  /* 0x00000003cd05b211 */ /* 0x000fc400008f14ce */
[----:B------:R-:W-:Y:S02]  /*21a00*/  ISETP.GE.AND P1, PT, R197, UR4, PT ;  /* 0x00000004c5007c0c */ /* 0x000fe4000bf26270 */
[-C--:B------:R-:W-:Y:S01]  /*21a10*/  @!P4 LEA.HI.X R7, R203, R3.reuse, R204, 0x2, P2 ;  /* 0x00000003cb07c211 */ /* 0x080fe200010f14cc */
[----:B------:R0:W-:Y:S01]  /*21a20*/  @!P3 ST.E.64 desc[UR6][R4.64], R42 ;  /* 0x0000002a0400b985 */ /* 0x0001e2000c101b06 */
[----:B------:R-:W-:Y:S02]  /*21a30*/  ISETP.GE.AND P2, PT, R195, UR4, PT ;  /* 0x00000004c3007c0c */ /* 0x000fe4000bf46270 */
[----:B----4-:R-:W-:Y:S01]  /*21a40*/  @!P5 LEA R8, P6, R201, R2, 0x2 ;  /* 0x00000002c908d211 */ /* 0x010fe200078c10ff */
[----:B------:R3:W-:Y:S01]  /*21a50*/  @!P4 ST.E.64 desc[UR6][R6.64], R46 ;  /* 0x0000002e0600c985 */ /* 0x0007e2000c101b06 */
[----:B------:R-:W-:Y:S02]  /*21a60*/  ISETP.GE.AND P3, PT, R193, UR4, PT ;  /* 0x00000004c1007c0c */ /* 0x000fe4000bf66270 */
[----:B------:R-:W-:-:S02]  /*21a70*/  @!P5 LEA.HI.X R9, R201, R3, R202, 0x2, P6 ;  /* 0x00000003c909d211 */ /* 0x000fc400030f14ca */
[----:B------:R-:W-:-:S03]  /*21a80*/  ISETP.GE.AND P4, PT, R191, UR4, PT ;  /* 0x00000004bf007c0c */ /* 0x000fc6000bf86270 */
[----:B------:R4:W-:Y:S01]  /*21a90*/  @!P5 ST.E.64 desc[UR6][R8.64], R50 ;  /* 0x000000320800d985 */ /* 0x0009e2000c101b06 */
[-C--:B0-----:R-:W-:Y:S02]  /*21aa0*/  @!P0 LEA R4, P6, R199, R2.reuse, 0x2 ;  /* 0x00000002c7048211 */ /* 0x081fe400078c10ff */
[-C--:B---3--:R-:W-:Y:S02]  /*21ab0*/  @!P1 LEA R6, P5, R197, R2.reuse, 0x2 ;  /* 0x00000002c5069211 */ /* 0x088fe400078a10ff */
[-C--:B------:R-:W-:Y:S02]  /*21ac0*/  @!P0 LEA.HI.X R5, R199, R3.reuse, R200, 0x2, P6 ;  /* 0x00000003c7058211 */ /* 0x080fe400030f14c8 */
[----:B------:R-:W-:Y:S02]  /*21ad0*/  @!P1 LEA.HI.X R7, R197, R3, R198, 0x2, P5 ;  /* 0x00000003c5079211 */ /* 0x000fe400028f14c6 */
[----:B------:R-:W-:Y:S01]  /*21ae0*/  ISETP.GE.AND P5, PT, R189, UR4, PT ;  /* 0x00000004bd007c0c */ /* 0x000fe2000bfa6270 */
[----:B------:R0:W-:Y:S01]  /*21af0*/  @!P0 ST.E.64 desc[UR6][R4.64], R54 ;  /* 0x0000003604008985 */ /* 0x0001e2000c101b06 */
[----:B----4-:R-:W-:-:S02]  /*21b00*/  @!P2 LEA R8, P6, R195, R2, 0x2 ;  /* 0x00000002c308a211 */ /* 0x010fc400078c10ff */
[----:B------:R-:W-:Y:S01]  /*21b10*/  ISETP.GE.AND P0, PT, R187, UR4, PT ;  /* 0x00000004bb007c0c */ /* 0x000fe2000bf06270 */
[----:B------:R3:W-:Y:S01]  /*21b20*/  @!P1 ST.E.64 desc[UR6][R6.64], R64 ;  /* 0x0000004006009985 */ /* 0x0007e2000c101b06 */
[----:B------:R-:W-:Y:S02]  /*21b30*/  @!P2 LEA.HI.X R9, R195, R3, R196, 0x2, P6 ;  /* 0x00000003c309a211 */ /* 0x000fe400030f14c4 */
        /* <DEDUP_REMOVED lines=8> */
[----:B----4-:R-:W-:-:S03]  /*21bc0*/  @!P5 LEA R8, P6, R189, R2, 0x2 ;  /* 0x00000002bd08d211 */ /* 0x010fc600078c10ff */
[----:B------:R3:W-:Y:S01]  /*21bd0*/  @!P4 ST.E.64 desc[UR6][R6.64], R70 ;  /* 0x000000460600c985 */ /* 0x0007e2000c101b06 */
[----:B------:R-:W-:-:S05]  /*21be0*/  @!P5 LEA.HI.X R9, R189, R3, R190, 0x2, P6 ;  /* 0x00000003bd09d211 */ /* 0x000fca00030f14be */
[----:B------:R4:W-:Y:S01]  /*21bf0*/  @!P5 ST.E.64 desc[UR6][R8.64], R74 ;  /* 0x0000004a0800d985 */ /* 0x0009e2000c101b06 */
[----:B------:R-:W-:Y:S02]  /*21c00*/  ISETP.GE.AND P5, PT, R149, UR4, PT ;  /* 0x0000000495007c0c */ /* 0x000fe4000bfa6270 */
[----:B0-----:R-:W-:-:S04]  /*21c10*/  @!P0 LEA R4, P4, R187, R2, 0x2 ;  /* 0x00000002bb048211 */ /* 0x001fc800078810ff */
[-C--:B------:R-:W-:Y:S02]  /*21c20*/  @!P0 LEA.HI.X R5, R187, R3.reuse, R188, 0x2, P4 ;  /* 0x00000003bb058211 */ /* 0x080fe400020f14bc */
[----:B------:R-:W-:Y:S02]  /*21c30*/  ISETP.GE.AND P4, PT, R147, UR4, PT ;  /* 0x0000000493007c0c */ /* 0x000fe4000bf86270 */
[-C--:B---3--:R-:W-:Y:S01]  /*21c40*/  @!P1 LEA R6, P3, R185, R2.reuse, 0x2 ;  /* 0x00000002b9069211 */ /* 0x088fe200078610ff */
[----:B------:R0:W-:Y:S01]  /*21c50*/  @!P0 ST.E.64 desc[UR6][R4.64], R72 ;  /* 0x0000004804008985 */ /* 0x0001e2000c101b06 */
[----:B----4-:R-:W-:Y:S02]  /*21c60*/  @!P2 LEA R8, P6, R151, R2, 0x2 ;  /* 0x000000029708a211 */ /* 0x010fe400078c10ff */
[----:B------:R-:W-:Y:S02]  /*21c70*/  @!P1 LEA.HI.X R7, R185, R3, R186, 0x2, P3 ;  /* 0x00000003b9079211 */ /* 0x000fe400018f14ba */
[----:B------:R-:W-:-:S02]  /*21c80*/  ISETP.GE.AND P3, PT, R145, UR4, PT ;  /* 0x0000000491007c0c */ /* 0x000fc4000bf66270 */
[----:B------:R-:W-:Y:S01]  /*21c90*/  @!P2 LEA.HI.X R9, R151, R3, R184, 0x2, P6 ;  /* 0x000000039709a211 */ /* 0x000fe200030f14b8 */
[----:B------:R3:W-:Y:S01]  /*21ca0*/  @!P1 ST.E.64 desc[UR6][R6.64], R76 ;  /* 0x0000004c06009985 */ /* 0x0007e2000c101b06 */
[----:B------:R-:W-:-:S03]  /*21cb0*/  ISETP.GE.AND P1, PT, R141, UR4, PT ;  /* 0x000000048d007c0c */ /* 0x000fc6000bf26270 */
[----:B------:R4:W-:Y:S01]  /*21cc0*/  @!P2 ST.E.64 desc[UR6][R8.64], R78 ;  /* 0x0000004e0800a985 */ /* 0x0009e2000c101b06 */
[----:B------:R-:W-:Y:S02]  /*21cd0*/  ISETP.GE.AND P2, PT, R143, UR4, PT ;  /* 0x000000048f007c0c */ /* 0x000fe4000bf46270 */
[----:B0-----:R-:W-:-:S04]  /*21ce0*/  @!P5 LEA R4, P6, R149, R2, 0x2 ;  /* 0x000000029504d211 */ /* 0x001fc800078c10ff */
[----:B------:R-:W-:Y:S02]  /*21cf0*/  @!P5 LEA.HI.X R5, R149, R3, R150, 0x2, P6 ;  /* 0x000000039505d211 */ /* 0x000fe400030f1496 */
[----:B---3--:R-:W-:-:S03]  /*21d00*/  @!P4 LEA R6, P0, R147, R2, 0x2 ;  /* 0x000000029306c211 */ /* 0x008fc600078010ff */
[----:B------:R0:W-:Y:S01]  /*21d10*/  @!P5 ST.E.64 desc[UR6][R4.64], R80 ;  /* 0x000000500400d985 */ /* 0x0001e2000c101b06 */
[----:B------:R-:W-:Y:S02]  /*21d20*/  ISETP.GE.AND P5, PT, R137, UR4, PT ;  /* 0x0000000489007c0c */ /* 0x000fe4000bfa6270 */
[-C--:B------:R-:W-:Y:S02]  /*21d30*/  @!P4 LEA.HI.X R7, R147, R3.reuse, R148, 0x2, P0 ;  /* 0x000000039307c211 */ /* 0x080fe400000f1494 */
[----:B------:R-:W-:Y:S02]  /*21d40*/  ISETP.GE.AND P0, PT, R139, UR4, PT ;  /* 0x000000048b007c0c */ /* 0x000fe4000bf06270 */
[----:B----4-:R-:W-:Y:S01]  /*21d50*/  @!P3 LEA R8, P6, R145, R2, 0x2 ;  /* 0x000000029108b211 */ /* 0x010fe200078c10ff */
[----:B------:R3:W-:Y:S01]  /*21d60*/  @!P4 ST.E.64 desc[UR6][R6.64], R82 ;  /* 0x000000520600c985 */ /* 0x0007e2000c101b06 */
[----:B------:R-:W-:Y:S02]  /*21d70*/  ISETP.GE.AND P4, PT, R135, UR4, PT ;  /* 0x0000000487007c0c */ /* 0x000fe4000bf86270 */
[----:B------:R-:W-:-:S02]  /*21d80*/  @!P3 LEA.HI.X R9, R145, R3, R146, 0x2, P6 ;  /* 0x000000039109b211 */ /* 0x000fc400030f1492 */
[----:B0-----:R-:W-:-:S03]  /*21d90*/  @!P2 LEA R4, P6, R143, R2, 0x2 ;  /* 0x000000028f04a211 */ /* 0x001fc600078c10ff */
[----:B------:R0:W-:Y:S01]  /*21da0*/  @!P3 ST.E.64 desc[UR6][R8.64], R84 ;  /* 0x000000540800b985 */ /* 0x0001e2000c101b06 */
[----:B------:R-:W-:Y:S02]  /*21db0*/  @!P2 LEA.HI.X R5, R143, R3, R144, 0x2, P6 ;  /* 0x000000038f05a211 */ /* 0x000fe400030f1490 */
[----:B---3--:R-:W-:-:S03]  /*21dc0*/  @!P1 LEA R6, P3, R141, R2, 0x2 ;  /* 0x000000028d069211 */ /* 0x008fc600078610ff */
[----:B------:R3:W-:Y:S01]  /*21dd0*/  @!P2 ST.E.64 desc[UR6][R4.64], R86 ;  /* 0x000000560400a985 */ /* 0x0007e2000c101b06 */
[-C--:B------:R-:W-:Y:S02]  /*21de0*/  @!P1 LEA.HI.X R7, R141, R3.reuse, R142, 0x2, P3 ;  /* 0x000000038d079211 */ /* 0x080fe400018f148e */
[----:B------:R-:W-:Y:S02]  /*21df0*/  ISETP.GE.AND P3, PT, R133, UR4, PT ;  /* 0x0000000485007c0c */ /* 0x000fe4000bf66270 */
[CC--:B0-----:R-:W-:Y:S01]  /*21e00*/  @!P0 LEA R8, P6, R139.reuse, R2.reuse, 0x2 ;  /* 0x000000028b088211 */ /* 0x0c1fe200078c10ff */
[----:B------:R0:W-:Y:S03]  /*21e10*/  @!P1 ST.E.64 desc[UR6][R6.64], R88 ;  /* 0x0000005806009985 */ /* 0x0001e6000c101b06 */
[----:B------:R-:W-:Y:S02]  /*21e20*/  @!P0 LEA.HI.X R9, R139, R3, R140, 0x2, P6 ;  /* 0x000000038b098211 */ /* 0x000fe400030f148c */
[----:B---3--:R-:W-:-:S03]  /*21e30*/  @!P5 LEA R4, P1, R137, R2, 0x2 ;  /* 0x000000028904d211 */ /* 0x008fc600078210ff */
[----:B------:R3:W-:Y:S01]  /*21e40*/  @!P0 ST.E.64 desc[UR6][R8.64], R90 ;  /* 0x0000005a08008985 */ /* 0x0007e2000c101b06 */
[----:B------:R-:W-:Y:S02]  /*21e50*/  ISETP.GE.AND P0, PT, R128, UR4, PT ;  /* 0x0000000480007c0c */ /* 0x000fe4000bf06270 */
[-C--:B------:R-:W-:Y:S02]  /*21e60*/  @!P5 LEA.HI.X R5, R137, R3.reuse, R138, 0x2, P1 ;  /* 0x000000038905d211 */ /* 0x080fe400008f148a */
[----:B------:R-:W-:Y:S02]  /*21e70*/  ISETP.GE.AND P1, PT, R126, UR4, PT ;  /* 0x000000047e007c0c */ /* 0x000fe4000bf26270 */
[C---:B0-----:R-:W-:Y:S01]  /*21e80*/  @!P4 LEA R6, P2, R135.reuse, R2, 0x2 ;  /* 0x000000028706c211 */ /* 0x041fe200078410ff */
[----:B------:R0:W-:Y:S03]  /*21e90*/  @!P5 ST.E.64 desc[UR6][R4.64], R92 ;  /* 0x0000005c0400d985 */ /* 0x0001e6000c101b06 */
[----:B------:R-:W-:-:S02]  /*21ea0*/  @!P4 LEA.HI.X R7, R135, R3, R136, 0x2, P2 ;  /* 0x000000038707c211 */ /* 0x000fc400010f1488 */
[----:B------:R-:W-:Y:S02]  /*21eb0*/  ISETP.GE.AND P2, PT, R120, UR4, PT ;  /* 0x0000000478007c0c */ /* 0x000fe4000bf46270 */
[CC--:B---3--:R-:W-:Y:S01]  /*21ec0*/  @!P3 LEA R8, P6, R133.reuse, R2.reuse, 0x2 ;  /* 0x000000028508b211 */ /* 0x0c8fe200078c10ff */
[----:B------:R3:W-:Y:S01]  /*21ed0*/  @!P4 ST.E.64 desc[UR6][R6.64], R94 ;  /* 0x0000005e0600c985 */ /* 0x0007e2000c101b06 */
[----:B------:R-:W-:Y:S02]  /*21ee0*/  ISETP.GE.AND P4, PT, R124, UR4, PT ;  /* 0x000000047c007c0c */ /* 0x000fe4000bf86270 */
[----:B------:R-:W-:Y:S02]  /*21ef0*/  @!P3 LEA.HI.X R9, R133, R3, R134, 0x2, P6 ;  /* 0x000000038509b211 */ /* 0x000fe400030f1486 */
[----:B0-----:R-:W-:-:S03]  /*21f00*/  @!P1 LEA R4, P6, R126, R2, 0x2 ;  /* 0x000000027e049211 */ /* 0x001fc600078c10ff */
[----:B------:R0:W-:Y:S01]  /*21f10*/  @!P3 ST.E.64 desc[UR6][R8.64], R96 ;  /* 0x000000600800b985 */ /* 0x0001e2000c101b06 */
[----:B------:R-:W-:Y:S02]  /*21f20*/  ISETP.GE.AND P3, PT, R122, UR4, PT ;  /* 0x000000047a007c0c */ /* 0x000fe4000bf66270 */
[----:B------:R-:W-:Y:S02]  /*21f30*/  @!P1 LEA.HI.X R5, R126, R3, R127, 0x2, P6 ;  /* 0x000000037e059211 */ /* 0x000fe400030f147f */
[----:B---3--:R-:W-:-:S04]  /*21f40*/  @!P0 LEA R6, P5, R128, R2, 0x2 ;  /* 0x0000000280068211 */ /* 0x008fc800078a10ff */
[----:B------:R-:W-:Y:S02]  /*21f50*/  @!P0 LEA.HI.X R7, R128, R3, R132, 0x2, P5 ;  /* 0x0000000380078211 */ /* 0x000fe400028f1484 */
[----:B------:R-:W-:-:S03]  /*21f60*/  ISETP.GE.AND P5, PT, R118, UR4, PT ;  /* 0x0000000476007c0c */ /* 0x000fc6000bfa6270 */
[----:B------:R3:W-:Y:S04]  /*21f70*/  @!P0 ST.E.64 desc[UR6][R6.64], R98 ;  /* 0x0000006206008985 */ /* 0x0007e8000c101b06 */
[----:B------:R4:W-:Y:S01]  /*21f80*/  @!P1 ST.E.64 desc[UR6][R4.64], R100 ;  /* 0x0000006404009985 */ /* 0x0009e2000c101b06 */
[----:B0-----:R-:W-:-:S04]  /*21f90*/  @!P2 LEA R8, P1, R120, R2, 0x2 ;  /* 0x000000027808a211 */ /* 0x001fc800078210ff */
[----:B------:R-:W-:Y:S02]  /*21fa0*/  @!P2 LEA.HI.X R9, R120, R3, R121, 0x2, P1 ;  /* 0x000000037809a211 */ /* 0x000fe400008f1479 */
[----:B---3--:R-:W-:-:S04]  /*21fb0*/  @!P4 LEA R6, P0, R124, R2, 0x2 ;  /* 0x000000027c06c211 */ /* 0x008fc800078010ff */
[-C--:B------:R-:W-:Y:S02]  /*21fc0*/  @!P4 LEA.HI.X R7, R124, R3.reuse, R125, 0x2, P0 ;  /* 0x000000037c07c211 */ /* 0x080fe400000f147d */
[-C--:B------:R-:W-:Y:S02]  /*21fd0*/  @!P5 LEA R10, P0, R118, R2.reuse, 0x2 ;  /* 0x00000002760ad211 */ /* 0x080fe400078010ff */
[----:B----4-:R-:W-:Y:S01]  /*21fe0*/  @!P3 LEA R4, P6, R122, R2, 0x2 ;  /* 0x000000027a04b211 */ /* 0x010fe200078c10ff */
[----:B------:R0:W-:Y:S01]  /*21ff0*/  @!P4 ST.E.64 desc[UR6][R6.64], R102 ;  /* 0x000000660600c985 */ /* 0x0001e2000c101b06 */
[-C--:B------:R-:W-:Y:S02]  /*22000*/  @!P5 LEA.HI.X R11, R118, R3.reuse, R119, 0x2, P0 ;  /* 0x00000003760bd211 */ /* 0x080fe400000f1477 */
[----:B------:R-:W-:Y:S02]  /*22010*/  ISETP.GE.AND P0, PT, R116, UR4, PT ;  /* 0x0000000474007c0c */ /* 0x000fe4000bf06270 */
[----:B------:R-:W-:-:S05]  /*22020*/  @!P3 LEA.HI.X R5, R122, R3, R123, 0x2, P6 ;  /* 0x000000037a05b211 */ /* 0x000fca00030f147b */
[----:B------:R0:W-:Y:S04]  /*22030*/  @!P3 ST.E.64 desc[UR6][R4.64], R104 ;  /* 0x000000680400b985 */ /* 0x0001e8000c101b06 */
[----:B------:R0:W-:Y:S04]  /*22040*/  @!P2 ST.E.64 desc[UR6][R8.64], R106 ;  /* 0x0000006a0800a985 */ /* 0x0001e8000c101b06 */
[----:B------:R0:W-:Y:S01]  /*22050*/  @!P5 ST.E.64 desc[UR6][R10.64], R108 ;  /* 0x0000006c0a00d985 */ /* 0x0001e2000c101b06 */
[----:B------:R-:W-:Y:S05]  /*22060*/  @P0 BRA `(.L_x_667) ;  /* 0x0000000c00cc0947 */ /* 0x000fea0003800000 */
[----:B------:R-:W-:Y:S01]  /*22070*/  LEA R2, P0, R116, R2, 0x2 ;  /* 0x0000000274027211 */ /* 0x000fe200078010ff */
[----:B------:R-:W-:-:S03]  /*22080*/  ULDC.64 UR4, c[0x0][0x208] ;  /* 0x0000820000047ab9 */ /* 0x000fc60000000a00 */
[----:B------:R-:W-:-:S05]  /*22090*/  LEA.HI.X R3, R116, R3, R117, 0x2, P0 ;  /* 0x0000000374037211 */ /* 0x000fca00000f1475 */
[----:B------:R3:W-:Y:S01]  /*220a0*/  ST.E.64 desc[UR4][R2.64], R110 ;  /* 0x0000006e02007985 */ /* 0x0007e2000c101b04 */
[----:B------:R-:W-:Y:S05]  /*220b0*/  BRA `(.L_x_667) ;  /* 0x0000000c00b87947 */ /* 0x000fea0003800000 */
.L_x_658:
[----:B------:R-:W2:Y:S01]  /*220c0*/  LDL.LU R4, [R1+0x78] ;  /* 0x0000780001047983 */ /* 0x000ea20000300800 */
[----:B------:R-:W-:Y:S01]  /*220d0*/  ULDC.64 UR6, c[0x0][0xc08] ;  /* 0x0003020000067ab9 */ /* 0x000fe20000000a00 */
[----:B------:R-:W-:Y:S02]  /*220e0*/  ULDC.64 UR4, c[0x0][0xc00] ;  /* 0x0003000000047ab9 */ /* 0x000fe40000000a00 */
[----:B0-----:R-:W3:Y:S04]  /*220f0*/  LDL.LU R0, [R1+0x7c] ;  /* 0x00007c0001007983 */ /* 0x001ee80000300800 */
[----:B------:R-:W4:Y:S01]  /*22100*/  LDL R8, [R1+0x70] ;  /* 0x0000700001087983 */ /* 0x000f220000100800 */
[----:B------:R-:W-:Y:S01]  /*22110*/  ISETP.NE.U32.AND P1, PT, RZ, UR6, PT ;  /* 0x00000006ff007c0c */ /* 0x000fe2000bf25070 */
[----:B------:R-:W-:Y:S01]  /*22120*/  IMAD.MOV.U32 R15, RZ, RZ, RZ ;  /* 0x000000ffff0f7224 */ /* 0x000fe200078e00ff */
[----:B------:R-:W-:Y:S01]  /*22130*/  ISETP.NE.U32.AND P0, PT, RZ, UR4, PT ;  /* 0x00000004ff007c0c */ /* 0x000fe2000bf05070 */
[----:B------:R-:W-:Y:S01]  /*22140*/  ULDC.64 UR8, c[0x0][0x208] ;  /* 0x0000820000087ab9 */ /* 0x000fe20000000a00 */
[----:B------:R-:W-:Y:S01]  /*22150*/  ISETP.NE.AND.EX P1, PT, RZ, UR7, PT, P1 ;  /* 0x00000007ff007c0c */ /* 0x000fe2000bf25310 */
[----:B------:R-:W0:Y:S01]  /*22160*/  S2R R6, SR_TID.X ;  /* 0x0000000000067919 */ /* 0x000e220000002100 */
[----:B------:R-:W-:Y:S01]  /*22170*/  ISETP.NE.AND.EX P0, PT, RZ, UR5, PT, P0 ;  /* 0x00000005ff007c0c */ /* 0x000fe2000bf05300 */
[----:B0-----:R-:W-:-:S05]  /*22180*/  VIADD R7, R6, 0xffffff80 ;  /* 0xffffff8006077836 */ /* 0x001fca0000000000 */
[----:B------:R-:W-:Y:S02]  /*22190*/  ISETP.GT.AND P3, PT, R7, 0x7f, PT ;  /* 0x0000007f0700780c */ /* 0x000fe40003f64270 */
[----:B--2---:R-:W-:-:S04]  /*221a0*/  IADD3 R2, P2, R4, UR4, RZ ;  /* 0x0000000404027c10 */ /* 0x004fc8000ff5e0ff */
[----:B---3--:R-:W-:Y:S02]  /*221b0*/  IADD3.X R3, R0, UR5, RZ, P2, !PT ;  /* 0x0000000500037c10 */ /* 0x008fe400097fe4ff */
[----:B------:R-:W-:Y:S01]  /*221c0*/  @P1 IADD3 R4, P2, R4, UR6, RZ ;  /* 0x0000000604041c10 */ /* 0x000fe2000ff5e0ff */
[----:B------:R-:W-:Y:S02]  /*221d0*/  ULDC UR4, c[0x0][0xa88] ;  /* 0x0002a20000047ab9 */ /* 0x000fe40000000800 */
[----:B------:R0:W5:Y:S01]  /*221e0*/  @P0 LDG.E R15, desc[UR8][R2.64] ;  /* 0x00000008020f0981 */ /* 0x000162000c1e1900 */
[----:B------:R-:W-:Y:S01]  /*221f0*/  @P1 IADD3.X R5, R0, UR7, RZ, P2, !PT ;  /* 0x0000000700051c10 */ /* 0x000fe200097fe4ff */
[----:B------:R-:W-:Y:S01]  /*22200*/  IMAD.U32 R0, RZ, RZ, UR4 ;  /* 0x00000004ff007e24 */ /* 0x000fe2000f8e00ff */
[----:B----4-:R-:W-:-:S05]  /*22210*/  ISETP.NE.AND P2, PT, R8, RZ, PT ;  /* 0x000000ff0800720c */ /* 0x010fca0003f45270 */
[----:B------:R0:W5:Y:S08]  /*22220*/  @P1 LDG.E R0, desc[UR8][R4.64] ;  /* 0x0000000804001981 */ /* 0x000170000c1e1900 */
[----:B------:R-:W2:Y:S02]  /*22230*/  @!P2 LDC R8, c[0x0][0xad4] ;  /* 0x0002b500ff08ab82 */ /* 0x000ea40000000800 */
[----:B--2---:R0:W-:Y:S01]  /*22240*/  @!P2 STL [R1+0x70], R8 ;  /* 0x000070080100a387 */ /* 0x0041e20000100800 */
[----:B------:R-:W-:Y:S01]  /*22250*/  ISETP.GT.AND P2, PT, R8, 0x1, PT ;  /* 0x000000010800780c */ /* 0x000fe20003f44270 */
[----:B------:R-:W-:-:S12]  /*22260*/  @P1 BRA `(.L_x_670) ;  /* 0x0000000000141947 */ /* 0x000fd80003800000 */
[----:B------:R-:W-:Y:S05]  /*22270*/  @!P0 BRA `(.L_x_670) ;  /* 0x0000000000108947 */ /* 0x000fea0003800000 */
[----:B------:R-:W-:Y:S02]  /*22280*/  ULDC.64 UR4, c[0x0][0x208] ;  /* 0x0000820000047ab9 */ /* 0x000fe40000000a00 */
[----:B0-----:R-:W2:Y:S04]  /*22290*/  LDG.E R5, desc[UR4][R2.64] ;  /* 0x0000000402057981 */ /* 0x001ea8000c1e1900 */
[----:B-----5:R-:W2:Y:S02]  /*222a0*/  LDG.E R0, desc[UR4][R2.64+0x4] ;  /* 0x0000040402007981 */ /* 0x020ea4000c1e1900 */
[----:B--2---:R-:W-:-:S07]  /*222b0*/  IMAD.IADD R0, R0, 0x1, -R5 ;  /* 0x0000000100007824 */ /* 0x004fce00078e0a05 */
.L_x_670:
[----:B0-----:R-:W2:Y:S04]  /*222c0*/  LDL.LU R3, [R1+0x74] ;  /* 0x0000740001037983 */ /* 0x001ea80000300800 */
[----:B------:R-:W3:Y:S01]  /*222d0*/  LDL.LU R2, [R1+0x10c] ;  /* 0x00010c0001027983 */ /* 0x000ee20000300800 */
[----:B------:R-:W-:Y:S01]  /*222e0*/  BSSY B1, `(.L_x_671) ;  /* 0x0000039000017945 */ /* 0x000fe20003800000 */
[----:B-----5:R-:W-:Y:S02]  /*222f0*/  SHF.R.S32.HI R24, RZ, 0x1f, R15 ;  /* 0x0000001fff187819 */ /* 0x020fe4000001140f */
[----:B--2---:R-:W-:Y:S02]  /*22300*/  SEL R29, R3, RZ, !P0 ;  /* 0x000000ff031d7207 */ /* 0x004fe40004000000 */
[----:B---3--:R-:W-:Y:S01]  /*22310*/  SEL R26, R2, RZ, !P0 ;  /* 0x000000ff021a7207 */ /* 0x008fe20004000000 */
[----:B------:R-:W-:Y:S06]  /*22320*/  @P3 BRA `(.L_x_672) ;  /* 0x0000000000d03947 */ /* 0x000fec0003800000 */
[----:B------:R-:W2:Y:S01]  /*22330*/  LDL R2, [R1+0x84] ;  /* 0x0000840001027983 */ /* 0x000ea20000100800 */
[----:B------:R-:W0:Y:S02]  /*22340*/  LDC R31, c[0x0][0xbe8] ;  /* 0x0002fa00ff1f7b82 */ /* 0x000e240000000800 */
[----:B0-----:R-:W-:Y:S02]  /*22350*/  IMAD R3, R0, R31, RZ ;  /* 0x0000001f00037224 */ /* 0x001fe400078e02ff */
[----:B--2---:R-:W-:-:S04]  /*22360*/  IMAD R2, R2, 0x80, R6 ;  /* 0x0000008002027824 */ /* 0x004fc800078e0206 */
[----:B------:R-:W-:-:S05]  /*22370*/  VIADD R28, R2, 0xffffff80 ;  /* 0xffffff80021c7836 */ /* 0x000fca0000000000 */
[----:B------:R-:W-:-:S13]  /*22380*/  ISETP.GE.AND P0, PT, R28, R3, PT ;  /* 0x000000031c00720c */ /* 0x000fda0003f06270 */
[----:B------:R-:W-:Y:S05]  /*22390*/  @P0 BRA `(.L_x_672) ;  /* 0x0000000000b40947 */ /* 0x000fea0003800000 */
[----:B------:R-:W2:Y:S01]  /*223a0*/  LDL.LU R30, [R1+0x88] ;  /* 0x00008800011e7983 */ /* 0x000ea20000300800 */
[----:B------:R-:W-:Y:S01]  /*223b0*/  IMAD.MOV.U32 R20, RZ, RZ, 0x9b8 ;  /* 0x000009b8ff147424 */ /* 0x000fe200078e00ff */
[----:B------:R-:W-:Y:S01]  /*223c0*/  ISETP.GT.AND P0, PT, R8, 0x1, PT ;  /* 0x000000010800780c */ /* 0x000fe20003f04270 */
[----:B------:R-:W-:Y:S01]  /*223d0*/  IMAD.MOV.U32 R21, RZ, RZ, R28 ;  /* 0x000000ffff157224 */ /* 0x000fe200078e001c */
[----:B------:R-:W-:Y:S01]  /*223e0*/  ISETP.NE.AND P1, PT, R31, 0x1, PT ;  /* 0x000000011f00780c */ /* 0x000fe20003f25270 */
[----:B------:R-:W0:Y:S01]  /*223f0*/  LDC.64 R8, c[0x0][0xba8] ;  /* 0x0002ea00ff087b82 */ /* 0x000e220000000a00 */
[----:B------:R-:W-:Y:S01]  /*22400*/  SEL R20, R20, 0x978, P0 ;  /* 0x0000097814147807 */ /* 0x000fe20000000000 */
[----:B------:R-:W-:-:S06]  /*22410*/  ULDC.64 UR4, c[0x0][0x208] ;  /* 0x0000820000047ab9 */ /* 0x000fcc0000000a00 */
[----:B------:R-:W3:Y:S08]  /*22420*/  LDC.64 R2, c[0x0][R20+0x220] ;  /* 0x0000880014027b82 */ /* 0x000ef00000000a00 */
[----:B------:R-:W4:Y:S08]  /*22430*/  LDC.64 R10, c[0x0][R20+0x218] ;  /* 0x00008600140a7b82 */ /* 0x000f300000000a00 */
[----:B------:R-:W5:Y:S08]  /*22440*/  LDC.64 R4, c[0x0][R20+0x228] ;  /* 0x00008a0014047b82 */ /* 0x000f700000000a00 */
[----:B------:R-:W1:Y:S08]  /*22450*/  @P1 LDC R13, c[0x0][0xbec] ;  /* 0x0002fb00ff0d1b82 */ /* 0x000e700000000800 */
[----:B------:R-:W5:Y:S08]  /*22460*/  LDC.64 R6, c[0x0][R20+0x210] ;  /* 0x0000840014067b82 */ /* 0x000f700000000a00 */
[----:B------:R-:W5:Y:S01]  /*22470*/  @P1 LDC R27, c[0x0][0xbf0] ;  /* 0x0002fc00ff1b1b82 */ /* 0x000f620000000800 */
[----:B-1----:R-:W-:-:S07]  /*22480*/  @P1 IMAD.HI.U32 R14, R28, R13, RZ ;  /* 0x0000000d1c0e1227 */ /* 0x002fce00078e00ff */
[----:B0-----:R-:W0:Y:S01]  /*22490*/  @!P0 LDC R8, c[0x0][0xb50] ;  /* 0x0002d400ff088b82 */ /* 0x001e220000000800 */
[-C--:B---3--:R-:W-:Y:S02]  /*224a0*/  IMAD R3, R3, R29.reuse, RZ ;  /* 0x0000001d03037224 */ /* 0x088fe400078e02ff */
[----:B------:R-:W-:-:S05]  /*224b0*/  IMAD.WIDE.U32 R12, R2, R29, RZ ;  /* 0x0000001d020c7225 */ /* 0x000fca00078e00ff */
[----:B------:R-:W1:Y:S01]  /*224c0*/  @!P0 LDC R9, c[0x0][0xb54] ;  /* 0x0002d500ff098b82 */ /* 0x000e620000000800 */
[-C--:B----4-:R-:W-:Y:S02]  /*224d0*/  IMAD R25, R11, R223.reuse, RZ ;  /* 0x000000df0b197224 */ /* 0x090fe400078e02ff */
[----:B------:R-:W-:Y:S01]  /*224e0*/  IMAD.WIDE.U32 R10, R10, R223, RZ ;  /* 0x000000df0a0a7225 */ /* 0x000fe200078e00ff */
[----:B-----5:R-:W-:-:S03]  /*224f0*/  @P1 SHF.R.U32.HI R21, RZ, R27, R14 ;  /* 0x0000001bff151219 */ /* 0x020fc6000001160e */
[----:B------:R-:W-:Y:S01]  /*22500*/  IMAD R27, R2, R26, R3 ;  /* 0x0000001a021b7224 */ /* 0x000fe200078e0203 */
[----:B------:R-:W-:Y:S01]  /*22510*/  IADD3 R10, P1, P3, R12, R10, R15 ;  /* 0x0000000a0c0a7210 */ /* 0x000fe20007b3e00f */
[----:B------:R-:W-:Y:S02]  /*22520*/  IMAD.IADD R25, R11, 0x1, R25 ;  /* 0x000000010b197824 */ /* 0x000fe400078e0219 */
[----:B------:R-:W-:Y:S02]  /*22530*/  IMAD.MOV R2, RZ, RZ, -R21 ;  /* 0x000000ffff027224 */ /* 0x000fe400078e0a15 */
[----:B------:R-:W-:Y:S01]  /*22540*/  IMAD.IADD R27, R13, 0x1, R27 ;  /* 0x000000010d1b7824 */ /* 0x000fe200078e021b */
[----:B--2---:R-:W-:-:S05]  /*22550*/  SEL R3, R30, RZ, P0 ;  /* 0x000000ff1e037207 */ /* 0x004fca0000000000 */
[-C--:B------:R-:W-:Y:S02]  /*22560*/  IMAD R11, R5, R3.reuse, RZ ;  /* 0x00000003050b7224 */ /* 0x080fe400078e02ff */
[----:B------:R-:W-:-:S04]  /*22570*/  IMAD.WIDE.U32 R4, R4, R3, RZ ;  /* 0x0000000304047225 */ /* 0x000fc800078e00ff */
[----:B------:R-:W-:Y:S01]  /*22580*/  IMAD R3, R31, R2, R28 ;  /* 0x000000021f037224 */ /* 0x000fe200078e021c */
[----:B------:R-:W-:Y:S01]  /*22590*/  IADD3.X R2, R27, R25, R24, P1, P3 ;  /* 0x000000191b027210 */ /* 0x000fe20000fe6418 */
[----:B------:R-:W-:Y:S01]  /*225a0*/  IMAD.IADD R11, R5, 0x1, R11 ;  /* 0x00000001050b7824 */ /* 0x000fe200078e020b */
[----:B------:R-:W-:Y:S02]  /*225b0*/  IADD3 R4, P0, P1, R21, R10, R4 ;  /* 0x0000000a15047210 */ /* 0x000fe4000791e004 */
[----:B------:R-:W-:-:S04]  /*225c0*/  SHF.R.S32.HI R21, RZ, 0x1f, R21 ;  /* 0x0000001fff157819 */ /* 0x000fc80000011415 */
[----:B------:R-:W-:Y:S01]  /*225d0*/  IADD3.X R5, R21, R2, R11, P0, P1 ;  /* 0x0000000215057210 */ /* 0x000fe200007e240b */
[-C--:B------:R-:W-:Y:S01]  /*225e0*/  IMAD R2, R7, R3.reuse, RZ ;  /* 0x0000000307027224 */ /* 0x080fe200078e02ff */
[----:B------:R-:W-:Y:S01]  /*225f0*/  SHF.R.S32.HI R11, RZ, 0x1f, R3 ;  /* 0x0000001fff0b7819 */ /* 0x000fe20000011403 */
[----:B------:R-:W-:-:S04]  /*22600*/  IMAD.WIDE.U32 R4, R6, R3, R4 ;  /* 0x0000000306047225 */ /* 0x000fc800078e0004 */
[----:B------:R-:W-:Y:S01]  /*22610*/  IMAD R11, R6, R11, R2 ;  /* 0x0000000b060b7224 */ /* 0x000fe200078e0202 */
[----:B0-----:R-:W-:Y:S01]  /*22620*/  LEA R8, P0, R4, R8, 0x2 ;  /* 0x0000000804087211 */ /* 0x001fe200078010ff */
[----:B------:R-:W-:Y:S02]  /*22630*/  IMAD.MOV.U32 R3, RZ, RZ, -0x800000 ;  /* 0xff800000ff037424 */ /* 0x000fe400078e00ff */
[----:B------:R-:W-:-:S05]  /*22640*/  IMAD.IADD R2, R5, 0x1, R11 ;  /* 0x0000000105027824 */ /* 0x000fca00078e020b */
[----:B-1----:R-:W-:-:S05]  /*22650*/  LEA.HI.X R9, R4, R9, R2, 0x2, P0 ;  /* 0x0000000904097211 */ /* 0x002fca00000f1402 */
[----:B------:R0:W-:Y:S02]  /*22660*/  STG.E desc[UR4][R8.64], R3 ;  /* 0x0000000308007986 */ /* 0x0001e4000c101904 */
.L_x_672:
[----:B------:R-:W-:Y:S05]  /*22670*/  BSYNC B1 ;  /* 0x0000000000017941 */ /* 0x000fea0003800000 */
.L_x_671:
[----:B------:R-:W-:Y:S05]  /*22680*/  @P2 BRA `(.L_x_667) ;  /* 0x0000000800442947 */ /* 0x000fea0003800000 */
[----:B------:R-:W2:Y:S01]  /*22690*/  LDL.LU R10, [R1+0x84] ;  /* 0x00008400010a7983 */ /* 0x000ea20000300800 */
[----:B0-----:R-:W0:Y:S01]  /*226a0*/  LDC R9, c[0x0][0xbe8] ;  /* 0x0002fa00ff097b82 */ /* 0x001e220000000800 */
[----:B------:R-:W-:Y:S01]  /*226b0*/  ULDC.64 UR4, c[0x0][0xaa0] ;  /* 0x0002a80000047ab9 */ /* 0x000fe20000000a00 */
[----:B------:R-:W-:Y:S01]  /*226c0*/  BSSY B1, `(.L_x_673) ;  /* 0x0000048000017945 */ /* 0x000fe20003800000 */
[----:B------:R-:W3:Y:S01]  /*226d0*/  S2R R2, SR_TID.X ;  /* 0x0000000000027919 */ /* 0x000ee20000002100 */
[----:B0-----:R-:W-:Y:S01]  /*226e0*/  ISETP.NE.AND P0, PT, R9, 0x1, PT ;  /* 0x000000010900780c */ /* 0x001fe20003f05270 */
[----:B---3--:R-:W-:-:S12]  /*226f0*/  VIADD R4, R2, 0xffffff80 ;  /* 0xffffff8002047836 */ /* 0x008fd80000000000 */
[----:B------:R-:W0:Y:S01]  /*22700*/  @P0 LDC R7, c[0x0][0xbec] ;  /* 0x0002fb00ff070b82 */ /* 0x000e220000000800 */
[----:B------:R-:W-:Y:S01]  /*22710*/  IMAD R2, R24, UR4, RZ ;  /* 0x0000000418027c24 */ /* 0x000fe2000f8e02ff */
[----:B------:R-:W-:-:S03]  /*22720*/  SHF.R.S32.HI R11, RZ, 0x1f, R4 ;  /* 0x0000001fff0b7819 */ /* 0x000fc60000011404 */
[----:B------:R-:W-:Y:S01]  /*22730*/  IMAD R5, R15, UR5, R2 ;  /* 0x000000050f057c24 */ /* 0x000fe2000f8e0202 */
[----:B------:R-:W-:Y:S01]  /*22740*/  LEA.HI R6, R11, R4, RZ, 0x3 ;  /* 0x000000040b067211 */ /* 0x000fe200078f18ff */
[----:B------:R-:W-:Y:S01]  /*22750*/  IMAD.WIDE.U32 R2, R15, UR4, RZ ;  /* 0x000000040f027c25 */ /* 0x000fe2000f8e00ff */
[----:B------:R-:W3:Y:S01]  /*22760*/  @P0 LDC R11, c[0x0][0xbf0] ;  /* 0x0002fc00ff0b0b82 */ /* 0x000ee20000000800 */
[----:B------:R-:W-:Y:S01]  /*22770*/  ULDC.64 UR4, c[0x0][0xae8] ;  /* 0x0002ba0000047ab9 */ /* 0x000fe20000000a00 */
[----:B------:R-:W-:Y:S01]  /*22780*/  LOP3.LUT R13, R6, 0xfffffff8, RZ, 0xc0, !PT ;  /* 0xfffffff8060d7812 */ /* 0x000fe200078ec0ff */
[----:B------:R-:W-:Y:S02]  /*22790*/  IMAD.IADD R3, R3, 0x1, R5 ;  /* 0x0000000103037824 */ /* 0x000fe400078e0205 */
[----:B------:R-:W-:Y:S02]  /*227a0*/  IMAD R15, R0, R9, RZ ;  /* 0x00000009000f7224 */ /* 0x000fe400078e02ff */
[----:B------:R-:W-:-:S02]  /*227b0*/  IMAD.IADD R13, R4, 0x1, -R13 ;  /* 0x00000001040d7824 */ /* 0x000fc400078e0a0d */
[----:B------:R-:W-:-:S04]  /*227c0*/  IMAD.WIDE.U32 R2, R223, UR4, R2 ;  /* 0x00000004df027c25 */ /* 0x000fc8000f8e0002 */
[----:B------:R-:W-:Y:S02]  /*227d0*/  IMAD R4, R13, 0x20, R224 ;  /* 0x000000200d047824 */ /* 0x000fe400078e02e0 */
[----:B------:R-:W-:Y:S01]  /*227e0*/  IMAD R3, R223, UR5, R3 ;  /* 0x00000005df037c24 */ /* 0x000fe2000f8e0203 */
[----:B------:R-:W-:Y:S02]  /*227f0*/  ULDC.64 UR4, c[0x0][0xaf0] ;  /* 0x0002bc0000047ab9 */ /* 0x000fe40000000a00 */
[----:B------:R-:W-:Y:S02]  /*22800*/  IMAD R6, R26, UR4, RZ ;  /* 0x000000041a067c24 */ /* 0x000fe4000f8e02ff */
[----:B------:R-:W-:-:S04]  /*22810*/  IMAD.WIDE.U32 R2, R29, UR4, R2 ;  /* 0x000000041d027c25 */ /* 0x000fc8000f8e0002 */
[C---:B--2---:R-:W-:Y:S02]  /*22820*/  IMAD R8, R10.reuse, 0x80, R4 ;  /* 0x000000800a087824 */ /* 0x044fe400078e0204 */
[----:B------:R-:W-:Y:S02]  /*22830*/  IMAD R12, R10, 0x80, R224 ;  /* 0x000000800a0c7824 */ /* 0x000fe400078e02e0 */
[----:B0-----:R-:W-:-:S03]  /*22840*/  @P0 IMAD.HI.U32 R4, R8, R7, RZ ;  /* 0x0000000708040227 */ /* 0x001fc600078e00ff */
[C---:B------:R-:W-:Y:S01]  /*22850*/  ISETP.GE.AND P2, PT, R12.reuse, R15, PT ;  /* 0x0000000f0c00720c */ /* 0x040fe20003f46270 */
[----:B------:R-:W-:Y:S01]  /*22860*/  IMAD.MOV.U32 R5, RZ, RZ, R8 ;  /* 0x000000ffff057224 */ /* 0x000fe200078e0008 */
[----:B---3--:R-:W-:Y:S01]  /*22870*/  @P0 SHF.R.U32.HI R5, RZ, R11, R4 ;  /* 0x0000000bff050219 */ /* 0x008fe20000011604 */
[----:B------:R-:W-:Y:S01]  /*22880*/  IMAD R7, R29, UR5, R6 ;  /* 0x000000051d077c24 */ /* 0x000fe2000f8e0206 */
[----:B------:R-:W-:Y:S01]  /*22890*/  ULDC.64 UR4, c[0x0][0xae0] ;  /* 0x0002b80000047ab9 */ /* 0x000fe20000000a00 */
[----:B------:R-:W-:Y:S01]  /*228a0*/  VIADD R0, R12, 0x20 ;  /* 0x000000200c007836 */ /* 0x000fe20000000000 */
[----:B------:R-:W-:Y:S01]  /*228b0*/  SHF.R.S32.HI R4, RZ, 0x1f, R5 ;  /* 0x0000001fff047819 */ /* 0x000fe20000011405 */
[----:B------:R-:W-:Y:S02]  /*228c0*/  IMAD.IADD R3, R3, 0x1, R7 ;  /* 0x0000000103037824 */ /* 0x000fe400078e0207 */
[----:B------:R-:W-:Y:S01]  /*228d0*/  IMAD.MOV R7, RZ, RZ, -R5 ;  /* 0x000000ffff077224 */ /* 0x000fe200078e0a05 */
[----:B------:R-:W-:Y:S01]  /*228e0*/  ISETP.GE.AND P1, PT, R0, R15, PT ;  /* 0x0000000f0000720c */ /* 0x000fe20003f26270 */
[----:B------:R-:W-:-:S02]  /*228f0*/  IMAD R4, R4, UR4, RZ ;  /* 0x0000000404047c24 */ /* 0x000fc4000f8e02ff */
[----:B------:R-:W-:Y:S02]  /*22900*/  IMAD R7, R9, R7, R8 ;  /* 0x0000000709077224 */ /* 0x000fe400078e0208 */
[----:B------:R-:W-:-:S04]  /*22910*/  IMAD.WIDE.U32 R2, R5, UR4, R2 ;  /* 0x0000000405027c25 */ /* 0x000fc8000f8e0002 */
[----:B------:R-:W-:Y:S01]  /*22920*/  IMAD R5, R5, UR5, R4 ;  /* 0x0000000505057c24 */ /* 0x000fe2000f8e0204 */
[----:B------:R-:W-:Y:S01]  /*22930*/  SHF.R.S32.HI R4, RZ, 0x1f, R7 ;  /* 0x0000001fff047819 */ /* 0x000fe20000011407 */
[----:B------:R-:W-:Y:S01]  /*22940*/  ULDC.64 UR4, c[0x0][0xad8] ;  /* 0x0002b60000047ab9 */ /* 0x000fe20000000a00 */
[----:B------:R-:W-:Y:S02]  /*22950*/  VIADD R0, R12, 0x40 ;  /* 0x000000400c007836 */ /* 0x000fe40000000000 */
[----:B------:R-:W-:Y:S02]  /*22960*/  IMAD.IADD R3, R3, 0x1, R5 ;  /* 0x0000000103037824 */ /* 0x000fe400078e0205 */
[----:B------:R-:W-:Y:S01]  /*22970*/  IMAD R4, R4, UR4, RZ ;  /* 0x0000000404047c24 */ /* 0x000fe2000f8e02ff */
[----:B------:R-:W-:Y:S01]  /*22980*/  ISETP.GE.AND P0, PT, R0, R15, PT ;  /* 0x0000000f0000720c */ /* 0x000fe20003f06270 */
[----:B------:R-:W-:-:S04]  /*22990*/  IMAD.WIDE.U32 R2, R7, UR4, R2 ;  /* 0x0000000407027c25 */ /* 0x000fc8000f8e0002 */
[----:B------:R-:W-:Y:S01]  /*229a0*/  IMAD R5, R7, UR5, R4 ;  /* 0x0000000507057c24 */ /* 0x000fe2000f8e0204 */
[----:B------:R-:W-:Y:S02]  /*229b0*/  ULDC.64 UR4, c[0x0][0xa80] ;  /* 0x0002a00000047ab9 */ /* 0x000fe40000000a00 */
[----:B------:R-:W-:Y:S01]  /*229c0*/  LEA R10, P3, R2, UR4, 0x1 ;  /* 0x00000004020a7c11 */ /* 0x000fe2000f8608ff */
[----:B------:R-:W-:-:S04]  /*229d0*/  IMAD.IADD R3, R3, 0x1, R5 ;  /* 0x0000000103037824 */ /* 0x000fc800078e0205 */
[----:B------:R0:W2:Y:S01]  /*229e0*/  SHFL.IDX PT, R13, R10, RZ, 0x181f ;  /* 0x00181fff0a0d7589 */ /* 0x0000a200000e0000 */
[----:B------:R-:W-:-:S05]  /*229f0*/  LEA.HI.X R11, R2, UR5, R3, 0x1, P3 ;  /* 0x00000005020b7c11 */ /* 0x000fca00098f0c03 */
[----:B------:R0:W3:Y:S01]  /*22a00*/  SHFL.IDX PT, R9, R11, RZ, 0x181f ;  /* 0x00181fff0b097589 */ /* 0x0000e200000e0000 */
[----:B------:R-:W-:Y:S05]  /*22a10*/  @P2 BRA `(.L_x_674) ;  /* 0x0000000000482947 */ /* 0x000fea0003800000 */
[----:B------:R-:W-:Y:S01]  /*22a20*/  ULDC UR4, c[0x0][0xac8] ;  /* 0x0002b20000047ab9 */ /* 0x000fe20000000800 */
[----:B------:R-:W-:Y:S01]  /*22a30*/  ULDC.64 UR6, c[0x0][0x208] ;  /* 0x0000820000067ab9 */ /* 0x000fe20000000a00 */
[----:B------:R-:W-:Y:S02]  /*22a40*/  ISETP.GE.AND P5, PT, R16, UR4, PT ;  /* 0x0000000410007c0c */ /* 0x000fe4000bfa6270 */
[----:B------:R-:W-:Y:S02]  /*22a50*/  ISETP.GE.AND P4, PT, R214, UR4, PT ;  /* 0x00000004d6007c0c */ /* 0x000fe4000bf86270 */
[----:B------:R-:W-:Y:S02]  /*22a60*/  ISETP.GE.AND P3, PT, R19, UR4, PT ;  /* 0x0000000413007c0c */ /* 0x000fe4000bf66270 */
[----:B------:R-:W-:-:S07]  /*22a70*/  ISETP.GE.AND P2, PT, R22, UR4, PT ;  /* 0x0000000416007c0c */ /* 0x000fce000bf46270 */
[----:B--2---:R-:W-:-:S04]  /*22a80*/  @!P5 LEA R2, P6, R16, R13, 0x1 ;  /* 0x0000000d1002d211 */ /* 0x004fc800078c08ff */
[----:B---3--:R-:W-:Y:S02]  /*22a90*/  @!P5 LEA.HI.X R3, R16, R9, R17, 0x1, P6 ;  /* 0x000000091003d211 */ /* 0x008fe400030f0c11 */
        /* <DEDUP_REMOVED lines=10> */
.L_x_674:
[----:B------:R-:W-:Y:S05]  /*22b40*/  BSYNC B1 ;  /* 0x0000000000017941 */ /* 0x000fea0003800000 */
.L_x_673:
[----:B---34-:R3:W4:Y:S01]  /*22b50*/  SHFL.IDX PT, R9, R11, 0x1, 0x181f ;  /* 0x00381f000b097f89 */ /* 0x01872200000e0000 */
        /* <DEDUP_REMOVED lines=21> */
.L_x_676:
[----:B------:R-:W-:Y:S05]  /*22cb0*/  BSYNC B1 ;  /* 0x0000000000017941 */ /* 0x000fea0003800000 */
.L_x_675:
[----:B0---4-:R0:W4:Y:S01]  /*22cc0*/  SHFL.IDX PT, R9, R11, 0x2, 0x181f ;  /* 0x00581f000b097f89 */ /* 0x01112200000e0000 */
        /* <DEDUP_REMOVED lines=12> */
[----:B----4-:R-:W-:Y:S02]  /*22d90*/  @!P3 LEA.HI.X R3, R16, R9, R17, 0x1, P6 ;  /* 0x000000091003b211 */ /* 0x010fe400030f0c11 */
        /* <DEDUP_REMOVED lines=8> */
.L_x_678:
[----:B------:R-:W-:Y:S05]  /*22e20*/  BSYNC B1 ;  /* 0x0000000000017941 */ /* 0x000fea0003800000 */
.L_x_677:
[----:B------:R-:W-:Y:S01]  /*22e30*/  VIADD R0, R12, 0x60 ;  /* 0x000000600c007836 */ /* 0x000fe20000000000 */
[----:B0--3--:R-:W0:Y:S04]  /*22e40*/  SHFL.IDX PT, R11, R11, 0x3, 0x181f ;  /* 0x00781f000b0b7f89 */ /* 0x009e2800000e0000 */
[----:B------:R-:W-:Y:S01]  /*22e50*/  ISETP.GE.AND P0, PT, R0, R15, PT ;  /* 0x0000000f0000720c */ /* 0x000fe20003f06270 */
[----:B----4-:R3:W4:-:S12]  /*22e60*/  SHFL.IDX PT, R9, R10, 0x3, 0x181f ;  /* 0x00781f000a097f89 */ /* 0x01071800000e0000 */
[----:B---3--:R-:W-:Y:S05]  /*22e70*/  @P0 BRA `(.L_x_667) ;  /* 0x0000000000480947 */ /* 0x008fea0003800000 */
[----:B------:R-:W-:Y:S01]  /*22e80*/  ULDC UR4, c[0x0][0xac8] ;  /* 0x0002b20000047ab9 */ /* 0x000fe20000000800 */
[----:B------:R-:W-:Y:S01]  /*22e90*/  ULDC.64 UR6, c[0x0][0x208] ;  /* 0x0000820000067ab9 */ /* 0x000fe20000000a00 */
[----:B------:R-:W-:Y:S02]  /*22ea0*/  ISETP.GE.AND P3, PT, R16, UR4, PT ;  /* 0x0000000410007c0c */ /* 0x000fe4000bf66270 */
[----:B------:R-:W-:Y:S02]  /*22eb0*/  ISETP.GE.AND P2, PT, R214, UR4, PT ;  /* 0x00000004d6007c0c */ /* 0x000fe4000bf46270 */
[----:B------:R-:W-:Y:S02]  /*22ec0*/  ISETP.GE.AND P1, PT, R19, UR4, PT ;  /* 0x0000000413007c0c */ /* 0x000fe4000bf26270 */
[----:B------:R-:W-:-:S07]  /*22ed0*/  ISETP.GE.AND P0, PT, R22, UR4, PT ;  /* 0x0000000416007c0c */ /* 0x000fce000bf06270 */
[-C--:B----4-:R-:W-:Y:S02]  /*22ee0*/  @!P3 LEA R2, P6, R16, R9.reuse, 0x1 ;  /* 0x000000091002b211 */ /* 0x090fe400078c08ff */
[-C--:B------:R-:W-:Y:S02]  /*22ef0*/  @!P2 LEA R4, P5, R212, R9.reuse, 0x1 ;  /* 0x00000009d404a211 */ /* 0x080fe400078a08ff */
[C---:B------:R-:W-:Y:S02]  /*22f00*/  @!P1 LEA R6, P4, R19.reuse, R9, 0x1 ;  /* 0x0000000913069211 */ /* 0x040fe400078808ff */
        /* <DEDUP_REMOVED lines=9> */
.L_x_667:
[----:B------:R-:W-:Y:S05]  /*22fa0*/  BSYNC B0 ;  /* 0x0000000000007941 */ /* 0x000fea0003800000 */
.L_x_657:
[----:B------:R-:W-:Y:S02]  /*22fb0*/  ULDC UR4, c[0x0][0xc3c] ;  /* 0x00030f0000047ab9 */ /* 0x000fe40000000800 */
[----:B-1----:R-:W-:-:S13]  /*22fc0*/  ISETP.GE.AND P0, PT, R131, UR4, PT ;  /* 0x0000000483007c0c */ /* 0x002fda000bf06270 */
[----:B------:R-:W-:Y:S05]  /*22fd0*/  @!P0 BRA `(.L_x_679) ;  /* 0xfffffde800388947 */ /* 0x000fea000383ffff */
[----:B------:R-:W-:Y:S05]  /*22fe0*/  BRA `(.L_x_434) ;  /* 0x0000007800807947 */ /* 0x000fea0003800000 */
.L_x_432:
[----:B------:R-:W-:-:S08]  /*22ff0*/  NOP ;  /* 0x0000000000007918 */ /* 0x000fd00000000000 */
[----:B------:R-:W0:-:S00]  /*23000*/  USETMAXREG.DEALLOC.CTAPOOL 0x28 ;  /* 0x00000028000079c8 */ /* 0x000e0000080e0500 */
        /* <DEDUP_REMOVED lines=14> */
.L_x_680:
[----:B------:R-:W-:Y:S01]  /*230f0*/  LOP3.LUT R7, R0, 0x1f, RZ, 0xc0, !PT ;  /* 0x0000001f00077812 */ /* 0x000fe200078ec0ff */
[----:B------:R-:W-:Y:S01]  /*23100*/  ULDC UR4, c[0x0][0xc3c] ;  /* 0x00030f0000047ab9 */ /* 0x000fe20000000800 */
[----:B------:R-:W-:Y:S01]  /*23110*/  IMAD.MOV.U32 R9, RZ, RZ, RZ ;  /* 0x000000ffff097224 */ /* 0x000fe200078e00ff */
[----:B------:R-:W-:Y:S01]  /*23120*/  ULDC.64 UR6, c[0x0][0x208] ;  /* 0x0000820000067ab9 */ /* 0x000fe20000000a00 */
[----:B------:R-:W-:Y:S01]  /*23130*/  ISETP.NE.AND P0, PT, R7, 0x1f, PT ;  /* 0x0000001f0700780c */ /* 0x000fe20003f05270 */
[----:B------:R-:W-:-:S03]  /*23140*/  ULDC UR5, c[0x0][0xc38] ;  /* 0x00030e0000057ab9 */ /* 0x000fc60000000800 */
[----:B------:R-:W-:-:S13]  /*23150*/  ISETP.GE.OR P1, PT, R7, UR4, !P0 ;  /* 0x0000000407007c0c */ /* 0x000fda000c726670 */
[----:B------:R-:W0:Y:S08]  /*23160*/  @!P1 LDC.64 R4, c[0x0][0xc80] ;  /* 0x00032000ff049b82 */ /* 0x000e300000000a00 */
[----:B------:R-:W1:Y:S01]  /*23170*/  @!P1 LDC.64 R2, c[0x0][0xc78] ;  /* 0x00031e00ff029b82 */ /* 0x000e620000000a00 */
[----:B0-----:R-:W-:-:S05]  /*23180*/  @!P1 IMAD.WIDE.U32 R4, R7, 0x4, R4 ;  /* 0x0000000407049825 */ /* 0x001fca00078e0004 */
[----:B------:R-:W2:Y:S01]  /*23190*/  @!P1 LDG.E R6, desc[UR6][R4.64] ;  /* 0x0000000604069981 */ /* 0x000ea2000c1e1900 */
[----:B-1----:R-:W-:-:S05]  /*231a0*/  @!P1 IMAD.WIDE.U32 R2, R7, 0x4, R2 ;  /* 0x0000000407029825 */ /* 0x002fca00078e0002 */
[----:B------:R-:W2:Y:S01]  /*231b0*/  @!P1 LDG.E R9, desc[UR6][R2.64] ;  /* 0x0000000602099981 */ /* 0x000ea2000c1e1900 */
[C---:B------:R-:W-:Y:S02]  /*231c0*/  ISETP.NE.AND P1, PT, R7.reuse, RZ, PT ;  /* 0x000000ff0700720c */ /* 0x040fe40003f25270 */
[C---:B------:R-:W-:Y:S02]  /*231d0*/  ISETP.GE.U32.AND P2, PT, R7.reuse, 0x2, PT ;  /* 0x000000020700780c */ /* 0x040fe40003f46070 */
[C---:B------:R-:W-:Y:S02]  /*231e0*/  ISETP.GE.U32.AND P3, PT, R7.reuse, 0x4, PT ;  /* 0x000000040700780c */ /* 0x040fe40003f66070 */
[C---:B------:R-:W-:Y:S02]  /*231f0*/  ISETP.GE.U32.AND P4, PT, R7.reuse, 0x8, PT ;  /* 0x000000080700780c */ /* 0x040fe40003f86070 */
[----:B------:R-:W-:Y:S01]  /*23200*/  ISETP.GE.U32.AND P5, PT, R7, 0x10, PT ;  /* 0x000000100700780c */ /* 0x000fe20003fa6070 */
[----:B------:R-:W0:Y:S01]  /*23210*/  S2UR UR6, SR_CTAID.X ;  /* 0x00000000000679c3 */ /* 0x000e220000002500 */
[----:B------:R-:W-:Y:S01]  /*23220*/  UMOV UR4, URZ ;  /* 0x0000003f00047c82 */ /* 0x000fe20008000000 */
[----:B--2---:R-:W-:-:S05]  /*23230*/  IMAD R8, R6, R9, RZ ;  /* 0x0000000906087224 */ /* 0x004fca00078e02ff */
        /* <DEDUP_REMOVED lines=23> */
.L_x_684:
[----:B------:R-:W0:Y:S01]  /*233b0*/  LDC R2, c[0x0][0xc3c] ;  /* 0x00030f00ff027b82 */ /* 0x000e220000000800 */
[----:B------:R-:W-:Y:S01]  /*233c0*/  UIADD3 UR4, UR4, 0x1f, URZ ;  /* 0x0000001f04047890 */ /* 0x000fe2000fffe03f */
[----:B------:R-:W-:Y:S02]  /*233d0*/  ULDC UR7, c[0x0][0xc3c] ;  /* 0x00030f0000077ab9 */ /* 0x000fe40000000800 */
[----:B------:R-:W-:-:S03]  /*233e0*/  IMAD.U32 R27, RZ, RZ, UR7 ;  /* 0x00000007ff1b7e24 */ /* 0x000fc6000f8e00ff */
[----:B0-----:R-:W-:-:S13]  /*233f0*/  ISETP.LE.AND P6, PT, R2, UR4, PT ;  /* 0x0000000402007c0c */ /* 0x001fda000bfc3270 */
[----:B------:R-:W-:Y:S05]  /*23400*/  @P6 BRA `(.L_x_683) ;  /* 0x0000000400b06947 */ /* 0x000fea0003800000 */
[----:B------:R-:W-:Y:S01]  /*23410*/  VIADD R9, R7, UR4 ;  /* 0x0000000407097c36 */ /* 0x000fe20008000000 */
[----:B------:R-:W-:Y:S01]  /*23420*/  ULDC.64 UR8, c[0x0][0x208] ;  /* 0x0000820000087ab9 */ /* 0x000fe20000000a00 */
[----:B------:R-:W-:-:S03]  /*23430*/  IMAD.MOV.U32 R6, RZ, RZ, RZ ;  /* 0x000000ffff067224 */ /* 0x000fc600078e00ff */
[----:B------:R-:W-:-:S13]  /*23440*/  ISETP.GE.OR P6, PT, R9, R2, !P0 ;  /* 0x000000020900720c */ /* 0x000fda00047c6670 */
[----:B------:R-:W0:Y:S08]  /*23450*/  @!P6 LDC.64 R4, c[0x0][0xc80] ;  /* 0x00032000ff04eb82 */ /* 0x000e300000000a00 */
[----:B------:R-:W1:Y:S01]  /*23460*/  @!P6 LDC.64 R2, c[0x0][0xc78] ;  /* 0x00031e00ff02eb82 */ /* 0x000e620000000a00 */
[----:B0-----:R-:W-:-:S05]  /*23470*/  @!P6 IMAD.WIDE R4, R9, 0x4, R4 ;  /* 0x000000040904e825 */ /* 0x001fca00078e0204 */
[----:B------:R-:W2:Y:S01]  /*23480*/  @!P6 LDG.E R6, desc[UR8][R4.64] ;  /* 0x000000080406e981 */ /* 0x000ea2000c1e1900 */
[----:B-1----:R-:W-:Y:S01]  /*23490*/  @!P6 IMAD.WIDE R2, R9, 0x4, R2 ;  /* 0x000000040902e825 */ /* 0x002fe200078e0202 */
[----:B------:R-:W-:-:S06]  /*234a0*/  MOV R9, RZ ;  /* 0x000000ff00097202 */ /* 0x000fcc0000000f00 */
        /* <DEDUP_REMOVED lines=22> */
.L_x_682:
        /* <DEDUP_REMOVED lines=18> */
.L_x_685:
        /* <DEDUP_REMOVED lines=27> */
[----:B------:R-:W-:-:S04]  /*238e0*/  @P0 VIADD R2, R2, 0x1 ;  /* 0x0000000102020836 */ /* 0x000fc80000000000 */
[----:B------:R-:W-:Y:S02]  /*238f0*/  IMAD.MOV.U32 R8, RZ, RZ, R2 ;  /* 0x000000ffff087224 */ /* 0x000fe400078e0002 */
[----:B-1----:R-:W-:Y:S02]  /*23900*/  IMAD.MOV R2, RZ, RZ, -R3 ;  /* 0x000000ffff027224 */ /* 0x002fe400078e0a03 */
[----:B------:R-:W-:Y:S01]  /*23910*/  @!P2 IMAD.MOV R8, RZ, RZ, -R8 ;  /* 0x000000ffff08a224 */ /* 0x000fe200078e0a08 */
[----:B------:R-:W-:Y:S01]  /*23920*/  @!P1 LOP3.LUT R8, RZ, R6, RZ, 0x33, !PT ;  /* 0x00000006ff089212 */ /* 0x000fe200078e33ff */
[----:B------:R-:W-:Y:S02]  /*23930*/  IMAD R11, R2, R5, RZ ;  /* 0x00000005020b7224 */ /* 0x000fe400078e02ff */
[----:B------:R-:W-:Y:S01]  /*23940*/  IMAD.MOV.U32 R2, RZ, RZ, RZ ;  /* 0x000000ffff027224 */ /* 0x000fe200078e00ff */
[----:B------:R-:W-:Y:S01]  /*23950*/  IABS R4, R8 ;  /* 0x0000000800047213 */ /* 0x000fe20000000000 */
[----:B------:R-:W-:-:S02]  /*23960*/  IMAD.MOV R10, RZ, RZ, -R10 ;  /* 0x000000ffff0a7224 */ /* 0x000fc400078e0a0a */
[----:B------:R-:W-:-:S04]  /*23970*/  IMAD.HI.U32 R2, R3, R11, R2 ;  /* 0x0000000b03027227 */ /* 0x000fc800078e0002 */
[----:B------:R-:W-:Y:S02]  /*23980*/  IMAD.MOV.U32 R3, RZ, RZ, R4 ;  /* 0x000000ffff037224 */ /* 0x000fe400078e0004 */
[----:B------:R-:W-:Y:S02]  /*23990*/  IMAD.MOV.U32 R4, RZ, RZ, R10 ;  /* 0x000000ffff047224 */ /* 0x000fe400078e000a */
[----:B------:R-:W-:-:S04]  /*239a0*/  IMAD.HI.U32 R2, R2, R3, RZ ;  /* 0x0000000302027227 */ /* 0x000fc800078e00ff */
[----:B------:R-:W-:Y:S01]  /*239b0*/  IMAD R4, R2, R4, R3 ;  /* 0x0000000402047224 */ /* 0x000fe200078e0203 */
[----:B------:R-:W-:Y:S01]  /*239c0*/  LOP3.LUT R3, R8, R9, RZ, 0x3c, !PT ;  /* 0x0000000908037212 */ /* 0x000fe200078e3cff */
[----:B------:R-:W-:-:S03]  /*239d0*/  IMAD R6, R6, R8, RZ ;  /* 0x0000000806067224 */ /* 0x000fc600078e02ff */
[----:B------:R-:W-:Y:S01]  /*239e0*/  ISETP.GT.U32.AND P1, PT, R5, R4, PT ;  /* 0x000000040500720c */ /* 0x000fe20003f24070 */
[----:B------:R-:W-:Y:S01]  /*239f0*/  IMAD.IADD R25, R25, 0x1, -R6 ;  /* 0x0000000119197824 */ /* 0x000fe200078e0a06 */
        /* <DEDUP_REMOVED lines=13> */
.L_x_683:
[----:B------:R-:W-:Y:S02]  /*23ad0*/  IMAD.MOV.U32 R25, RZ, RZ, RZ ;  /* 0x000000ffff197224 */ /* 0x000fe400078e00ff */
[----:B------:R-:W-:Y:S02]  /*23ae0*/  IMAD.U32 R24, RZ, RZ, UR6 ;  /* 0x00000006ff187e24 */ /* 0x000fe4000f8e00ff */
[----:B------:R-:W-:-:S07]  /*23af0*/  IMAD.MOV.U32 R26, RZ, RZ, RZ ;  /* 0x000000ffff1a7224 */ /* 0x000fce00078e00ff */
.L_x_686:
[----:B------:R-:W-:-:S13]  /*23b00*/  ISETP.NE.AND P0, PT, R7, RZ, PT ;  /* 0x000000ff0700720c */ /* 0x000fda0003f05270 */
[----:B------:R-:W0:Y:S01]  /*23b10*/  @!P0 S2R R3, SR_CgaCtaId ;  /* 0x0000000000038919 */ /* 0x000e220000008800 */
[----:B------:R-:W-:-:S04]  /*23b20*/  @!P0 MOV R2, 0x400 ;  /* 0x0000040000028802 */ /* 0x000fc80000000f00 */
[----:B0-----:R-:W-:-:S05]  /*23b30*/  @!P0 LEA R2, R3, R2, 0x18 ;  /* 0x0000000203028211 */ /* 0x001fca00078ec0ff */
[----:B------:R1:W-:Y:S01]  /*23b40*/  @!P0 STS.128 [R2+0x388d0], R24 ;  /* 0x0388d01802008388 */ /* 0x0003e20000000c00 */
[----:B------:R-:W-:Y:S06]  /*23b50*/  BAR.ARV 0x5, 0x180 ;  /* 0x0146000000007b1d */ /* 0x000fec0000002000 */
.L_x_681:
[----:B------:R2:W-:Y:S01]  /*23b60*/  STL [R1+0x2c], RZ ;  /* 0x00002cff01007387 */ /* 0x0005e20000100800 */
[----:B------:R-:W-:Y:S01]  /*23b70*/  ULDC UR4, c[0x0][0xc3c] ;  /* 0x00030f0000047ab9 */ /* 0x000fe20000000800 */
[----:B------:R-:W-:Y:S01]  /*23b80*/  IMAD.MOV.U32 R29, RZ, RZ, 0x1 ;  /* 0x00000001ff1d7424 */ /* 0x000fe200078e00ff */
[----:B0-----:R-:W-:Y:S01]  /*23b90*/  ISETP.GE.AND P0, PT, R27, UR4, PT ;  /* 0x000000041b007c0c */ /* 0x001fe2000bf06270 */
[----:B------:R-:W-:-:S12]  /*23ba0*/  IMAD.MOV.U32 R23, RZ, RZ, RZ ;  /* 0x000000ffff177224 */ /* 0x000fd800078e00ff */
[----:B--2---:R-:W-:Y:S05]  /*23bb0*/  @P0 BRA `(.L_x_687) ;  /* 0x0000006800b00947 */ /* 0x004fea0003800000 */
[----:B------:R-:W0:Y:S01]  /*23bc0*/  S2UR UR5, SR_CgaCtaId ;  /* 0x00000000000579c3 */ /* 0x000e220000008800 */
[----:B------:R2:W-:Y:S01]  /*23bd0*/  STL [R1+0x2c], RZ ;  /* 0x00002cff01007387 */ /* 0x0005e20000100800 */
[C---:B------:R-:W-:Y:S01]  /*23be0*/  SHF.L.U32 R34, R0.reuse, 0x3, RZ ;  /* 0x0000000300227819 */ /* 0x040fe200000006ff */
[----:B------:R-:W-:Y:S01]  /*23bf0*/  UMOV UR4, 0x400 ;  /* 0x0000040000047882 */ /* 0x000fe20000000000 */
[----:B------:R-:W-:Y:S01]  /*23c00*/  LOP3.LUT R4, R0, 0x7f, RZ, 0xc0, !PT ;  /* 0x0000007f00047812 */ /* 0x000fe200078ec0ff */
[----:B------:R-:W-:Y:S01]  /*23c10*/  BSSY B8, `(.L_x_687) ;  /* 0x00006a6000087945 */ /* 0x000fe20003800000 */
[C---:B------:R-:W-:Y:S01]  /*23c20*/  LOP3.LUT R3, R34.reuse, 0x1f8, RZ, 0xc0, !PT ;  /* 0x000001f822037812 */ /* 0x040fe200078ec0ff */
[----:B------:R-:W-:Y:S01]  /*23c30*/  IMAD.MOV.U32 R30, RZ, RZ, 0x1 ;  /* 0x00000001ff1e7424 */ /* 0x000fe200078e00ff */
[----:B------:R-:W-:Y:S01]  /*23c40*/  LOP3.LUT R34, R34, 0x38, RZ, 0xc0, !PT ;  /* 0x0000003822227812 */ /* 0x000fe200078ec0ff */
[----:B------:R-:W-:Y:S01]  /*23c50*/  IMAD.SHL.U32 R33, R4, 0x8, RZ ;  /* 0x0000000804217824 */ /* 0x000fe200078e00ff */
[----:B-1----:R-:W-:Y:S01]  /*23c60*/  LOP3.LUT R2, R3, 0x38, R0, 0x78, !PT ;  /* 0x0000003803027812 */ /* 0x002fe200078e7800 */
[----:B------:R-:W-:Y:S01]  /*23c70*/  IMAD.SHL.U32 R0, R0, 0x10, RZ ;  /* 0x0000001000007824 */ /* 0x000fe200078e00ff */
[----:B------:R-:W-:Y:S01]  /*23c80*/  LOP3.LUT R37, R34, 0xc0, RZ, 0xfc, !PT ;  /* 0x000000c022257812 */ /* 0x000fe200078efcff */
[----:B------:R-:W-:Y:S01]  /*23c90*/  IMAD.MOV.U32 R28, RZ, RZ, RZ ;  /* 0x000000ffff1c7224 */ /* 0x000fe200078e00ff */
[----:B------:R-:W-:Y:S01]  /*23ca0*/  LOP3.LUT R33, R2, 0x200, R33, 0xf8, !PT ;  /* 0x0000020002217812 */ /* 0x000fe200078ef821 */
[----:B------:R-:W-:Y:S01]  /*23cb0*/  IMAD.MOV.U32 R23, RZ, RZ, RZ ;  /* 0x000000ffff177224 */ /* 0x000fe200078e00ff */
[----:B------:R-:W-:Y:S01]  /*23cc0*/  SHF.R.U32.HI R2, RZ, 0x3, R4 ;  /* 0x00000003ff027819 */ /* 0x000fe20000011604 */
[----:B------:R-:W-:Y:S01]  /*23cd0*/  IMAD.MOV.U32 R29, RZ, RZ, 0x1 ;  /* 0x00000001ff1d7424 */ /* 0x000fe200078e00ff */
[----:B------:R-:W-:Y:S01]  /*23ce0*/  ULDC.64 UR38, c[0x0][0x198] ;  /* 0x0000660000267ab9 */ /* 0x000fe20000000a00 */
[----:B------:R-:W-:Y:S01]  /*23cf0*/  ULOP3.LUT UR37, UR60, 0x2, URZ, 0xfc, !UPT ;  /* 0x000000023c257892 */ /* 0x000fe2000f8efc3f */
[----:B------:R-:W-:Y:S01]  /*23d00*/  LOP3.LUT R0, R2, 0x70, R0, 0xf8, !PT ;  /* 0x0000007002007812 */ /* 0x000fe200078ef800 */
[----:B------:R-:W-:Y:S01]  /*23d10*/  ULDC UR36, c[0x0][0xc] ;  /* 0x0000030000247ab9 */ /* 0x000fe20000000800 */
[C---:B------:R-:W-:Y:S01]  /*23d20*/  LOP3.LUT R2, R34.reuse, 0x40, RZ, 0xfc, !PT ;  /* 0x0000004022027812 */ /* 0x040fe200078efcff */
[----:B0-----:R-:W-:Y:S01]  /*23d30*/  ULEA UR4, UR5, UR4, 0x18 ;  /* 0x0000000405047291 */ /* 0x001fe2000f8ec03f */
[----:B------:R-:W-:-:S05]  /*23d40*/  LOP3.LUT R0, R34, 0x80, RZ, 0xfc, !PT ;  /* 0x0000008022007812 */ /* 0x000fca00078efcff */
[----:B------:R-:W-:-:S04]  /*23d50*/  IMAD.U32 R16, RZ, RZ, UR4 ;  /* 0x00000004ff107e24 */ /* 0x000fc8000f8e00ff */
[----:B--2---:R-:W-:-:S07]  /*23d60*/  IMAD R36, R33, 0x2, R16 ;  /* 0x0000000221247824 */ /* 0x004fce00078e0210 */
.L_x_798:
[----:B0-----:R-:W0:Y:S01]  /*23d70*/  LDC.64 R2, c[0x0][0xc88] ;  /* 0x00032200ff027b82 */ /* 0x001e220000000a00 */
[----:B------:R-:W-:Y:S01]  /*23d80*/  ULDC.64 UR4, c[0x0][0x208] ;  /* 0x0000820000047ab9 */ /* 0x000fe20000000a00 */
[----:B0-----:R-:W-:-:S05]  /*23d90*/  IMAD.WIDE R2, R27, 0x4, R2 ;  /* 0x000000041b027825 */ /* 0x001fca00078e0202 */
[----:B--2---:R-:W2:Y:S01]  /*23da0*/  LDG.E R31, desc[UR4][R2.64] ;  /* 0x00000004021f7981 */ /* 0x004ea2000c1e1900 */
[----:B------:R-:W-:Y:S05]  /*23db0*/  YIELD ;  /* 0x0000000000007946 */ /* 0x000fea0003800000 */
[----:B------:R-:W-:Y:S01]  /*23dc0*/  ULDC.64 UR4, c[0x0][0xa28] ;  /* 0x00028a0000047ab9 */ /* 0x000fe20000000a00 */
[----:B------:R-:W-:Y:S01]  /*23dd0*/  ULDC.64 UR8, c[0x0][0xa18] ;  /* 0x0002860000087ab9 */ /* 0x000fe20000000a00 */
[----:B------:R-:W-:Y:S01]  /*23de0*/  ISETP.NE.U32.AND P0, PT, RZ, UR4, PT ;  /* 0x00000004ff007c0c */ /* 0x000fe2000bf05070 */
[----:B------:R-:W-:Y:S01]  /*23df0*/  IMAD.MOV.U32 R11, RZ, RZ, RZ ;  /* 0x000000ffff0b7224 */ /* 0x000fe200078e00ff */
[----:B------:R-:W-:Y:S01]  /*23e00*/  ULDC.64 UR10, c[0x0][0x208] ;  /* 0x00008200000a7ab9 */ /* 0x000fe20000000a00 */
[----:B------:R-:W-:Y:S01]  /*23e10*/  ULDC.64 UR6, c[0x0][0xa10] ;  /* 0x0002840000067ab9 */ /* 0x000fe20000000a00 */
[----:B------:R-:W-:-:S02]  /*23e20*/  ISETP.NE.AND.EX P0, PT, RZ, UR5, PT, P0 ;  /* 0x00000005ff007c0c */ /* 0x000fc4000bf05300 */
[----:B--2---:R-:W-:-:S11]  /*23e30*/  SHF.R.S32.HI R0, RZ, 0x1f, R31 ;  /* 0x0000001fff007819 */ /* 0x004fd6000001141f */
[C---:B------:R-:W-:Y:S01]  /*23e40*/  @P0 LEA R2, P1, R31.reuse, UR4, 0x2 ;  /* 0x000000041f020c11 */ /* 0x040fe2000f8210ff */
[C---:B------:R-:W-:Y:S01]  /*23e50*/  IMAD.SHL.U32 R17, R31.reuse, 0x4, RZ ;  /* 0x000000041f117824 */ /* 0x040fe200078e00ff */
[C-C-:B------:R-:W-:Y:S01]  /*23e60*/  SHF.L.U64.HI R19, R31.reuse, 0x2, R0.reuse ;  /* 0x000000021f137819 */ /* 0x140fe20000010200 */
[----:B------:R0:W-:Y:S01]  /*23e70*/  STL [R1+0x20], R0 ;  /* 0x0000200001007387 */ /* 0x0001e20000100800 */
[----:B------:R-:W-:Y:S01]  /*23e80*/  @P0 LEA.HI.X R3, R31, UR5, R0, 0x2, P1 ;  /* 0x000000051f030c11 */ /* 0x000fe200088f1400 */
[----:B------:R-:W-:Y:S01]  /*23e90*/  ULDC.64 UR4, c[0x0][0xa00] ;  /* 0x0002800000047ab9 */ /* 0x000fe20000000a00 */
[----:B------:R-:W-:-:S03]  /*23ea0*/  ISETP.NE.U32.AND P1, PT, RZ, UR8, PT ;  /* 0x00000008ff007c0c */ /* 0x000fc6000bf25070 */
[----:B------:R1:W2:Y:S01]  /*23eb0*/  @P0 LDG.E R11, desc[UR10][R2.64] ;  /* 0x0000000a020b0981 */ /* 0x0002a2000c1e1900 */
[----:B------:R-:W-:Y:S01]  /*23ec0*/  ISETP.NE.AND.EX P1, PT, RZ, UR9, PT, P1 ;  /* 0x00000009ff007c0c */ /* 0x000fe2000bf25310 */
[----:B------:R-:W-:Y:S01]  /*23ed0*/  IMAD.MOV.U32 R35, RZ, RZ, RZ ;  /* 0x000000ffff237224 */ /* 0x000fe200078e00ff */
[----:B------:R-:W-:Y:S01]  /*23ee0*/  ISETP.NE.U32.AND P0, PT, RZ, UR4, PT ;  /* 0x00000004ff007c0c */ /* 0x000fe2000bf05070 */
[----:B0-----:R-:W-:Y:S01]  /*23ef0*/  IMAD.MOV.U32 R0, RZ, RZ, RZ ;  /* 0x000000ffff007224 */ /* 0x001fe200078e00ff */
[----:B------:R-:W-:Y:S02]  /*23f00*/  ISETP.NE.U32.AND P2, PT, RZ, UR6, PT ;  /* 0x00000006ff007c0c */ /* 0x000fe4000bf45070 */
[----:B------:R-:W-:Y:S02]  /*23f10*/  ISETP.NE.AND.EX P0, PT, RZ, UR5, PT, P0 ;  /* 0x00000005ff007c0c */ /* 0x000fe4000bf05300 */
[----:B------:R-:W-:Y:S02]  /*23f20*/  ISETP.NE.AND.EX P2, PT, RZ, UR7, PT, P2 ;  /* 0x00000007ff007c0c */ /* 0x000fe4000bf45320 */
[C---:B-1----:R-:W-:Y:S01]  /*23f30*/  IADD3 R2, P3, R17.reuse, UR4, RZ ;  /* 0x0000000411027c10 */ /* 0x042fe2000ff7e0ff */
[----:B------:R-:W-:Y:S01]  /*23f40*/  ULDC UR4, c[0x0][0x288] ;  /* 0x0000a20000047ab9 */ /* 0x000fe20000000800 */
[----:B------:R-:W-:-:S02]  /*23f50*/  IADD3 R4, P4, R17, UR6, RZ ;  /* 0x0000000611047c10 */ /* 0x000fc4000ff9e0ff */
[----:B------:R-:W-:Y:S02]  /*23f60*/  IADD3.X R3, R19, UR5, RZ, P3, !PT ;  /* 0x0000000513037c10 */ /* 0x000fe40009ffe4ff */
[----:B------:R-:W-:Y:S01]  /*23f70*/  @P1 IADD3 R6, P3, R17, UR8, RZ ;  /* 0x0000000811061c10 */ /* 0x000fe2000ff7e0ff */
[----:B------:R-:W-:Y:S01]  /*23f80*/  IMAD.U32 R8, RZ, RZ, UR4 ;  /* 0x00000004ff087e24 */ /* 0x000fe2000f8e00ff */
[----:B------:R-:W-:Y:S01]  /*23f90*/  ULDC.64 UR4, c[0x0][0x418] ;  /* 0x0001060000047ab9 */ /* 0x000fe20000000a00 */
[C---:B------:R-:W-:Y:S01]  /*23fa0*/  IADD3.X R5, R19.reuse, UR7, RZ, P4, !PT ;  /* 0x0000000713057c10 */ /* 0x040fe2000a7fe4ff */
[----:B------:R-:W5:Y:S01]  /*23fb0*/  @P0 LDG.E R35, desc[UR10][R2.64] ;  /* 0x0000000a02230981 */ /* 0x000f62000c1e1900 */
[----:B------:R-:W-:Y:S01]  /*23fc0*/  @P1 IADD3.X R7, R19, UR9, RZ, P3, !PT ;  /* 0x0000000913071c10 */ /* 0x000fe20009ffe4ff */
[----:B------:R-:W-:Y:S02]  /*23fd0*/  UISETP.NE.U32.AND UP0, UPT, UR4, URZ, UPT ;  /* 0x0000003f0400728c */ /* 0x000fe4000bf05070 */
[----:B------:R-:W5:Y:S01]  /*23fe0*/  @P2 LDG.E R0, desc[UR10][R4.64] ;  /* 0x0000000a04002981 */ /* 0x000f62000c1e1900 */
[----:B------:R-:W-:-:S03]  /*23ff0*/  ULDC UR4, c[0x0][0x424] ;  /* 0x0001090000047ab9 */ /* 0x000fc60000000800 */
[----:B------:R0:W3:Y:S01]  /*24000*/  @P1 LDG.E R8, desc[UR10][R6.64] ;  /* 0x0000000a06081981 */ /* 0x0000e2000c1e1900 */
[----:B------:R-:W-:-:S03]  /*24010*/  UISETP.NE.AND.EX UP0, UPT, UR5, URZ, UPT, UP0 ;  /* 0x0000003f0500728c */ /* 0x000fc6000bf05300 */
[----:B------:R-:W-:Y:S01]  /*24020*/  ULDC UR5, c[0x0][0x2f0] ;  /* 0x0000bc0000057ab9 */ /* 0x000fe20000000800 */
[----:B------:R-:W-:-:S04]  /*24030*/  USEL UR4, UR4, 0x1, UP0 ;  /* 0x0000000104047887 */ /* 0x000fc80008000000 */
[----:B------:R-:W-:-:S03]  /*24040*/  UIMAD UR4, UR4, UR5, URZ ;  /* 0x00000005040472a4 */ /* 0x000fc6000f8e023f */
[----:B------:R-:W-:Y:S02]  /*24050*/  ULDC UR5, c[0x0][0x348] ;  /* 0x0000d20000057ab9 */ /* 0x000fe40000000800 */
[----:B0-----:R-:W-:Y:S02]  /*24060*/  IMAD.U32 R6, RZ, RZ, UR5 ;  /* 0x00000005ff067e24 */ /* 0x001fe4000f8e00ff */
[----:B------:R-:W-:Y:S01]  /*24070*/  IMAD.U32 R9, RZ, RZ, UR4 ;  /* 0x00000004ff097e24 */ /* 0x000fe2000f8e00ff */
[----:B--2---:R0:W-:Y:S04]  /*24080*/  STL [R1+0x10], R11 ;  /* 0x0000100b01007387 */ /* 0x0041e80000100800 */
[----:B---3--:R0:W-:Y:S01]  /*24090*/  STL [R1+0x28], R8 ;  /* 0x0000280801007387 */ /* 0x0081e20000100800 */
[----:B------:R-:W-:Y:S05]  /*240a0*/  @P1 BRA `(.L_x_688) ;  /* 0x0000000000181947 */ /* 0x000fea0003800000 */
[----:B------:R-:W-:Y:S05]  /*240b0*/  @!P0 BRA `(.L_x_688) ;  /* 0x0000000000148947 */ /* 0x000fea0003800000 */
[----:B------:R-:W-:Y:S02]  /*240c0*/  ULDC.64 UR4, c[0x0][0x208] ;  /* 0x0000820000047ab9 */ /* 0x000fe40000000a00 */
[----:B0-----:R-:W2:Y:S04]  /*240d0*/  LDG.E R8, desc[UR4][R2.64] ;  /* 0x0000000402087981 */ /* 0x001ea8000c1e1900 */
[----:B------:R-:W2:Y:S02]  /*240e0*/  LDG.E R7, desc[UR4][R2.64+0x4] ;  /* 0x0000040402077981 */ /* 0x000ea4000c1e1900 */
[----:B--2---:R-:W-:-:S05]  /*240f0*/  IMAD.IADD R2, R7, 0x1, -R8 ;  /* 0x0000000107027824 */ /* 0x004fca00078e0a08 */
[----:B------:R1:W-:Y:S02]  /*24100*/  STL [R1+0x28], R2 ;  /* 0x0000280201007387 */ /* 0x0003e40000100800 */
.L_x_688:
[----:B------:R-:W-:Y:S01]  /*24110*/  ULDC.64 UR4, c[0x0][0xa20] ;  /* 0x0002880000047ab9 */ /* 0x000fe20000000a00 */
[C---:B-1----:R-:W-:Y:S01]  /*24120*/  LOP3.LUT R2, R26.reuse, 0xff000000, RZ, 0xc0, !PT ;  /* 0xff0000001a027812 */ /* 0x042fe200078ec0ff */
[----:B------:R-:W-:Y:S01]  /*24130*/  IMAD.MOV.U32 R32, RZ, RZ, R31 ;  /* 0x000000ffff207224 */ /* 0x000fe200078e001f */
[----:B------:R-:W-:Y:S02]  /*24140*/  ISETP.NE.U32.AND P0, PT, RZ, UR4, PT ;  /* 0x00000004ff007c0c */ /* 0x000fe4000bf05070 */
[----:B------:R-:W-:Y:S02]  /*24150*/  SHF.R.U32.HI R3, RZ, 0x8, R2 ;  /* 0x00000008ff037819 */ /* 0x000fe40000011602 */
[----:B------:R-:W-:Y:S02]  /*24160*/  ISETP.NE.AND.EX P0, PT, RZ, UR5, PT, P0 ;  /* 0x00000005ff007c0c */ /* 0x000fe4000bf05300 */
[C---:B0-----:R-:W-:Y:S02]  /*24170*/  LOP3.LUT R8, R26.reuse, 0xff0000, RZ, 0xc0, !PT ;  /* 0x00ff00001a087812 */ /* 0x041fe400078ec0ff */
[----:B------:R-:W-:-:S02]  /*24180*/  LOP3.LUT R26, R26, 0xffff, RZ, 0xc0, !PT ;  /* 0x0000ffff1a1a7812 */ /* 0x000fc400078ec0ff */
[----:B------:R-:W-:-:S07]  /*24190*/  LEA.HI R8, R8, R3, RZ, 0x10 ;  /* 0x0000000308087211 */ /* 0x000fce00078f80ff */
[----:B------:R-:W-:Y:S05]  /*241a0*/  @!P0 BRA `(.L_x_689) ;  /* 0x0000000000148947 */ /* 0x000fea0003800000 */
[----:B------:R-:W-:Y:S01]  /*241b0*/  IADD3 R2, P0, R17, UR4, RZ ;  /* 0x0000000411027c10 */ /* 0x000fe2000ff1e0ff */
[----:B------:R-:W-:-:S03]  /*241c0*/  ULDC.64 UR6, c[0x0][0x208] ;  /* 0x0000820000067ab9 */ /* 0x000fc60000000a00 */
[----:B------:R-:W-:-:S05]  /*241d0*/  IADD3.X R3, R19, UR5, RZ, P0, !PT ;  /* 0x0000000513037c10 */ /* 0x000fca00087fe4ff */
[----:B------:R0:W5:Y:S01]  /*241e0*/  LDG.E R9, desc[UR6][R2.64] ;  /* 0x0000000602097981 */ /* 0x000162000c1e1900 */
[----:B------:R-:W-:Y:S05]  /*241f0*/  BRA `(.L_x_690) ;  /* 0x0000000000287947 */ /* 0x000fea0003800000 */
.L_x_689:
[----:B------:R-:W-:Y:S02]  /*24200*/  ULDC.64 UR4, c[0x0][0xa08] ;  /* 0x0002820000047ab9 */ /* 0x000fe40000000a00 */
[----:B------:R-:W-:-:S04]  /*24210*/  ISETP.NE.U32.AND P0, PT, RZ, UR4, PT ;  /* 0x00000004ff007c0c */ /* 0x000fc8000bf05070 */
[----:B------:R-:W-:-:S13]  /*24220*/  ISETP.NE.AND.EX P0, PT, RZ, UR5, PT, P0 ;  /* 0x00000005ff007c0c */ /* 0x000fda000bf05300 */
[----:B------:R-:W-:Y:S05]  /*24230*/  @!P0 BRA `(.L_x_690) ;  /* 0x0000000000188947 */ /* 0x000fea0003800000 */
[----:B------:R-:W0:Y:S01]  /*24240*/  LDC.64 R2, c[0x0][0xa08] ;  /* 0x00028200ff027b82 */ /* 0x000e220000000a00 */
[----:B------:R-:W-:Y:S01]  /*24250*/  ULDC.64 UR4, c[0x0][0x208] ;  /* 0x0000820000047ab9 */ /* 0x000fe20000000a00 */
[----:B0-----:R-:W-:-:S05]  /*24260*/  IMAD.WIDE R2, R32, 0x4, R2 ;  /* 0x0000000420027825 */ /* 0x001fca00078e0202 */
[----:B------:R-:W2:Y:S04]  /*24270*/  LDG.E R9, desc[UR4][R2.64] ;  /* 0x0000000402097981 */ /* 0x000ea8000c1e1900 */
[----:B------:R-:W2:Y:S02]  /*24280*/  LDG.E R10, desc[UR4][R2.64+0x4] ;  /* 0x00000404020a7981 */ /* 0x000ea4000c1e1900 */
[----:B--2---:R-:W-:-:S07]  /*24290*/  IMAD.IADD R9, R10, 0x1, -R9 ;  /* 0x000000010a097824 */ /* 0x004fce00078e0a09 */
.L_x_690:
[----:B------:R-:W-:Y:S02]  /*242a0*/  ULDC.64 UR4, c[0x0][0x208] ;  /* 0x0000820000047ab9 */ /* 0x000fe40000000a00 */
[----:B0-----:R-:W2:Y:S04]  /*242b0*/  @P2 LDG.E R2, desc[UR4][R4.64] ;  /* 0x0000000404022981 */ /* 0x001ea8000c1e1900 */
[----:B------:R0:W2:Y:S01]  /*242c0*/  @P2 LDG.E R3, desc[UR4][R4.64+0x4] ;  /* 0x0000040404032981 */ /* 0x0000a2000c1e1900 */
[----:B-----5:R-:W-:Y:S01]  /*242d0*/  IMAD.IADD R9, R9, 0x1, -R11 ;  /* 0x0000000109097824 */ /* 0x020fe200078e0a0b */
[----:B------:R-:W-:Y:S01]  /*242e0*/  BSSY B0, `(.L_x_691) ;  /* 0x000002a000007945 */ /* 0x000fe20003800000 */
[----:B------:R-:W-:Y:S02]  /*242f0*/  LOP3.LUT R7, R8, 0xff, RZ, 0xc0, !PT ;  /* 0x000000ff08077812 */ /* 0x000fe400078ec0ff */
[----:B0-----:R-:W-:Y:S01]  /*24300*/  SHF.R.U32.HI R5, RZ, 0x10, R8 ;  /* 0x00000010ff057819 */ /* 0x001fe20000011608 */
[----:B--2---:R-:W-:-:S04]  /*24310*/  @P2 IMAD.IADD R6, R3, 0x1, -R2 ;  /* 0x0000000103062824 */ /* 0x004fc800078e0a02 */
[----:B------:R-:W-:-:S04]  /*24320*/  IMAD.IADD R3, R9, 0x1, R6 ;  /* 0x0000000109037824 */ /* 0x000fc800078e0206 */
[C---:B------:R-:W-:Y:S01]  /*24330*/  VIADD R2, R3.reuse, 0x4f ;  /* 0x0000004f03027836 */ /* 0x040fe20000000000 */
[----:B------:R-:W-:Y:S01]  /*24340*/  ISETP.GE.AND P1, PT, R3, 0x1, PT ;  /* 0x000000010300780c */ /* 0x000fe20003f26270 */
[----:B------:R0:W-:Y:S02]  /*24350*/  STL [R1+0x8], R3 ;  /* 0x0000080301007387 */ /* 0x0001e40000100800 */
[----:B------:R-:W-:-:S05]  /*24360*/  IMAD.HI R2, R2, 0x66666667, RZ ;  /* 0x6666666702027827 */ /* 0x000fca00078e02ff */
[----:B0-----:R-:W-:-:S04]  /*24370*/  SHF.R.U32.HI R3, RZ, 0x1f, R2 ;  /* 0x0000001fff037819 */ /* 0x001fc80000011602 */
[----:B------:R-:W-:Y:S01]  /*24380*/  LEA.HI.SX32 R4, R2, R3, 0x1b ;  /* 0x0000000302047211 */ /* 0x000fe200078fdaff */
[----:B------:R-:W-:Y:S01]  /*24390*/  IMAD.MOV.U32 R3, RZ, RZ, RZ ;  /* 0x000000ffff037224 */ /* 0x000fe200078e00ff */
[----:B------:R-:W-:Y:S06]  /*243a0*/  @!P1 BRA `(.L_x_692) ;  /* 0x0000000000749947 */ /* 0x000fec0003800000 */
[----:B------:R-:W-:Y:S01]  /*243b0*/  ISETP.NE.AND P0, PT, R5, RZ, PT ;  /* 0x000000ff0500720c */ /* 0x000fe20003f05270 */
[----:B------:R-:W-:-:S03]  /*243c0*/  ULDC UR4, c[0x0][0x9f0] ;  /* 0x00027c0000047ab9 */ /* 0x000fc60000000800 */
[----:B------:R-:W-:-:S04]  /*243d0*/  SEL R8, R5, UR4, P0 ;  /* 0x0000000405087c07 */ /* 0x000fc80008000000 */
[----:B------:R-:W-:Y:S02]  /*243e0*/  IABS R10, R8 ;  /* 0x00000008000a7213 */ /* 0x000fe40000000000 */
[----:B------:R-:W-:Y:S02]  /*243f0*/  IADD3 R11, R8, -0x1, R4 ;  /* 0xffffffff080b7810 */ /* 0x000fe40007ffe004 */
[----:B------:R-:W0:Y:S08]  /*24400*/  I2F.RP R2, R10 ;  /* 0x0000000a00027306 */ /* 0x000e300000209400 */
[----:B0-----:R-:W0:Y:S02]  /*24410*/  MUFU.RCP R2, R2 ;  /* 0x0000000200027308 */ /* 0x001e240000001000 */
[----:B0-----:R-:W-:-:S06]  /*24420*/  VIADD R2, R2, 0xffffffe ;  /* 0x0ffffffe02027836 */ /* 0x001fcc0000000000 */
[----:B------:R0:W1:Y:S02]  /*24430*/  F2I.FTZ.U32.TRUNC.NTZ R3, R2 ;  /* 0x0000000200037305 */ /* 0x000064000021f000 */
[----:B0-----:R-:W-:-:S04]  /*24440*/  LOP3.LUT R2, R11, R8, RZ, 0x3c, !PT ;  /* 0x000000080b027212 */ /* 0x001fc800078e3cff */
[----:B------:R-:W-:Y:S01]  /*24450*/  ISETP.GE.AND P4, PT, R2, RZ, PT ;  /* 0x000000ff0200720c */ /* 0x000fe20003f86270 */
[----:B-1----:R-:W-:-:S04]  /*24460*/  IMAD.MOV R2, RZ, RZ, -R3 ;  /* 0x000000ffff027224 */ /* 0x002fc800078e0a03 */
[----:B------:R-:W-:Y:S02]  /*24470*/  IMAD R12, R2, R10, RZ ;  /* 0x0000000a020c7224 */ /* 0x000fe400078e02ff */
[----:B------:R-:W-:-:S04]  /*24480*/  IMAD.MOV.U32 R2, RZ, RZ, RZ ;  /* 0x000000ffff027224 */ /* 0x000fc800078e00ff */
[----:B------:R-:W-:Y:S01]  /*24490*/  IMAD.HI.U32 R2, R3, R12, R2 ;  /* 0x0000000c03027227 */ /* 0x000fe200078e0002 */
[----:B------:R-:W-:Y:S02]  /*244a0*/  IABS R3, R11 ;  /* 0x0000000b00037213 */ /* 0x000fe40000000000 */
[----:B------:R-:W-:-:S03]  /*244b0*/  IABS R11, R8 ;  /* 0x00000008000b7213 */ /* 0x000fc60000000000 */
[----:B------:R-:W-:-:S04]  /*244c0*/  IMAD.HI.U32 R2, R2, R3, RZ ;  /* 0x0000000302027227 */ /* 0x000fc800078e00ff */
[----:B------:R-:W-:-:S04]  /*244d0*/  IMAD.MOV R11, RZ, RZ, -R11 ;  /* 0x000000ffff0b7224 */ /* 0x000fc800078e0a0b */
        /* <DEDUP_REMOVED lines=8> */
[----:B------:R-:W-:-:S05]  /*24560*/  @!P3 LOP3.LUT R2, RZ, R8, RZ, 0x33, !PT ;  /* 0x00000008ff02b212 */ /* 0x000fca00078e33ff */
[----:B------:R-:W-:-:S07]  /*24570*/  IMAD.MOV.U32 R3, RZ, RZ, R2 ;  /* 0x000000ffff037224 */ /* 0x000fce00078e0002 */
.L_x_692:
[----:B------:R-:W-:Y:S05]  /*24580*/  BSYNC B0 ;  /* 0x0000000000007941 */ /* 0x000fea0003800000 */
.L_x_691:
[-C--:B------:R-:W-:Y:S01]  /*24590*/  IMAD R2, R7, R3.reuse, RZ ;  /* 0x0000000307027224 */ /* 0x080fe200078e02ff */
[----:B------:R-:W-:Y:S04]  /*245a0*/  BSSY B0, `(.L_x_693) ;  /* 0x0000191000007945 */ /* 0x000fe80003800000 */
[C---:B------:R-:W-:Y:S01]  /*245b0*/  VIADDMNMX R3, R2.reuse, R3, R4, PT ;  /* 0x0000000302037246 */ /* 0x040fe20003800104 */
[----:B------:R-:W-:-:S04]  /*245c0*/  IMAD R2, R2, 0x50, -R9 ;  /* 0x0000005002027824 */ /* 0x000fc800078e0a09 */
[----:B------:R-:W-:Y:S01]  /*245d0*/  IMAD R3, R3, 0x50, -R9 ;  /* 0x0000005003037824 */ /* 0x000fe200078e0a09 */
[----:B------:R-:W-:-:S04]  /*245e0*/  VIMNMX R2, RZ, R2, !PT ;  /* 0x00000002ff027248 */ /* 0x000fc80007fe0100 */
[----:B------:R-:W-:-:S04]  /*245f0*/  VIMNMX R3, R3, R6, PT ;  /* 0x0000000603037248 */ /* 0x000fc80003fe0100 */
[----:B------:R-:W-:-:S13]  /*24600*/  ISETP.GT.AND P0, PT, R3, R2, PT ;  /* 0x000000020300720c */ /* 0x000fda0003f04270 */
[----:B------:R-:W-:Y:S02]  /*24610*/  @P0 VIADD R8, R3, 0x4f ;  /* 0x0000004f03080836 */ /* 0x000fe40000000000 */
[----:B------:R-:W-:-:S04]  /*24620*/  IMAD.WIDE.U32 R2, R2, -0x33333333, RZ ;  /* 0xcccccccd02027825 */ /* 0x000fc800078e00ff */
[----:B------:R-:W-:Y:S01]  /*24630*/  @P0 IMAD.HI R8, R8, 0x66666667, RZ ;  /* 0x6666666708080827 */ /* 0x000fe200078e02ff */
[----:B------:R-:W-:-:S04]  /*24640*/  SHF.R.U32.HI R6, RZ, 0x6, R3 ;  /* 0x00000006ff067819 */ /* 0x000fc80000011603 */
[----:B------:R-:W-:Y:S01]  /*24650*/  @P0 SHF.R.U32.HI R2, RZ, 0x1f, R8 ;  /* 0x0000001fff020819 */ /* 0x000fe20000011608 */
[----:B------:R-:W-:-:S03]  /*24660*/  IMAD.MOV.U32 R3, RZ, RZ, R6 ;  /* 0x000000ffff037224 */ /* 0x000fc600078e0006 */
[----:B------:R-:W-:Y:S02]  /*24670*/  @P0 LEA.HI.SX32 R3, R8, R2, 0x1b ;  /* 0x0000000208030211 */ /* 0x000fe400078fdaff */
[----:B------:R-:W-:Y:S02]  /*24680*/  PLOP3.LUT P0, PT, PT, PT, PT, 0x80, 0x0 ;  /* 0x000000000000781c */ /* 0x000fe40003f0f070 */
[----:B------:R-:W-:-:S13]  /*24690*/  ISETP.GT.AND P3, PT, R3, R6, PT ;  /* 0x000000060300720c */ /* 0x000fda0003f64270 */
[----:B------:R-:W-:Y:S05]  /*246a0*/  @!P3 BRA `(.L_x_694) ;  /* 0x000000180000b947 */ /* 0x000fea0003800000 */
[----:B------:R-:W-:Y:S01]  /*246b0*/  UMOV UR4, 0xffffffff ;  /* 0xffffffff00047882 */ /* 0x000fe20000000000 */
[----:B------:R-:W-:Y:S02]  /*246c0*/  SEL R2, R32, RZ, !P2 ;  /* 0x000000ff20027207 */ /* 0x000fe40005000000 */
[----:B------:R-:W-:Y:S05]  /*246d0*/  BRA.DIV UR4, `(.L_x_695) ;  /* 0x0000007604287947 */ /* 0x000fea000b800000 */
[----:B------:R-:W0:Y:S02]  /*246e0*/  S2R R8, SR_TID.X ;  /* 0x0000000000087919 */ /* 0x000e240000002100 */
[----:B0-----:R-:W-:-:S04]  /*246f0*/  SHF.R.U32.HI R8, RZ, 0x5, R8 ;  /* 0x00000005ff087819 */ /* 0x001fc80000011608 */
[----:B------:R-:W-:-:S05]  /*24700*/  LOP3.LUT R8, R8, 0x3, RZ, 0xc0, !PT ;  /* 0x0000000308087812 */ /* 0x000fca00078ec0ff */
[----:B------:R0:W1:Y:S02]  /*24710*/  SHFL.IDX PT, R14, R8, RZ, 0x1f ;  /* 0x00001fff080e7589 */ /* 0x00006400000e0000 */
.L_x_866:
[----:B-1----:R-:W-:Y:S02]  /*24720*/  ISETP.NE.AND P0, PT, R14, RZ, PT ;  /* 0x000000ff0e00720c */ /* 0x002fe40003f05270 */
[----:B------:R-:W-:-:S11]  /*24730*/  PLOP3.LUT P6, PT, PT, PT, PT, 0x8, 0x0 ;  /* 0x000000000000781c */ /* 0x000fd60003fce170 */
[----:B------:R-:W-:Y:S05]  /*24740*/  @P0 BRA `(.L_x_696) ;  /* 0x00000000000c0947 */ /* 0x000fea0003800000 */
[----:B------:R-:W-:-:S03]  /*24750*/  UMOV UR4, 0xffffffff ;  /* 0xffffffff00047882 */ /* 0x000fc60000000000 */
[----:B------:R-:W-:Y:S05]  /*24760*/  BRA.DIV UR4, `(.L_x_697) ;  /* 0x0000007604387947 */ /* 0x000fea000b800000 */
[----:B------:R-:W-:-:S13]  /*24770*/  ELECT P6, URZ, PT ;  /* 0x00000000003f782f */ /* 0x000fda00038c0000 */
.L_x_696:
[----:B0-----:R-:W2:Y:S01]  /*24780*/  LDL R8, [R1+0x2c] ;  /* 0x00002c0001087983 */ /* 0x001ea20000100800 */
[----:B------:R-:W-:Y:S01]  /*24790*/  BSSY B1, `(.L_x_698) ;  /* 0x0000008000017945 */ /* 0x000fe20003800000 */
[----:B--2---:R-:W-:-:S05]  /*247a0*/  VIADD R8, R8, 0x1 ;  /* 0x0000000108087836 */ /* 0x004fca0000000000 */
[----:B------:R-:W-:-:S04]  /*247b0*/  LEA.HI R9, R8, R8, RZ, 0x1 ;  /* 0x0000000808097211 */ /* 0x000fc800078f08ff */
[----:B------:R-:W-:-:S05]  /*247c0*/  LOP3.LUT R9, R9, 0xfffffffe, RZ, 0xc0, !PT ;  /* 0xfffffffe09097812 */ /* 0x000fca00078ec0ff */
[----:B------:R-:W-:-:S05]  /*247d0*/  IMAD.IADD R8, R8, 0x1, -R9 ;  /* 0x0000000108087824 */ /* 0x000fca00078e0a09 */
[----:B------:R-:W-:-:S04]  /*247e0*/  SHF.L.U32 R8, R8, 0x1f, RZ ;  /* 0x0000001f08087819 */ /* 0x000fc800000006ff */
[----:B------:R-:W0:Y:S02]  /*247f0*/  SYNCS.PHASECHK.TRANS64.TRYWAIT P0, [R16+URZ+0x38820], R8 ;  /* 0x03882008100075a7 */ /* 0x000e24000800017f */
[----:B0-----:R-:W-:Y:S05]  /*24800*/  @!P0 BRA `(.L_x_699) ;  /* 0x0000007400308947 */ /* 0x001fea0003800000 */
.L_x_869:
[----:B------:R-:W-:Y:S05]  /*24810*/  BSYNC B1 ;  /* 0x0000000000017941 */ /* 0x000fea0003800000 */
.L_x_698:
[----:B------:R-:W-:Y:S04]  /*24820*/  BSSY B1, `(.L_x_700) ;  /* 0x00000ab000017945 */ /* 0x000fe80003800000 */
[----:B------:R-:W-:Y:S05]  /*24830*/  @!P6 BRA `(.L_x_701) ;  /* 0x0000000800a4e947 */ /* 0x000fea0003800000 */
[----:B------:R-:W-:Y:S01]  /*24840*/  IMAD R12, R28, 0x8, R16 ;  /* 0x000000081c0c7824 */ /* 0x000fe200078e0210 */
[----:B------:R-:W-:Y:S01]  /*24850*/  SHF.L.U32 R11, R30, 0x1f, RZ ;  /* 0x0000001f1e0b7819 */ /* 0x000fe200000006ff */
[----:B------:R-:W1:Y:S01]  /*24860*/  S2R R9, SR_TID.X ;  /* 0x0000000000097919 */ /* 0x000e620000002100 */
[----:B------:R-:W-:Y:S02]  /*24870*/  BSSY B2, `(.L_x_702) ;  /* 0x0000005000027945 */ /* 0x000fe40003800000 */
[----:B------:R-:W2:Y:S01]  /*24880*/  SYNCS.PHASECHK.TRANS64.TRYWAIT P0, [R12+URZ+0x388a0], R11 ;  /* 0x0388a00b0c0075a7 */ /* 0x000ea2000800017f */
[----:B-1----:R-:W-:-:S04]  /*24890*/  LOP3.LUT R9, R9, 0x7f, RZ, 0xc0, !PT ;  /* 0x0000007f09097812 */ /* 0x002fc800078ec0ff */
[----:B------:R-:W-:Y:S01]  /*248a0*/  ISETP.NE.AND P2, PT, R9, RZ, PT ;  /* 0x000000ff0900720c */ /* 0x000fe20003f45270 */
[----:B--2---:R-:W-:-:S12]  /*248b0*/  @!P0 BRA `(.L_x_703) ;  /* 0x0000007400188947 */ /* 0x004fd80003800000 */
.L_x_870:
[----:B------:R-:W-:Y:S05]  /*248c0*/  BSYNC B2 ;  /* 0x0000000000027941 */ /* 0x000fea0003800000 */
.L_x_702:
[----:B------:R-:W-:Y:S04]  /*248d0*/  BSSY B2, `(.L_x_704) ;  /* 0x0000009000027945 */ /* 0x000fe80003800000 */
[----:B------:R-:W-:Y:S05]  /*248e0*/  @P2 BRA `(.L_x_705) ;  /* 0x00000000001c2947 */ /* 0x000fea0003800000 */
[----:B------:R-:W2:Y:S01]  /*248f0*/  S2R R9, SR_TID.X ;  /* 0x0000000000097919 */ /* 0x000ea20000002100 */
[----:B0-----:R-:W-:-:S04]  /*24900*/  IMAD.MOV.U32 R8, RZ, RZ, 0xa000 ;  /* 0x0000a000ff087424 */ /* 0x001fc800078e00ff */
[----:B------:R3:W-:Y:S01]  /*24910*/  SYNCS.ARRIVE.TRANS64 RZ, [R12+URZ+0x38890], R8 ;  /* 0x038890080cff79a7 */ /* 0x0007e2000800003f */
[----:B--2---:R-:W-:-:S04]  /*24920*/  LOP3.LUT R9, R9, 0x1f, RZ, 0xc0, !PT ;  /* 0x0000001f09097812 */ /* 0x004fc800078ec0ff */
[----:B------:R-:W-:-:S13]  /*24930*/  ISETP.NE.AND P0, PT, R9, RZ, PT ;  /* 0x000000ff0900720c */ /* 0x000fda0003f05270 */
[----:B---3--:R-:W-:Y:S05]  /*24940*/  @!P0 BRA `(.L_x_705) ;  /* 0x0000000000048947 */ /* 0x008fea0003800000 */
[----:B------:R-:W-:Y:S01]  /*24950*/  BPT.TRAP 0x1 ;  /* 0x000000040000795c */ /* 0x000fe20000300000 */
.L_x_705:
[----:B------:R-:W-:Y:S05]  /*24960*/  BSYNC B2 ;  /* 0x0000000000027941 */ /* 0x000fea0003800000 */
.L_x_704:
[----:B0-----:R-:W-:Y:S01]  /*24970*/  IMAD.MOV.U32 R8, RZ, RZ, RZ ;  /* 0x000000ffff087224 */ /* 0x001fe200078e00ff */
[----:B------:R-:W-:Y:S01]  /*24980*/  UIADD3 UR4, UP0, UR38, 0x570, URZ ;  /* 0x0000057026047890 */ /* 0x000fe2000ff1e03f */
[----:B------:R-:W-:Y:S01]  /*24990*/  IMAD R10, R28, 0xa000, R16 ;  /* 0x0000a0001c0a7824 */ /* 0x000fe200078e0210 */
[----:B------:R-:W-:Y:S01]  /*249a0*/  PLOP3.LUT P0, PT, PT, PT, PT, 0x80, 0x0 ;  /* 0x000000000000781c */ /* 0x000fe20003f0f070 */
[----:B------:R-:W-:Y:S01]  /*249b0*/  IMAD R9, R3, 0x50, R0 ;  /* 0x0000005003097824 */ /* 0x000fe200078e0200 */
[----:B------:R-:W-:Y:S01]  /*249c0*/  R2UR UR10, R8 ;  /* 0x00000000080a72ca */ /* 0x000fe200000e0000 */
[----:B------:R-:W-:Y:S01]  /*249d0*/  VIADD R8, R12, 0x38890 ;  /* 0x000388900c087836 */ /* 0x000fe20000000000 */
[----:B------:R-:W-:Y:S01]  /*249e0*/  IADD3 R13, R10, 0x24400, RZ ;  /* 0x000244000a0d7810 */ /* 0x000fe20007ffe0ff */
[----:B------:R-:W-:Y:S01]  /*249f0*/  VIADD R9, R9, 0xffffffb0 ;  /* 0xffffffb009097836 */ /* 0x000fe20000000000 */
[----:B------:R-:W-:Y:S01]  /*24a00*/  UIADD3.X UR5, URZ, UR39, URZ, UP0, !UPT ;  /* 0x000000273f057290 */ /* 0x000fe200087fe43f */
[----:B------:R-:W-:Y:S01]  /*24a10*/  UMOV UR6, 0x0 ;  /* 0x0000000000067882 */ /* 0x000fe20000000000 */
[----:B------:R-:W-:-:S10]  /*24a20*/  UMOV UR7, 0x12f00000 ;  /* 0x12f0000000077882 */ /* 0x000fd40000000000 */
.L_x_706:
[----:B------:R-:W-:-:S13]  /*24a30*/  @P0 ELECT P3, URZ, PT ;  /* 0x00000000003f082f */ /* 0x000fda0003860000 */
[----:B------:R-:W-:Y:S02]  /*24a40*/  @P3 R2UR UR13, R2 ;  /* 0x00000000020d32ca */ /* 0x000fe400000e0000 */
[----:B------:R-:W-:Y:S02]  /*24a50*/  @P3 R2UR UR12, R26 ;  /* 0x000000001a0c32ca */ /* 0x000fe400000e0000 */
[----:B------:R-:W-:Y:S02]  /*24a60*/  @P3 R2UR UR11, R9 ;  /* 0x00000000090b32ca */ /* 0x000fe400000e0000 */
[----:B------:R-:W-:Y:S02]  /*24a70*/  @P3 R2UR UR9, R8 ;  /* 0x00000000080932ca */ /* 0x000fe400000e0000 */
[----:B------:R-:W-:Y:S02]  /*24a80*/  @P3 R2UR UR8, R13 ;  /* 0x000000000d0832ca */ /* 0x000fe400000e0000 */
[----:B------:R-:W-:-:S02]  /*24a90*/  @P3 PLOP3.LUT P0, PT, P3, PT, PT, 0x8, 0x0 ;  /* 0x000000000000381c */ /* 0x000fc40001f0e170 */
[----:B------:R-:W-:-:S09]  /*24aa0*/  PLOP3.LUT P3, PT, PT, PT, PT, 0x8, 0x0 ;  /* 0x000000000000781c */ /* 0x000fd20003f6e170 */
[----:B------:R0:W-:Y:S02]  /*24ab0*/  UTMALDG.4D [UR8], [UR4], desc[UR6] ;  /* 0x00000608040075b4 */ /* 0x0001e40008019000 */
[----:B0-----:R-:W-:Y:S05]  /*24ac0*/  @P0 BRA.U.ANY `(.L_x_706) ;  /* 0xfffffffd00d80947 */ /* 0x001fea000393ffff */
[----:B------:R-:W-:Y:S01]  /*24ad0*/  IMAD.MOV.U32 R22, RZ, RZ, 0x40 ;  /* 0x00000040ff167424 */ /* 0x000fe200078e00ff */
[----:B------:R-:W-:Y:S01]  /*24ae0*/  PLOP3.LUT P0, PT, PT, PT, PT, 0x80, 0x0 ;  /* 0x000000000000781c */ /* 0x000fe20003f0f070 */
[----:B------:R-:W-:Y:S01]  /*24af0*/  VIADD R13, R10, 0x26c00 ;  /* 0x00026c000a0d7836 */ /* 0x000fe20000000000 */
[----:B------:R-:W-:Y:S01]  /*24b00*/  UMOV UR6, 0x0 ;  /* 0x0000000000067882 */ /* 0x000fe20000000000 */
[----:B------:R-:W-:Y:S01]  /*24b10*/  UMOV UR7, 0x12f00000 ;  /* 0x12f0000000077882 */ /* 0x000fe20000000000 */
[----:B------:R-:W-:-:S15]  /*24b20*/  R2UR UR10, R22 ;  /* 0x00000000160a72ca */ /* 0x000fde00000e0000 */
.L_x_707:
        /* <DEDUP_REMOVED lines=16> */
.L_x_708:
        /* <DEDUP_REMOVED lines=16> */
.L_x_709:
        /* <DEDUP_REMOVED lines=10> */
[----:B------:R-:W0:Y:S01]  /*24dd0*/  SYNCS.PHASECHK.TRANS64.TRYWAIT P0, [R12+URZ+0x388c0], R11 ;  /* 0x0388c00b0c0075a7 */ /* 0x000e22000800017f */
[----:B------:R-:W-:Y:S04]  /*24de0*/  BSSY B2, `(.L_x_710) ;  /* 0x0000002000027945 */ /* 0x000fe80003800000 */
[----:B0-----:R-:W-:Y:S05]  /*24df0*/  @!P0 BRA `(.L_x_711) ;  /* 0x0000006c00dc8947 */ /* 0x001fea0003800000 */
.L_x_871:
[----:B------:R-:W-:Y:S05]  /*24e00*/  BSYNC B2 ;  /* 0x0000000000027941 */ /* 0x000fea0003800000 */
.L_x_710:
[----:B------:R-:W-:Y:S01]  /*24e10*/  BSSY B2, `(.L_x_712) ;  /* 0x000000b000027945 */ /* 0x000fe20003800000 */
[----:B------:R-:W-:Y:S02]  /*24e20*/  IMAD.MOV.U32 R14, RZ, RZ, 0x0 ;  /* 0x00000000ff0e7424 */ /* 0x000fe400078e00ff */
[----:B------:R-:W-:Y:S01]  /*24e30*/  IMAD.MOV.U32 R15, RZ, RZ, 0x12f00000 ;  /* 0x12f00000ff0f7424 */ /* 0x000fe200078e00ff */
[----:B------:R-:W-:Y:S06]  /*24e40*/  @P2 BRA `(.L_x_713) ;  /* 0x00000000001c2947 */ /* 0x000fec0003800000 */
[----:B------:R-:W2:Y:S01]  /*24e50*/  S2R R13, SR_TID.X ;  /* 0x00000000000d7919 */ /* 0x000ea20000002100 */
[----:B------:R-:W-:-:S04]  /*24e60*/  IMAD.MOV.U32 R8, RZ, RZ, 0xa000 ;  /* 0x0000a000ff087424 */ /* 0x000fc800078e00ff */
[----:B------:R3:W-:Y:S01]  /*24e70*/  SYNCS.ARRIVE.TRANS64 RZ, [R12+URZ+0x388b0], R8 ;  /* 0x0388b0080cff79a7 */ /* 0x0007e2000800003f */
[----:B--2---:R-:W-:-:S04]  /*24e80*/  LOP3.LUT R13, R13, 0x1f, RZ, 0xc0, !PT ;  /* 0x0000001f0d0d7812 */ /* 0x004fc800078ec0ff */
[----:B------:R-:W-:-:S13]  /*24e90*/  ISETP.NE.AND P0, PT, R13, RZ, PT ;  /* 0x000000ff0d00720c */ /* 0x000fda0003f05270 */
[----:B---3--:R-:W-:Y:S05]  /*24ea0*/  @!P0 BRA `(.L_x_713) ;  /* 0x0000000000048947 */ /* 0x008fea0003800000 */
[----:B------:R-:W-:Y:S01]  /*24eb0*/  BPT.TRAP 0x1 ;  /* 0x000000040000795c */ /* 0x000fe20000300000 */
.L_x_713:
[----:B------:R-:W-:Y:S05]  /*24ec0*/  BSYNC B2 ;  /* 0x0000000000027941 */ /* 0x000fea0003800000 */
.L_x_712:
[----:B------:R-:W-:Y:S01]  /*24ed0*/  R2UR UR6, R14 ;  /* 0x000000000e0672ca */ /* 0x000fe200000e0000 */
[----:B------:R-:W-:Y:S01]  /*24ee0*/  IMAD.MOV.U32 R8, RZ, RZ, RZ ;  /* 0x000000ffff087224 */ /* 0x000fe200078e00ff */
[----:B------:R-:W-:Y:S01]  /*24ef0*/  R2UR UR7, R15 ;  /* 0x000000000f0772ca */ /* 0x000fe200000e0000 */
[----:B------:R-:W-:Y:S01]  /*24f00*/  UIADD3 UR4, UP0, UR38, 0x670, URZ ;  /* 0x0000067026047890 */ /* 0x000fe2000ff1e03f */
[----:B------:R-:W-:Y:S01]  /*24f10*/  PLOP3.LUT P0, PT, PT, PT, PT, 0x80, 0x0 ;  /* 0x000000000000781c */ /* 0x000fe20003f0f070 */
[----:B01----:R-:W-:Y:S01]  /*24f20*/  VIADD R12, R12, 0x388b0 ;  /* 0x000388b00c0c7836 */ /* 0x003fe20000000000 */
[----:B------:R-:W-:Y:S01]  /*24f30*/  R2UR UR10, R8 ;  /* 0x00000000080a72ca */ /* 0x000fe200000e0000 */
[----:B------:R-:W-:Y:S01]  /*24f40*/  VIADD R8, R10, 0x400 ;  /* 0x000004000a087836 */ /* 0x000fe20000000000 */
[----:B------:R-:W-:-:S13]  /*24f50*/  UIADD3.X UR5, URZ, UR39, URZ, UP0, !UPT ;  /* 0x000000273f057290 */ /* 0x000fda00087fe43f */
.L_x_714:
        /* <DEDUP_REMOVED lines=10> */
[----:B------:R-:W-:Y:S01]  /*25000*/  R2UR UR10, R22 ;  /* 0x00000000160a72ca */ /* 0x000fe200000e0000 */
[----:B------:R-:W-:Y:S01]  /*25010*/  VIADD R8, R10, 0x2c00 ;  /* 0x00002c000a087836 */ /* 0x000fe20000000000 */
[----:B------:R-:W-:Y:S02]  /*25020*/  R2UR UR6, R14 ;  /* 0x000000000e0672ca */ /* 0x000fe400000e0000 */
[----:B------:R-:W-:Y:S02]  /*25030*/  R2UR UR7, R15 ;  /* 0x000000000f0772ca */ /* 0x000fe400000e0000 */
[----:B------:R-:W-:-:S13]  /*25040*/  PLOP3.LUT P0, PT, PT, PT, PT, 0x80, 0x0 ;  /* 0x000000000000781c */ /* 0x000fda0003f0f070 */
.L_x_715:
        /* <DEDUP_REMOVED lines=15> */
.L_x_716:
        /* <DEDUP_REMOVED lines=15> */
.L_x_717:
        /* <DEDUP_REMOVED lines=9> */
[----:B-1----:R-:W-:Y:S05]  /*252c0*/  @P0 BRA.U.ANY `(.L_x_717) ;  /* 0xfffffffd00d80947 */ /* 0x002fea000393ffff */
.L_x_701:
[----:B------:R-:W-:Y:S05]  /*252d0*/  BSYNC B1 ;  /* 0x0000000000017941 */ /* 0x000fea0003800000 */
.L_x_700:
[----:B------:R-:W-:Y:S01]  /*252e0*/  VIADD R12, R3, 0xfffffffe ;  /* 0xfffffffe030c7836 */ /* 0x000fe20000000000 */
[----:B------:R-:W-:Y:S01]  /*252f0*/  PLOP3.LUT P0, PT, PT, PT, PT, 0x8, 0x0 ;  /* 0x000000000000781c */ /* 0x000fe20003f0e170 */
[----:B------:R-:W-:-:S03]  /*25300*/  VIADD R28, R28, 0x1 ;  /* 0x000000011c1c7836 */ /* 0x000fc60000000000 */
[----:B------:R-:W-:Y:S02]  /*25310*/  ISETP.GE.AND P3, PT, R12, R6, PT ;  /* 0x000000060c00720c */ /* 0x000fe40003f66270 */
[----:B------:R-:W-:-:S04]  /*25320*/  ISETP.NE.AND P2, PT, R28, 0x2, PT ;  /* 0x000000021c00780c */ /* 0x000fc80003f45270 */
[----:B------:R-:W-:Y:S02]  /*25330*/  SEL R3, RZ, 0x1, P2 ;  /* 0x00000001ff037807 */ /* 0x000fe40001000000 */
[----:B------:R-:W-:Y:S02]  /*25340*/  SEL R28, R28, RZ, P2 ;  /* 0x000000ff1c1c7207 */ /* 0x000fe40001000000 */
[----:B------:R-:W-:-:S03]  /*25350*/  LOP3.LUT R30, R30, R3, RZ, 0x3c, !PT ;  /* 0x000000031e1e7212 */ /* 0x000fc600078e3cff */
[----:B------:R-:W-:Y:S05]  /*25360*/  @!P3 BRA `(.L_x_694) ;  /* 0x0000000800d0b947 */ /* 0x000fea0003800000 */
.L_x_736:
[----:B------:R-:W-:Y:S05]  /*25370*/  YIELD ;  /* 0x0000000000007946 */ /* 0x000fea0003800000 */
        /* <DEDUP_REMOVED lines=10> */
.L_x_872:
[----:B------:R-:W-:Y:S05]  /*25420*/  BSYNC B2 ;  /* 0x0000000000027941 */ /* 0x000fea0003800000 */
.L_x_720:
[----:B------:R-:W-:Y:S04]  /*25430*/  BSSY B2, `(.L_x_722) ;  /* 0x0000009000027945 */ /* 0x000fe80003800000 */
[----:B------:R-:W-:Y:S05]  /*25440*/  @P3 BRA `(.L_x_723) ;  /* 0x00000000001c3947 */ /* 0x000fea0003800000 */
[----:B0-----:R-:W0:Y:S01]  /*25450*/  S2R R8, SR_TID.X ;  /* 0x0000000000087919 */ /* 0x001e220000002100 */
[----:B------:R-:W-:-:S04]  /*25460*/  IMAD.MOV.U32 R3, RZ, RZ, 0xa000 ;  /* 0x0000a000ff037424 */ /* 0x000fc800078e00ff */
[----:B------:R2:W-:Y:S01]  /*25470*/  SYNCS.ARRIVE.TRANS64 RZ, [R11+URZ+0x38890], R3 ;  /* 0x038890030bff79a7 */ /* 0x0005e2000800003f */
[----:B0-----:R-:W-:-:S04]  /*25480*/  LOP3.LUT R8, R8, 0x1f, RZ, 0xc0, !PT ;  /* 0x0000001f08087812 */ /* 0x001fc800078ec0ff */
[----:B------:R-:W-:-:S13]  /*25490*/  ISETP.NE.AND P2, PT, R8, RZ, PT ;  /* 0x000000ff0800720c */ /* 0x000fda0003f45270 */
[----:B--2---:R-:W-:Y:S05]  /*254a0*/  @!P2 BRA `(.L_x_723) ;  /* 0x000000000004a947 */ /* 0x004fea0003800000 */
[----:B------:R-:W-:Y:S01]  /*254b0*/  BPT.TRAP 0x1 ;  /* 0x000000040000795c */ /* 0x000fe20000300000 */
.L_x_723:
[----:B------:R-:W-:Y:S05]  /*254c0*/  BSYNC B2 ;  /* 0x0000000000027941 */ /* 0x000fea0003800000 */
.L_x_722:
[----:B------:R-:W-:Y:S01]  /*254d0*/  IMAD.MOV.U32 R20, RZ, RZ, RZ ;  /* 0x000000ffff147224 */ /* 0x000fe200078e00ff */
[----:B------:R-:W-:Y:S01]  /*254e0*/  UIADD3 UR4, UP0, UR38, 0x570, URZ ;  /* 0x0000057026047890 */ /* 0x000fe2000ff1e03f */
[----:B------:R-:W-:Y:S01]  /*254f0*/  IMAD R9, R28, 0xa000, R16 ;  /* 0x0000a0001c097824 */ /* 0x000fe200078e0210 */
[----:B------:R-:W-:Y:S01]  /*25500*/  PLOP3.LUT P2, PT, PT, PT, PT, 0x80, 0x0 ;  /* 0x000000000000781c */ /* 0x000fe20003f4f070 */
[----:B0-----:R-:W-:Y:S01]  /*25510*/  IMAD R8, R12, 0x50, R0 ;  /* 0x000000500c087824 */ /* 0x001fe200078e0200 */
[----:B------:R-:W-:Y:S01]  /*25520*/  R2UR UR10, R20 ;  /* 0x00000000140a72ca */ /* 0x000fe200000e0000 */
[----:B------:R-:W-:Y:S01]  /*25530*/  VIADD R3, R11, 0x38890 ;  /* 0x000388900b037836 */ /* 0x000fe20000000000 */
[----:B------:R-:W-:Y:S01]  /*25540*/  UIADD3.X UR5, URZ, UR39, URZ, UP0, !UPT ;  /* 0x000000273f057290 */ /* 0x000fe200087fe43f */
[----:B------:R-:W-:Y:S01]  /*25550*/  VIADD R13, R9, 0x24400 ;  /* 0x00024400090d7836 */ /* 0x000fe20000000000 */
[----:B------:R-:W-:Y:S01]  /*25560*/  UMOV UR6, 0x0 ;  /* 0x0000000000067882 */ /* 0x000fe20000000000 */
[----:B------:R-:W-:-:S10]  /*25570*/  UMOV UR7, 0x12f00000 ;  /* 0x12f0000000077882 */ /* 0x000fd40000000000 */
.L_x_724:
        /* <DEDUP_REMOVED lines=12> */
[----:B------:R-:W-:Y:S01]  /*25640*/  UMOV UR6, 0x0 ;  /* 0x0000000000067882 */ /* 0x000fe20000000000 */
[----:B------:R-:W-:Y:S02]  /*25650*/  UMOV UR7, 0x12f00000 ;  /* 0x12f0000000077882 */ /* 0x000fe40000000000 */
[----:B------:R-:W-:Y:S01]  /*25660*/  R2UR UR10, R13 ;  /* 0x000000000d0a72ca */ /* 0x000fe200000e0000 */
[----:B------:R-:W-:-:S14]  /*25670*/  VIADD R13, R9, 0x26c00 ;  /* 0x00026c00090d7836 */ /* 0x000fdc0000000000 */
.L_x_725:
        /* <DEDUP_REMOVED lines=16> */
.L_x_726:
        /* <DEDUP_REMOVED lines=16> */
.L_x_727:
        /* <DEDUP_REMOVED lines=13> */
.L_x_873:
[----:B------:R-:W-:Y:S05]  /*25950*/  BSYNC B2 ;  /* 0x0000000000027941 */ /* 0x000fea0003800000 */
.L_x_728:
        /* <DEDUP_REMOVED lines=11> */
.L_x_731:
[----:B------:R-:W-:Y:S05]  /*25a10*/  BSYNC B2 ;  /* 0x0000000000027941 */ /* 0x000fea0003800000 */
.L_x_730:
[----:B------:R-:W-:Y:S01]  /*25a20*/  R2UR UR10, R20 ;  /* 0x00000000140a72ca */ /* 0x000fe200000e0000 */
[----:B------:R-:W-:Y:S01]  /*25a30*/  UIADD3 UR4, UP0, UR38, 0x670, URZ ;  /* 0x0000067026047890 */ /* 0x000fe2000ff1e03f */
[----:B------:R-:W-:Y:S01]  /*25a40*/  R2UR UR6, R14 ;  /* 0x000000000e0672ca */ /* 0x000fe200000e0000 */
[----:B01----:R-:W-:Y:S01]  /*25a50*/  VIADD R11, R11, 0x388b0 ;  /* 0x000388b00b0b7836 */ /* 0x003fe20000000000 */
[----:B------:R-:W-:Y:S01]  /*25a60*/  R2UR UR7, R15 ;  /* 0x000000000f0772ca */ /* 0x000fe200000e0000 */
[----:B------:R-:W-:Y:S01]  /*25a70*/  VIADD R3, R9, 0x400 ;  /* 0x0000040009037836 */ /* 0x000fe20000000000 */
[----:B------:R-:W-:Y:S01]  /*25a80*/  PLOP3.LUT P2, PT, PT, PT, PT, 0x80, 0x0 ;  /* 0x000000000000781c */ /* 0x000fe20003f4f070 */
[----:B------:R-:W-:-:S12]  /*25a90*/  UIADD3.X UR5, URZ, UR39, URZ, UP0, !UPT ;  /* 0x000000273f057290 */ /* 0x000fd800087fe43f */
.L_x_732:
        /* <DEDUP_REMOVED lines=11> */
[----:B------:R-:W-:Y:S01]  /*25b50*/  R2UR UR6, R14 ;  /* 0x000000000e0672ca */ /* 0x000fe200000e0000 */
[----:B------:R-:W-:Y:S01]  /*25b60*/  VIADD R3, R9, 0x2c00 ;  /* 0x00002c0009037836 */ /* 0x000fe20000000000 */
[----:B------:R-:W-:Y:S02]  /*25b70*/  R2UR UR7, R15 ;  /* 0x000000000f0772ca */ /* 0x000fe400000e0000 */
[----:B------:R-:W-:Y:S02]  /*25b80*/  R2UR UR10, R10 ;  /* 0x000000000a0a72ca */ /* 0x000fe400000e0000 */
[----:B------:R-:W-:-:S13]  /*25b90*/  PLOP3.LUT P2, PT, PT, PT, PT, 0x80, 0x0 ;  /* 0x000000000000781c */ /* 0x000fda0003f4f070 */
.L_x_733:
        /* <DEDUP_REMOVED lines=15> */
.L_x_734:
        /* <DEDUP_REMOVED lines=15> */
.L_x_735:
        /* <DEDUP_REMOVED lines=10> */
.L_x_719:
[----:B------:R-:W-:Y:S05]  /*25e20*/  BSYNC B1 ;  /* 0x0000000000017941 */ /* 0x000fea0003800000 */
.L_x_718:
[----:B------:R-:W-:Y:S01]  /*25e30*/  ISETP.GT.AND P3, PT, R12, R6, PT ;  /* 0x000000060c00720c */ /* 0x000fe20003f64270 */
[----:B------:R-:W-:Y:S02]  /*25e40*/  VIADD R28, R28, 0x1 ;  /* 0x000000011c1c7836 */ /* 0x000fe40000000000 */
[----:B------:R-:W-:-:S03]  /*25e50*/  VIADD R12, R12, 0xffffffff ;  /* 0xffffffff0c0c7836 */ /* 0x000fc60000000000 */
[----:B------:R-:W-:-:S04]  /*25e60*/  ISETP.NE.AND P2, PT, R28, 0x2, PT ;  /* 0x000000021c00780c */ /* 0x000fc80003f45270 */
[----:B------:R-:W-:Y:S02]  /*25e70*/  SEL R3, RZ, 0x1, P2 ;  /* 0x00000001ff037807 */ /* 0x000fe40001000000 */
[----:B------:R-:W-:Y:S02]  /*25e80*/  SEL R28, R28, RZ, P2 ;  /* 0x000000ff1c1c7207 */ /* 0x000fe40001000000 */
[----:B------:R-:W-:Y:S01]  /*25e90*/  LOP3.LUT R30, R30, R3, RZ, 0x3c, !PT ;  /* 0x000000031e1e7212 */ /* 0x000fe200078e3cff */
[----:B------:R-:W-:Y:S06]  /*25ea0*/  @P3 BRA `(.L_x_736) ;  /* 0xfffffff400303947 */ /* 0x000fec000383ffff */
.L_x_694:
[----:B------:R-:W-:Y:S05]  /*25eb0*/  BSYNC B0 ;  /* 0x0000000000007941 */ /* 0x000fea0003800000 */
.L_x_693:
[----:B------:R-:W-:Y:S05]  /*25ec0*/  @!P0 WARPSYNC.ALL ;  /* 0x0000000000008948 */ /* 0x000fea0003800000 */
[----:B------:R-:W-:Y:S01]  /*25ed0*/  @!P0 BAR.SYNC.DEFER_BLOCKING 0xc, 0x180 ;  /* 0x0306000000008b1d */ /* 0x000fe20000010000 */
[----:B------:R-:W-:-:S05]  /*25ee0*/  IMAD.MOV.U32 R0, RZ, RZ, RZ ;  /* 0x000000ffff007224 */ /* 0x000fca00078e00ff */
[----:B------:R-:W-:Y:S04]  /*25ef0*/  BSSY B0, `(.L_x_737) ;  /* 0x000001e000007945 */ /* 0x000fe80003800000 */
[----:B------:R-:W-:Y:S05]  /*25f00*/  @!P1 BRA `(.L_x_738) ;  /* 0x0000000000709947 */ /* 0x000fea0003800000 */
[----:B------:R-:W-:-:S13]  /*25f10*/  ISETP.NE.AND P0, PT, R5, RZ, PT ;  /* 0x000000ff0500720c */ /* 0x000fda0003f05270 */
[----:B------:R-:W1:Y:S02]  /*25f20*/  @!P0 LDC R5, c[0x0][0x9f0] ;  /* 0x00027c00ff058b82 */ /* 0x000e640000000800 */
[-C--:B-1----:R-:W-:Y:S02]  /*25f30*/  IABS R0, R5.reuse ;  /* 0x0000000500007213 */ /* 0x082fe40000000000 */
[----:B0-----:R-:W-:Y:S02]  /*25f40*/  IABS R8, R5 ;  /* 0x0000000500087213 */ /* 0x001fe40000000000 */
[----:B------:R-:W0:Y:S03]  /*25f50*/  I2F.RP R9, R0 ;  /* 0x0000000000097306 */ /* 0x000e260000209400 */
[----:B------:R-:W-:-:S05]  /*25f60*/  IMAD.MOV R8, RZ, RZ, -R8 ;  /* 0x000000ffff087224 */ /* 0x000fca00078e0a08 */
[----:B0-----:R-:W0:Y:S02]  /*25f70*/  MUFU.RCP R9, R9 ;  /* 0x0000000900097308 */ /* 0x001e240000001000 */
[----:B0-----:R-:W-:-:S06]  /*25f80*/  VIADD R10, R9, 0xffffffe ;  /* 0x0ffffffe090a7836 */ /* 0x001fcc0000000000 */
[----:B------:R-:W0:Y:S02]  /*25f90*/  F2I.FTZ.U32.TRUNC.NTZ R3, R10 ;  /* 0x0000000a00037305 */ /* 0x000e24000021f000 */
[----:B0-----:R-:W-:-:S05]  /*25fa0*/  IADD3 R2, RZ, -R3, RZ ;  /* 0x80000003ff027210 */ /* 0x001fca0007ffe0ff */
[----:B------:R-:W-:Y:S02]  /*25fb0*/  IMAD R6, R2, R0, RZ ;  /* 0x0000000002067224 */ /* 0x000fe400078e02ff */
[----:B------:R-:W-:-:S04]  /*25fc0*/  IMAD.MOV.U32 R2, RZ, RZ, RZ ;  /* 0x000000ffff027224 */ /* 0x000fc800078e00ff */
[----:B------:R-:W-:Y:S01]  /*25fd0*/  IMAD.HI.U32 R6, R3, R6, R2 ;  /* 0x0000000603067227 */ /* 0x000fe200078e0002 */
[----:B------:R-:W-:-:S04]  /*25fe0*/  IADD3 R3, R4, -0x1, R5 ;  /* 0xffffffff04037810 */ /* 0x000fc80007ffe005 */
[----:B------:R-:W-:Y:S02]  /*25ff0*/  IABS R2, R3 ;  /* 0x0000000300027213 */ /* 0x000fe40000000000 */
[----:B------:R-:W-:-:S03]  /*26000*/  LOP3.LUT R3, R3, R5, RZ, 0x3c, !PT ;  /* 0x0000000503037212 */ /* 0x000fc600078e3cff */
[----:B------:R-:W-:Y:S01]  /*26010*/  IMAD.HI.U32 R6, R6, R2, RZ ;  /* 0x0000000206067227 */ /* 0x000fe200078e00ff */
[----:B------:R-:W-:-:S03]  /*26020*/  ISETP.GE.AND P2, PT, R3, RZ, PT ;  /* 0x000000ff0300720c */ /* 0x000fc60003f46270 */
[----:B------:R-:W-:-:S05]  /*26030*/  IMAD R2, R6, R8, R2 ;  /* 0x0000000806027224 */ /* 0x000fca00078e0202 */
[----:B------:R-:W-:-:S13]  /*26040*/  ISETP.GT.U32.AND P1, PT, R0, R2, PT ;  /* 0x000000020000720c */ /* 0x000fda0003f24070 */
[----:B------:R-:W-:Y:S02]  /*26050*/  @!P1 IMAD.IADD R2, R2, 0x1, -R0 ;  /* 0x0000000102029824 */ /* 0x000fe400078e0a00 */
[----:B------:R-:W-:Y:S01]  /*26060*/  @!P1 VIADD R6, R6, 0x1 ;  /* 0x0000000106069836 */ /* 0x000fe20000000000 */
[----:B------:R-:W-:Y:S02]  /*26070*/  ISETP.NE.AND P1, PT, R5, RZ, PT ;  /* 0x000000ff0500720c */ /* 0x000fe40003f25270 */
[----:B------:R-:W-:-:S13]  /*26080*/  ISETP.GE.U32.AND P0, PT, R2, R0, PT ;  /* 0x000000000200720c */ /* 0x000fda0003f06070 */
[----:B------:R-:W-:-:S04]  /*26090*/  @P0 VIADD R6, R6, 0x1 ;  /* 0x0000000106060836 */ /* 0x000fc80000000000 */
[----:B------:R-:W-:-:S04]  /*260a0*/  IMAD.MOV.U32 R0, RZ, RZ, R6 ;  /* 0x000000ffff007224 */ /* 0x000fc800078e0006 */
[----:B------:R-:W-:Y:S01]  /*260b0*/  @!P2 IMAD.MOV R0, RZ, RZ, -R0 ;  /* 0x000000ffff00a224 */ /* 0x000fe200078e0a00 */
[----:B------:R-:W-:-:S07]  /*260c0*/  @!P1 LOP3.LUT R0, RZ, R5, RZ, 0x33, !PT ;  /* 0x00000005ff009212 */ /* 0x000fce00078e33ff */
.L_x_738:
[----:B------:R-:W-:Y:S05]  /*260d0*/  BSYNC B0 ;  /* 0x0000000000007941 */ /* 0x000fea0003800000 */
.L_x_737:
[-C--:B------:R-:W-:Y:S01]  /*260e0*/  IMAD R3, R7, R0.reuse, RZ ;  /* 0x0000000007037224 */ /* 0x080fe200078e02ff */
[----:B------:R-:W-:Y:S04]  /*260f0*/  BSSY B7, `(.L_x_739) ;  /* 0x0000393000077945 */ /* 0x000fe80003800000 */
[----:B------:R-:W-:Y:S01]  /*26100*/  VIADDMNMX R2, R3, R0, R4, PT ;  /* 0x0000000003027246 */ /* 0x000fe20003800104 */
[----:B------:R1:W-:Y:S03]  /*26110*/  STL [R1+0xc], R3 ;  /* 0x00000c0301007387 */ /* 0x0003e60000100800 */
[----:B------:R-:W-:Y:S01]  /*26120*/  ISETP.GT.AND P0, PT, R2, R3, PT ;  /* 0x000000030200720c */ /* 0x000fe20003f04270 */
[----:B------:R1:W-:-:S12]  /*26130*/  STL [R1+0x1c], R2 ;  /* 0x00001c0201007387 */ /* 0x0003d80000100800 */
[----:B-1----:R-:W-:Y:S05]  /*26140*/  @P0 BRA `(.L_x_740) ;  /* 0x0000000000480947 */ /* 0x002fea0003800000 */
[----:B------:R-:W1:Y:S02]  /*26150*/  S2R R2, SR_TID.X ;  /* 0x0000000000027919 */ /* 0x000e640000002100 */
[----:B-1----:R-:W-:-:S04]  /*26160*/  LOP3.LUT R2, R2, 0x7f, RZ, 0xc0, !PT ;  /* 0x0000007f02027812 */ /* 0x002fc800078ec0ff */
[----:B------:R-:W-:-:S13]  /*26170*/  ISETP.NE.AND P0, PT, R2, RZ, PT ;  /* 0x000000ff0200720c */ /* 0x000fda0003f05270 */
[----:B------:R-:W-:Y:S05]  /*26180*/  @P0 BRA `(.L_x_741) ;  /* 0x0000003800240947 */ /* 0x000fea0003800000 */
[----:B------:R-:W1:Y:S01]  /*26190*/  S2R R5, SR_LANEID ;  /* 0x0000000000057919 */ /* 0x000e620000000000 */
[----:B------:R-:W-:Y:S01]  /*261a0*/  VOTEU.ANY UR4, UPT, PT ;  /* 0x0000000000047886 */ /* 0x000fe200038e0100 */
[----:B------:R-:W2:Y:S01]  /*261b0*/  LDC.64 R2, c[0x0][0xc60] ;  /* 0x00031800ff027b82 */ /* 0x000ea20000000a00 */
[----:B------:R-:W1:Y:S01]  /*261c0*/  FLO.U32 R0, UR4 ;  /* 0x0000000400007d00 */ /* 0x000e6200080e0000 */
[----:B------:R-:W-:Y:S01]  /*261d0*/  ULDC.64 UR6, c[0x0][0x208] ;  /* 0x0000820000067ab9 */ /* 0x000fe20000000a00 */
[----:B-1----:R-:W-:-:S06]  /*261e0*/  ISETP.EQ.U32.AND P0, PT, R0, R5, PT ;  /* 0x000000050000720c */ /* 0x002fcc0003f02070 */
[----:B------:R-:W2:Y:S07]  /*261f0*/  POPC R5, UR4 ;  /* 0x0000000400057d09 */ /* 0x000eae0008000000 */
[----:B--2---:R-:W2:Y:S01]  /*26200*/  @P0 ATOMG.E.ADD.STRONG.GPU PT, R3, desc[UR6][R2.64], R5 ;  /* 0x00000005020309a8 */ /* 0x004ea200081ee1c6 */
[----:B------:R-:W1:Y:S02]  /*26210*/  S2R R4, SR_LTMASK ;  /* 0x0000000000047919 */ /* 0x000e640000003900 */
[----:B-1----:R-:W-:-:S04]  /*26220*/  LOP3.LUT R4, R4, UR4, RZ, 0xc0, !PT ;  /* 0x0000000404047c12 */ /* 0x002fc8000f8ec0ff */
[----:B------:R-:W1:Y:S01]  /*26230*/  POPC R7, R4 ;  /* 0x0000000400077309 */ /* 0x000e620000000000 */
[----:B--2---:R-:W1:Y:S02]  /*26240*/  SHFL.IDX PT, R0, R3, R0, 0x1f ;  /* 0x00001f0003007589 */ /* 0x004e6400000e0000 */
[----:B-1----:R-:W-:Y:S01]  /*26250*/  IADD3 R24, R0, UR36, R7 ;  /* 0x0000002400187c10 */ /* 0x002fe2000fffe007 */
[----:B------:R-:W-:Y:S06]  /*26260*/  BRA `(.L_x_741) ;  /* 0x0000003400ec7947 */ /* 0x000fec0003800000 */
.L_x_740:
        /* <DEDUP_REMOVED lines=9> */
[----:B------:R-:W1:Y:S01]  /*26300*/  LDC.64 R2, c[0x4][R2] ;  /* 0x0100000002027b82 */ /* 0x000e620000000a00 */
[----:B------:R-:W-:Y:S02]  /*26310*/  IMAD.U32 R5, RZ, RZ, UR7 ;  /* 0x00000007ff057e24 */ /* 0x000fe4000f8e00ff */
[----:B------:R-:W-:Y:S02]  /*26320*/  IMAD.U32 R6, RZ, RZ, UR8 ;  /* 0x00000008ff067e24 */ /* 0x000fe4000f8e00ff */
[----:B------:R-:W-:-:S02]  /*26330*/  IMAD.U32 R7, RZ, RZ, UR9 ;  /* 0x00000009ff077e24 */ /* 0x000fc4000f8e00ff */
[----:B------:R-:W-:Y:S02]  /*26340*/  IMAD.U32 R10, RZ, RZ, UR4 ;  /* 0x00000004ff0a7e24 */ /* 0x000fe4000f8e00ff */
[----:B------:R-:W-:Y:S02]  /*26350*/  IMAD.U32 R11, RZ, RZ, UR5 ;  /* 0x00000005ff0b7e24 */ /* 0x000fe4000f8e00ff */
[----:B0-----:R-:W-:Y:S02]  /*26360*/  IMAD.MOV.U32 R8, RZ, RZ, 0x70 ;  /* 0x00000070ff087424 */ /* 0x001fe400078e00ff */
[----:B------:R-:W-:Y:S02]  /*26370*/  IMAD.MOV.U32 R12, RZ, RZ, 0x1 ;  /* 0x00000001ff0c7424 */ /* 0x000fe400078e00ff */
[----:B------:R-:W-:-:S07]  /*26380*/  IMAD.MOV.U32 R13, RZ, RZ, RZ ;  /* 0x000000ffff0d7224 */ /* 0x000fce00078e00ff */
[----:B------:R-:W-:-:S07]  /*26390*/  LEPC R20, `(.L_x_743) ;  /* 0x000000001014794e */ /* 0x000fce0000000000 */
[----:B-1----:R-:W-:Y:S05]  /*263a0*/  CALL.ABS.NOINC R2 ;  /* 0x0000000002007343 */ /* 0x002fea0003c00000 */
.L_x_743:
[----:B------:R-:W-:Y:S05]  /*263b0*/  BSYNC B6 ;  /* 0x0000000000067941 */ /* 0x000fea0003800000 */
.L_x_742:
        /* <DEDUP_REMOVED lines=8> */
[----:B------:R1:W2:Y:S01]  /*26440*/  LDC.64 R2, c[0x4][R22] ;  /* 0x0100000016027b82 */ /* 0x0002a20000000a00 */
[----:B------:R-:W-:Y:S02]  /*26450*/  IMAD.U32 R4, RZ, RZ, UR6 ;  /* 0x00000006ff047e24 */ /* 0x000fe4000f8e00ff */
[----:B------:R-:W-:Y:S02]  /*26460*/  IMAD.U32 R5, RZ, RZ, UR7 ;  /* 0x00000007ff057e24 */ /* 0x000fe4000f8e00ff */
[----:B------:R-:W-:Y:S02]  /*26470*/  IMAD.U32 R6, RZ, RZ, UR8 ;  /* 0x00000008ff067e24 */ /* 0x000fe4000f8e00ff */
[----:B------:R-:W-:-:S02]  /*26480*/  IMAD.U32 R7, RZ, RZ, UR9 ;  /* 0x00000009ff077e24 */ /* 0x000fc4000f8e00ff */
[----:B------:R-:W-:Y:S02]  /*26490*/  IMAD.U32 R10, RZ, RZ, UR4 ;  /* 0x00000004ff0a7e24 */ /* 0x000fe4000f8e00ff */
[----:B------:R-:W-:Y:S02]  /*264a0*/  IMAD.U32 R11, RZ, RZ, UR5 ;  /* 0x00000005ff0b7e24 */ /* 0x000fe4000f8e00ff */
[----:B0-----:R-:W-:Y:S02]  /*264b0*/  IMAD.MOV.U32 R8, RZ, RZ, 0x70 ;  /* 0x00000070ff087424 */ /* 0x001fe400078e00ff */
[----:B------:R-:W-:Y:S02]  /*264c0*/  IMAD.MOV.U32 R12, RZ, RZ, 0x1 ;  /* 0x00000001ff0c7424 */ /* 0x000fe400078e00ff */
[----:B-1----:R-:W-:-:S07]  /*264d0*/  IMAD.MOV.U32 R13, RZ, RZ, RZ ;  /* 0x000000ffff0d7224 */ /* 0x002fce00078e00ff */
[----:B------:R-:W-:-:S07]  /*264e0*/  LEPC R20, `(.L_x_746) ;  /* 0x000000001014794e */ /* 0x000fce0000000000 */
[----:B--2---:R-:W-:Y:S05]  /*264f0*/  CALL.ABS.NOINC R2 ;  /* 0x0000000002007343 */ /* 0x004fea0003c00000 */
.L_x_746:
        /* <DEDUP_REMOVED lines=15> */
.L_x_745:
[----:B------:R-:W-:Y:S05]  /*265f0*/  BSYNC B6 ;  /* 0x0000000000067941 */ /* 0x000fea0003800000 */
.L_x_744:
[----:B------:R-:W2:Y:S01]  /*26600*/  LDL R22, [R1+0x1c] ;  /* 0x00001c0001167983 */ /* 0x000ea20000100800 */
[----:B------:R-:W-:-:S03]  /*26610*/  ULDC.64 UR4, c[0x0][0x9f8] ;  /* 0x00027e0000047ab9 */ /* 0x000fc60000000a00 */
[----:B------:R-:W3:Y:S01]  /*26620*/  LDL R7, [R1+0x8] ;  /* 0x0000080001077983 */ /* 0x000ee20000100800 */
[----:B------:R-:W-:-:S03]  /*26630*/  ISETP.NE.U32.AND P0, PT, RZ, UR4, PT ;  /* 0x00000004ff007c0c */ /* 0x000fc6000bf05070 */
[----:B------:R-:W4:Y:S01]  /*26640*/  LDL R21, [R1+0x10] ;  /* 0x0000100001157983 */ /* 0x000f220000100800 */
[----:B------:R-:W-:Y:S01]  /*26650*/  ISETP.NE.AND.EX P0, PT, RZ, UR5, PT, P0 ;  /* 0x00000005ff007c0c */ /* 0x000fe2000bf05300 */
[----:B------:R-:W-:Y:S01]  /*26660*/  ULDC.64 UR6, c[0x0][0x208] ;  /* 0x0000820000067ab9 */ /* 0x000fe20000000a00 */
[----:B------:R-:W1:Y:S01]  /*26670*/  LDC R0, c[0x0][0x430] ;  /* 0x00010c00ff007b82 */ /* 0x000e620000000800 */
[----:B------:R-:W0:Y:S10]  /*26680*/  S2R R20, SR_TID.X ;  /* 0x0000000000147919 */ /* 0x000e340000002100 */
[----:B------:R-:W-:Y:S01]  /*26690*/  @P0 IADD3 R2, P1, R17, UR4, RZ ;  /* 0x0000000411020c10 */ /* 0x000fe2000ff3e0ff */
[----:B------:R-:W-:-:S03]  /*266a0*/  ULDC UR4, c[0x0][0x2f4] ;  /* 0x0000bd0000047ab9 */ /* 0x000fc60000000800 */
[----:B------:R-:W-:-:S05]  /*266b0*/  @P0 IADD3.X R3, R19, UR5, RZ, P1, !PT ;  /* 0x0000000513030c10 */ /* 0x000fca0008ffe4ff */
[----:B------:R4:W4:Y:S01]  /*266c0*/  @P0 LDG.E R32, desc[UR6][R2.64] ;  /* 0x0000000602200981 */ /* 0x000922000c1e1900 */
[----:B0-----:R-:W-:-:S04]  /*266d0*/  LOP3.LUT R20, R20, 0x7f, RZ, 0xc0, !PT ;  /* 0x0000007f14147812 */ /* 0x001fc800078ec0ff */
[----:B------:R-:W-:Y:S02]  /*266e0*/  SHF.R.U32.HI R4, RZ, 0x3, R20 ;  /* 0x00000003ff047819 */ /* 0x000fe40000011614 */
[----:B------:R-:W0:Y:S01]  /*266f0*/  S2R R20, SR_TID.X ;  /* 0x0000000000147919 */ /* 0x000e220000002100 */
[----:B-1----:R-:W-:-:S13]  /*26700*/  ISETP.NE.AND P1, PT, R0, 0x1, PT ;  /* 0x000000010000780c */ /* 0x002fda0003f25270 */
[----:B------:R-:W1:Y:S01]  /*26710*/  @P1 LDC R6, c[0x0][0x438] ;  /* 0x00010e00ff061b82 */ /* 0x000e620000000800 */
[----:B0-----:R-:W-:-:S05]  /*26720*/  IMAD.SHL.U32 R20, R20, 0x10, RZ ;  /* 0x0000001014147824 */ /* 0x001fca00078e00ff */
[----:B------:R-:W-:Y:S02]  /*26730*/  LOP3.LUT R20, R4, 0x70, R20, 0xf8, !PT ;  /* 0x0000007004147812 */ /* 0x000fe400078ef814 */
[----:B------:R-:W0:Y:S01]  /*26740*/  @P1 LDC R4, c[0x0][0x434] ;  /* 0x00010d00ff041b82 */ /* 0x000e220000000800 */
[----:B------:R-:W-:Y:S02]  /*26750*/  LOP3.LUT R18, R18, 0xfffffffe, RZ, 0xc0, !PT ;  /* 0xfffffffe12127812 */ /* 0x000fe400078ec0ff */
[----:B------:R-:W-:-:S04]  /*26760*/  LOP3.LUT R9, R34, 0x40, RZ, 0xfc, !PT ;  /* 0x0000004022097812 */ /* 0x000fc800078efcff */
[----:B------:R-:W-:Y:S01]  /*26770*/  ISETP.GE.AND P3, PT, R9, UR4, PT ;  /* 0x0000000409007c0c */ /* 0x000fe2000bf66270 */
[----:B------:R-:W-:Y:S01]  /*26780*/  UMOV UR5, 0xffffffff ;  /* 0xffffffff00057882 */ /* 0x000fe20000000000 */
[----:B--2---:R-:W-:-:S04]  /*26790*/  VIADD R22, R22, 0xffffffff ;  /* 0xffffffff16167836 */ /* 0x004fc80000000000 */
[----:B------:R-:W-:-:S05]  /*267a0*/  IMAD R5, R22, 0x50, R20 ;  /* 0x0000005016057824 */ /* 0x000fca00078e0214 */
[----:B---3--:R-:W-:-:S04]  /*267b0*/  ISETP.GE.AND P0, PT, R5, R7, PT ;  /* 0x000000070500720c */ /* 0x008fc80003f06270 */
[----:B------:R-:W-:Y:S01]  /*267c0*/  ISETP.GT.U32.OR P0, PT, R20, 0x4f, P0 ;  /* 0x0000004f1400780c */ /* 0x000fe20000704470 */
[----:B----4-:R-:W-:-:S04]  /*267d0*/  IMAD.IADD R5, R5, 0x1, R21 ;  /* 0x0000000105057824 */ /* 0x010fc800078e0215 */
[----:B0-----:R-:W-:-:S08]  /*267e0*/  @P1 IMAD.HI.U32 R7, R5, R4, RZ ;  /* 0x0000000405071227 */ /* 0x001fd000078e00ff */
[----:B------:R-:W0:Y:S01]  /*267f0*/  @!P0 LDC.64 R2, c[0x0][0x428] ;  /* 0x00010a00ff028b82 */ /* 0x000e220000000a00 */
[----:B------:R-:W-:Y:S01]  /*26800*/  IMAD.MOV.U32 R4, RZ, RZ, R5 ;  /* 0x000000ffff047224 */ /* 0x000fe200078e0005 */
[----:B-1----:R-:W-:Y:S02]  /*26810*/  @P1 SHF.R.U32.HI R4, RZ, R6, R7 ;  /* 0x00000006ff041219 */ /* 0x002fe40000011607 */
[----:B------:R-:W-:-:S03]  /*26820*/  SHF.R.S32.HI R8, RZ, 0x1f, R32 ;  /* 0x0000001fff087819 */ /* 0x000fc60000011420 */
[----:B------:R-:W-:-:S04]  /*26830*/  IMAD.MOV R6, RZ, RZ, -R4 ;  /* 0x000000ffff067224 */ /* 0x000fc800078e0a04 */
[----:B------:R-:W-:Y:S01]  /*26840*/  IMAD R0, R0, R6, R5 ;  /* 0x0000000600007224 */ /* 0x000fe200078e0205 */
[--C-:B------:R-:W-:Y:S01]  /*26850*/  @!P0 SHF.R.S32.HI R5, RZ, 0x1f, R4.reuse ;  /* 0x0000001fff058819 */ /* 0x100fe20000011404 */
[-C--:B0-----:R-:W-:Y:S02]  /*26860*/  @!P0 IMAD R6, R8, R2.reuse, RZ ;  /* 0x0000000208068224 */ /* 0x081fe400078e02ff */
[----:B------:R-:W-:-:S04]  /*26870*/  @!P0 IMAD.WIDE.U32 R4, R32, R2, R4 ;  /* 0x0000000220048225 */ /* 0x000fc800078e0004 */
[----:B------:R-:W-:Y:S02]  /*26880*/  @!P0 IMAD R6, R32, R3, R6 ;  /* 0x0000000320068224 */ /* 0x000fe400078e0206 */
[----:B------:R-:W0:Y:S03]  /*26890*/  @!P0 LDC.64 R2, c[0x0][0x418] ;  /* 0x00010600ff028b82 */ /* 0x000e260000000a00 */
[----:B------:R-:W-:Y:S01]  /*268a0*/  @!P0 IADD3 R6, R5, R6, RZ ;  /* 0x0000000605068210 */ /* 0x000fe20007ffe0ff */
[----:B------:R-:W-:Y:S01]  /*268b0*/  IMAD.U32 R7, RZ, RZ, UR37 ;  /* 0x00000025ff077e24 */ /* 0x000fe2000f8e00ff */
[----:B0-----:R-:W-:-:S04]  /*268c0*/  @!P0 LEA R2, P1, R4, R2, 0x2 ;  /* 0x0000000204028211 */ /* 0x001fc800078210ff */
[----:B------:R-:W-:Y:S01]  /*268d0*/  @!P0 LEA.HI.X R3, R4, R3, R6, 0x2, P1 ;  /* 0x0000000304038211 */ /* 0x000fe200008f1406 */
[----:B------:R-:W-:-:S06]  /*268e0*/  IMAD.MOV.U32 R4, RZ, RZ, RZ ;  /* 0x000000ffff047224 */ /* 0x000fcc00078e00ff */
[----:B------:R0:W5:Y:S01]  /*268f0*/  @!P0 LDG.E R4, desc[UR6][R2.64] ;  /* 0x0000000602048981 */ /* 0x000162000c1e1900 */
[----:B------:R-:W-:Y:S02]  /*26900*/  ISETP.GT.U32.AND P0, PT, R20, 0x4f, PT ;  /* 0x0000004f1400780c */ /* 0x000fe40003f04070 */
[----:B------:R-:W-:-:S11]  /*26910*/  ISETP.NE.AND P2, PT, R7, 0x3, PT ;  /* 0x000000030700780c */ /* 0x000fd60003f45270 */
[----:B------:R-:W-:Y:S02]  /*26920*/  @P0 LOP3.LUT R18, R18, 0x1, RZ, 0xfc, !PT ;  /* 0x0000000112120812 */ /* 0x000fe400078efcff */
[----:B------:R-:W-:Y:S02]  /*26930*/  ISETP.GE.AND P0, PT, R34, UR4, PT ;  /* 0x0000000422007c0c */ /* 0x000fe4000bf06270 */
[----:B------:R-:W-:-:S04]  /*26940*/  LOP3.LUT R18, R18, 0xffffffdf, RZ, 0xc0, !PT ;  /* 0xffffffdf12127812 */ /* 0x000fc800078ec0ff */
[----:B------:R-:W-:-:S04]  /*26950*/  @P2 LOP3.LUT R18, R18, 0x20, RZ, 0xfc, !PT ;  /* 0x0000002012122812 */ /* 0x000fc800078efcff */
[----:B------:R-:W-:Y:S01]  /*26960*/  LOP3.LUT R18, R18, 0xffffffef, RZ, 0xc0, !PT ;  /* 0xffffffef12127812 */ /* 0x000fe200078ec0ff */
[----:B------:R1:W-:Y:S03]  /*26970*/  STL [R1+0x14], R8 ;  /* 0x0000140801007387 */ /* 0x0003e60000100800 */
[----:B------:R-:W-:-:S04]  /*26980*/  @P0 LOP3.LUT R18, R18, 0x10, RZ, 0xfc, !PT ;  /* 0x0000001012120812 */ /* 0x000fc800078efcff */
[----:B------:R-:W-:Y:S02]  /*26990*/  LOP3.LUT R18, R18, 0xfffffff7, RZ, 0xc0, !PT ;  /* 0xfffffff712127812 */ /* 0x000fe400078ec0ff */
[----:B-1----:R-:W-:Y:S02]  /*269a0*/  LOP3.LUT R8, R34, 0x80, RZ, 0xfc, !PT ;  /* 0x0000008022087812 */ /* 0x002fe400078efcff */
[----:B------:R-:W-:Y:S02]  /*269b0*/  @P3 LOP3.LUT R18, R18, 0x8, RZ, 0xfc, !PT ;  /* 0x0000000812123812 */ /* 0x000fe400078efcff */
[----:B------:R-:W-:Y:S02]  /*269c0*/  ISETP.GE.AND P1, PT, R8, UR4, PT ;  /* 0x0000000408007c0c */ /* 0x000fe4000bf26270 */
[----:B------:R-:W-:Y:S02]  /*269d0*/  ISETP.GE.AND P0, PT, R37, UR4, PT ;  /* 0x0000000425007c0c */ /* 0x000fe4000bf06270 */
[----:B------:R-:W-:-:S04]  /*269e0*/  LOP3.LUT R18, R18, 0xfffffffd, RZ, 0xc0, !PT ;  /* 0xfffffffd12127812 */ /* 0x000fc800078ec0ff */
[----:B------:R-:W-:-:S05]  /*269f0*/  LOP3.LUT R18, R18, 0xfffffffb, RZ, 0xc0, !PT ;  /* 0xfffffffb12127812 */ /* 0x000fca00078ec0ff */
[----:B------:R-:W-:-:S04]  /*26a00*/  @P1 LOP3.LUT R18, R18, 0x4, RZ, 0xfc, !PT ;  /* 0x0000000412121812 */ /* 0x000fc800078efcff */
[----:B------:R-:W-:Y:S01]  /*26a10*/  @P0 LOP3.LUT R18, R18, 0x2, RZ, 0xfc, !PT ;  /* 0x0000000212120812 */ /* 0x000fe200078efcff */
[----:B0-----:R-:W-:Y:S06]  /*26a20*/  BRA.DIV UR5, `(.L_x_747) ;  /* 0x00000056050c7947 */ /* 0x001fec000b800000 */
.L_x_876:
[----:B------:R-:W-:Y:S05]  /*26a30*/  @!P2 BRA `(.L_x_748) ;  /* 0x000000000004a947 */ /* 0x000fea0003800000 */
[----:B------:R-:W-:Y:S01]  /*26a40*/  BPT.TRAP 0x1 ;  /* 0x000000040000795c */ /* 0x000fe20000300000 */
.L_x_748:
        /* <DEDUP_REMOVED lines=23> */
.L_x_877:
[----:B------:R-:W-:Y:S05]  /*26bc0*/  BSYNC B0 ;  /* 0x0000000000007941 */ /* 0x000fea0003800000 */
.L_x_749:
[----:B------:R-:W2:Y:S01]  /*26bd0*/  LDL R9, [R1+0x8] ;  /* 0x0000080001097983 */ /* 0x000ea20000100800 */
        /* <DEDUP_REMOVED lines=21> */
[----:B--2---:R-:W-:-:S04]  /*26d30*/  IMAD R4, R22, -0x50, R9 ;  /* 0xffffffb016047824 */ /* 0x004fc800078e0209 */
[----:B------:R-:W-:-:S05]  /*26d40*/  IMAD.IADD R4, R4, 0x1, -R8 ;  /* 0x0000000104047824 */ /* 0x000fca00078e0a08 */
[----:B------:R-:W-:Y:S01]  /*26d50*/  ISETP.GE.AND P0, PT, R4, 0x1, PT ;  /* 0x000000010400780c */ /* 0x000fe20003f06270 */
[----:B------:R-:W-:-:S12]  /*26d60*/  BRA.DIV UR4, `(.L_x_751) ;  /* 0x0000005204847947 */ /* 0x000fd8000b800000 */
[----:B------:R-:W0:Y:S01]  /*26d70*/  SHFL.IDX PT, R3, R0, RZ, 0x181f ;  /* 0x00181fff00037589 */ /* 0x000e2200000e0000 */
[C---:B------:R-:W-:Y:S01]  /*26d80*/  LOP3.LUT P5, RZ, R18.reuse, 0x10, RZ, 0xc0, !PT ;  /* 0x0000001012ff7812 */ /* 0x040fe200078ac0ff */
[----:B------:R-:W-:Y:S01]  /*26d90*/  @P0 IMAD R9, R7, 0x2, R16 ;  /* 0x0000000207090824 */ /* 0x000fe200078e0210 */
[C---:B------:R-:W-:Y:S01]  /*26da0*/  LOP3.LUT P4, RZ, R18.reuse, 0x8, RZ, 0xc0, !PT ;  /* 0x0000000812ff7812 */ /* 0x040fe2000788c0ff */
[----:B------:R-:W1:Y:S01]  /*26db0*/  SHFL.IDX PT, R2, R6, RZ, 0x181f ;  /* 0x00181fff06027589 */ /* 0x000e6200000e0000 */
[C---:B------:R-:W-:Y:S01]  /*26dc0*/  LOP3.LUT P3, RZ, R18.reuse, 0x4, RZ, 0xc0, !PT ;  /* 0x0000000412ff7812 */ /* 0x040fe2000786c0ff */
[----:B------:R-:W-:Y:S01]  /*26dd0*/  ULDC.64 UR4, c[0x0][0x208] ;  /* 0x0000820000047ab9 */ /* 0x000fe20000000a00 */
[----:B------:R-:W-:Y:S01]  /*26de0*/  LOP3.LUT P2, RZ, R18, 0x2, RZ, 0xc0, !PT ;  /* 0x0000000212ff7812 */ /* 0x000fe2000784c0ff */
[----:B------:R-:W-:Y:S01]  /*26df0*/  SHFL.IDX PT, R8, R6, 0x1, 0x181f ;  /* 0x00381f0006087f89 */ /* 0x000fe200000e0000 */
[----:B0-----:R-:W-:-:S05]  /*26e00*/  @P0 LEA R3, P1, R34, R3, 0x1 ;  /* 0x0000000322030211 */ /* 0x001fca00078208ff */
[----:B-1----:R-:W-:Y:S01]  /*26e10*/  @P0 IMAD.X R2, RZ, RZ, R2, P1 ;  /* 0x000000ffff020224 */ /* 0x002fe200008e0602 */
[----:B------:R-:W-:-:S04]  /*26e20*/  ISETP.GE.AND P1, PT, R4, 0x11, PT ;  /* 0x000000110400780c */ /* 0x000fc80003f26270 */
[----:B------:R-:W-:-:S04]  /*26e30*/  @P0 LOP3.LUT R3, R3, R2, RZ, 0x3c, !PT ;  /* 0x0000000203030212 */ /* 0x000fc800078e3cff */
[----:B------:R-:W-:-:S04]  /*26e40*/  @P0 LOP3.LUT R2, R3, R2, RZ, 0x3c, !PT ;  /* 0x0000000203020212 */ /* 0x000fc800078e3cff */
[----:B------:R-:W-:Y:S01]  /*26e50*/  @P0 LOP3.LUT R3, R3, R2, RZ, 0x3c, !PT ;  /* 0x0000000203030212 */ /* 0x000fe200078e3cff */
[----:B------:R-:W-:-:S04]  /*26e60*/  @P1 IMAD R21, R7, 0x2, R16 ;  /* 0x0000000207151824 */ /* 0x000fc800078e0210 */
[----:B------:R-:W-:Y:S04]  /*26e70*/  @P0 LDGSTS.E.BYPASS.LTC128B.128 [R9+0x24400], desc[UR4][R2.64], !P5 ;  /* 0x2440000002090fae */ /* 0x000fe8000e901d44 */
[----:B------:R-:W-:Y:S04]  /*26e80*/  @P0 LDGSTS.E.BYPASS.LTC128B.128 [R9+0x26c00], desc[UR4][R2.64+0x80], !P4 ;  /* 0x26c0008002090fae */ /* 0x000fe8000e101d44 */
[----:B------:R-:W-:Y:S04]  /*26e90*/  @P0 LDGSTS.E.BYPASS.LTC128B.128 [R9+0x29400], desc[UR4][R2.64+0x100], !P3 ;  /* 0x2940010002090fae */ /* 0x000fe8000d901d44 */
[----:B------:R0:W-:Y:S04]  /*26ea0*/  @P0 LDGSTS.E.BYPASS.LTC128B.128 [R9+0x2bc00], desc[UR4][R2.64+0x180], !P2 ;  /* 0x2bc0018002090fae */ /* 0x0001e8000d101d44 */
[----:B0-----:R-:W0:Y:S02]  /*26eb0*/  SHFL.IDX PT, R2, R0, 0x1, 0x181f ;  /* 0x00381f0000027f89 */ /* 0x001e2400000e0000 */
        /* <DEDUP_REMOVED lines=28> */
.L_x_889:
[----:B------:R-:W-:Y:S01]  /*27080*/  ISETP.GE.AND P0, PT, R4, 0x41, PT ;  /* 0x000000410400780c */ /* 0x000fe20003f06270 */
[----:B------:R-:W-:-:S12]  /*27090*/  BSSY B0, `(.L_x_752) ;  /* 0x0000011000007945 */ /* 0x000fd80003800000 */
[----:B------:R-:W-:Y:S05]  /*270a0*/  @!P0 BRA `(.L_x_753) ;  /* 0x00000000003c8947 */ /* 0x000fea0003800000 */
[C---:B------:R-:W-:Y:S01]  /*270b0*/  LOP3.LUT P4, RZ, R18.reuse, 0x10, RZ, 0xc0, !PT ;  /* 0x0000001012ff7812 */ /* 0x040fe2000788c0ff */
[----:B------:R-:W-:Y:S01]  /*270c0*/  IMAD R7, R7, 0x2, R16 ;  /* 0x0000000207077824 */ /* 0x000fe200078e0210 */
[C---:B------:R-:W-:Y:S01]  /*270d0*/  LOP3.LUT P3, RZ, R18.reuse, 0x8, RZ, 0xc0, !PT ;  /* 0x0000000812ff7812 */ /* 0x040fe2000786c0ff */
[----:B------:R-:W-:Y:S01]  /*270e0*/  ULDC.64 UR4, c[0x0][0x208] ;  /* 0x0000820000047ab9 */ /* 0x000fe20000000a00 */
        /* <DEDUP_REMOVED lines=11> */
.L_x_753:
[----:B------:R-:W-:Y:S05]  /*271a0*/  BSYNC B0 ;  /* 0x0000000000007941 */ /* 0x000fea0003800000 */
.L_x_752:
[----:B------:R-:W-:Y:S01]  /*271b0*/  NOP ;  /* 0x0000000000007918 */ /* 0x000fe20000000000 */
[----:B------:R-:W-:-:S13]  /*271c0*/  PLOP3.LUT P0, PT, PT, PT, PT, 0x80, 0x0 ;  /* 0x000000000000781c */ /* 0x000fda0003f0f070 */
.L_x_754:
[----:B------:R-:W-:Y:S02]  /*271d0*/  PLOP3.LUT P1, PT, P1, P0, PT, 0xa2, 0x0 ;  /* 0x000000000000781c */ /* 0x000fe40000f21472 */
[----:B------:R-:W-:-:S08]  /*271e0*/  @P0 R2UR P1, UR4, R5 ;  /* 0x00000000050402ca */ /* 0x000fd00000020000 */
[----:B------:R-:W-:-:S05]  /*271f0*/  @P0 PLOP3.LUT P0, PT, P1, PT, PT, 0x80, 0x0 ;  /* 0x000000000000081c */ /* 0x000fca0000f0f070 */
[----:B------:R-:W-:Y:S01]  /*27200*/  @!P1 SYNCS.ARRIVE.TRANS64.RED.A0T1 RZ, [UR4+0x38830], RZ ;  /* 0x038830ffffff99a7 */ /* 0x000fe20008200404 */
[----:B------:R-:W-:Y:S07]  /*27210*/  @!P1 ARRIVES.LDGSTSBAR.64.TRANSCNT [UR4+0x38830] ;  /* 0x03883000ff0099b0 */ /* 0x000fee0008000a84 */
[----:B------:R-:W-:Y:S05]  /*27220*/  @P0 BRA.U.ANY `(.L_x_754) ;  /* 0xfffffffd00e80947 */ /* 0x000fea000393ffff */
[----:B------:R-:W-:Y:S01]  /*27230*/  NOP ;  /* 0x0000000000007918 */ /* 0x000fe20000000000 */
[----:B------:R-:W-:-:S05]  /*27240*/  IMAD.U32 R0, RZ, RZ, UR37 ;  /* 0x00000025ff007e24 */ /* 0x000fca000f8e00ff */
[----:B------:R-:W-:-:S13]  /*27250*/  ISETP.NE.AND P2, PT, R0, 0x3, PT ;  /* 0x000000030000780c */ /* 0x000fda0003f45270 */
[----:B------:R-:W-:Y:S05]  /*27260*/  @!P2 BRA `(.L_x_755) ;  /* 0x000000000004a947 */ /* 0x000fea0003800000 */
[----:B------:R-:W-:Y:S01]  /*27270*/  BPT.TRAP 0x1 ;  /* 0x000000040000795c */ /* 0x000fe20000300000 */
.L_x_755:
[----:B------:R3:W5:Y:S01]  /*27280*/  LDL.LU R0, [R1+0x20] ;  /* 0x0000200001007983 */ /* 0x0007620000300800 */
[----:B------:R3:W-:Y:S02]  /*27290*/  SYNCS.ARRIVE.TRANS64.A1T0 RZ, [R5+URZ+0x38830], RZ ;  /* 0x038830ff05ff79a7 */ /* 0x0007e4000810003f */
[----:B------:R-:W-:Y:S05]  /*272a0*/  WARPSYNC.ALL ;  /* 0x0000000000007948 */ /* 0x000fea0003800000 */
[----:B------:R-:W-:Y:S01]  /*272b0*/  ULDC.64 UR4, c[0x0][0xa00] ;  /* 0x0002800000047ab9 */ /* 0x000fe20000000a00 */
[----:B------:R-:W-:Y:S01]  /*272c0*/  BSSY B6, `(.L_x_756) ;  /* 0x0000021000067945 */ /* 0x000fe20003800000 */
[----:B------:R-:W-:Y:S01]  /*272d0*/  BAR.SYNC.DEFER_BLOCKING 0x8, 0x180 ;  /* 0x0206000000007b1d */ /* 0x000fe20000010000 */
[----:B------:R-:W-:-:S04]  /*272e0*/  ISETP.NE.U32.AND P0, PT, RZ, UR4, PT ;  /* 0x00000004ff007c0c */ /* 0x000fc8000bf05070 */
[----:B------:R-:W-:Y:S01]  /*272f0*/  ISETP.NE.AND.EX P0, PT, RZ, UR5, PT, P0 ;  /* 0x00000005ff007c0c */ /* 0x000fe2000bf05300 */
[----:B------:R-:W-:Y:S02]  /*27300*/  ULDC.64 UR4, c[0x0][0x298] ;  /* 0x0000a60000047ab9 */ /* 0x000fe40000000a00 */
[----:B---3--:R-:W-:Y:S01]  /*27310*/  IMAD.WIDE.U32 R4, R35, UR4, RZ ;  /* 0x0000000423047c25 */ /* 0x008fe2000f8e00ff */
[----:B------:R-:W-:Y:S02]  /*27320*/  SEL R31, R31, RZ, !P0 ;  /* 0x000000ff1f1f7207 */ /* 0x000fe40004000000 */
[----:B01---5:R-:W-:Y:S02]  /*27330*/  SEL R2, R0, RZ, !P0 ;  /* 0x000000ff00027207 */ /* 0x023fe40004000000 */
[----:B------:R-:W-:-:S03]  /*27340*/  SHF.R.S32.HI R0, RZ, 0x1f, R35 ;  /* 0x0000001fff007819 */ /* 0x000fc60000011423 */
[----:B------:R0:W-:Y:S02]  /*27350*/  STL [R1+0x30], R2 ;  /* 0x0000300201007387 */ /* 0x0001e40000100800 */
[----:B------:R-:W-:Y:S02]  /*27360*/  IMAD R0, R0, UR4, RZ ;  /* 0x0000000400007c24 */ /* 0x000fe4000f8e02ff */
[----:B------:R1:W-:Y:S02]  /*27370*/  STL.64 [R1+0x20], R4 ;  /* 0x0000200401007387 */ /* 0x0003e40000100a00 */
[----:B------:R-:W-:Y:S02]  /*27380*/  IMAD R0, R35, UR5, R0 ;  /* 0x0000000523007c24 */ /* 0x000fe4000f8e0200 */
[----:B0-----:R-:W-:Y:S02]  /*27390*/  VIADD R2, R16, 0x14400 ;  /* 0x0001440010027836 */ /* 0x001fe40000000000 */
[----:B------:R-:W-:-:S03]  /*273a0*/  IMAD.IADD R35, R5, 0x1, R0 ;  /* 0x0000000105237824 */ /* 0x000fc600078e0200 */
[----:B------:R-:W-:-:S13]  /*273b0*/  LOP3.LUT P0, RZ, R2, 0x3ff, RZ, 0xc0, !PT ;  /* 0x000003ff02ff7812 */ /* 0x000fda000780c0ff */
[----:B-1----:R-:W-:Y:S05]  /*273c0*/  @!P0 BRA `(.L_x_757) ;  /* 0x0000000000408947 */ /* 0x002fea0003800000 */
        /* <DEDUP_REMOVED lines=16> */
.L_x_757:
[----:B------:R-:W-:Y:S05]  /*274d0*/  BSYNC B6 ;  /* 0x0000000000067941 */ /* 0x000fea0003800000 */
.L_x_756:
[----:B------:R-:W3:Y:S01]  /*274e0*/  LDL.LU R20, [R1+0x30] ;  /* 0x0000300001147983 */ /* 0x000ee20000300800 */
[----:B------:R-:W-:Y:S01]  /*274f0*/  ULDC.64 UR4, c[0x0][0x2d8] ;  /* 0x0000b60000047ab9 */ /* 0x000fe20000000a00 */
[----:B--2---:R-:W0:Y:S02]  /*27500*/  LDC R8, c[0x0][0x448] ;  /* 0x00011200ff087b82 */ /* 0x004e240000000800 */
[----:B------:R-:W2:Y:S04]  /*27510*/  LDL.LU.64 R2, [R1+0x20] ;  /* 0x0000200001027983 */ /* 0x000ea80000300a00 */
[----:B------:R1:W5:Y:S01]  /*27520*/  LDL R10, [R1+0x28] ;  /* 0x00002800010a7983 */ /* 0x0003620000100800 */
[----:B0-----:R-:W-:-:S13]  /*27530*/  ISETP.NE.AND P0, PT, R8, 0x1, PT ;  /* 0x000000010800780c */ /* 0x001fda0003f05270 */
[----:B------:R-:W0:Y:S08]  /*27540*/  @P0 LDC R5, c[0x0][0x44c] ;  /* 0x00011300ff050b82 */ /* 0x000e300000000800 */
[----:B------:R-:W4:Y:S01]  /*27550*/  @P0 LDC R4, c[0x0][0x450] ;  /* 0x00011400ff040b82 */ /* 0x000f220000000800 */
[C---:B------:R-:W-:Y:S02]  /*27560*/  LOP3.LUT R11, R34.reuse, 0x40, RZ, 0xfc, !PT ;  /* 0x00000040220b7812 */ /* 0x040fe400078efcff */
[----:B------:R-:W-:Y:S01]  /*27570*/  LOP3.LUT R9, R34, 0x80, RZ, 0xfc, !PT ;  /* 0x0000008022097812 */ /* 0x000fe200078efcff */
[----:B--2---:R-:W-:-:S02]  /*27580*/  IMAD.MOV.U32 R3, RZ, RZ, R35 ;  /* 0x000000ffff037224 */ /* 0x004fc400078e0023 */
[----:B------:R-:W-:-:S04]  /*27590*/  IMAD.WIDE.U32 R2, R26, UR4, R2 ;  /* 0x000000041a027c25 */ /* 0x000fc8000f8e0002 */
[----:B------:R-:W-:Y:S01]  /*275a0*/  IMAD R3, R26, UR5, R3 ;  /* 0x000000051a037c24 */ /* 0x000fe2000f8e0203 */
[----:B------:R-:W-:Y:S02]  /*275b0*/  ULDC.64 UR4, c[0x0][0x2e0] ;  /* 0x0000b80000047ab9 */ /* 0x000fe40000000a00 */
[----:B---3--:R-:W-:Y:S02]  /*275c0*/  IMAD R0, R20, UR4, RZ ;  /* 0x0000000414007c24 */ /* 0x008fe4000f8e02ff */
        /* <DEDUP_REMOVED lines=14> */
[----:B----4-:R-:W-:Y:S01]  /*276b0*/  @P0 SHF.R.U32.HI R5, RZ, R4, R7 ;  /* 0x00000004ff050219 */ /* 0x010fe20000011607 */
        /* <DEDUP_REMOVED lines=27> */
[----:B-----5:R-:W-:Y:S01]  /*27870*/  IMAD R6, R10, R8, RZ ;  /* 0x000000080a067224 */ /* 0x020fe200078e02ff */
[----:B------:R-:W-:Y:S01]  /*27880*/  ULDC.64 UR4, c[0x0][0x208] ;  /* 0x0000820000047ab9 */ /* 0x000fe20000000a00 */
[----:B------:R-:W-:Y:S01]  /*27890*/  IMAD.IADD R0, R9, 0x1, R0 ;  /* 0x0000000109007824 */ /* 0x000fe200078e0200 */
[----:B------:R-:W1:Y:S04]  /*278a0*/  SHFL.IDX PT, R2, R4, RZ, 0x181f ;  /* 0x00181fff04027589 */ /* 0x000e6800000e0000 */
[----:B------:R-:W-:Y:S01]  /*278b0*/  ISETP.GE.AND P1, PT, R0, R6, PT ;  /* 0x000000060000720c */ /* 0x000fe20003f26270 */
[----:B------:R-:W-:-:S12]  /*278c0*/  SHFL.IDX PT, R14, R5, 0x7, 0x181f ;  /* 0x00f81f00050e7f89 */ /* 0x000fd800000e0000 */
[----:B0-----:R-:W-:-:S05]  /*278d0*/  @!P1 LEA R7, P5, R34, R3, 0x1 ;  /* 0x0000000322079211 */ /* 0x001fca00078a08ff */
[----:B-1----:R-:W-:Y:S02]  /*278e0*/  @!P1 IMAD.X R3, RZ, RZ, R2, P5 ;  /* 0x000000ffff039224 */ /* 0x002fe400028e0602 */
[----:B------:R-:W-:Y:S01]  /*278f0*/  @!P1 IMAD.MOV.U32 R2, RZ, RZ, R7 ;  /* 0x000000ffff029224 */ /* 0x000fe200078e0007 */
[----:B------:R-:W-:-:S04]  /*27900*/  IADD3 R7, R0, 0x10, RZ ;  /* 0x0000001000077810 */ /* 0x000fc80007ffe0ff */
[----:B------:R-:W-:Y:S04]  /*27910*/  @!P1 LDGSTS.E.BYPASS.LTC128B.128 [R36+0x14400], desc[UR4][R2.64], !P4 ;  /* 0x1440000002249fae */ /* 0x000fe8000e101d44 */
[----:B------:R-:W-:Y:S04]  /*27920*/  @!P1 LDGSTS.E.BYPASS.LTC128B.128 [R36+0x18400], desc[UR4][R2.64+0x80], !P3 ;  /* 0x1840008002249fae */ /* 0x000fe8000d901d44 */
[----:B------:R-:W-:Y:S04]  /*27930*/  @!P1 LDGSTS.E.BYPASS.LTC128B.128 [R36+0x1c400], desc[UR4][R2.64+0x100], !P2 ;  /* 0x1c40010002249fae */ /* 0x000fe8000d101d44 */
[----:B------:R0:W-:Y:S01]  /*27940*/  @!P1 LDGSTS.E.BYPASS.LTC128B.128 [R36+0x20400], desc[UR4][R2.64+0x180], !P0 ;  /* 0x2040018002249fae */ /* 0x0001e2000c101d44 */
[----:B------:R-:W-:-:S03]  /*27950*/  ISETP.GE.AND P1, PT, R7, R6, PT ;  /* 0x000000060700720c */ /* 0x000fc60003f26270 */
[----:B0-----:R-:W0:Y:S04]  /*27960*/  SHFL.IDX PT, R3, R5, 0x1, 0x181f ;  /* 0x00381f0005037f89 */ /* 0x001e2800000e0000 */
[----:B------:R-:W1:Y:S06]  /*27970*/  SHFL.IDX PT, R2, R4, 0x1, 0x181f ;  /* 0x00381f0004027f89 */ /* 0x000e6c00000e0000 */
[----:B0-----:R-:W-:-:S05]  /*27980*/  @!P1 LEA R7, P5, R34, R3, 0x1 ;  /* 0x0000000322079211 */ /* 0x001fca00078a08ff */
[----:B-1----:R-:W-:Y:S02]  /*27990*/  @!P1 IMAD.X R8, RZ, RZ, R2, P5 ;  /* 0x000000ffff089224 */ /* 0x002fe400028e0602 */
[----:B------:R-:W-:Y:S02]  /*279a0*/  @!P1 IMAD.MOV.U32 R2, RZ, RZ, R7 ;  /* 0x000000ffff029224 */ /* 0x000fe400078e0007 */
[----:B------:R-:W-:Y:S02]  /*279b0*/  @!P1 IMAD.MOV.U32 R3, RZ, RZ, R8 ;  /* 0x000000ffff039224 */ /* 0x000fe400078e0008 */
[----:B------:R-:W-:-:S03]  /*279c0*/  VIADD R7, R0, 0x20 ;  /* 0x0000002000077836 */ /* 0x000fc60000000000 */
        /* <DEDUP_REMOVED lines=63> */
[----:B------:R0:W-:Y:S02]  /*27dc0*/  @!P1 LDGSTS.E.BYPASS.LTC128B.128 [R36+0x23400], desc[UR4][R2.64+0x180], !P0 ;  /* 0x2340018002249fae */ /* 0x0001e4000c101d44 */
.L_x_906:
[----:B0-----:R-:W-:Y:S01]  /*27dd0*/  VIADD R3, R0, 0x70 ;  /* 0x0000007000037836 */ /* 0x001fe20000000000 */
[----:B------:R-:W-:Y:S04]  /*27de0*/  BSSY B0, `(.L_x_759) ;  /* 0x000000d000007945 */ /* 0x000fe80003800000 */
[----:B------:R-:W-:-:S13]  /*27df0*/  ISETP.GE.AND P1, PT, R3, R6, PT ;  /* 0x000000060300720c */ /* 0x000fda0003f26270 */
[----:B------:R-:W-:Y:S05]  /*27e00*/  @P1 BRA `(.L_x_760) ;  /* 0x0000000000281947 */ /* 0x000fea0003800000 */
[----:B------:R-:W-:Y:S01]  /*27e10*/  LEA R2, P1, R34, R14, 0x1 ;  /* 0x0000000e22027211 */ /* 0x000fe200078208ff */
[----:B------:R-:W-:-:S04]  /*27e20*/  ULDC.64 UR4, c[0x0][0x208] ;  /* 0x0000820000047ab9 */ /* 0x000fc80000000a00 */
[----:B-1----:R-:W-:-:S05]  /*27e30*/  IMAD.X R3, RZ, RZ, R7, P1 ;  /* 0x000000ffff037224 */ /* 0x002fca00008e0607 */
[----:B------:R-:W-:Y:S01]  /*27e40*/  @!PT LDS RZ, [RZ] ;  /* 0x00000000fffff984 */ /* 0x000fe20000000800 */
[----:B------:R-:W-:Y:S01]  /*27e50*/  @!PT LDS RZ, [RZ] ;  /* 0x00000000fffff984 */ /* 0x000fe20000000800 */
[----:B------:R-:W-:Y:S01]  /*27e60*/  @!PT LDS RZ, [RZ] ;  /* 0x00000000fffff984 */ /* 0x000fe20000000800 */
[----:B------:R0:W-:Y:S04]  /*27e70*/  LDGSTS.E.BYPASS.LTC128B.128 [R36+0x17c00], desc[UR4][R2.64], !P4 ;  /* 0x17c0000002247fae */ /* 0x0001e8000e101d44 */
[----:B------:R0:W-:Y:S04]  /*27e80*/  LDGSTS.E.BYPASS.LTC128B.128 [R36+0x1bc00], desc[UR4][R2.64+0x80], !P3 ;  /* 0x1bc0008002247fae */ /* 0x0001e8000d901d44 */
[----:B------:R0:W-:Y:S04]  /*27e90*/  LDGSTS.E.BYPASS.LTC128B.128 [R36+0x1fc00], desc[UR4][R2.64+0x100], !P2 ;  /* 0x1fc0010002247fae */ /* 0x0001e8000d101d44 */
[----:B------:R0:W-:Y:S02]  /*27ea0*/  LDGSTS.E.BYPASS.LTC128B.128 [R36+0x23c00], desc[UR4][R2.64+0x180], !P0 ;  /* 0x23c0018002247fae */ /* 0x0001e4000c101d44 */
.L_x_760:
[----:B------:R-:W-:Y:S05]  /*27eb0*/  BSYNC B0 ;  /* 0x0000000000007941 */ /* 0x000fea0003800000 */
.L_x_759:
[----:B------:R-:W-:Y:S01]  /*27ec0*/  NOP ;  /* 0x0000000000007918 */ /* 0x000fe20000000000 */
[----:B------:R-:W-:-:S13]  /*27ed0*/  PLOP3.LUT P0, PT, PT, PT, PT, 0x80, 0x0 ;  /* 0x000000000000781c */ /* 0x000fda0003f0f070 */
.L_x_761:
[----:B------:R-:W-:Y:S02]  /*27ee0*/  PLOP3.LUT P1, PT, P1, P0, PT, 0xa2, 0x0 ;  /* 0x000000000000781c */ /* 0x000fe40000f21472 */
[----:B------:R-:W-:-:S08]  /*27ef0*/  @P0 R2UR P1, UR4, R16 ;  /* 0x00000000100402ca */ /* 0x000fd00000020000 */
[----:B------:R-:W-:-:S05]  /*27f00*/  @P0 PLOP3.LUT P0, PT, P1, PT, PT, 0x80, 0x0 ;  /* 0x000000000000081c */ /* 0x000fca0000f0f070 */
[----:B------:R-:W-:Y:S01]  /*27f10*/  @!P1 SYNCS.ARRIVE.TRANS64.RED.A0T1 RZ, [UR4+0x38800], RZ ;  /* 0x038800ffffff99a7 */ /* 0x000fe20008200404 */
[----:B------:R-:W-:Y:S07]  /*27f20*/  @!P1 ARRIVES.LDGSTSBAR.64.TRANSCNT [UR4+0x38800] ;  /* 0x03880000ff0099b0 */ /* 0x000fee0008000a84 */
[----:B------:R-:W-:Y:S05]  /*27f30*/  @P0 BRA.U.ANY `(.L_x_761) ;  /* 0xfffffffd00e80947 */ /* 0x000fea000393ffff */
[----:B0-----:R-:W2:Y:S04]  /*27f40*/  LDL.LU R3, [R1+0x2c] ;  /* 0x00002c0001037983 */ /* 0x001ea80000300800 */
[----:B------:R-:W3:Y:S01]  /*27f50*/  LDL.LU R2, [R1+0x1c] ;  /* 0x00001c0001027983 */ /* 0x000ee20000300800 */
[----:B--2---:R-:W-:-:S05]  /*27f60*/  VIADD R3, R3, 0x1 ;  /* 0x0000000103037836 */ /* 0x004fca0000000000 */
[----:B------:R-:W-:Y:S01]  /*27f70*/  LEA.HI R0, R3, R3, RZ, 0x1 ;  /* 0x0000000303007211 */ /* 0x000fe200078f08ff */
[----:B------:R0:W-:Y:S03]  /*27f80*/  STL [R1+0x2c], R3 ;  /* 0x00002c0301007387 */ /* 0x0001e60000100800 */
[----:B------:R-:W-:-:S05]  /*27f90*/  LOP3.LUT R0, R0, 0xfffffffe, RZ, 0xc0, !PT ;  /* 0xfffffffe00007812 */ /* 0x000fca00078ec0ff */
[----:B0-----:R-:W-:Y:S02]  /*27fa0*/  IMAD.IADD R3, R3, 0x1, -R0 ;  /* 0x0000000103037824 */ /* 0x001fe400078e0a00 */
[----:B---3--:R-:W-:-:S03]  /*27fb0*/  VIADD R0, R2, 0xfffffffe ;  /* 0xfffffffe02007836 */ /* 0x008fc60000000000 */
[----:B------:R-:W-:Y:S01]  /*27fc0*/  SHF.L.U32 R3, R3, 0x1f, RZ ;  /* 0x0000001f03037819 */ /* 0x000fe200000006ff */
[----:B------:R-:W-:Y:S01]  /*27fd0*/  NOP ;  /* 0x0000000000007918 */ /* 0x000fe20000000000 */
[----:B------:R0:W-:Y:S01]  /*27fe0*/  SYNCS.ARRIVE.TRANS64.A1T0 RZ, [R16+URZ+0x38800], RZ ;  /* 0x038800ff10ff79a7 */ /* 0x0001e2000810003f */
[----:B------:R-:W-:Y:S01]  /*27ff0*/  BSSY B0, `(.L_x_762) ;  /* 0x0000003000007945 */ /* 0x000fe20003800000 */
[----:B------:R-:W2:Y:S03]  /*28000*/  SYNCS.PHASECHK.TRANS64.TRYWAIT P0, [R16+URZ+0x38820], R3 ;  /* 0x03882003100075a7 */ /* 0x000ea6000800017f */
[----:B0-2---:R-:W-:Y:S05]  /*28010*/  @!P0 BRA `(.L_x_763) ;  /* 0x00000050009c8947 */ /* 0x005fea0003800000 */
.L_x_907:
[----:B------:R-:W-:Y:S05]  /*28020*/  BSYNC B0 ;  /* 0x0000000000007941 */ /* 0x000fea0003800000 */
.L_x_762:
[----:B------:R-:W2:Y:S01]  /*28030*/  LDL R2, [R1+0xc] ;  /* 0x00000c0001027983 */ /* 0x000ea20000100800 */
[----:B------:R-:W-:Y:S01]  /*28040*/  BSSY B0, `(.L_x_764) ;  /* 0x000011a000007945 */ /* 0x000fe20003800000 */
[----:B--2---:R-:W-:-:S13]  /*28050*/  ISETP.GE.AND P0, PT, R0, R2, PT ;  /* 0x000000020000720c */ /* 0x004fda0003f06270 */
[----:B------:R-:W-:Y:S05]  /*28060*/  @!P0 BRA `(.L_x_765) ;  /* 0x00000010005c8947 */ /* 0x000fea0003800000 */
[C---:B------:R-:W-:Y:S01]  /*28070*/  LOP3.LUT R4, R34.reuse, 0x40, RZ, 0xfc, !PT ;  /* 0x0000004022047812 */ /* 0x040fe200078efcff */
[----:B------:R-:W-:Y:S01]  /*28080*/  ULDC UR4, c[0x0][0x2f4] ;  /* 0x0000bd0000047ab9 */ /* 0x000fe20000000800 */
[C---:B------:R-:W-:Y:S01]  /*28090*/  LOP3.LUT R2, R34.reuse, 0x80, RZ, 0xfc, !PT ;  /* 0x0000008022027812 */ /* 0x040fe200078efcff */
[----:B-1----:R-:W-:Y:S01]  /*280a0*/  IMAD.MOV.U32 R7, RZ, RZ, R23 ;  /* 0x000000ffff077224 */ /* 0x002fe200078e0017 */
[----:B------:R-:W-:Y:S01]  /*280b0*/  ISETP.GE.AND P4, PT, R34, UR4, PT ;  /* 0x0000000422007c0c */ /* 0x000fe2000bf86270 */
[----:B------:R-:W-:Y:S01]  /*280c0*/  IMAD.MOV.U32 R20, RZ, RZ, R29 ;  /* 0x000000ffff147224 */ /* 0x000fe200078e001d */
[----:B------:R-:W-:Y:S01]  /*280d0*/  ISETP.GE.AND P3, PT, R4, UR4, PT ;  /* 0x0000000404007c0c */ /* 0x000fe2000bf66270 */
[----:B------:R-:W-:Y:S01]  /*280e0*/  IMAD.MOV.U32 R31, RZ, RZ, R22 ;  /* 0x000000ffff1f7224 */ /* 0x000fe200078e0016 */
[----:B------:R-:W-:Y:S02]  /*280f0*/  ISETP.GE.AND P2, PT, R2, UR4, PT ;  /* 0x0000000402007c0c */ /* 0x000fe4000bf46270 */
[----:B------:R-:W-:-:S13]  /*28100*/  ISETP.GE.AND P1, PT, R37, UR4, PT ;  /* 0x0000000425007c0c */ /* 0x000fda000bf26270 */
.L_x_778:
[----:B------:R-:W2:Y:S01]  /*28110*/  LDL R5, [R1+0x10] ;  /* 0x0000100001057983 */ /* 0x000ea20000100800 */
[----:B------:R-:W1:Y:S03]  /*28120*/  LDC R11, c[0x0][0x430] ;  /* 0x00010c00ff0b7b82 */ /* 0x000e660000000800 */
[----:B------:R-:W3:Y:S01]  /*28130*/  LDL R8, [R1+0x14] ;  /* 0x0000140001087983 */ /* 0x000ee20000100800 */
[----:B------:R-:W4:Y:S01]  /*28140*/  S2R R2, SR_TID.X ;  /* 0x0000000000027919 */ /* 0x000f220000002100 */
[----:B------:R-:W4:Y:S01]  /*28150*/  S2R R4, SR_TID.X ;  /* 0x0000000000047919 */ /* 0x000f220000002100 */
[----:B-1----:R-:W-:-:S13]  /*28160*/  ISETP.NE.AND P0, PT, R11, 0x1, PT ;  /* 0x000000010b00780c */ /* 0x002fda0003f05270 */
[----:B0-----:R-:W0:Y:S01]  /*28170*/  @P0 LDC R3, c[0x0][0x434] ;  /* 0x00010d00ff030b82 */ /* 0x001e220000000800 */
[----:B----4-:R-:W-:Y:S01]  /*28180*/  LOP3.LUT R2, R2, 0x7f, RZ, 0xc0, !PT ;  /* 0x0000007f02027812 */ /* 0x010fe200078ec0ff */
[----:B------:R-:W-:-:S03]  /*28190*/  IMAD.SHL.U32 R4, R4, 0x10, RZ ;  /* 0x0000001004047824 */ /* 0x000fc600078e00ff */
[----:B------:R-:W-:-:S04]  /*281a0*/  SHF.R.U32.HI R2, RZ, 0x3, R2 ;  /* 0x00000003ff027819 */ /* 0x000fc80000011602 */
[----:B------:R-:W-:Y:S02]  /*281b0*/  LOP3.LUT R4, R2, 0x70, R4, 0xf8, !PT ;  /* 0x0000007002047812 */ /* 0x000fe400078ef804 */
[----:B------:R-:W1:Y:S02]  /*281c0*/  @P0 LDC R2, c[0x0][0x438] ;  /* 0x00010e00ff020b82 */ /* 0x000e640000000800 */
[----:B------:R-:W-:Y:S01]  /*281d0*/  ISETP.GT.U32.AND P5, PT, R4, 0x4f, PT ;  /* 0x0000004f0400780c */ /* 0x000fe20003fa4070 */
[----:B------:R-:W-:Y:S01]  /*281e0*/  IMAD.U32 R12, RZ, RZ, UR37 ;  /* 0x00000025ff0c7e24 */ /* 0x000fe2000f8e00ff */
[----:B------:R-:W-:Y:S01]  /*281f0*/  ULDC.64 UR4, c[0x0][0x208] ;  /* 0x0000820000047ab9 */ /* 0x000fe20000000a00 */
[----:B------:R-:W-:Y:S02]  /*28200*/  VIADD R23, R7, 0x1 ;  /* 0x0000000107177836 */ /* 0x000fe40000000000 */
[----:B------:R-:W-:Y:S02]  /*28210*/  IMAD.MOV.U32 R22, RZ, RZ, R0 ;  /* 0x000000ffff167224 */ /* 0x000fe400078e0000 */
[----:B--2---:R-:W-:-:S04]  /*28220*/  IMAD R6, R0, 0x50, R5 ;  /* 0x0000005000067824 */ /* 0x004fc800078e0205 */
[----:B------:R-:W-:Y:S02]  /*28230*/  IMAD.IADD R6, R4, 0x1, R6 ;  /* 0x0000000104067824 */ /* 0x000fe400078e0206 */
[----:B------:R-:W2:Y:S02]  /*28240*/  @!P5 LDC.64 R4, c[0x0][0x428] ;  /* 0x00010a00ff04db82 */ /* 0x000ea40000000a00 */
[----:B0-----:R-:W-:-:S04]  /*28250*/  @P0 IMAD.HI.U32 R3, R6, R3, RZ ;  /* 0x0000000306030227 */ /* 0x001fc800078e00ff */
[----:B------:R-:W-:Y:S01]  /*28260*/  IMAD.MOV.U32 R10, RZ, RZ, R6 ;  /* 0x000000ffff0a7224 */ /* 0x000fe200078e0006 */
[----:B-1----:R-:W-:-:S04]  /*28270*/  @P0 SHF.R.U32.HI R10, RZ, R2, R3 ;  /* 0x00000002ff0a0219 */ /* 0x002fc80000011603 */
[--C-:B------:R-:W-:Y:S01]  /*28280*/  @!P5 SHF.R.S32.HI R3, RZ, 0x1f, R10.reuse ;  /* 0x0000001fff03d819 */ /* 0x100fe2000001140a */
[----:B------:R-:W-:-:S04]  /*28290*/  @!P5 IMAD.MOV.U32 R2, RZ, RZ, R10 ;  /* 0x000000ffff02d224 */ /* 0x000fc800078e000a */
[----:B--2---:R-:W-:-:S04]  /*282a0*/  @!P5 IMAD.WIDE.U32 R2, R32, R4, R2 ;  /* 0x000000042002d225 */ /* 0x004fc800078e0002 */
[----:B---3--:R-:W-:Y:S02]  /*282b0*/  @!P5 IMAD R4, R8, R4, RZ ;  /* 0x000000040804d224 */ /* 0x008fe400078e02ff */
[----:B------:R-:W0:Y:S02]  /*282c0*/  @!P5 LDC.64 R8, c[0x0][0x418] ;  /* 0x00010600ff08db82 */ /* 0x000e240000000a00 */
[----:B------:R-:W-:-:S04]  /*282d0*/  @!P5 IMAD R5, R32, R5, R4 ;  /* 0x000000052005d224 */ /* 0x000fc800078e0204 */
[----:B------:R-:W-:Y:S02]  /*282e0*/  @!P5 IMAD.IADD R3, R5, 0x1, R3 ;  /* 0x000000010503d824 */ /* 0x000fe400078e0203 */
[----:B------:R-:W-:Y:S01]  /*282f0*/  IMAD.MOV.U32 R4, RZ, RZ, RZ ;  /* 0x000000ffff047224 */ /* 0x000fe200078e00ff */
[----:B0-----:R-:W-:-:S04]  /*28300*/  @!P5 LEA R8, P0, R2, R8, 0x2 ;  /* 0x000000080208d211 */ /* 0x001fc800078010ff */
[----:B------:R-:W-:-:S05]  /*28310*/  @!P5 LEA.HI.X R9, R2, R9, R3, 0x2, P0 ;  /* 0x000000090209d211 */ /* 0x000fca00000f1403 */
[----:B------:R0:W5:Y:S01]  /*28320*/  @!P5 LDG.E R4, desc[UR4][R8.64] ;  /* 0x000000040804d981 */ /* 0x000162000c1e1900 */
[----:B------:R-:W-:Y:S02]  /*28330*/  ISETP.NE.AND P5, PT, R12, 0x3, PT ;  /* 0x000000030c00780c */ /* 0x000fe40003fa5270 */
[----:B------:R-:W-:Y:S01]  /*28340*/  ISETP.NE.AND P0, PT, R23, 0x2, PT ;  /* 0x000000021700780c */ /* 0x000fe20003f05270 */
[----:B------:R-:W-:Y:S01]  /*28350*/  IMAD.MOV R5, RZ, RZ, -R10 ;  /* 0x000000ffff057224 */ /* 0x000fe200078e0a0a */
[----:B------:R-:W-:Y:S05]  /*28360*/  YIELD ;  /* 0x0000000000007946 */ /* 0x000fea0003800000 */
[----:B------:R-:W-:Y:S01]  /*28370*/  SEL R29, RZ, 0x1, P0 ;  /* 0x00000001ff1d7807 */ /* 0x000fe20000000000 */
[----:B------:R-:W-:Y:S01]  /*28380*/  IMAD R5, R11, R5, R6 ;  /* 0x000000050b057224 */ /* 0x000fe200078e0206 */
[----:B------:R-:W-:-:S02]  /*28390*/  SEL R23, R23, RZ, P0 ;  /* 0x000000ff17177207 */ /* 0x000fc40000000000 */
[----:B------:R-:W-:Y:S01]  /*283a0*/  LOP3.LUT R29, R20, R29, RZ, 0x3c, !PT ;  /* 0x0000001d141d7212 */ /* 0x000fe200078e3cff */
[----:B0-----:R-:W-:Y:S06]  /*283b0*/  @!P5 BRA `(.L_x_766) ;  /* 0x000000000004d947 */ /* 0x001fec0003800000 */
[----:B------:R-:W-:Y:S01]  /*283c0*/  BPT.TRAP 0x1 ;  /* 0x000000040000795c */ /* 0x000fe20000300000 */
.L_x_766:
[----:B------:R-:W-:Y:S01]  /*283d0*/  LEA R6, R23, R16, 0x3 ;  /* 0x0000001017067211 */ /* 0x000fe200078e18ff */
[----:B------:R-:W-:Y:S01]  /*283e0*/  BSSY B1, `(.L_x_767) ;  /* 0x0000004000017945 */ /* 0x000fe20003800000 */
[----:B------:R-:W-:-:S04]  /*283f0*/  SHF.L.U32 R3, R29, 0x1f, RZ ;  /* 0x0000001f1d037819 */ /* 0x000fc800000006ff */
[----:B------:R-:W0:Y:S02]  /*28400*/  SYNCS.PHASECHK.TRANS64.TRYWAIT P0, [R6+URZ+0x38840], R3 ;  /* 0x03884003060075a7 */ /* 0x000e24000800017f */
[----:B0-----:R-:W-:Y:S05]  /*28410*/  @!P0 BRA `(.L_x_768) ;  /* 0x0000004c00b08947 */ /* 0x001fea0003800000 */
.L_x_908:
[----:B------:R-:W-:Y:S05]  /*28420*/  BSYNC B1 ;  /* 0x0000000000017941 */ /* 0x000fea0003800000 */
.L_x_767:
        /* <DEDUP_REMOVED lines=24> */
[----:B------:R-:W-:Y:S01]  /*285b0*/  IMAD.SHL.U32 R0, R34, 0x2, RZ ;  /* 0x0000000222007824 */ /* 0x000fe200078e00ff */
[----:B------:R-:W-:Y:S01]  /*285c0*/  ULDC.64 UR4, c[0x0][0x208] ;  /* 0x0000820000047ab9 */ /* 0x000fe20000000a00 */
        /* <DEDUP_REMOVED lines=42> */
.L_x_920:
[----:B------:R-:W-:Y:S01]  /*28870*/  LOP3.LUT R18, R18, 0xffffff7f, RZ, 0xc0, !PT ;  /* 0xffffff7f12127812 */ /* 0x000fe200078ec0ff */
[----:B------:R-:W-:Y:S01]  /*28880*/  ULDC.64 UR4, c[0x0][0x208] ;  /* 0x0000820000047ab9 */ /* 0x000fe20000000a00 */
        /* <DEDUP_REMOVED lines=16> */
.L_x_770:
[----:B------:R-:W-:Y:S02]  /*28990*/  PLOP3.LUT P5, PT, P5, P0, PT, 0xa2, 0x0 ;  /* 0x000000000000781c */ /* 0x000fe40002fa1472 */
[----:B------:R-:W-:-:S08]  /*289a0*/  @P0 R2UR P5, UR4, R6 ;  /* 0x00000000060402ca */ /* 0x000fd000000a0000 */
[----:B------:R-:W-:-:S05]  /*289b0*/  @P0 PLOP3.LUT P0, PT, P5, PT, PT, 0x80, 0x0 ;  /* 0x000000000000081c */ /* 0x000fca0002f0f070 */
[----:B------:R-:W-:Y:S01]  /*289c0*/  @!P5 SYNCS.ARRIVE.TRANS64.RED.A0T1 RZ, [UR4+0x38830], RZ ;  /* 0x038830ffffffd9a7 */ /* 0x000fe20008200404 */
[----:B------:R-:W-:Y:S07]  /*289d0*/  @!P5 ARRIVES.LDGSTSBAR.64.TRANSCNT [UR4+0x38830] ;  /* 0x03883000ff00d9b0 */ /* 0x000fee0008000a84 */
[----:B------:R-:W-:Y:S05]  /*289e0*/  @P0 BRA.U.ANY `(.L_x_770) ;  /* 0xfffffffd00e80947 */ /* 0x000fea000393ffff */
[----:B------:R-:W-:Y:S01]  /*289f0*/  NOP ;  /* 0x0000000000007918 */ /* 0x000fe20000000000 */
[----:B-1----:R-:W-:-:S05]  /*28a00*/  IMAD.U32 R2, RZ, RZ, UR37 ;  /* 0x00000025ff027e24 */ /* 0x002fca000f8e00ff */
[----:B------:R-:W-:-:S13]  /*28a10*/  ISETP.NE.AND P6, PT, R2, 0x3, PT ;  /* 0x000000030200780c */ /* 0x000fda0003fc5270 */
[----:B------:R-:W-:Y:S05]  /*28a20*/  @!P6 BRA `(.L_x_771) ;  /* 0x000000000004e947 */ /* 0x000fea0003800000 */
[----:B------:R-:W-:Y:S01]  /*28a30*/  BPT.TRAP 0x1 ;  /* 0x000000040000795c */ /* 0x000fe20000300000 */
.L_x_771:
[----:B------:R1:W-:Y:S01]  /*28a40*/  SYNCS.ARRIVE.TRANS64.A1T0 RZ, [R6+URZ+0x38830], RZ ;  /* 0x038830ff06ff79a7 */ /* 0x0003e2000810003f */
[----:B------:R-:W-:Y:S05]  /*28a50*/  @!P6 BRA `(.L_x_772) ;  /* 0x000000000004e947 */ /* 0x000fea0003800000 */
[----:B------:R-:W-:Y:S01]  /*28a60*/  BPT.TRAP 0x1 ;  /* 0x000000040000795c */ /* 0x000fe20000300000 */
.L_x_772:
[----:B------:R-:W-:Y:S01]  /*28a70*/  SHF.L.U32 R2, R20, 0x1f, RZ ;  /* 0x0000001f14027819 */ /* 0x000fe200000006ff */
[----:B-1----:R-:W-:Y:S01]  /*28a80*/  IMAD R6, R7, 0x8, R16 ;  /* 0x0000000807067824 */ /* 0x002fe200078e0210 */
[----:B------:R-:W-:Y:S03]  /*28a90*/  BSSY B1, `(.L_x_773) ;  /* 0x0000003000017945 */ /* 0x000fe60003800000 */
[----:B------:R-:W1:Y:S02]  /*28aa0*/  SYNCS.PHASECHK.TRANS64.TRYWAIT P0, [R6+URZ+0x38860], R2 ;  /* 0x03886002060075a7 */ /* 0x000e64000800017f */
[----:B-1----:R-:W-:Y:S05]  /*28ab0*/  @!P0 BRA `(.L_x_774) ;  /* 0x0000004c00f08947 */ /* 0x002fea0003800000 */
.L_x_921:
[----:B------:R-:W-:Y:S05]  /*28ac0*/  BSYNC B1 ;  /* 0x0000000000017941 */ /* 0x000fea0003800000 */
.L_x_773:
[----:B0-----:R-:W2:Y:S01]  /*28ad0*/  LDL R8, [R1+0x8] ;  /* 0x0000080001087983 */ /* 0x001ea20000100800 */
        /* <DEDUP_REMOVED lines=9> */
[----:B------:R-:W-:Y:S01]  /*28b70*/  IMAD R7, R7, 0x2, R16 ;  /* 0x0000000207077824 */ /* 0x000fe200078e0210 */
[----:B------:R-:W-:Y:S02]  /*28b80*/  ULDC.64 UR4, c[0x0][0x208] ;  /* 0x0000820000047ab9 */ /* 0x000fe40000000a00 */
[----:B------:R-:W1:Y:S01]  /*28b90*/  SHFL.IDX PT, R3, R19, RZ, 0x181f ;  /* 0x00181fff13037589 */ /* 0x000e6200000e0000 */
[----:B0-----:R-:W-:-:S05]  /*28ba0*/  IADD3 R2, P0, R2, R0, RZ ;  /* 0x0000000002027210 */ /* 0x001fca0007f1e0ff */
[----:B-1----:R-:W-:Y:S01]  /*28bb0*/  IMAD.X R3, RZ, RZ, R3, P0 ;  /* 0x000000ffff037224 */ /* 0x002fe200000e0603 */
[----:B------:R-:W-:-:S13]  /*28bc0*/  ISETP.LT.OR P0, PT, R8, 0x1, P4 ;  /* 0x000000010800780c */ /* 0x000fda0002701670 */
[----:B------:R-:W-:Y:S01]  /*28bd0*/  @!PT LDS RZ, [RZ] ;  /* 0x00000000fffff984 */ /* 0x000fe20000000800 */
        /* <DEDUP_REMOVED lines=44> */
[----:B0-2---:R0:W1:Y:S02]  /*28ea0*/  SHFL.IDX PT, R2, R17, 0x4, 0x181f ;  /* 0x00981f0011027f89 */ /* 0x00506400000e0000 */
.L_x_933:
[----:B-1----:R-:W-:Y:S01]  /*28eb0*/  IADD3 R2, P0, R2, R0, RZ ;  /* 0x0000000002027210 */ /* 0x002fe20007f1e0ff */
[----:B------:R-:W-:Y:S01]  /*28ec0*/  ULDC.64 UR4, c[0x0][0x208] ;  /* 0x0000820000047ab9 */ /* 0x000fe20000000a00 */
[----:B------:R-:W-:-:S03]  /*28ed0*/  ULDC.64 UR6, c[0x0][0x318] ;  /* 0x0000c60000067ab9 */ /* 0x000fc60000000a00 */
        /* <DEDUP_REMOVED lines=12> */
[----:B------:R-:W-:Y:S02]  /*28fa0*/  ULDC.64 UR4, c[0x0][0x328] ;  /* 0x0000ca0000047ab9 */ /* 0x000fe40000000a00 */
[----:B------:R-:W-:-:S04]  /*28fb0*/  IMAD R0, R21, UR4, RZ ;  /* 0x0000000415007c24 */ /* 0x000fc8000f8e02ff */
[C---:B------:R-:W-:Y:S01]  /*28fc0*/  IMAD R9, R5.reuse, UR5, R0 ;  /* 0x0000000505097c24 */ /* 0x040fe2000f8e0200 */
[----:B------:R-:W-:Y:S01]  /*28fd0*/  NOP ;  /* 0x0000000000007918 */ /* 0x000fe20000000000 */
[----:B-1----:R-:W-:Y:S01]  /*28fe0*/  IMAD.WIDE.U32 R2, R5, UR4, RZ ;  /* 0x0000000405027c25 */ /* 0x002fe2000f8e00ff */
        /* <DEDUP_REMOVED lines=9> */
[----:B0-----:R-:W-:-:S04]  /*29080*/  LEA R17, P0, R2, UR6, 0x1 ;  /* 0x0000000602117c11 */ /* 0x001fc8000f8008ff */
[----:B------:R-:W-:Y:S02]  /*29090*/  LEA.HI.X R19, R2, UR7, R3, 0x1, P0 ;  /* 0x0000000702137c11 */ /* 0x000fe400080f0c03 */
[----:B------:R-:W-:-:S13]  /*290a0*/  PLOP3.LUT P0, PT, PT, PT, PT, 0x80, 0x0 ;  /* 0x000000000000781c */ /* 0x000fda0003f0f070 */
.L_x_776:
        /* <DEDUP_REMOVED lines=11> */
.L_x_777:
        /* <DEDUP_REMOVED lines=8> */
.L_x_765:
[----:B------:R-:W-:Y:S05]  /*291e0*/  BSYNC B0 ;  /* 0x0000000000007941 */ /* 0x000fea0003800000 */
.L_x_764:
[----:B------:R-:W2:Y:S01]  /*291f0*/  S2R R2, SR_TID.X ;  /* 0x0000000000027919 */ /* 0x000ea20000002100 */
[----:B------:R-:W-:Y:S01]  /*29200*/  BSSY B0, `(.L_x_779) ;  /* 0x0000011000007945 */ /* 0x000fe20003800000 */
[----:B--2---:R-:W-:-:S04]  /*29210*/  LOP3.LUT R2, R2, 0x7f, RZ, 0xc0, !PT ;  /* 0x0000007f02027812 */ /* 0x004fc800078ec0ff */
[----:B------:R-:W-:-:S13]  /*29220*/  ISETP.NE.AND P0, PT, R2, RZ, PT ;  /* 0x000000ff0200720c */ /* 0x000fda0003f05270 */
[----:B------:R-:W-:Y:S05]  /*29230*/  @P0 BRA `(.L_x_780) ;  /* 0x0000000000340947 */ /* 0x000fea0003800000 */
[----:B------:R-:W2:Y:S01]  /*29240*/  S2R R5, SR_LANEID ;  /* 0x0000000000057919 */ /* 0x000ea20000000000 */
[----:B------:R-:W-:Y:S01]  /*29250*/  VOTEU.ANY UR4, UPT, PT ;  /* 0x0000000000047886 */ /* 0x000fe200038e0100 */
[----:B0-----:R-:W0:Y:S01]  /*29260*/  LDC.64 R2, c[0x0][0xc60] ;  /* 0x00031800ff027b82 */ /* 0x001e220000000a00 */
[----:B------:R-:W2:Y:S01]  /*29270*/  FLO.U32 R0, UR4 ;  /* 0x0000000400007d00 */ /* 0x000ea200080e0000 */
[----:B------:R-:W-:Y:S01]  /*29280*/  ULDC.64 UR6, c[0x0][0x208] ;  /* 0x0000820000067ab9 */ /* 0x000fe20000000a00 */
[----:B--2---:R-:W-:-:S06]  /*29290*/  ISETP.EQ.U32.AND P0, PT, R0, R5, PT ;  /* 0x000000050000720c */ /* 0x004fcc0003f02070 */
[----:B------:R-:W0:Y:S07]  /*292a0*/  POPC R5, UR4 ;  /* 0x0000000400057d09 */ /* 0x000e2e0008000000 */
[----:B0-----:R-:W2:Y:S01]  /*292b0*/  @P0 ATOMG.E.ADD.STRONG.GPU PT, R3, desc[UR6][R2.64], R5 ;  /* 0x00000005020309a8 */ /* 0x001ea200081ee1c6 */
[----:B------:R-:W0:Y:S02]  /*292c0*/  S2R R4, SR_LTMASK ;  /* 0x0000000000047919 */ /* 0x000e240000003900 */
[----:B0-----:R-:W-:-:S04]  /*292d0*/  LOP3.LUT R4, R4, UR4, RZ, 0xc0, !PT ;  /* 0x0000000404047c12 */ /* 0x001fc8000f8ec0ff */
[----:B-1----:R-:W0:Y:S01]  /*292e0*/  POPC R7, R4 ;  /* 0x0000000400077309 */ /* 0x002e220000000000 */
[----:B--2---:R-:W0:Y:S02]  /*292f0*/  SHFL.IDX PT, R0, R3, R0, 0x1f ;  /* 0x00001f0003007589 */ /* 0x004e2400000e0000 */
[----:B0-----:R-:W-:-:S07]  /*29300*/  IADD3 R24, R0, UR36, R7 ;  /* 0x0000002400187c10 */ /* 0x001fce000fffe007 */
.L_x_780:
[----:B------:R-:W-:Y:S05]  /*29310*/  BSYNC B0 ;  /* 0x0000000000007941 */ /* 0x000fea0003800000 */
.L_x_779:
[----:B------:R-:W-:-:S05]  /*29320*/  IMAD.U32 R0, RZ, RZ, UR37 ;  /* 0x00000025ff007e24 */ /* 0x000fca000f8e00ff */
[----:B------:R-:W-:-:S13]  /*29330*/  ISETP.NE.AND P0, PT, R0, 0x3, PT ;  /* 0x000000030000780c */ /* 0x000fda0003f05270 */
[----:B------:R-:W-:Y:S05]  /*29340*/  @!P0 BRA `(.L_x_781) ;  /* 0x0000000000048947 */ /* 0x000fea0003800000 */
[----:B------:R-:W-:Y:S01]  /*29350*/  BPT.TRAP 0x1 ;  /* 0x000000040000795c */ /* 0x000fe20000300000 */
.L_x_781:
[----:B------:R-:W2:Y:S01]  /*29360*/  LDL.LU R0, [R1+0x8] ;  /* 0x0000080001007983 */ /* 0x000ea20000300800 */
[----:B------:R-:W-:Y:S01]  /*29370*/  IMAD R4, R23, 0x8, R16 ;  /* 0x0000000817047824 */ /* 0x000fe200078e0210 */
[----:B0-----:R-:W-:Y:S01]  /*29380*/  SHF.L.U32 R3, R29, 0x1f, RZ ;  /* 0x0000001f1d037819 */ /* 0x001fe200000006ff */
[----:B------:R-:W-:Y:S03]  /*29390*/  BSSY B0, `(.L_x_782) ;  /* 0x0000004000007945 */ /* 0x000fe60003800000 */
[----:B------:R-:W0:Y:S01]  /*293a0*/  SYNCS.PHASECHK.TRANS64.TRYWAIT P0, [R4+URZ+0x38860], R3 ;  /* 0x03886003040075a7 */ /* 0x000e22000800017f */
[----:B--2---:R-:W-:Y:S01]  /*293b0*/  IMAD R5, R22, -0x50, R0 ;  /* 0xffffffb016057824 */ /* 0x004fe200078e0200 */
[----:B0-----:R-:W-:Y:S06]  /*293c0*/  @!P0 BRA `(.L_x_783) ;  /* 0x0000004c00a08947 */ /* 0x001fec0003800000 */
.L_x_934:
[----:B------:R-:W-:Y:S05]  /*293d0*/  BSYNC B0 ;  /* 0x0000000000007941 */ /* 0x000fea0003800000 */
.L_x_782:
[----:B------:R-:W2:Y:S01]  /*293e0*/  S2R R0, SR_TID.X ;  /* 0x0000000000007919 */ /* 0x000ea20000002100 */
[----:B------:R-:W-:Y:S01]  /*293f0*/  UMOV UR4, 0xffffffff ;  /* 0xffffffff00047882 */ /* 0x000fe20000000000 */
[----:B-1----:R-:W-:Y:S01]  /*29400*/  IMAD R7, R23, 0x5000, R33 ;  /* 0x0000500017077824 */ /* 0x002fe200078e0221 */
[----:B--2---:R-:W-:-:S04]  /*29410*/  LOP3.LUT R0, R0, 0x7f, RZ, 0xc0, !PT ;  /* 0x0000007f00007812 */ /* 0x004fc800078ec0ff */
[----:B------:R-:W-:-:S05]  /*29420*/  SHF.R.U32.HI R0, RZ, 0x3, R0 ;  /* 0x00000003ff007819 */ /* 0x000fca0000011600 */
[----:B------:R-:W-:Y:S01]  /*29430*/  IMAD.IADD R5, R5, 0x1, -R0 ;  /* 0x0000000105057824 */ /* 0x000fe200078e0a00 */
[----:B------:R-:W-:Y:S06]  /*29440*/  BRA.DIV UR4, `(.L_x_784) ;  /* 0x0000004e04947947 */ /* 0x000fec000b800000 */
[----:B------:R-:W1:Y:S01]  /*29450*/  SHFL.IDX PT, R14, R17, RZ, 0x181f ;  /* 0x00181fff110e7589 */ /* 0x000e6200000e0000 */
[----:B------:R-:W-:Y:S01]  /*29460*/  ULDC UR4, c[0x0][0x2f4] ;  /* 0x0000bd0000047ab9 */ /* 0x000fe20000000800 */
[C---:B------:R-:W-:Y:S01]  /*29470*/  IMAD.SHL.U32 R8, R34.reuse, 0x2, RZ ;  /* 0x0000000222087824 */ /* 0x040fe200078e00ff */
[C---:B------:R-:W-:Y:S01]  /*29480*/  ISETP.GE.AND P3, PT, R34.reuse, UR4, PT ;  /* 0x0000000422007c0c */ /* 0x040fe2000bf66270 */
[----:B0-----:R-:W0:Y:S01]  /*29490*/  SHFL.IDX PT, R3, R19, RZ, 0x181f ;  /* 0x00181fff13037589 */ /* 0x001e2200000e0000 */
[----:B------:R-:W-:Y:S01]  /*294a0*/  LOP3.LUT R2, R34, 0x40, RZ, 0xfc, !PT ;  /* 0x0000004022027812 */ /* 0x000fe200078efcff */
[----:B------:R-:W-:Y:S01]  /*294b0*/  IMAD R0, R7, 0x2, R16 ;  /* 0x0000000207007824 */ /* 0x000fe200078e0210 */
[----:B------:R-:W-:Y:S01]  /*294c0*/  ISETP.LT.OR P4, PT, R5, 0x1, P3 ;  /* 0x000000010500780c */ /* 0x000fe20001f81670 */
[----:B------:R-:W-:Y:S01]  /*294d0*/  ULDC.64 UR6, c[0x0][0x208] ;  /* 0x0000820000067ab9 */ /* 0x000fe20000000a00 */
[----:B------:R-:W-:Y:S02]  /*294e0*/  ISETP.GE.AND P2, PT, R2, UR4, PT ;  /* 0x0000000402007c0c */ /* 0x000fe4000bf46270 */
[----:B------:R-:W-:-:S04]  /*294f0*/  LOP3.LUT R2, R34, 0x80, RZ, 0xfc, !PT ;  /* 0x0000008022027812 */ /* 0x000fc800078efcff */
[----:B------:R-:W-:Y:S02]  /*29500*/  ISETP.GE.AND P1, PT, R2, UR4, PT ;  /* 0x0000000402007c0c */ /* 0x000fe4000bf26270 */
[----:B-1----:R-:W-:Y:S02]  /*29510*/  IADD3 R6, P0, R14, R8, RZ ;  /* 0x000000080e067210 */ /* 0x002fe40007f1e0ff */
[----:B------:R-:W1:Y:S03]  /*29520*/  SHFL.IDX PT, R14, R17, 0x1, 0x181f ;  /* 0x00381f00110e7f89 */ /* 0x000e6600000e0000 */
[----:B0-----:R-:W-:Y:S01]  /*29530*/  IMAD.X R7, RZ, RZ, R3, P0 ;  /* 0x000000ffff077224 */ /* 0x001fe200000e0603 */
[C---:B------:R-:W-:Y:S01]  /*29540*/  ISETP.LT.OR P0, PT, R5.reuse, 0x1, P2 ;  /* 0x000000010500780c */ /* 0x040fe20001701670 */
[----:B------:R-:W0:Y:S04]  /*29550*/  SHFL.IDX PT, R3, R19, 0x1, 0x181f ;  /* 0x00381f0013037f89 */ /* 0x000e2800000e0000 */
[----:B------:R-:W-:Y:S01]  /*29560*/  LDGSTS.E.BYPASS.LTC128B.128 [R0+0x400], desc[UR6][R6.64], !P4 ;  /* 0x0040000006007fae */ /* 0x000fe2000e101d46 */
[----:B------:R-:W-:-:S07]  /*29570*/  ISETP.LT.OR P4, PT, R5, 0x1, P1 ;  /* 0x000000010500780c */ /* 0x000fce0000f81670 */
[----:B------:R-:W-:Y:S01]  /*29580*/  LDGSTS.E.BYPASS.LTC128B.128 [R0+0x2c00], desc[UR6][R6.64+0x80], !P0 ;  /* 0x02c0008006007fae */ /* 0x000fe2000c101d46 */
[----:B------:R-:W-:-:S05]  /*29590*/  ISETP.GE.AND P0, PT, R37, UR4, PT ;  /* 0x0000000425007c0c */ /* 0x000fca000bf06270 */
[----:B------:R-:W-:Y:S01]  /*295a0*/  LDGSTS.E.BYPASS.LTC128B.128 [R0+0x5400], desc[UR6][R6.64+0x100], !P4 ;  /* 0x0540010006007fae */ /* 0x000fe2000e101d46 */
[----:B------:R-:W-:-:S13]  /*295b0*/  ISETP.LT.OR P4, PT, R5, 0x1, P0 ;  /* 0x000000010500780c */ /* 0x000fda0000781670 */
[----:B------:R2:W-:Y:S01]  /*295c0*/  LDGSTS.E.BYPASS.LTC128B.128 [R0+0x7c00], desc[UR6][R6.64+0x180], !P4 ;  /* 0x07c0018006007fae */ /* 0x0005e2000e101d46 */
[----:B-1----:R-:W-:-:S03]  /*295d0*/  IADD3 R2, P4, R14, R8, RZ ;  /* 0x000000080e027210 */ /* 0x002fc60007f9e0ff */
[----:B------:R-:W1:Y:S02]  /*295e0*/  SHFL.IDX PT, R14, R17, 0x2, 0x181f ;  /* 0x00581f00110e7f89 */ /* 0x000e6400000e0000 */
[----:B0-----:R-:W-:Y:S01]  /*295f0*/  IMAD.X R3, RZ, RZ, R3, P4 ;  /* 0x000000ffff037224 */ /* 0x001fe200020e0603 */
[----:B------:R-:W-:Y:S01]  /*29600*/  ISETP.LT.OR P4, PT, R5, 0x11, P3 ;  /* 0x000000110500780c */ /* 0x000fe20001f81670 */
[----:B--2---:R-:W0:-:S12]  /*29610*/  SHFL.IDX PT, R7, R19, 0x2, 0x181f ;  /* 0x00581f0013077f89 */ /* 0x004e1800000e0000 */
[----:B------:R-:W-:Y:S01]  /*29620*/  LDGSTS.E.BYPASS.LTC128B.128 [R0+0xc00], desc[UR6][R2.64], !P4 ;  /* 0x00c0000002007fae */ /* 0x000fe2000e101d46 */
[----:B------:R-:W-:-:S13]  /*29630*/  ISETP.LT.OR P4, PT, R5, 0x11, P2 ;  /* 0x000000110500780c */ /* 0x000fda0001781670 */
[----:B------:R-:W-:Y:S01]  /*29640*/  LDGSTS.E.BYPASS.LTC128B.128 [R0+0x3400], desc[UR6][R2.64+0x80], !P4 ;  /* 0x0340008002007fae */ /* 0x000fe2000e101d46 */
[----:B------:R-:W-:-:S13]  /*29650*/  ISETP.LT.OR P4, PT, R5, 0x11, P1 ;  /* 0x000000110500780c */ /* 0x000fda0000f81670 */
[----:B------:R-:W-:Y:S01]  /*29660*/  LDGSTS.E.BYPASS.LTC128B.128 [R0+0x5c00], desc[UR6][R2.64+0x100], !P4 ;  /* 0x05c0010002007fae */ /* 0x000fe2000e101d46 */
[----:B------:R-:W-:-:S13]  /*29670*/  ISETP.LT.OR P4, PT, R5, 0x11, P0 ;  /* 0x000000110500780c */ /* 0x000fda0000781670 */
[----:B------:R2:W-:Y:S01]  /*29680*/  LDGSTS.E.BYPASS.LTC128B.128 [R0+0x8400], desc[UR6][R2.64+0x180], !P4 ;  /* 0x0840018002007fae */ /* 0x0005e2000e101d46 */
[----:B-1----:R-:W-:-:S03]  /*29690*/  IADD3 R6, P4, R14, R8, RZ ;  /* 0x000000080e067210 */ /* 0x002fc60007f9e0ff */
[----:B------:R-:W1:Y:S02]  /*296a0*/  SHFL.IDX PT, R14, R17, 0x3, 0x181f ;  /* 0x00781f00110e7f89 */ /* 0x000e6400000e0000 */
[----:B0-----:R-:W-:Y:S01]  /*296b0*/  IMAD.X R7, RZ, RZ, R7, P4 ;  /* 0x000000ffff077224 */ /* 0x001fe200020e0607 */
[C---:B------:R-:W-:Y:S01]  /*296c0*/  ISETP.LT.OR P4, PT, R5.reuse, 0x21, P3 ;  /* 0x000000210500780c */ /* 0x040fe20001f81670 */
[----:B--2---:R-:W0:Y:S04]  /*296d0*/  SHFL.IDX PT, R3, R19, 0x3, 0x181f ;  /* 0x00781f0013037f89 */ /* 0x004e2800000e0000 */
[----:B------:R-:W2:Y:S08]  /*296e0*/  SHFL.IDX PT, R19, R19, 0x4, 0x181f ;  /* 0x00981f0013137f89 */ /* 0x000eb000000e0000 */
[----:B------:R3:W-:Y:S01]  /*296f0*/  LDGSTS.E.BYPASS.LTC128B.128 [R0+0x1400], desc[UR6][R6.64], !P4 ;  /* 0x0140000006007fae */ /* 0x0007e2000e101d46 */
[----:B------:R-:W-:-:S13]  /*29700*/  ISETP.LT.OR P4, PT, R5, 0x21, P2 ;  /* 0x000000210500780c */ /* 0x000fda0001781670 */
[----:B------:R3:W-:Y:S01]  /*29710*/  LDGSTS.E.BYPASS.LTC128B.128 [R0+0x3c00], desc[UR6][R6.64+0x80], !P4 ;  /* 0x03c0008006007fae */ /* 0x0007e2000e101d46 */
[----:B------:R-:W-:-:S13]  /*29720*/  ISETP.LT.OR P4, PT, R5, 0x21, P1 ;  /* 0x000000210500780c */ /* 0x000fda0000f81670 */
[----:B------:R3:W-:Y:S01]  /*29730*/  LDGSTS.E.BYPASS.LTC128B.128 [R0+0x6400], desc[UR6][R6.64+0x100], !P4 ;  /* 0x0640010006007fae */ /* 0x0007e2000e101d46 */
[----:B------:R-:W-:-:S13]  /*29740*/  ISETP.LT.OR P4, PT, R5, 0x21, P0 ;  /* 0x000000210500780c */ /* 0x000fda0000781670 */
[----:B------:R3:W-:Y:S01]  /*29750*/  LDGSTS.E.BYPASS.LTC128B.128 [R0+0x8c00], desc[UR6][R6.64+0x180], !P4 ;  /* 0x08c0018006007fae */ /* 0x0007e2000e101d46 */
[----:B-1----:R-:W-:-:S03]  /*29760*/  IADD3 R2, P4, R14, R8, RZ ;  /* 0x000000080e027210 */ /* 0x002fc60007f9e0ff */
[----:B------:R3:W1:Y:S02]  /*29770*/  SHFL.IDX PT, R14, R17, 0x4, 0x181f ;  /* 0x00981f00110e7f89 */ /* 0x00066400000e0000 */
[----:B0-----:R-:W-:Y:S01]  /*29780*/  IMAD.X R3, RZ, RZ, R3, P4 ;  /* 0x000000ffff037224 */ /* 0x001fe200020e0603 */
[----:B------:R-:W-:-:S13]  /*29790*/  ISETP.LT.OR P4, PT, R5, 0x31, P3 ;  /* 0x000000310500780c */ /* 0x000fda0001f81670 */
[----:B------:R3:W-:Y:S01]  /*297a0*/  LDGSTS.E.BYPASS.LTC128B.128 [R0+0x1c00], desc[UR6][R2.64], !P4 ;  /* 0x01c0000002007fae */ /* 0x0007e2000e101d46 */
[----:B------:R-:W-:-:S13]  /*297b0*/  ISETP.LT.OR P4, PT, R5, 0x31, P2 ;  /* 0x000000310500780c */ /* 0x000fda0001781670 */
[----:B------:R3:W-:Y:S01]  /*297c0*/  LDGSTS.E.BYPASS.LTC128B.128 [R0+0x4400], desc[UR6][R2.64+0x80], !P4 ;  /* 0x0440008002007fae */ /* 0x0007e2000e101d46 */
[----:B------:R-:W-:-:S13]  /*297d0*/  ISETP.LT.OR P4, PT, R5, 0x31, P1 ;  /* 0x000000310500780c */ /* 0x000fda0000f81670 */
[----:B------:R3:W-:Y:S01]  /*297e0*/  LDGSTS.E.BYPASS.LTC128B.128 [R0+0x6c00], desc[UR6][R2.64+0x100], !P4 ;  /* 0x06c0010002007fae */ /* 0x0007e2000e101d46 */
[----:B------:R-:W-:-:S13]  /*297f0*/  ISETP.LT.OR P4, PT, R5, 0x31, P0 ;  /* 0x000000310500780c */ /* 0x000fda0000781670 */
[----:B-12---:R3:W-:Y:S02]  /*29800*/  LDGSTS.E.BYPASS.LTC128B.128 [R0+0x9400], desc[UR6][R2.64+0x180], !P4 ;  /* 0x0940018002007fae */ /* 0x0067e4000e101d46 */
.L_x_946:
[C---:B------:R-:W-:Y:S01]  /*29810*/  ISETP.LT.OR P3, PT, R5.reuse, 0x41, P3 ;  /* 0x000000410500780c */ /* 0x040fe20001f61670 */
[----:B------:R-:W-:Y:S01]  /*29820*/  ULDC.64 UR4, c[0x0][0x208] ;  /* 0x0000820000047ab9 */ /* 0x000fe20000000a00 */
[C---:B------:R-:W-:Y:S02]  /*29830*/  ISETP.LT.OR P2, PT, R5.reuse, 0x41, P2 ;  /* 0x000000410500780c */ /* 0x040fe40001741670 */
[C---:B------:R-:W-:Y:S02]  /*29840*/  ISETP.LT.OR P1, PT, R5.reuse, 0x41, P1 ;  /* 0x000000410500780c */ /* 0x040fe40000f21670 */
[----:B---3--:R-:W-:Y:S02]  /*29850*/  IADD3 R2, P4, R14, R8, RZ ;  /* 0x000000080e027210 */ /* 0x008fe40007f9e0ff */
        /* <DEDUP_REMOVED lines=11> */
.L_x_785:
[----:B------:R-:W-:Y:S02]  /*29910*/  PLOP3.LUT P1, PT, P1, P0, PT, 0xa2, 0x0 ;  /* 0x000000000000781c */ /* 0x000fe40000f21472 */
[----:B------:R-:W-:-:S08]  /*29920*/  @P0 R2UR P1, UR4, R4 ;  /* 0x00000000040402ca */ /* 0x000fd00000020000 */
[----:B------:R-:W-:-:S05]  /*29930*/  @P0 PLOP3.LUT P0, PT, P1, PT, PT, 0x80, 0x0 ;  /* 0x000000000000081c */ /* 0x000fca0000f0f070 */
[----:B------:R-:W-:Y:S01]  /*29940*/  @!P1 SYNCS.ARRIVE.TRANS64.RED.A0T1 RZ, [UR4+0x38850], RZ ;  /* 0x038850ffffff99a7 */ /* 0x000fe20008200404 */
[----:B------:R-:W-:Y:S07]  /*29950*/  @!P1 ARRIVES.LDGSTSBAR.64.TRANSCNT [UR4+0x38850] ;  /* 0x03885000ff0099b0 */ /* 0x000fee0008000a84 */
[----:B------:R-:W-:Y:S05]  /*29960*/  @P0 BRA.U.ANY `(.L_x_785) ;  /* 0xfffffffd00e80947 */ /* 0x000fea000393ffff */
[----:B------:R-:W-:Y:S01]  /*29970*/  NOP ;  /* 0x0000000000007918 */ /* 0x000fe20000000000 */
[----:B0-----:R-:W-:-:S05]  /*29980*/  IMAD.U32 R0, RZ, RZ, UR37 ;  /* 0x00000025ff007e24 */ /* 0x001fca000f8e00ff */
[----:B------:R-:W-:-:S13]  /*29990*/  ISETP.NE.AND P2, PT, R0, 0x3, PT ;  /* 0x000000030000780c */ /* 0x000fda0003f45270 */
[----:B------:R-:W-:Y:S05]  /*299a0*/  @!P2 BRA `(.L_x_786) ;  /* 0x000000000004a947 */ /* 0x000fea0003800000 */
[----:B------:R-:W-:Y:S01]  /*299b0*/  BPT.TRAP 0x1 ;  /* 0x000000040000795c */ /* 0x000fe20000300000 */
.L_x_786:
[----:B------:R0:W-:Y:S01]  /*299c0*/  SYNCS.ARRIVE.TRANS64.A1T0 RZ, [R4+URZ+0x38850], RZ ;  /* 0x038850ff04ff79a7 */ /* 0x0001e2000810003f */
[----:B------:R-:W-:-:S05]  /*299d0*/  VIADD R23, R23, 0x1 ;  /* 0x0000000117177836 */ /* 0x000fca0000000000 */
[----:B------:R-:W-:-:S04]  /*299e0*/  ISETP.NE.AND P0, PT, R23, 0x2, PT ;  /* 0x000000021700780c */ /* 0x000fc80003f05270 */
[----:B------:R-:W-:Y:S02]  /*299f0*/  SEL R0, RZ, 0x1, P0 ;  /* 0x00000001ff007807 */ /* 0x000fe40000000000 */
[----:B------:R-:W-:Y:S02]  /*29a00*/  SEL R23, R23, RZ, P0 ;  /* 0x000000ff17177207 */ /* 0x000fe40000000000 */
[----:B0-----:R-:W-:-:S07]  /*29a10*/  LOP3.LUT R29, R29, R0, RZ, 0x3c, !PT ;  /* 0x000000001d1d7212 */ /* 0x001fce00078e3cff */
.L_x_741:
[----:B------:R-:W-:Y:S05]  /*29a20*/  BSYNC B7 ;  /* 0x0000000000077941 */ /* 0x000fea0003800000 */
.L_x_739:
[----:B------:R-:W-:-:S13]  /*29a30*/  LOP3.LUT P0, RZ, R18, 0x40, RZ, 0xc0, !PT ;  /* 0x0000004012ff7812 */ /* 0x000fda000780c0ff */
[----:B------:R-:W-:Y:S05]  /*29a40*/  @!P0 BRA `(.L_x_787) ;  /* 0x0000000000248947 */ /* 0x000fea0003800000 */
[----:B------:R-:W-:Y:S05]  /*29a50*/  WARPSYNC.ALL ;  /* 0x0000000000007948 */ /* 0x000fea0003800000 */
[----:B------:R-:W1:Y:S08]  /*29a60*/  S2UR UR5, SR_CgaCtaId ;  /* 0x00000000000579c3 */ /* 0x000e700000008800 */
[----:B------:R-:W-:Y:S06]  /*29a70*/  BAR.SYNC.DEFER_BLOCKING 0x5, 0x180 ;  /* 0x0146000000007b1d */ /* 0x000fec0000010000 */
[----:B------:R-:W-:-:S02]  /*29a80*/  UMOV UR4, 0x400 ;  /* 0x0000040000047882 */ /* 0x000fc40000000000 */
[----:B-1----:R-:W-:-:S06]  /*29a90*/  ULEA UR4, UR5, UR4, 0x18 ;  /* 0x0000000405047291 */ /* 0x002fcc000f8ec03f */
[----:B0-----:R-:W-:-:S05]  /*29aa0*/  IMAD.U32 R16, RZ, RZ, UR4 ;  /* 0x00000004ff107e24 */ /* 0x001fca000f8e00ff */
[----:B------:R0:W1:Y:S01]  /*29ab0*/  LDS.128 R24, [R16+0x388d0] ;  /* 0x0388d00010187984 */ /* 0x0000620000000c00 */
[----:B------:R-:W-:Y:S06]  /*29ac0*/  BAR.ARV 0x4, 0x180 ;  /* 0x0106000000007b1d */ /* 0x000fec0000002000 */
[----:B------:R-:W-:Y:S05]  /*29ad0*/  BRA `(.L_x_788) ;  /* 0x0000000800d87947 */ /* 0x000fea0003800000 */
.L_x_787:
[----:B------:R-:W1:Y:S01]  /*29ae0*/  S2R R9, SR_TID.X ;  /* 0x0000000000097919 */ /* 0x000e620000002100 */
[----:B------:R-:W-:Y:S01]  /*29af0*/  UMOV UR4, 0xffffffff ;  /* 0xffffffff00047882 */ /* 0x000fe20000000000 */
[----:B-1----:R-:W-:-:S04]  /*29b00*/  LOP3.LUT R9, R9, 0x1f, RZ, 0xc0, !PT ;  /* 0x0000001f09097812 */ /* 0x002fc800078ec0ff */
[----:B------:R-:W-:Y:S01]  /*29b10*/  ISETP.NE.AND P0, PT, R9, 0x1f, PT ;  /* 0x0000001f0900780c */ /* 0x000fe20003f05270 */
[----:B------:R-:W-:-:S12]  /*29b20*/  BRA.DIV UR4, `(.L_x_789) ;  /* 0x0000004e04c87947 */ /* 0x000fd8000b800000 */
[----:B------:R-:W-:Y:S01]  /*29b30*/  IMAD.IADD R7, R27, 0x1, R9 ;  /* 0x000000011b077824 */ /* 0x000fe200078e0209 */
[----:B------:R-:W-:Y:S01]  /*29b40*/  ULDC UR4, c[0x0][0xc3c] ;  /* 0x00030f0000047ab9 */ /* 0x000fe20000000800 */
[----:B------:R-:W-:-:S03]  /*29b50*/  ULDC.64 UR6, c[0x0][0x208] ;  /* 0x0000820000067ab9 */ /* 0x000fc60000000a00 */
[----:B------:R-:W-:-:S13]  /*29b60*/  ISETP.GE.OR P1, PT, R7, UR4, !P0 ;  /* 0x0000000407007c0c */ /* 0x000fda000c726670 */
[----:B------:R-:W1:Y:S08]  /*29b70*/  @!P1 LDC.64 R2, c[0x0][0xc80] ;  /* 0x00032000ff029b82 */ /* 0x000e700000000a00 */
[----:B------:R-:W2:Y:S01]  /*29b80*/  @!P1 LDC.64 R4, c[0x0][0xc78] ;  /* 0x00031e00ff049b82 */ /* 0x000ea20000000a00 */
[----:B-1----:R-:W-:-:S05]  /*29b90*/  @!P1 IMAD.WIDE R2, R7, 0x4, R2 ;  /* 0x0000000407029825 */ /* 0x002fca00078e0202 */
[----:B------:R2:W3:Y:S02]  /*29ba0*/  @!P1 LDG.E R6, desc[UR6][R2.64] ;  /* 0x0000000602069981 */ /* 0x0004e4000c1e1900 */
[----:B--2---:R-:W-:-:S05]  /*29bb0*/  @!P1 IMAD.WIDE R2, R7, 0x4, R4 ;  /* 0x0000000407029825 */ /* 0x004fca00078e0204 */
[----:B------:R-:W2:Y:S01]  /*29bc0*/  @!P1 LDG.E R5, desc[UR6][R2.64] ;  /* 0x0000000602059981 */ /* 0x000ea2000c1e1900 */
[----:B------:R-:W-:Y:S01]  /*29bd0*/  IMAD.MOV.U32 R7, RZ, RZ, RZ ;  /* 0x000000ffff077224 */ /* 0x000fe200078e00ff */
[----:B------:R-:W-:Y:S02]  /*29be0*/  MOV R4, RZ ;  /* 0x000000ff00047202 */ /* 0x000fe40000000f00 */
[C---:B------:R-:W-:Y:S01]  /*29bf0*/  ISETP.GE.U32.AND P2, PT, R9.reuse, 0x2, PT ;  /* 0x000000020900780c */ /* 0x040fe20003f46070 */
[----:B------:R-:W-:Y:S01]  /*29c00*/  SHFL.IDX PT, R0, R24, RZ, 0x1f ;  /* 0x00001fff18007589 */ /* 0x000fe200000e0000 */
[C---:B------:R-:W-:Y:S02]  /*29c10*/  ISETP.GE.U32.AND P3, PT, R9.reuse, 0x4, PT ;  /* 0x000000040900780c */ /* 0x040fe40003f66070 */
[C---:B------:R-:W-:Y:S01]  /*29c20*/  ISETP.GE.U32.AND P4, PT, R9.reuse, 0x8, PT ;  /* 0x000000080900780c */ /* 0x040fe20003f86070 */
[----:B0-----:R-:W-:Y:S01]  /*29c30*/  SHFL.IDX PT, R8, R24, 0x1, 0x1f ;  /* 0x00201f0018087f89 */ /* 0x001fe200000e0000 */
[----:B------:R-:W-:Y:S01]  /*29c40*/  ISETP.GE.U32.AND P5, PT, R9, 0x10, PT ;  /* 0x000000100900780c */ /* 0x000fe20003fa6070 */
[----:B---3--:R-:W-:-:S02]  /*29c50*/  @!P1 IMAD.MOV.U32 R7, RZ, RZ, R6 ;  /* 0x000000ffff079224 */ /* 0x008fc400078e0006 */
[----:B------:R-:W-:Y:S02]  /*29c60*/  IMAD.MOV.U32 R6, RZ, RZ, RZ ;  /* 0x000000ffff067224 */ /* 0x000fe400078e00ff */
[----:B--2---:R-:W-:Y:S01]  /*29c70*/  @!P1 IMAD.MOV.U32 R4, RZ, RZ, R5 ;  /* 0x000000ffff049224 */ /* 0x004fe200078e0005 */
        /* <DEDUP_REMOVED lines=18> */
.L_x_956:
[----:B------:R-:W-:Y:S02]  /*29da0*/  ULDC UR4, c[0x0][0xc38] ;  /* 0x00030e0000047ab9 */ /* 0x000fe40000000800 */
[----:B------:R-:W-:-:S04]  /*29db0*/  IMAD.U32 R5, RZ, RZ, UR4 ;  /* 0x00000004ff057e24 */ /* 0x000fc8000f8e00ff */
[----:B-1----:R-:W-:-:S04]  /*29dc0*/  IMAD R14, R14, R5, RZ ;  /* 0x000000050e0e7224 */ /* 0x002fc800078e02ff */
[----:B------:R-:W-:-:S05]  /*29dd0*/  IMAD.IADD R9, R8, 0x1, R14 ;  /* 0x0000000108097824 */ /* 0x000fca00078e020e */
[----:B------:R-:W-:-:S13]  /*29de0*/  ISETP.GT.AND P6, PT, R9, R0, PT ;  /* 0x000000000900720c */ /* 0x000fda0003fc4270 */
[----:B------:R-:W-:Y:S05]  /*29df0*/  @P6 BRA `(.L_x_790) ;  /* 0x0000000000a86947 */ /* 0x000fea0003800000 */
.L_x_793:
[----:B0-----:R-:W0:Y:S01]  /*29e00*/  LDC R2, c[0x0][0xc3c] ;  /* 0x00030f00ff027b82 */ /* 0x001e220000000800 */
[----:B------:R-:W-:-:S05]  /*29e10*/  VIADD R27, R27, 0x1f ;  /* 0x0000001f1b1b7836 */ /* 0x000fca0000000000 */
[----:B0-----:R-:W-:-:S13]  /*29e20*/  ISETP.GE.AND P6, PT, R27, R2, PT ;  /* 0x000000021b00720c */ /* 0x001fda0003fc6270 */
[----:B------:R-:W-:Y:S05]  /*29e30*/  @P6 BRA `(.L_x_791) ;  /* 0x0000000400bc6947 */ /* 0x000fea0003800000 */
[----:B------:R-:W0:Y:S01]  /*29e40*/  S2R R3, SR_TID.X ;  /* 0x0000000000037919 */ /* 0x000e220000002100 */
[----:B------:R-:W-:Y:S01]  /*29e50*/  IMAD.MOV.U32 R7, RZ, RZ, RZ ;  /* 0x000000ffff077224 */ /* 0x000fe200078e00ff */
[----:B------:R-:W-:Y:S01]  /*29e60*/  ULDC.64 UR4, c[0x0][0x208] ;  /* 0x0000820000047ab9 */ /* 0x000fe20000000a00 */
        /* <DEDUP_REMOVED lines=29> */
.L_x_964:
[----:B------:R-:W-:Y:S02]  /*2a040*/  ULDC UR4, c[0x0][0xc38] ;  /* 0x00030e0000047ab9 */ /* 0x000fe40000000800 */
[----:B------:R-:W-:-:S04]  /*2a050*/  IMAD.U32 R5, RZ, RZ, UR4 ;  /* 0x00000004ff057e24 */ /* 0x000fc8000f8e00ff */
[----:B-1----:R-:W-:-:S04]  /*2a060*/  IMAD R14, R14, R5, RZ ;  /* 0x000000050e0e7224 */ /* 0x002fc800078e02ff */
[----:B------:R-:W-:-:S05]  /*2a070*/  IMAD.IADD R9, R14, 0x1, R9 ;  /* 0x000000010e097824 */ /* 0x000fca00078e0209 */
[----:B------:R-:W-:-:S13]  /*2a080*/  ISETP.GT.AND P6, PT, R9, R0, PT ;  /* 0x000000000900720c */ /* 0x000fda0003fc4270 */
[----:B------:R-:W-:Y:S05]  /*2a090*/  @!P6 BRA `(.L_x_793) ;  /* 0xfffffffc0058e947 */ /* 0x000fea000383ffff */
.L_x_790:
        /* <DEDUP_REMOVED lines=9> */
.L_x_969:
[----:B------:R-:W-:-:S13]  /*2a130*/  ISETP.NE.AND P0, PT, R3, RZ, PT ;  /* 0x000000ff0300720c */ /* 0x000fda0003f05270 */
[----:B------:R-:W-:Y:S05]  /*2a140*/  @!P0 BRA `(.L_x_795) ;  /* 0x0000000000108947 */ /* 0x000fea0003800000 */
[----:B------:R-:W-:Y:S01]  /*2a150*/  UMOV UR4, 0xffffffff ;  /* 0xffffffff00047882 */ /* 0x000fe20000000000 */
[----:B------:R-:W-:Y:S02]  /*2a160*/  VIADD R12, R8, 0xffffffff ;  /* 0xffffffff080c7836 */ /* 0x000fe40000000000 */
[----:B------:R-:W-:Y:S05]  /*2a170*/  BRA.DIV UR4, `(.L_x_796) ;  /* 0x0000005204887947 */ /* 0x000fea000b800000 */
[----:B------:R4:W0:Y:S02]  /*2a180*/  SHFL.IDX PT, R6, R2, R12, 0x1f ;  /* 0x00001f0c02067589 */ /* 0x00082400000e0000 */
.L_x_795:
[----:B--2---:R-:W-:Y:S01]  /*2a190*/  IABS R10, R7 ;  /* 0x00000007000a7213 */ /* 0x004fe20000000000 */
[----:B0-----:R-:W-:Y:S01]  /*2a1a0*/  IMAD R24, R6, R5, R9 ;  /* 0x0000000506187224 */ /* 0x001fe200078e0209 */
[----:B---3--:R-:W-:Y:S02]  /*2a1b0*/  IABS R5, R4 ;  /* 0x0000000400057213 */ /* 0x008fe40000000000 */
[----:B------:R-:W0:Y:S01]  /*2a1c0*/  I2F.RP R11, R10 ;  /* 0x0000000a000b7306 */ /* 0x000e220000209400 */
[----:B------:R-:W-:Y:S01]  /*2a1d0*/  IMAD.IADD R0, R0, 0x1, -R24 ;  /* 0x0000000100007824 */ /* 0x000fe200078e0a18 */
[----:B------:R-:W-:-:S06]  /*2a1e0*/  IADD3 R27, R8, R27, RZ ;  /* 0x0000001b081b7210 */ /* 0x000fcc0007ffe0ff */
[----:B----4-:R-:W2:Y:S08]  /*2a1f0*/  I2F.RP R12, R5 ;  /* 0x00000005000c7306 */ /* 0x010eb00000209400 */
[----:B0-----:R-:W0:Y:S08]  /*2a200*/  MUFU.RCP R11, R11 ;  /* 0x0000000b000b7308 */ /* 0x001e300000001000 */
[----:B--2---:R-:W-:Y:S01]  /*2a210*/  MUFU.RCP R12, R12 ;  /* 0x0000000c000c7308 */ /* 0x004fe20000001000 */
[----:B0-----:R-:W-:-:S07]  /*2a220*/  VIADD R2, R11, 0xffffffe ;  /* 0x0ffffffe0b027836 */ /* 0x001fce0000000000 */
        /* <DEDUP_REMOVED lines=48> */
.L_x_791:
[----:B------:R-:W-:Y:S01]  /*2a530*/  UMOV UR4, URZ ;  /* 0x0000003f00047c82 */ /* 0x000fe20008000000 */
[----:B------:R-:W-:Y:S01]  /*2a540*/  UMOV UR5, URZ ;  /* 0x0000003f00057c82 */ /* 0x000fe20008000000 */
[----:B------:R-:W-:Y:S01]  /*2a550*/  ULDC UR6, c[0x0][0xc3c] ;  /* 0x00030f0000067ab9 */ /* 0x000fe20000000800 */
[----:B------:R-:W-:Y:S02]  /*2a560*/  IMAD.MOV.U32 R24, RZ, RZ, R0 ;  /* 0x000000ffff187224 */ /* 0x000fe400078e0000 */
[----:B------:R-:W-:Y:S02]  /*2a570*/  IMAD.U32 R25, RZ, RZ, UR4 ;  /* 0x00000004ff197e24 */ /* 0x000fe4000f8e00ff */
[----:B------:R-:W-:Y:S02]  /*2a580*/  IMAD.U32 R26, RZ, RZ, UR5 ;  /* 0x00000005ff1a7e24 */ /* 0x000fe4000f8e00ff */
[----:B------:R-:W-:-:S07]  /*2a590*/  IMAD.U32 R27, RZ, RZ, UR6 ;  /* 0x00000006ff1b7e24 */ /* 0x000fce000f8e00ff */
.L_x_797:
        /* <DEDUP_REMOVED lines=10> */
.L_x_788:
[----:B------:R-:W-:Y:S02]  /*2a640*/  ULDC UR4, c[0x0][0xc3c] ;  /* 0x00030f0000047ab9 */ /* 0x000fe40000000800 */
[----:B-1----:R-:W-:-:S13]  /*2a650*/  ISETP.GE.AND P0, PT, R27, UR4, PT ;  /* 0x000000041b007c0c */ /* 0x002fda000bf06270 */
[----:B------:R-:W-:Y:S05]  /*2a660*/  @!P0 BRA `(.L_x_798) ;  /* 0xffffff9400c08947 */ /* 0x000fea000383ffff */
[----:B------:R-:W-:Y:S05]  /*2a670*/  BSYNC B8 ;  /* 0x0000000000087941 */ /* 0x000fea0003800000 */
.L_x_687:
        /* <DEDUP_REMOVED lines=12> */
.L_x_972:
[----:B------:R-:W-:Y:S05]  /*2a740*/  BSYNC B0 ;  /* 0x0000000000007941 */ /* 0x000fea0003800000 */
.L_x_799:
[----:B------:R-:W-:-:S03]  /*2a750*/  UMOV UR4, 0xffffffff ;  /* 0xffffffff00047882 */ /* 0x000fc60000000000 */
[----:B------:R-:W-:Y:S05]  /*2a760*/  BRA.DIV UR4, `(.L_x_801) ;  /* 0x0000004e04487947 */ /* 0x000fea000b800000 */
[----:B-1----:R-:W1:Y:S02]  /*2a770*/  S2R R0, SR_TID.X ;  /* 0x0000000000007919 */ /* 0x002e640000002100 */
[----:B-1----:R-:W-:-:S04]  /*2a780*/  SHF.R.U32.HI R0, RZ, 0x5, R0 ;  /* 0x00000005ff007819 */ /* 0x002fc80000011600 */
[----:B------:R-:W-:-:S05]  /*2a790*/  LOP3.LUT R0, R0, 0x3, RZ, 0xc0, !PT ;  /* 0x0000000300007812 */ /* 0x000fca00078ec0ff */
[----:B------:R1:W3:Y:S02]  /*2a7a0*/  SHFL.IDX PT, R14, R0, RZ, 0x1f ;  /* 0x00001fff000e7589 */ /* 0x0002e400000e0000 */
.L_x_975:
[----:B---3--:R-:W-:-:S13]  /*2a7b0*/  ISETP.NE.AND P0, PT, R14, RZ, PT ;  /* 0x000000ff0e00720c */ /* 0x008fda0003f05270 */
[----:B------:R-:W-:Y:S05]  /*2a7c0*/  @P0 BRA `(.L_x_434) ;  /* 0x0000000000880947 */ /* 0x000fea0003800000 */
[----:B------:R-:W-:-:S03]  /*2a7d0*/  UMOV UR4, 0xffffffff ;  /* 0xffffffff00047882 */ /* 0x000fc60000000000 */
[----:B------:R-:W-:Y:S05]  /*2a7e0*/  BRA.DIV UR4, `(.L_x_802) ;  /* 0x0000004e045c7947 */ /* 0x000fea000b800000 */
[----:B------:R-:W-:-:S13]  /*2a7f0*/  ELECT P6, URZ, PT ;  /* 0x00000000003f782f */ /* 0x000fda00038c0000 */
.L_x_978:
[----:B------:R-:W-:Y:S05]  /*2a800*/  @!P6 BRA `(.L_x_434) ;  /* 0x000000000078e947 */ /* 0x000fea0003800000 */
[----:B------:R-:W-:-:S06]  /*2a810*/  ULOP3.LUT UR4, UR60, 0x2, URZ, 0xfc, !UPT ;  /* 0x000000023c047892 */ /* 0x000fcc000f8efc3f */
[----:B-1----:R-:W-:-:S05]  /*2a820*/  IMAD.U32 R0, RZ, RZ, UR4 ;  /* 0x00000004ff007e24 */ /* 0x002fca000f8e00ff */
[----:B------:R-:W-:-:S13]  /*2a830*/  ISETP.NE.AND P0, PT, R0, 0x3, PT ;  /* 0x000000030000780c */ /* 0x000fda0003f05270 */
[----:B------:R-:W-:Y:S05]  /*2a840*/  @!P0 BRA `(.L_x_803) ;  /* 0x0000000000048947 */ /* 0x000fea0003800000 */
[----:B------:R-:W-:Y:S01]  /*2a850*/  BPT.TRAP 0x1 ;  /* 0x000000040000795c */ /* 0x000fe20000300000 */
.L_x_803:
[----:B------:R-:W-:Y:S01]  /*2a860*/  IMAD R3, R23, 0x8, R5 ;  /* 0x0000000817037824 */ /* 0x000fe200078e0205 */
[----:B------:R-:W-:Y:S01]  /*2a870*/  SHF.L.U32 R2, R29, 0x1f, RZ ;  /* 0x0000001f1d027819 */ /* 0x000fe200000006ff */
[----:B------:R-:W-:-:S03]  /*2a880*/  VIADD R23, R23, 0x1 ;  /* 0x0000000117177836 */ /* 0x000fc60000000000 */
[----:B------:R-:W1:Y:S02]  /*2a890*/  SYNCS.PHASECHK.TRANS64.TRYWAIT P1, [R3+URZ+0x38840], R2 ;  /* 0x03884002030075a7 */ /* 0x000e64000802017f */
[----:B------:R-:W-:-:S04]  /*2a8a0*/  ISETP.NE.AND P2, PT, R23, 0x2, PT ;  /* 0x000000021700780c */ /* 0x000fc80003f45270 */
[----:B------:R-:W-:Y:S01]  /*2a8b0*/  SEL R0, RZ, 0x1, P2 ;  /* 0x00000001ff007807 */ /* 0x000fe20001000000 */
[----:B-1----:R-:W-:Y:S08]  /*2a8c0*/  @!P1 BRA `(.L_x_804) ;  /* 0x0000004c00449947 */ /* 0x002ff00003800000 */
.L_x_979:
[----:B------:R-:W-:Y:S02]  /*2a8d0*/  SEL R23, R23, RZ, P2 ;  /* 0x000000ff17177207 */ /* 0x000fe40001000000 */
[----:B------:R-:W-:Y:S01]  /*2a8e0*/  LOP3.LUT R0, R29, R0, RZ, 0x3c, !PT ;  /* 0x000000001d007212 */ /* 0x000fe200078e3cff */
[----:B------:R-:W-:Y:S06]  /*2a8f0*/  @!P0 BRA `(.L_x_805) ;  /* 0x0000000000048947 */ /* 0x000fec0003800000 */
[----:B------:R-:W-:Y:S01]  /*2a900*/  BPT.TRAP 0x1 ;  /* 0x000000040000795c */ /* 0x000fe20000300000 */
.L_x_805:
[----:B------:R-:W-:Y:S01]  /*2a910*/  IMAD R23, R23, 0x8, R5 ;  /* 0x0000000817177824 */ /* 0x000fe200078e0205 */
[----:B------:R-:W-:-:S04]  /*2a920*/  SHF.L.U32 R0, R0, 0x1f, RZ ;  /* 0x0000001f00007819 */ /* 0x000fc800000006ff */
[----:B------:R-:W3:Y:S02]  /*2a930*/  SYNCS.PHASECHK.TRANS64.TRYWAIT P1, [R23+URZ+0x38840], R0 ;  /* 0x03884000170075a7 */ /* 0x000ee4000802017f */
[----:B---3--:R-:W-:Y:S05]  /*2a940*/  @!P1 BRA `(.L_x_806) ;  /* 0x0000004c00389947 */ /* 0x008fea0003800000 */
.L_x_980:
[----:B------:R-:W-:Y:S05]  /*2a950*/  @!P0 BRA `(.L_x_807) ;  /* 0x0000000000048947 */ /* 0x000fea0003800000 */
[----:B------:R-:W-:Y:S01]  /*2a960*/  BPT.TRAP 0x1 ;  /* 0x000000040000795c */ /* 0x000fe20000300000 */
.L_x_807:
[----:B------:R-:W4:Y:S02]  /*2a970*/  SYNCS.PHASECHK.TRANS64.TRYWAIT P1, [R3+URZ+0x38860], R2 ;  /* 0x03886002030075a7 */ /* 0x000f24000802017f */
[----:B----4-:R-:W-:Y:S05]  /*2a980*/  @!P1 BRA `(.L_x_808) ;  /* 0x0000004c003c9947 */ /* 0x010fea0003800000 */
.L_x_981:
[----:B------:R-:W-:Y:S05]  /*2a990*/  @!P0 BRA `(.L_x_809) ;  /* 0x0000000000048947 */ /* 0x000fea0003800000 */
[----:B------:R-:W-:Y:S01]  /*2a9a0*/  BPT.TRAP 0x1 ;  /* 0x000000040000795c */ /* 0x000fe20000300000 */
.L_x_809:
[----:B------:R0:W0:Y:S02]  /*2a9b0*/  SYNCS.PHASECHK.TRANS64.TRYWAIT P0, [R23+URZ+0x38860], R0 ;  /* 0x03886000170075a7 */ /* 0x000024000800017f */
[----:B0-----:R-:W-:Y:S05]  /*2a9c0*/  @!P0 NANOSLEEP.SYNCS 0x989680 ;  /* 0x009896800000895d */ /* 0x001fea0003900000 */
[----:B------:R-:W0:Y:S02]  /*2a9d0*/  @!P0 SYNCS.PHASECHK.TRANS64 P0, [R23+URZ+0x38860], R0 ;  /* 0x03886000170085a7 */ /* 0x000e24000800007f */
[----:B0-----:R-:W-:Y:S05]  /*2a9e0*/  @!P0 BRA `(.L_x_809) ;  /* 0xfffffffc00f08947 */ /* 0x001fea000383ffff */
.L_x_434:
[----:B------:R-:W-:Y:S05]  /*2a9f0*/  BSYNC B9 ;  /* 0x0000000000097941 */ /* 0x000fea0003800000 */
.L_x_431:
[----:B------:R-:W-:Y:S05]  /*2aa00*/  EXIT ;  /* 0x000000000000794d */ /* 0x000fea0003800000 */
.L_x_456:
[----:B0-----:R0:W1:Y:S02]  /*2aa10*/  SYNCS.PHASECHK.TRANS64.TRYWAIT P6, [R87+URZ+0x38890], R88 ;  /* 0x03889058570075a7 */ /* 0x00106400080c017f */
[----:B-1----:R-:W-:Y:S05]  /*2aa20*/  @!P6 NANOSLEEP.SYNCS 0x989680 ;  /* 0x009896800000e95d */ /* 0x002fea0003900000 */
[----:B------:R-:W1:Y:S02]  /*2aa30*/  @!P6 SYNCS.PHASECHK.TRANS64 P6, [R87+URZ+0x38890], R88 ;  /* 0x038890585700e5a7 */ /* 0x000e6400080c007f */
[----:B-1----:R-:W-:Y:S05]  /*2aa40*/  @!P6 BRA `(.L_x_456) ;  /* 0xfffffffc00f0e947 */ /* 0x002fea000383ffff */
[----:B------:R-:W-:Y:S05]  /*2aa50*/  BRA `(.L_x_810) ;  /* 0xfffffd9400707947 */ /* 0x000fea000383ffff */
.L_x_457:
[----:B------:R-:W-:Y:S01]  /*2aa60*/  BSSY B1, `(.L_x_811) ;  /* 0x0000008000017945 */ /* 0x000fe20003800000 */
[----:B------:R-:W-:Y:S02]  /*2aa70*/  IMAD.MOV.U32 R13, RZ, RZ, R116 ;  /* 0x000000ffff0d7224 */ /* 0x000fe400078e0074 */
[----:B------:R-:W-:Y:S02]  /*2aa80*/  IMAD.MOV.U32 R12, RZ, RZ, RZ ;  /* 0x000000ffff0c7224 */ /* 0x000fe400078e00ff */
[----:B------:R-:W-:Y:S02]  /*2aa90*/  IMAD.MOV.U32 R11, RZ, RZ, 0x181f ;  /* 0x0000181fff0b7424 */ /* 0x000fe400078e00ff */
[----:B------:R-:W-:-:S07]  /*2aaa0*/  IMAD.MOV.U32 R15, RZ, RZ, -0x1 ;  /* 0xffffffffff0f7424 */ /* 0x000fce00078e00ff */
[----:B0-----:R-:W-:Y:S05]  /*2aab0*/  WARPSYNC.COLLECTIVE R15, `(.L_x_812) ;  /* 0x000000000f087348 */ /* 0x001fea0003c00000 */
[----:B------:R1:W2:Y:S02]  /*2aac0*/  SHFL.IDX P6, R14, R13, R12, R11 ;  /* 0x0000000c0d0e7389 */ /* 0x0002a400000c000b */
[----:B012---:R-:W-:Y:S01]  /*2aad0*/  ENDCOLLECTIVE ;  /* 0x000000000000791b */ /* 0x007fe20003800000 */
.L_x_812:
[----:B------:R-:W-:Y:S05]  /*2aae0*/  BSYNC B1 ;  /* 0x0000000000017941 */ /* 0x000fea0003800000 */
.L_x_811:
[----:B------:R-:W-:Y:S02]  /*2aaf0*/  IMAD.MOV.U32 R13, RZ, RZ, R117 ;  /* 0x000000ffff0d7224 */ /* 0x000fe400078e0075 */
[----:B------:R-:W-:Y:S02]  /*2ab00*/  IMAD.MOV.U32 R12, RZ, RZ, RZ ;  /* 0x000000ffff0c7224 */ /* 0x000fe400078e00ff */
[----:B------:R-:W-:Y:S02]  /*2ab10*/  IMAD.MOV.U32 R11, RZ, RZ, 0x181f ;  /* 0x0000181fff0b7424 */ /* 0x000fe400078e00ff */
[----:B------:R-:W-:Y:S02]  /*2ab20*/  IMAD.MOV.U32 R15, RZ, RZ, -0x1 ;  /* 0xffffffffff0f7424 */ /* 0x000fe400078e00ff */
[----:B------:R-:W-:-:S07]  /*2ab30*/  IMAD.MOV.U32 R80, RZ, RZ, R14 ;  /* 0x000000ffff507224 */ /* 0x000fce00078e000e */
[----:B------:R-:W-:Y:S05]  /*2ab40*/  WARPSYNC.COLLECTIVE R15, `(.L_x_813) ;  /* 0x000000000f087348 */ /* 0x000fea0003c00000 */
[----:B------:R0:W1:Y:S02]  /*2ab50*/  SHFL.IDX P6, R14, R13, R12, R11 ;  /* 0x0000000c0d0e7389 */ /* 0x00006400000c000b */
[----:B01----:R-:W-:Y:S01]  /*2ab60*/  ENDCOLLECTIVE ;  /* 0x000000000000791b */ /* 0x003fe20003800000 */
.L_x_813:
[----:B------:R-:W-:Y:S01]  /*2ab70*/  IMAD.MOV.U32 R11, RZ, RZ, R14 ;  /* 0x000000ffff0b7224 */ /* 0x000fe200078e000e */
[----:B------:R-:W-:Y:S06]  /*2ab80*/  BRA `(.L_x_814) ;  /* 0xfffffd9400387947 */ /* 0x000fec000383ffff */
.L_x_474:
[----:B------:R-:W-:Y:S01]  /*2ab90*/  BSSY B1, `(.L_x_815) ;  /* 0x0000008000017945 */ /* 0x000fe20003800000 */
[----:B0---4-:R-:W-:Y:S02]  /*2aba0*/  IMAD.MOV.U32 R13, RZ, RZ, R116 ;  /* 0x000000ffff0d7224 */ /* 0x011fe400078e0074 */
[----:B------:R-:W-:Y:S02]  /*2abb0*/  IMAD.MOV.U32 R12, RZ, RZ, 0x1 ;  /* 0x00000001ff0c7424 */ /* 0x000fe400078e00ff */
[----:B---3--:R-:W-:Y:S02]  /*2abc0*/  IMAD.MOV.U32 R11, RZ, RZ, 0x181f ;  /* 0x0000181fff0b7424 */ /* 0x008fe400078e00ff */
[----:B------:R-:W-:-:S07]  /*2abd0*/  IMAD.MOV.U32 R15, RZ, RZ, -0x1 ;  /* 0xffffffffff0f7424 */ /* 0x000fce00078e00ff */
[----:B-12---:R-:W-:Y:S05]  /*2abe0*/  WARPSYNC.COLLECTIVE R15, `(.L_x_816) ;  /* 0x000000000f087348 */ /* 0x006fea0003c00000 */
[----:B------:R0:W3:Y:S02]  /*2abf0*/  SHFL.IDX P6, R14, R13, R12, R11 ;  /* 0x0000000c0d0e7389 */ /* 0x0000e400000c000b */
[----:B0123--:R-:W-:Y:S01]  /*2ac00*/  ENDCOLLECTIVE ;  /* 0x000000000000791b */ /* 0x00ffe20003800000 */
.L_x_816:
[----:B------:R-:W-:Y:S05]  /*2ac10*/  BSYNC B1 ;  /* 0x0000000000017941 */ /* 0x000fea0003800000 */
.L_x_815:
[----:B------:R-:W-:Y:S02]  /*2ac20*/  IMAD.MOV.U32 R13, RZ, RZ, R117 ;  /* 0x000000ffff0d7224 */ /* 0x000fe400078e0075 */
[----:B------:R-:W-:Y:S02]  /*2ac30*/  IMAD.MOV.U32 R12, RZ, RZ, 0x1 ;  /* 0x00000001ff0c7424 */ /* 0x000fe400078e00ff */
[----:B------:R-:W-:Y:S02]  /*2ac40*/  IMAD.MOV.U32 R11, RZ, RZ, 0x181f ;  /* 0x0000181fff0b7424 */ /* 0x000fe400078e00ff */
[----:B------:R-:W-:Y:S02]  /*2ac50*/  IMAD.MOV.U32 R15, RZ, RZ, -0x1 ;  /* 0xffffffffff0f7424 */ /* 0x000fe400078e00ff */
[----:B------:R-:W-:-:S07]  /*2ac60*/  IMAD.MOV.U32 R64, RZ, RZ, R14 ;  /* 0x000000ffff407224 */ /* 0x000fce00078e000e */
[----:B------:R-:W-:Y:S05]  /*2ac70*/  WARPSYNC.COLLECTIVE R15, `(.L_x_817) ;  /* 0x000000000f087348 */ /* 0x000fea0003c00000 */
[----:B------:R0:W1:Y:S02]  /*2ac80*/  SHFL.IDX P6, R14, R13, R12, R11 ;  /* 0x0000000c0d0e7389 */ /* 0x00006400000c000b */
[----:B01----:R-:W-:Y:S01]  /*2ac90*/  ENDCOLLECTIVE ;  /* 0x000000000000791b */ /* 0x003fe20003800000 */
.L_x_817:
[----:B------:R-:W-:Y:S01]  /*2aca0*/  IMAD.MOV.U32 R11, RZ, RZ, R14 ;  /* 0x000000ffff0b7224 */ /* 0x000fe200078e000e */
[----:B------:R-:W-:Y:S06]  /*2acb0*/  BRA `(.L_x_818) ;  /* 0xfffffda000b87947 */ /* 0x000fec000383ffff */
.L_x_491:
[----:B------:R-:W-:Y:S01]  /*2acc0*/  BSSY B1, `(.L_x_819) ;  /* 0x0000008000017945 */ /* 0x000fe20003800000 */
[----:B0---4-:R-:W-:Y:S02]  /*2acd0*/  IMAD.MOV.U32 R13, RZ, RZ, R116 ;  /* 0x000000ffff0d7224 */ /* 0x011fe400078e0074 */
[----:B------:R-:W-:Y:S02]  /*2ace0*/  IMAD.MOV.U32 R12, RZ, RZ, 0x2 ;  /* 0x00000002ff0c7424 */ /* 0x000fe400078e00ff */
[----:B------:R-:W-:Y:S02]  /*2acf0*/  IMAD.MOV.U32 R11, RZ, RZ, 0x181f ;  /* 0x0000181fff0b7424 */ /* 0x000fe400078e00ff */
[----:B------:R-:W-:-:S07]  /*2ad00*/  IMAD.MOV.U32 R15, RZ, RZ, -0x1 ;  /* 0xffffffffff0f7424 */ /* 0x000fce00078e00ff */
[----:B-123--:R-:W-:Y:S05]  /*2ad10*/  WARPSYNC.COLLECTIVE R15, `(.L_x_820) ;  /* 0x000000000f087348 */ /* 0x00efea0003c00000 */
[----:B------:R0:W4:Y:S02]  /*2ad20*/  SHFL.IDX P6, R14, R13, R12, R11 ;  /* 0x0000000c0d0e7389 */ /* 0x00012400000c000b */
[----:B01234-:R-:W-:Y:S01]  /*2ad30*/  ENDCOLLECTIVE ;  /* 0x000000000000791b */ /* 0x01ffe20003800000 */
.L_x_820:
[----:B------:R-:W-:Y:S05]  /*2ad40*/  BSYNC B1 ;  /* 0x0000000000017941 */ /* 0x000fea0003800000 */
.L_x_819:
        /* <DEDUP_REMOVED lines=8> */
.L_x_821:
[----:B------:R-:W-:Y:S01]  /*2add0*/  MOV R117, R14 ;  /* 0x0000000e00757202 */ /* 0x000fe20000000f00 */
[----:B------:R-:W-:Y:S06]  /*2ade0*/  BRA `(.L_x_822) ;  /* 0xfffffdb000407947 */ /* 0x000fec000383ffff */
.L_x_515:
[----:B0-----:R0:W1:Y:S02]  /*2adf0*/  SYNCS.PHASECHK.TRANS64.TRYWAIT P6, [R87+URZ+0x38890], R88 ;  /* 0x03889058570075a7 */ /* 0x00106400080c017f */
[----:B-1----:R-:W-:Y:S05]  /*2ae00*/  @!P6 NANOSLEEP.SYNCS 0x989680 ;  /* 0x009896800000e95d */ /* 0x002fea0003900000 */
[----:B------:R-:W1:Y:S02]  /*2ae10*/  @!P6 SYNCS.PHASECHK.TRANS64 P6, [R87+URZ+0x38890], R88 ;  /* 0x038890585700e5a7 */ /* 0x000e6400080c007f */
[----:B-1----:R-:W-:Y:S05]  /*2ae20*/  @!P6 BRA `(.L_x_515) ;  /* 0xfffffffc00f0e947 */ /* 0x002fea000383ffff */
[----:B------:R-:W-:Y:S05]  /*2ae30*/  BRA `(.L_x_823) ;  /* 0xfffffdc800d47947 */ /* 0x000fea000383ffff */
.L_x_516:
        /* <DEDUP_REMOVED lines=8> */
.L_x_825:
[----:B------:R-:W-:Y:S05]  /*2aec0*/  BSYNC B1 ;  /* 0x0000000000017941 */ /* 0x000fea0003800000 */
.L_x_824:
        /* <DEDUP_REMOVED lines=8> */
.L_x_826:
[----:B------:R-:W-:Y:S01]  /*2af50*/  IMAD.MOV.U32 R11, RZ, RZ, R14 ;  /* 0x000000ffff0b7224 */ /* 0x000fe200078e000e */
[----:B------:R-:W-:Y:S06]  /*2af60*/  BRA `(.L_x_827) ;  /* 0xfffffdc800a47947 */ /* 0x000fec000383ffff */
.L_x_525:
[----:B------:R-:W-:Y:S01]  /*2af70*/  BSSY B1, `(.L_x_828) ;  /* 0x0000008000017945 */ /* 0x000fe20003800000 */
[----:B---34-:R-:W-:Y:S02]  /*2af80*/  IMAD.MOV.U32 R13, RZ, RZ, R116 ;  /* 0x000000ffff0d7224 */ /* 0x018fe400078e0074 */
[----:B------:R-:W-:Y:S02]  /*2af90*/  IMAD.MOV.U32 R12, RZ, RZ, 0x1 ;  /* 0x00000001ff0c7424 */ /* 0x000fe400078e00ff */
[----:B------:R-:W-:Y:S02]  /*2afa0*/  IMAD.MOV.U32 R11, RZ, RZ, 0x181f ;  /* 0x0000181fff0b7424 */ /* 0x000fe400078e00ff */
[----:B------:R-:W-:-:S07]  /*2afb0*/  IMAD.MOV.U32 R15, RZ, RZ, -0x1 ;  /* 0xffffffffff0f7424 */ /* 0x000fce00078e00ff */
[----:B012---:R-:W-:Y:S05]  /*2afc0*/  WARPSYNC.COLLECTIVE R15, `(.L_x_829) ;  /* 0x000000000f087348 */ /* 0x007fea0003c00000 */
[----:B------:R3:W4:Y:S02]  /*2afd0*/  SHFL.IDX P6, R14, R13, R12, R11 ;  /* 0x0000000c0d0e7389 */ /* 0x00072400000c000b */
[----:B01234-:R-:W-:Y:S01]  /*2afe0*/  ENDCOLLECTIVE ;  /* 0x000000000000791b */ /* 0x01ffe20003800000 */
.L_x_829:
[----:B------:R-:W-:Y:S05]  /*2aff0*/  BSYNC B1 ;  /* 0x0000000000017941 */ /* 0x000fea0003800000 */
.L_x_828:
        /* <DEDUP_REMOVED lines=8> */
.L_x_830:
[----:B------:R-:W-:Y:S01]  /*2b080*/  IMAD.MOV.U32 R11, RZ, RZ, R14 ;  /* 0x000000ffff0b7224 */ /* 0x000fe200078e000e */
[----:B------:R-:W-:Y:S06]  /*2b090*/  BRA `(.L_x_831) ;  /* 0xfffffdd800947947 */ /* 0x000fec000383ffff */
.L_x_534:
[----:B------:R-:W-:Y:S01]  /*2b0a0*/  BSSY B1, `(.L_x_832) ;  /* 0x0000008000017945 */ /* 0x000fe20003800000 */
[----:B0--3--:R-:W-:Y:S02]  /*2b0b0*/  IMAD.MOV.U32 R13, RZ, RZ, R116 ;  /* 0x000000ffff0d7224 */ /* 0x009fe400078e0074 */
[----:B------:R-:W-:Y:S02]  /*2b0c0*/  IMAD.MOV.U32 R12, RZ, RZ, 0x2 ;  /* 0x00000002ff0c7424 */ /* 0x000fe400078e00ff */
[----:B------:R-:W-:Y:S02]  /*2b0d0*/  IMAD.MOV.U32 R11, RZ, RZ, 0x181f ;  /* 0x0000181fff0b7424 */ /* 0x000fe400078e00ff */
[----:B------:R-:W-:-:S07]  /*2b0e0*/  IMAD.MOV.U32 R15, RZ, RZ, -0x1 ;  /* 0xffffffffff0f7424 */ /* 0x000fce00078e00ff */
[----:B-12-4-:R-:W-:Y:S05]  /*2b0f0*/  WARPSYNC.COLLECTIVE R15, `(.L_x_833) ;  /* 0x000000000f087348 */ /* 0x016fea0003c00000 */
[----:B------:R0:W3:Y:S02]  /*2b100*/  SHFL.IDX P6, R14, R13, R12, R11 ;  /* 0x0000000c0d0e7389 */ /* 0x0000e400000c000b */
[----:B01234-:R-:W-:Y:S01]  /*2b110*/  ENDCOLLECTIVE ;  /* 0x000000000000791b */ /* 0x01ffe20003800000 */
.L_x_833:
[----:B------:R-:W-:Y:S05]  /*2b120*/  BSYNC B1 ;  /* 0x0000000000017941 */ /* 0x000fea0003800000 */
.L_x_832:
        /* <DEDUP_REMOVED lines=8> */
.L_x_834:
[----:B------:R-:W-:Y:S01]  /*2b1b0*/  IMAD.MOV.U32 R117, RZ, RZ, R14 ;  /* 0x000000ffff757224 */ /* 0x000fe200078e000e */
[----:B------:R-:W-:Y:S06]  /*2b1c0*/  BRA `(.L_x_835) ;  /* 0xfffffde800887947 */ /* 0x000fec000383ffff */
.L_x_543:
[----:B0-----:R0:W1:Y:S02]  /*2b1d0*/  SYNCS.PHASECHK.TRANS64.TRYWAIT P3, [R87+URZ+0x38890], R88 ;  /* 0x03889058570075a7 */ /* 0x001064000806017f */
[----:B-1----:R-:W-:Y:S05]  /*2b1e0*/  @!P3 NANOSLEEP.SYNCS 0x989680 ;  /* 0x009896800000b95d */ /* 0x002fea0003900000 */
[----:B------:R-:W1:Y:S02]  /*2b1f0*/  @!P3 SYNCS.PHASECHK.TRANS64 P3, [R87+URZ+0x38890], R88 ;  /* 0x038890585700b5a7 */ /* 0x000e64000806007f */
[----:B-1----:R-:W-:Y:S05]  /*2b200*/  @!P3 BRA `(.L_x_543) ;  /* 0xfffffffc00f0b947 */ /* 0x002fea000383ffff */
[----:B------:R-:W-:Y:S05]  /*2b210*/  BRA `(.L_x_836) ;  /* 0xfffffdf800e47947 */ /* 0x000fea000383ffff */
.L_x_544:
        /* <DEDUP_REMOVED lines=8> */
.L_x_838:
[----:B------:R-:W-:Y:S05]  /*2b2a0*/  BSYNC B1 ;  /* 0x0000000000017941 */ /* 0x000fea0003800000 */
.L_x_837:
        /* <DEDUP_REMOVED lines=8> */
.L_x_839:
[----:B------:R-:W-:Y:S01]  /*2b330*/  IMAD.MOV.U32 R39, RZ, RZ, R14 ;  /* 0x000000ffff277224 */ /* 0x000fe200078e000e */
[----:B------:R-:W-:Y:S06]  /*2b340*/  BRA `(.L_x_840) ;  /* 0xfffffdfc00007947 */ /* 0x000fec000383ffff */
.L_x_547:
[----:B------:R-:W-:Y:S01]  /*2b350*/  BSSY B1, `(.L_x_841) ;  /* 0x0000008000017945 */ /* 0x000fe20003800000 */
[----:B----4-:R-:W-:Y:S01]  /*2b360*/  IMAD.MOV.U32 R13, RZ, RZ, R35 ;  /* 0x000000ffff0d7224 */ /* 0x010fe200078e0023 */
[----:B------:R-:W-:Y:S01]  /*2b370*/  MOV R12, 0x1 ;  /* 0x00000001000c7802 */ /* 0x000fe20000000f00 */
[----:B------:R-:W-:Y:S02]  /*2b380*/  IMAD.MOV.U32 R11, RZ, RZ, 0x181f ;  /* 0x0000181fff0b7424 */ /* 0x000fe400078e00ff */
[----:B------:R-:W-:-:S07]  /*2b390*/  IMAD.MOV.U32 R15, RZ, RZ, -0x1 ;  /* 0xffffffffff0f7424 */ /* 0x000fce00078e00ff */
[----:B0123--:R-:W-:Y:S05]  /*2b3a0*/  WARPSYNC.COLLECTIVE R15, `(.L_x_842) ;  /* 0x000000000f087348 */ /* 0x00ffea0003c00000 */
[----:B------:R4:W0:Y:S02]  /*2b3b0*/  SHFL.IDX P6, R14, R13, R12, R11 ;  /* 0x0000000c0d0e7389 */ /* 0x00082400000c000b */
[----:B01234-:R-:W-:Y:S01]  /*2b3c0*/  ENDCOLLECTIVE ;  /* 0x000000000000791b */ /* 0x01ffe20003800000 */
.L_x_842:
[----:B------:R-:W-:Y:S05]  /*2b3d0*/  BSYNC B1 ;  /* 0x0000000000017941 */ /* 0x000fea0003800000 */
.L_x_841:
        /* <DEDUP_REMOVED lines=8> */
.L_x_843:
[----:B------:R-:W-:Y:S01]  /*2b460*/  IMAD.MOV.U32 R39, RZ, RZ, R14 ;  /* 0x000000ffff277224 */ /* 0x000fe200078e000e */
[----:B------:R-:W-:Y:S06]  /*2b470*/  BRA `(.L_x_844) ;  /* 0xfffffdfc00287947 */ /* 0x000fec000383ffff */
.L_x_550:
        /* <DEDUP_REMOVED lines=8> */
.L_x_846:
[----:B------:R-:W-:Y:S05]  /*2b500*/  BSYNC B1 ;  /* 0x0000000000017941 */ /* 0x000fea0003800000 */
.L_x_845:
        /* <DEDUP_REMOVED lines=8> */
.L_x_847:
[----:B------:R-:W-:Y:S01]  /*2b590*/  IMAD.MOV.U32 R37, RZ, RZ, R14 ;  /* 0x000000ffff257224 */ /* 0x000fe200078e000e */
[----:B------:R-:W-:Y:S06]  /*2b5a0*/  BRA `(.L_x_848) ;  /* 0xfffffdfc00547947 */ /* 0x000fec000383ffff */
.L_x_554:
[----:B------:R0:W0:Y:S02]  /*2b5b0*/  SYNCS.PHASECHK.TRANS64.TRYWAIT P0, [R87+URZ+0x388b0], R88 ;  /* 0x0388b058570075a7 */ /* 0x000024000800017f */
[----:B0-----:R-:W-:Y:S05]  /*2b5c0*/  @!P0 NANOSLEEP.SYNCS 0x989680 ;  /* 0x009896800000895d */ /* 0x001fea0003900000 */
[----:B------:R-:W0:Y:S02]  /*2b5d0*/  @!P0 SYNCS.PHASECHK.TRANS64 P0, [R87+URZ+0x388b0], R88 ;  /* 0x0388b058570085a7 */ /* 0x000e24000800007f */
[----:B0-----:R-:W-:Y:S05]  /*2b5e0*/  @!P0 BRA `(.L_x_554) ;  /* 0xfffffffc00f08947 */ /* 0x001fea000383ffff */
[----:B------:R-:W-:Y:S05]  /*2b5f0*/  BRA `(.L_x_849) ;  /* 0xfffffdfc00fc7947 */ /* 0x000fea000383ffff */
.L_x_576:
        /* <DEDUP_REMOVED lines=8> */
.L_x_851:
[----:B------:R-:W-:Y:S05]  /*2b680*/  BSYNC B1 ;  /* 0x0000000000017941 */ /* 0x000fea0003800000 */
.L_x_850:
        /* <DEDUP_REMOVED lines=8> */
.L_x_852:
[----:B------:R-:W-:Y:S02]  /*2b710*/  IMAD.MOV.U32 R13, RZ, RZ, R27 ;  /* 0x000000ffff0d7224 */ /* 0x000fe400078e001b */
[----:B------:R-:W-:-:S07]  /*2b720*/  IMAD.MOV.U32 R3, RZ, RZ, R14 ;  /* 0x000000ffff037224 */ /* 0x000fce00078e000e */
[----:B------:R-:W-:Y:S05]  /*2b730*/  WARPSYNC.COLLECTIVE R15, `(.L_x_853) ;  /* 0x000000000f087348 */ /* 0x000fea0003c00000 */
[----:B------:R0:W1:Y:S02]  /*2b740*/  SHFL.IDX P6, R14, R13, R12, R11 ;  /* 0x0000000c0d0e7389 */ /* 0x00006400000c000b */
[----:B01----:R-:W-:Y:S01]  /*2b750*/  ENDCOLLECTIVE ;  /* 0x000000000000791b */ /* 0x003fe20003800000 */
.L_x_853:
[----:B------:R-:W-:Y:S02]  /*2b760*/  IMAD.MOV.U32 R13, RZ, RZ, R32 ;  /* 0x000000ffff0d7224 */ /* 0x000fe400078e0020 */
[----:B------:R-:W-:-:S07]  /*2b770*/  IMAD.MOV.U32 R27, RZ, RZ, R14 ;  /* 0x000000ffff1b7224 */ /* 0x000fce00078e000e */
[----:B------:R-:W-:Y:S05]  /*2b780*/  WARPSYNC.COLLECTIVE R15, `(.L_x_854) ;  /* 0x000000000f087348 */ /* 0x000fea0003c00000 */
[----:B------:R0:W1:Y:S02]  /*2b790*/  SHFL.IDX P6, R14, R13, R12, R11 ;  /* 0x0000000c0d0e7389 */ /* 0x00006400000c000b */
[----:B01----:R-:W-:Y:S01]  /*2b7a0*/  ENDCOLLECTIVE ;  /* 0x000000000000791b */ /* 0x003fe20003800000 */
.L_x_854:
[----:B------:R-:W-:Y:S01]  /*2b7b0*/  IMAD.MOV.U32 R32, RZ, RZ, R14 ;  /* 0x000000ffff207224 */ /* 0x000fe200078e000e */
[----:B------:R-:W-:Y:S06]  /*2b7c0*/  BRA `(.L_x_855) ;  /* 0xfffffe1000b07947 */ /* 0x000fec000383ffff */
.L_x_580:
[----:B0-----:R0:W1:Y:S02]  /*2b7d0*/  SYNCS.PHASECHK.TRANS64.TRYWAIT P0, [R23+URZ+0x38800], R32 ;  /* 0x03880020170075a7 */ /* 0x001064000800017f */
[----:B-1----:R-:W-:Y:S05]  /*2b7e0*/  @!P0 NANOSLEEP.SYNCS 0x989680 ;  /* 0x009896800000895d */ /* 0x002fea0003900000 */
[----:B------:R-:W1:Y:S02]  /*2b7f0*/  @!P0 SYNCS.PHASECHK.TRANS64 P0, [R23+URZ+0x38800], R32 ;  /* 0x03880020170085a7 */ /* 0x000e64000800007f */
[----:B-1----:R-:W-:Y:S05]  /*2b800*/  @!P0 BRA `(.L_x_580) ;  /* 0xfffffffc00f08947 */ /* 0x002fea000383ffff */
[----:B------:R-:W-:Y:S05]  /*2b810*/  BRA `(.L_x_856) ;  /* 0xfffffe1800747947 */ /* 0x000fea000383ffff */
.L_x_612:
        /* <DEDUP_REMOVED lines=8> */
.L_x_858:
[----:B------:R-:W-:Y:S05]  /*2b8a0*/  BSYNC B1 ;  /* 0x0000000000017941 */ /* 0x000fea0003800000 */
.L_x_857:
        /* <DEDUP_REMOVED lines=8> */
.L_x_859:
[----:B------:R-:W-:Y:S01]  /*2b930*/  IMAD.MOV.U32 R13, RZ, RZ, R27 ;  /* 0x000000ffff0d7224 */ /* 0x000fe200078e001b */
[----:B------:R-:W-:-:S07]  /*2b940*/  MOV R30, R14 ;  /* 0x0000000e001e7202 */ /* 0x000fce0000000f00 */
[----:B------:R-:W-:Y:S05]  /*2b950*/  WARPSYNC.COLLECTIVE R15, `(.L_x_860) ;  /* 0x000000000f087348 */ /* 0x000fea0003c00000 */
[----:B------:R0:W1:Y:S02]  /*2b960*/  SHFL.IDX P6, R14, R13, R12, R11 ;  /* 0x0000000c0d0e7389 */ /* 0x00006400000c000b */
[----:B01----:R-:W-:Y:S01]  /*2b970*/  ENDCOLLECTIVE ;  /* 0x000000000000791b */ /* 0x003fe20003800000 */
.L_x_860:
[----:B------:R-:W-:Y:S02]  /*2b980*/  IMAD.MOV.U32 R13, RZ, RZ, R32 ;  /* 0x000000ffff0d7224 */ /* 0x000fe400078e0020 */
[----:B------:R-:W-:-:S07]  /*2b990*/  IMAD.MOV.U32 R3, RZ, RZ, R14 ;  /* 0x000000ffff037224 */ /* 0x000fce00078e000e */
[----:B------:R-:W-:Y:S05]  /*2b9a0*/  WARPSYNC.COLLECTIVE R15, `(.L_x_861) ;  /* 0x000000000f087348 */ /* 0x000fea0003c00000 */
[----:B------:R0:W1:Y:S02]  /*2b9b0*/  SHFL.IDX P6, R14, R13, R12, R11 ;  /* 0x0000000c0d0e7389 */ /* 0x00006400000c000b */
[----:B01----:R-:W-:Y:S01]  /*2b9c0*/  ENDCOLLECTIVE ;  /* 0x000000000000791b */ /* 0x003fe20003800000 */
.L_x_861:
[----:B------:R-:W-:Y:S01]  /*2b9d0*/  IMAD.MOV.U32 R32, RZ, RZ, R14 ;  /* 0x000000ffff207224 */ /* 0x000fe200078e000e */
[----:B------:R-:W-:Y:S06]  /*2b9e0*/  BRA `(.L_x_862) ;  /* 0xfffffe4400687947 */ /* 0x000fec000383ffff */
.L_x_616:
[----:B0-----:R0:W1:Y:S02]  /*2b9f0*/  SYNCS.PHASECHK.TRANS64.TRYWAIT P0, [R23+URZ+0x38800], R20 ;  /* 0x03880014170075a7 */ /* 0x001064000800017f */
[----:B-1----:R-:W-:Y:S05]  /*2ba00*/  @!P0 NANOSLEEP.SYNCS 0x989680 ;  /* 0x009896800000895d */ /* 0x002fea0003900000 */
[----:B------:R-:W1:Y:S02]  /*2ba10*/  @!P0 SYNCS.PHASECHK.TRANS64 P0, [R23+URZ+0x38800], R20 ;  /* 0x03880014170085a7 */ /* 0x000e64000800007f */
[----:B-1----:R-:W-:Y:S05]  /*2ba20*/  @!P0 BRA `(.L_x_616) ;  /* 0xfffffffc00f08947 */ /* 0x002fea000383ffff */
[----:B------:R-:W-:Y:S05]  /*2ba30*/  BRA `(.L_x_863) ;  /* 0xfffffe4800d87947 */ /* 0x000fea000383ffff */
.L_x_634:
[----:B-1----:R1:W0:Y:S02]  /*2ba40*/  SYNCS.PHASECHK.TRANS64.TRYWAIT P1, [R0+URZ+0x38830], R3 ;  /* 0x03883003000075a7 */ /* 0x002224000802017f */
[----:B0-----:R-:W-:Y:S05]  /*2ba50*/  @!P1 NANOSLEEP.SYNCS 0x989680 ;  /* 0x009896800000995d */ /* 0x001fea0003900000 */
[----:B------:R-:W0:Y:S02]  /*2ba60*/  @!P1 SYNCS.PHASECHK.TRANS64 P1, [R0+URZ+0x38830], R3 ;  /* 0x03883003000095a7 */ /* 0x000e24000802007f */
[----:B0-----:R-:W-:Y:S05]  /*2ba70*/  @!P1 BRA `(.L_x_634) ;  /* 0xfffffffc00f09947 */ /* 0x001fea000383ffff */
[----:B------:R-:W-:Y:S05]  /*2ba80*/  BRA `(.L_x_633) ;  /* 0xfffffe8000447947 */ /* 0x000fea000383ffff */
.L_x_642:
[----:B-1----:R1:W2:Y:S02]  /*2ba90*/  SYNCS.PHASECHK.TRANS64.TRYWAIT P1, [R9+URZ+0x38830], R3 ;  /* 0x03883003090075a7 */ /* 0x0022a4000802017f */
[----:B--2---:R-:W-:Y:S05]  /*2baa0*/  @!P1 NANOSLEEP.SYNCS 0x989680 ;  /* 0x009896800000995d */ /* 0x004fea0003900000 */
[----:B------:R-:W2:Y:S02]  /*2bab0*/  @!P1 SYNCS.PHASECHK.TRANS64 P1, [R9+URZ+0x38830], R3 ;  /* 0x03883003090095a7 */ /* 0x000ea4000802007f */
[----:B--2---:R-:W-:Y:S05]  /*2bac0*/  @!P1 BRA `(.L_x_642) ;  /* 0xfffffffc00f09947 */ /* 0x004fea000383ffff */
[----:B------:R-:W-:Y:S05]  /*2bad0*/  BRA `(.L_x_641) ;  /* 0xfffffecc00c47947 */ /* 0x000fea000383ffff */
.L_x_647:
[----:B---3--:R3:W4:Y:S02]  /*2bae0*/  SYNCS.PHASECHK.TRANS64.TRYWAIT P1, [R6+URZ+0x38850], R0 ;  /* 0x03885000060075a7 */ /* 0x008724000802017f */
[----:B----4-:R-:W-:Y:S05]  /*2baf0*/  @!P1 NANOSLEEP.SYNCS 0x989680 ;  /* 0x009896800000995d */ /* 0x010fea0003900000 */
[----:B------:R-:W4:Y:S02]  /*2bb00*/  @!P1 SYNCS.PHASECHK.TRANS64 P1, [R6+URZ+0x38850], R0 ;  /* 0x03885000060095a7 */ /* 0x000f24000802007f */
[----:B----4-:R-:W-:Y:S05]  /*2bb10*/  @!P1 BRA `(.L_x_647) ;  /* 0xfffffffc00f09947 */ /* 0x010fea000383ffff */
[----:B------:R-:W-:Y:S05]  /*2bb20*/  BRA `(.L_x_646) ;  /* 0xffffff0400847947 */ /* 0x000fea000383ffff */
.L_x_655:
[----:B-1----:R1:W2:Y:S02]  /*2bb30*/  SYNCS.PHASECHK.TRANS64.TRYWAIT P1, [R2+URZ+0x38850], R0 ;  /* 0x03885000020075a7 */ /* 0x0022a4000802017f */
[----:B--2---:R-:W-:Y:S05]  /*2bb40*/  @!P1 NANOSLEEP.SYNCS 0x989680 ;  /* 0x009896800000995d */ /* 0x004fea0003900000 */
[----:B------:R-:W2:Y:S02]  /*2bb50*/  @!P1 SYNCS.PHASECHK.TRANS64 P1, [R2+URZ+0x38850], R0 ;  /* 0x03885000020095a7 */ /* 0x000ea4000802007f */
[----:B--2---:R-:W-:Y:S05]  /*2bb60*/  @!P1 BRA `(.L_x_655) ;  /* 0xfffffffc00f09947 */ /* 0x004fea000383ffff */
[----:B------:R-:W-:Y:S05]  /*2bb70*/  BRA `(.L_x_654) ;  /* 0xffffff1c00b47947 */ /* 0x000fea000383ffff */
.L_x_695:
        /* <DEDUP_REMOVED lines=8> */
[----:B------:R-:W-:Y:S05]  /*2bc00*/  WARPSYNC.COLLECTIVE R15, `(.L_x_865) ;  /* 0x000000000f087348 */ /* 0x000fea0003c00000 */
[----:B------:R0:W1:Y:S02]  /*2bc10*/  SHFL.IDX P6, R14, R13, R12, R11 ;  /* 0x0000000c0d0e7389 */ /* 0x00006400000c000b */
[----:B01----:R-:W-:Y:S01]  /*2bc20*/  ENDCOLLECTIVE ;  /* 0x000000000000791b */ /* 0x003fe20003800000 */
.L_x_865:
[----:B------:R-:W-:Y:S05]  /*2bc30*/  BSYNC B1 ;  /* 0x0000000000017941 */ /* 0x000fea0003800000 */
.L_x_864:
[----:B------:R-:W-:Y:S05]  /*2bc40*/  BRA `(.L_x_866) ;  /* 0xffffff8800b47947 */ /* 0x000fea000383ffff */
.L_x_697:
[----:B------:R-:W-:Y:S01]  /*2bc50*/  BSSY B1, `(.L_x_867) ;  /* 0x0000006000017945 */ /* 0x000fe20003800000 */
[----:B------:R-:W-:-:S07]  /*2bc60*/  IMAD.MOV.U32 R15, RZ, RZ, -0x1 ;  /* 0xffffffffff0f7424 */ /* 0x000fce00078e00ff */
[----:B0-----:R-:W-:Y:S05]  /*2bc70*/  WARPSYNC.COLLECTIVE R15, `(.L_x_868) ;  /* 0x000000000f0c7348 */ /* 0x001fea0003c00000 */
[----:B------:R-:W-:Y:S02]  /*2bc80*/  ELECT P6, UR62, PT ;  /* 0x00000000003e782f */ /* 0x000fe400038c0000 */
[----:B------:R-:W-:Y:S01]  /*2bc90*/  MOV R14, UR62 ;  /* 0x0000003e000e7c02 */ /* 0x000fe20008000f00 */
[----:B0-----:R-:W-:Y:S10]  /*2bca0*/  ENDCOLLECTIVE ;  /* 0x000000000000791b */ /* 0x001ff40003800000 */
.L_x_868:
[----:B------:R-:W-:Y:S05]  /*2bcb0*/  BSYNC B1 ;  /* 0x0000000000017941 */ /* 0x000fea0003800000 */
.L_x_867:
[----:B------:R-:W-:Y:S05]  /*2bcc0*/  BRA `(.L_x_696) ;  /* 0xffffff8800ac7947 */ /* 0x000fea000383ffff */
.L_x_699:
[----:B0-----:R0:W1:Y:S02]  /*2bcd0*/  SYNCS.PHASECHK.TRANS64.TRYWAIT P0, [R16+URZ+0x38820], R8 ;  /* 0x03882008100075a7 */ /* 0x001064000800017f */
[----:B-1----:R-:W-:Y:S05]  /*2bce0*/  @!P0 NANOSLEEP.SYNCS 0x989680 ;  /* 0x009896800000895d */ /* 0x002fea0003900000 */
[----:B------:R-:W1:Y:S02]  /*2bcf0*/  @!P0 SYNCS.PHASECHK.TRANS64 P0, [R16+URZ+0x38820], R8 ;  /* 0x03882008100085a7 */ /* 0x000e64000800007f */
[----:B-1----:R-:W-:Y:S05]  /*2bd00*/  @!P0 BRA `(.L_x_699) ;  /* 0xfffffffc00f08947 */ /* 0x002fea000383ffff */
[----:B------:R-:W-:Y:S05]  /*2bd10*/  BRA `(.L_x_869) ;  /* 0xffffff8800bc7947 */ /* 0x000fea000383ffff */
.L_x_703:
[----:B-1----:R1:W2:Y:S02]  /*2bd20*/  SYNCS.PHASECHK.TRANS64.TRYWAIT P0, [R12+URZ+0x388a0], R11 ;  /* 0x0388a00b0c0075a7 */ /* 0x0022a4000800017f */
[----:B--2---:R-:W-:Y:S05]  /*2bd30*/  @!P0 NANOSLEEP.SYNCS 0x989680 ;  /* 0x009896800000895d */ /* 0x004fea0003900000 */
[----:B------:R-:W2:Y:S02]  /*2bd40*/  @!P0 SYNCS.PHASECHK.TRANS64 P0, [R12+URZ+0x388a0], R11 ;  /* 0x0388a00b0c0085a7 */ /* 0x000ea4000800007f */
[----:B--2---:R-:W-:Y:S05]  /*2bd50*/  @!P0 BRA `(.L_x_703) ;  /* 0xfffffffc00f08947 */ /* 0x004fea000383ffff */
[----:B------:R-:W-:Y:S05]  /*2bd60*/  BRA `(.L_x_870) ;  /* 0xffffff8800d47947 */ /* 0x000fea000383ffff */
.L_x_711:
[----:B0-----:R0:W2:Y:S02]  /*2bd70*/  SYNCS.PHASECHK.TRANS64.TRYWAIT P0, [R12+URZ+0x388c0], R11 ;  /* 0x0388c00b0c0075a7 */ /* 0x0010a4000800017f */
[----:B--2---:R-:W-:Y:S05]  /*2bd80*/  @!P0 NANOSLEEP.SYNCS 0x989680 ;  /* 0x009896800000895d */ /* 0x004fea0003900000 */
[----:B------:R-:W2:Y:S02]  /*2bd90*/  @!P0 SYNCS.PHASECHK.TRANS64 P0, [R12+URZ+0x388c0], R11 ;  /* 0x0388c00b0c0085a7 */ /* 0x000ea4000800007f */
[----:B--2---:R-:W-:Y:S05]  /*2bda0*/  @!P0 BRA `(.L_x_711) ;  /* 0xfffffffc00f08947 */ /* 0x004fea000383ffff */
[----:B------:R-:W-:Y:S05]  /*2bdb0*/  BRA `(.L_x_871) ;  /* 0xffffff9000107947 */ /* 0x000fea000383ffff */
.L_x_721:
[----:B-1----:R1:W2:Y:S02]  /*2bdc0*/  SYNCS.PHASECHK.TRANS64.TRYWAIT P2, [R11+URZ+0x388a0], R10 ;  /* 0x0388a00a0b0075a7 */ /* 0x0022a4000804017f */
[----:B--2---:R-:W-:Y:S05]  /*2bdd0*/  @!P2 NANOSLEEP.SYNCS 0x989680 ;  /* 0x009896800000a95d */ /* 0x004fea0003900000 */
[----:B------:R-:W2:Y:S02]  /*2bde0*/  @!P2 SYNCS.PHASECHK.TRANS64 P2, [R11+URZ+0x388a0], R10 ;  /* 0x0388a00a0b00a5a7 */ /* 0x000ea4000804007f */
[----:B--2---:R-:W-:Y:S05]  /*2bdf0*/  @!P2 BRA `(.L_x_721) ;  /* 0xfffffffc00f0a947 */ /* 0x004fea000383ffff */
[----:B------:R-:W-:Y:S05]  /*2be00*/  BRA `(.L_x_872) ;  /* 0xffffff9400847947 */ /* 0x000fea000383ffff */
.L_x_729:
[----:B0-----:R0:W2:Y:S02]  /*2be10*/  SYNCS.PHASECHK.TRANS64.TRYWAIT P2, [R11+URZ+0x388c0], R10 ;  /* 0x0388c00a0b0075a7 */ /* 0x0010a4000804017f */
[----:B--2---:R-:W-:Y:S05]  /*2be20*/  @!P2 NANOSLEEP.SYNCS 0x989680 ;  /* 0x009896800000a95d */ /* 0x004fea0003900000 */
[----:B------:R-:W2:Y:S02]  /*2be30*/  @!P2 SYNCS.PHASECHK.TRANS64 P2, [R11+URZ+0x388c0], R10 ;  /* 0x0388c00a0b00a5a7 */ /* 0x000ea4000804007f */
[----:B--2---:R-:W-:Y:S05]  /*2be40*/  @!P2 BRA `(.L_x_729) ;  /* 0xfffffffc00f0a947 */ /* 0x004fea000383ffff */
[----:B------:R-:W-:Y:S05]  /*2be50*/  BRA `(.L_x_873) ;  /* 0xffffff9800bc7947 */ /* 0x000fea000383ffff */
.L_x_747:
        /* <DEDUP_REMOVED lines=11> */
.L_x_875:
[----:B------:R-:W-:Y:S05]  /*2bf10*/  BSYNC B0 ;  /* 0x0000000000007941 */ /* 0x000fea0003800000 */
.L_x_874:
[----:B------:R-:W-:Y:S05]  /*2bf20*/  BRA `(.L_x_876) ;  /* 0xffffffa800c07947 */ /* 0x000fea000383ffff */
.L_x_750:
[----:B0-----:R0:W1:Y:S02]  /*2bf30*/  SYNCS.PHASECHK.TRANS64.TRYWAIT P0, [R5+URZ+0x38840], R2 ;  /* 0x03884002050075a7 */ /* 0x001064000800017f */
[----:B-1----:R-:W-:Y:S05]  /*2bf40*/  @!P0 NANOSLEEP.SYNCS 0x989680 ;  /* 0x009896800000895d */ /* 0x002fea0003900000 */
[----:B------:R-:W1:Y:S02]  /*2bf50*/  @!P0 SYNCS.PHASECHK.TRANS64 P0, [R5+URZ+0x38840], R2 ;  /* 0x03884002050085a7 */ /* 0x000e64000800007f */
[----:B-1----:R-:W-:Y:S05]  /*2bf60*/  @!P0 BRA `(.L_x_750) ;  /* 0xfffffffc00f08947 */ /* 0x002fea000383ffff */
[----:B------:R-:W-:Y:S05]  /*2bf70*/  BRA `(.L_x_877) ;  /* 0xffffffac00107947 */ /* 0x000fea000383ffff */
.L_x_751:
        /* <DEDUP_REMOVED lines=8> */
.L_x_879:
[----:B------:R-:W-:Y:S05]  /*2c000*/  BSYNC B0 ;  /* 0x0000000000007941 */ /* 0x000fea0003800000 */
.L_x_878:
[----:B------:R-:W-:Y:S01]  /*2c010*/  IMAD.MOV.U32 R13, RZ, RZ, R0 ;  /* 0x000000ffff0d7224 */ /* 0x000fe200078e0000 */
[C---:B------:R-:W-:Y:S01]  /*2c020*/  LOP3.LUT P5, RZ, R18.reuse, 0x10, RZ, 0xc0, !PT ;  /* 0x0000001012ff7812 */ /* 0x040fe200078ac0ff */
[----:B------:R-:W-:Y:S01]  /*2c030*/  IMAD.MOV.U32 R12, RZ, RZ, RZ ;  /* 0x000000ffff0c7224 */ /* 0x000fe200078e00ff */
[C---:B------:R-:W-:Y:S01]  /*2c040*/  LOP3.LUT P4, RZ, R18.reuse, 0x8, RZ, 0xc0, !PT ;  /* 0x0000000812ff7812 */ /* 0x040fe2000788c0ff */
[----:B------:R-:W-:Y:S01]  /*2c050*/  IMAD.MOV.U32 R11, RZ, RZ, 0x181f ;  /* 0x0000181fff0b7424 */ /* 0x000fe200078e00ff */
[C---:B------:R-:W-:Y:S01]  /*2c060*/  LOP3.LUT P3, RZ, R18.reuse, 0x4, RZ, 0xc0, !PT ;  /* 0x0000000412ff7812 */ /* 0x040fe2000786c0ff */
[----:B------:R-:W-:Y:S01]  /*2c070*/  IMAD.MOV.U32 R15, RZ, RZ, -0x1 ;  /* 0xffffffffff0f7424 */ /* 0x000fe200078e00ff */
[----:B------:R-:W-:Y:S01]  /*2c080*/  LOP3.LUT P2, RZ, R18, 0x2, RZ, 0xc0, !PT ;  /* 0x0000000212ff7812 */ /* 0x000fe2000784c0ff */
[----:B------:R-:W-:Y:S02]  /*2c090*/  IMAD.MOV.U32 R2, RZ, RZ, R14 ;  /* 0x000000ffff027224 */ /* 0x000fe400078e000e */
[----:B------:R-:W-:-:S10]  /*2c0a0*/  @P0 IMAD R9, R7, 0x2, R16 ;  /* 0x0000000207090824 */ /* 0x000fd400078e0210 */
[----:B------:R-:W-:Y:S05]  /*2c0b0*/  WARPSYNC.COLLECTIVE R15, `(.L_x_880) ;  /* 0x000000000f087348 */ /* 0x000fea0003c00000 */
[----:B------:R0:W1:Y:S02]  /*2c0c0*/  SHFL.IDX P6, R14, R13, R12, R11 ;  /* 0x0000000c0d0e7389 */ /* 0x00006400000c000b */
[----:B01----:R-:W-:Y:S01]  /*2c0d0*/  ENDCOLLECTIVE ;  /* 0x000000000000791b */ /* 0x003fe20003800000 */
.L_x_880:
[----:B------:R-:W-:Y:S01]  /*2c0e0*/  ULDC.64 UR4, c[0x0][0x208] ;  /* 0x0000820000047ab9 */ /* 0x000fe20000000a00 */
[----:B------:R-:W-:Y:S02]  /*2c0f0*/  IMAD.MOV.U32 R13, RZ, RZ, R6 ;  /* 0x000000ffff0d7224 */ /* 0x000fe400078e0006 */
[----:B------:R-:W-:Y:S02]  /*2c100*/  IMAD.MOV.U32 R12, RZ, RZ, 0x1 ;  /* 0x00000001ff0c7424 */ /* 0x000fe400078e00ff */
[----:B------:R-:W-:-:S05]  /*2c110*/  IMAD.MOV.U32 R3, RZ, RZ, R14 ;  /* 0x000000ffff037224 */ /* 0x000fca00078e000e */
[----:B------:R-:W-:-:S05]  /*2c120*/  @P0 LEA R3, P1, R34, R3, 0x1 ;  /* 0x0000000322030211 */ /* 0x000fca00078208ff */
[----:B------:R-:W-:Y:S01]  /*2c130*/  @P0 IMAD.X R2, RZ, RZ, R2, P1 ;  /* 0x000000ffff020224 */ /* 0x000fe200008e0602 */
[----:B------:R-:W-:-:S04]  /*2c140*/  ISETP.GE.AND P1, PT, R4, 0x11, PT ;  /* 0x000000110400780c */ /* 0x000fc80003f26270 */
[----:B------:R-:W-:-:S04]  /*2c150*/  @P0 LOP3.LUT R3, R3, R2, RZ, 0x3c, !PT ;  /* 0x0000000203030212 */ /* 0x000fc800078e3cff */
[----:B------:R-:W-:-:S04]  /*2c160*/  @P0 LOP3.LUT R2, R3, R2, RZ, 0x3c, !PT ;  /* 0x0000000203020212 */ /* 0x000fc800078e3cff */
[----:B------:R-:W-:Y:S01]  /*2c170*/  @P0 LOP3.LUT R3, R3, R2, RZ, 0x3c, !PT ;  /* 0x0000000203030212 */ /* 0x000fe200078e3cff */
[----:B------:R-:W-:-:S04]  /*2c180*/  @P1 IMAD R21, R7, 0x2, R16 ;  /* 0x0000000207151824 */ /* 0x000fc800078e0210 */
        /* <DEDUP_REMOVED lines=10> */
.L_x_881:
[----:B------:R-:W-:Y:S02]  /*2c230*/  IMAD.MOV.U32 R13, RZ, RZ, R0 ;  /* 0x000000ffff0d7224 */ /* 0x000fe400078e0000 */
[----:B------:R-:W-:-:S07]  /*2c240*/  IMAD.MOV.U32 R8, RZ, RZ, R14 ;  /* 0x000000ffff087224 */ /* 0x000fce00078e000e */
[----:B------:R-:W-:Y:S05]  /*2c250*/  WARPSYNC.COLLECTIVE R15, `(.L_x_882) ;  /* 0x000000000f087348 */ /* 0x000fea0003c00000 */
[----:B------:R0:W1:Y:S02]  /*2c260*/  SHFL.IDX P6, R14, R13, R12, R11 ;  /* 0x0000000c0d0e7389 */ /* 0x00006400000c000b */
[----:B01----:R-:W-:Y:S01]  /*2c270*/  ENDCOLLECTIVE ;  /* 0x000000000000791b */ /* 0x003fe20003800000 */
.L_x_882:
[----:B------:R-:W-:Y:S01]  /*2c280*/  ULDC.64 UR4, c[0x0][0x208] ;  /* 0x0000820000047ab9 */ /* 0x000fe20000000a00 */
[----:B------:R-:W-:Y:S02]  /*2c290*/  IMAD.MOV.U32 R13, RZ, RZ, R6 ;  /* 0x000000ffff0d7224 */ /* 0x000fe400078e0006 */
[----:B------:R-:W-:Y:S02]  /*2c2a0*/  IMAD.MOV.U32 R12, RZ, RZ, 0x2 ;  /* 0x00000002ff0c7424 */ /* 0x000fe400078e00ff */
[----:B------:R-:W-:-:S05]  /*2c2b0*/  IMAD.MOV.U32 R2, RZ, RZ, R14 ;  /* 0x000000ffff027224 */ /* 0x000fca00078e000e */
[----:B------:R-:W-:-:S05]  /*2c2c0*/  @P1 LEA R2, P0, R34, R2, 0x1 ;  /* 0x0000000222021211 */ /* 0x000fca00078008ff */
[----:B------:R-:W-:-:S05]  /*2c2d0*/  @P1 IMAD.X R3, RZ, RZ, R8, P0 ;  /* 0x000000ffff031224 */ /* 0x000fca00000e0608 */
        /* <DEDUP_REMOVED lines=11> */
.L_x_883:
[----:B------:R-:W-:Y:S02]  /*2c390*/  @P1 IMAD R9, R7, 0x2, R16 ;  /* 0x0000000207091824 */ /* 0x000fe400078e0210 */
[----:B------:R-:W-:Y:S02]  /*2c3a0*/  IMAD.MOV.U32 R13, RZ, RZ, R0 ;  /* 0x000000ffff0d7224 */ /* 0x000fe400078e0000 */
[----:B------:R-:W-:-:S07]  /*2c3b0*/  IMAD.MOV.U32 R8, RZ, RZ, R14 ;  /* 0x000000ffff087224 */ /* 0x000fce00078e000e */
[----:B------:R-:W-:Y:S05]  /*2c3c0*/  WARPSYNC.COLLECTIVE R15, `(.L_x_884) ;  /* 0x000000000f087348 */ /* 0x000fea0003c00000 */
[----:B------:R0:W1:Y:S02]  /*2c3d0*/  SHFL.IDX P6, R14, R13, R12, R11 ;  /* 0x0000000c0d0e7389 */ /* 0x00006400000c000b */
[----:B01----:R-:W-:Y:S01]  /*2c3e0*/  ENDCOLLECTIVE ;  /* 0x000000000000791b */ /* 0x003fe20003800000 */
.L_x_884:
        /* <DEDUP_REMOVED lines=17> */
.L_x_885:
[----:B------:R-:W-:Y:S02]  /*2c500*/  @P1 IMAD R21, R7, 0x2, R16 ;  /* 0x0000000207151824 */ /* 0x000fe400078e0210 */
[----:B------:R-:W-:Y:S01]  /*2c510*/  IMAD.MOV.U32 R13, RZ, RZ, R0 ;  /* 0x000000ffff0d7224 */ /* 0x000fe200078e0000 */
[----:B------:R-:W-:-:S07]  /*2c520*/  MOV R8, R14 ;  /* 0x0000000e00087202 */ /* 0x000fce0000000f00 */
[----:B------:R-:W-:Y:S05]  /*2c530*/  WARPSYNC.COLLECTIVE R15, `(.L_x_886) ;  /* 0x000000000f087348 */ /* 0x000fea0003c00000 */
[----:B------:R0:W1:Y:S02]  /*2c540*/  SHFL.IDX P6, R14, R13, R12, R11 ;  /* 0x0000000c0d0e7389 */ /* 0x00006400000c000b */
[----:B01----:R-:W-:Y:S01]  /*2c550*/  ENDCOLLECTIVE ;  /* 0x000000000000791b */ /* 0x003fe20003800000 */
.L_x_886:
        /* <DEDUP_REMOVED lines=16> */
.L_x_887:
[----:B------:R-:W-:Y:S02]  /*2c660*/  IMAD.MOV.U32 R13, RZ, RZ, R0 ;  /* 0x000000ffff0d7224 */ /* 0x000fe400078e0000 */
[----:B------:R-:W-:-:S07]  /*2c670*/  IMAD.MOV.U32 R8, RZ, RZ, R14 ;  /* 0x000000ffff087224 */ /* 0x000fce00078e000e */
[----:B------:R-:W-:Y:S05]  /*2c680*/  WARPSYNC.COLLECTIVE R15, `(.L_x_888) ;  /* 0x000000000f087348 */ /* 0x000fea0003c00000 */
[----:B------:R0:W1:Y:S02]  /*2c690*/  SHFL.IDX P6, R14, R13, R12, R11 ;  /* 0x0000000c0d0e7389 */ /* 0x00006400000c000b */
[----:B01----:R-:W-:Y:S01]  /*2c6a0*/  ENDCOLLECTIVE ;  /* 0x000000000000791b */ /* 0x003fe20003800000 */
.L_x_888:
[----:B------:R-:W-:Y:S01]  /*2c6b0*/  IMAD.MOV.U32 R0, RZ, RZ, R14 ;  /* 0x000000ffff007224 */ /* 0x000fe200078e000e */
[----:B------:R-:W-:Y:S06]  /*2c6c0*/  BRA `(.L_x_889) ;  /* 0xffffffa8006c7947 */ /* 0x000fec000383ffff */
.L_x_758:
        /* <DEDUP_REMOVED lines=9> */
.L_x_890:
[----:B------:R-:W-:Y:S01]  /*2c760*/  ISETP.GE.AND P1, PT, R0, R6, PT ;  /* 0x000000060000720c */ /* 0x000fe20003f26270 */
[----:B------:R-:W-:Y:S02]  /*2c770*/  IMAD.MOV.U32 R13, RZ, RZ, R5 ;  /* 0x000000ffff0d7224 */ /* 0x000fe400078e0005 */
[----:B------:R-:W-:-:S10]  /*2c780*/  IMAD.MOV.U32 R2, RZ, RZ, R14 ;  /* 0x000000ffff027224 */ /* 0x000fd400078e000e */
[----:B------:R-:W-:Y:S05]  /*2c790*/  WARPSYNC.COLLECTIVE R15, `(.L_x_891) ;  /* 0x000000000f087348 */ /* 0x000fea0003c00000 */
[----:B------:R0:W1:Y:S02]  /*2c7a0*/  SHFL.IDX P6, R14, R13, R12, R11 ;  /* 0x0000000c0d0e7389 */ /* 0x00006400000c000b */
[----:B01----:R-:W-:Y:S01]  /*2c7b0*/  ENDCOLLECTIVE ;  /* 0x000000000000791b */ /* 0x003fe20003800000 */
.L_x_891:
[----:B------:R-:W-:Y:S01]  /*2c7c0*/  ULDC.64 UR4, c[0x0][0x208] ;  /* 0x0000820000047ab9 */ /* 0x000fe20000000a00 */
[----:B------:R-:W-:Y:S02]  /*2c7d0*/  IMAD.MOV.U32 R13, RZ, RZ, R4 ;  /* 0x000000ffff0d7224 */ /* 0x000fe400078e0004 */
[----:B------:R-:W-:Y:S02]  /*2c7e0*/  IMAD.MOV.U32 R12, RZ, RZ, 0x1 ;  /* 0x00000001ff0c7424 */ /* 0x000fe400078e00ff */
[----:B------:R-:W-:-:S05]  /*2c7f0*/  IMAD.MOV.U32 R3, RZ, RZ, R14 ;  /* 0x000000ffff037224 */ /* 0x000fca00078e000e */
[----:B------:R-:W-:-:S05]  /*2c800*/  @!P1 LEA R7, P5, R34, R3, 0x1 ;  /* 0x0000000322079211 */ /* 0x000fca00078a08ff */
[----:B------:R-:W-:Y:S02]  /*2c810*/  @!P1 IMAD.X R3, RZ, RZ, R2, P5 ;  /* 0x000000ffff039224 */ /* 0x000fe400028e0602 */
[----:B------:R-:W-:Y:S02]  /*2c820*/  @!P1 IMAD.MOV.U32 R2, RZ, RZ, R7 ;  /* 0x000000ffff029224 */ /* 0x000fe400078e0007 */
[----:B------:R-:W-:-:S03]  /*2c830*/  VIADD R7, R0, 0x10 ;  /* 0x0000001000077836 */ /* 0x000fc60000000000 */
        /* <DEDUP_REMOVED lines=11> */
.L_x_892:
[----:B------:R-:W-:Y:S02]  /*2c8f0*/  IMAD.MOV.U32 R13, RZ, RZ, R5 ;  /* 0x000000ffff0d7224 */ /* 0x000fe400078e0005 */
[----:B------:R-:W-:-:S07]  /*2c900*/  IMAD.MOV.U32 R2, RZ, RZ, R14 ;  /* 0x000000ffff027224 */ /* 0x000fce00078e000e */
[----:B------:R-:W-:Y:S05]  /*2c910*/  WARPSYNC.COLLECTIVE R15, `(.L_x_893) ;  /* 0x000000000f087348 */ /* 0x000fea0003c00000 */
[----:B------:R0:W1:Y:S02]  /*2c920*/  SHFL.IDX P6, R14, R13, R12, R11 ;  /* 0x0000000c0d0e7389 */ /* 0x00006400000c000b */
[----:B01----:R-:W-:Y:S01]  /*2c930*/  ENDCOLLECTIVE ;  /* 0x000000000000791b */ /* 0x003fe20003800000 */
.L_x_893:
[----:B------:R-:W-:Y:S01]  /*2c940*/  ULDC.64 UR4, c[0x0][0x208] ;  /* 0x0000820000047ab9 */ /* 0x000fe20000000a00 */
[----:B------:R-:W-:Y:S02]  /*2c950*/  IMAD.MOV.U32 R13, RZ, RZ, R4 ;  /* 0x000000ffff0d7224 */ /* 0x000fe400078e0004 */
[----:B------:R-:W-:Y:S02]  /*2c960*/  IMAD.MOV.U32 R12, RZ, RZ, 0x2 ;  /* 0x00000002ff0c7424 */ /* 0x000fe400078e00ff */
[----:B------:R-:W-:-:S05]  /*2c970*/  IMAD.MOV.U32 R3, RZ, RZ, R14 ;  /* 0x000000ffff037224 */ /* 0x000fca00078e000e */
[----:B------:R-:W-:-:S05]  /*2c980*/  @!P1 LEA R7, P5, R34, R3, 0x1 ;  /* 0x0000000322079211 */ /* 0x000fca00078a08ff */
[----:B------:R-:W-:Y:S02]  /*2c990*/  @!P1 IMAD.X R8, RZ, RZ, R2, P5 ;  /* 0x000000ffff089224 */ /* 0x000fe400028e0602 */
[----:B------:R-:W-:Y:S02]  /*2c9a0*/  @!P1 IMAD.MOV.U32 R2, RZ, RZ, R7 ;  /* 0x000000ffff029224 */ /* 0x000fe400078e0007 */
        /* <DEDUP_REMOVED lines=13> */
.L_x_894:
[----:B------:R-:W-:Y:S02]  /*2ca80*/  IMAD.MOV.U32 R13, RZ, RZ, R5 ;  /* 0x000000ffff0d7224 */ /* 0x000fe400078e0005 */
[----:B------:R-:W-:-:S07]  /*2ca90*/  IMAD.MOV.U32 R2, RZ, RZ, R14 ;  /* 0x000000ffff027224 */ /* 0x000fce00078e000e */
[----:B------:R-:W-:Y:S05]  /*2caa0*/  WARPSYNC.COLLECTIVE R15, `(.L_x_895) ;  /* 0x000000000f087348 */ /* 0x000fea0003c00000 */
[----:B------:R0:W1:Y:S02]  /*2cab0*/  SHFL.IDX P6, R14, R13, R12, R11 ;  /* 0x0000000c0d0e7389 */ /* 0x00006400000c000b */
[----:B01----:R-:W-:Y:S01]  /*2cac0*/  ENDCOLLECTIVE ;  /* 0x000000000000791b */ /* 0x003fe20003800000 */
.L_x_895:
        /* <DEDUP_REMOVED lines=20> */
.L_x_896:
[----:B------:R-:W-:Y:S01]  /*2cc10*/  MOV R13, R5 ;  /* 0x00000005000d7202 */ /* 0x000fe20000000f00 */
[----:B------:R-:W-:-:S07]  /*2cc20*/  IMAD.MOV.U32 R2, RZ, RZ, R14 ;  /* 0x000000ffff027224 */ /* 0x000fce00078e000e */
[----:B------:R-:W-:Y:S05]  /*2cc30*/  WARPSYNC.COLLECTIVE R15, `(.L_x_897) ;  /* 0x000000000f087348 */ /* 0x000fea0003c00000 */
[----:B------:R0:W1:Y:S02]  /*2cc40*/  SHFL.IDX P6, R14, R13, R12, R11 ;  /* 0x0000000c0d0e7389 */ /* 0x00006400000c000b */
[----:B01----:R-:W-:Y:S01]  /*2cc50*/  ENDCOLLECTIVE ;  /* 0x000000000000791b */ /* 0x003fe20003800000 */
.L_x_897:
        /* <DEDUP_REMOVED lines=20> */
.L_x_898:
[----:B------:R-:W-:Y:S02]  /*2cda0*/  IMAD.MOV.U32 R13, RZ, RZ, R5 ;  /* 0x000000ffff0d7224 */ /* 0x000fe400078e0005 */
[----:B------:R-:W-:-:S07]  /*2cdb0*/  IMAD.MOV.U32 R2, RZ, RZ, R14 ;  /* 0x000000ffff027224 */ /* 0x000fce00078e000e */
[----:B------:R-:W-:Y:S05]  /*2cdc0*/  WARPSYNC.COLLECTIVE R15, `(.L_x_899) ;  /* 0x000000000f087348 */ /* 0x000fea0003c00000 */
[----:B------:R0:W1:Y:S02]  /*2cdd0*/  SHFL.IDX P6, R14, R13, R12, R11 ;  /* 0x0000000c0d0e7389 */ /* 0x00006400000c000b */
[----:B01----:R-:W-:Y:S01]  /*2cde0*/  ENDCOLLECTIVE ;  /* 0x000000000000791b */ /* 0x003fe20003800000 */
.L_x_899:
        /* <DEDUP_REMOVED lines=20> */
.L_x_900:
[----:B------:R-:W-:Y:S02]  /*2cf30*/  IMAD.MOV.U32 R13, RZ, RZ, R5 ;  /* 0x000000ffff0d7224 */ /* 0x000fe400078e0005 */
[----:B------:R-:W-:-:S07]  /*2cf40*/  IMAD.MOV.U32 R2, RZ, RZ, R14 ;  /* 0x000000ffff027224 */ /* 0x000fce00078e000e */
[----:B------:R-:W-:Y:S05]  /*2cf50*/  WARPSYNC.COLLECTIVE R15, `(.L_x_901) ;  /* 0x000000000f087348 */ /* 0x000fea0003c00000 */
[----:B------:R0:W1:Y:S02]  /*2cf60*/  SHFL.IDX P6, R14, R13, R12, R11 ;  /* 0x0000000c0d0e7389 */ /* 0x00006400000c000b */
[----:B01----:R-:W-:Y:S01]  /*2cf70*/  ENDCOLLECTIVE ;  /* 0x000000000000791b */ /* 0x003fe20003800000 */
.L_x_901:
        /* <DEDUP_REMOVED lines=20> */
.L_x_902:
[----:B------:R-:W-:Y:S02]  /*2d0c0*/  IMAD.MOV.U32 R13, RZ, RZ, R5 ;  /* 0x000000ffff0d7224 */ /* 0x000fe400078e0005 */
[----:B------:R-:W-:-:S07]  /*2d0d0*/  IMAD.MOV.U32 R2, RZ, RZ, R14 ;  /* 0x000000ffff027224 */ /* 0x000fce00078e000e */
[----:B------:R-:W-:Y:S05]  /*2d0e0*/  WARPSYNC.COLLECTIVE R15, `(.L_x_903) ;  /* 0x000000000f087348 */ /* 0x000fea0003c00000 */
[----:B------:R0:W1:Y:S02]  /*2d0f0*/  SHFL.IDX P6, R14, R13, R12, R11 ;  /* 0x0000000c0d0e7389 */ /* 0x00006400000c000b */
[----:B01----:R-:W-:Y:S01]  /*2d100*/  ENDCOLLECTIVE ;  /* 0x000000000000791b */ /* 0x003fe20003800000 */
.L_x_903:
[----:B------:R-:W-:Y:S01]  /*2d110*/  ULDC.64 UR4, c[0x0][0x208] ;  /* 0x0000820000047ab9 */ /* 0x000fe20000000a00 */
[----:B------:R-:W-:Y:S02]  /*2d120*/  IMAD.MOV.U32 R13, RZ, RZ, R4 ;  /* 0x000000ffff0d7224 */ /* 0x000fe400078e0004 */
[----:B------:R-:W-:Y:S02]  /*2d130*/  IMAD.MOV.U32 R12, RZ, RZ, 0x7 ;  /* 0x00000007ff0c7424 */ /* 0x000fe400078e00ff */
[----:B------:R-:W-:-:S05]  /*2d140*/  IMAD.MOV.U32 R3, RZ, RZ, R14 ;  /* 0x000000ffff037224 */ /* 0x000fca00078e000e */
[----:B------:R-:W-:-:S05]  /*2d150*/  @!P1 LEA R7, P5, R34, R3, 0x1 ;  /* 0x0000000322079211 */ /* 0x000fca00078a08ff */
[----:B------:R-:W-:Y:S02]  /*2d160*/  @!P1 IMAD.X R8, RZ, RZ, R2, P5 ;  /* 0x000000ffff089224 */ /* 0x000fe400028e0602 */
[----:B------:R-:W-:Y:S02]  /*2d170*/  @!P1 IMAD.MOV.U32 R2, RZ, RZ, R7 ;  /* 0x000000ffff029224 */ /* 0x000fe400078e0007 */
[----:B------:R-:W-:-:S05]  /*2d180*/  @!P1 IMAD.MOV.U32 R3, RZ, RZ, R8 ;  /* 0x000000ffff039224 */ /* 0x000fca00078e0008 */
        /* <DEDUP_REMOVED lines=10> */
.L_x_904:
[----:B------:R-:W-:Y:S02]  /*2d230*/  IMAD.MOV.U32 R13, RZ, RZ, R5 ;  /* 0x000000ffff0d7224 */ /* 0x000fe400078e0005 */
[----:B------:R-:W-:-:S07]  /*2d240*/  IMAD.MOV.U32 R7, RZ, RZ, R14 ;  /* 0x000000ffff077224 */ /* 0x000fce00078e000e */
[----:B------:R-:W-:Y:S05]  /*2d250*/  WARPSYNC.COLLECTIVE R15, `(.L_x_905) ;  /* 0x000000000f087348 */ /* 0x000fea0003c00000 */
[----:B------:R0:W1:Y:S02]  /*2d260*/  SHFL.IDX P6, R14, R13, R12, R11 ;  /* 0x0000000c0d0e7389 */ /* 0x00006400000c000b */
[----:B01----:R-:W-:Y:S01]  /*2d270*/  ENDCOLLECTIVE ;  /* 0x000000000000791b */ /* 0x003fe20003800000 */
.L_x_905:
[----:B------:R-:W-:Y:S05]  /*2d280*/  BRA `(.L_x_906) ;  /* 0xffffffa800d07947 */ /* 0x000fea000383ffff */
.L_x_763:
[----:B0-----:R0:W2:Y:S02]  /*2d290*/  SYNCS.PHASECHK.TRANS64.TRYWAIT P0, [R16+URZ+0x38820], R3 ;  /* 0x03882003100075a7 */ /* 0x0010a4000800017f */
[----:B--2---:R-:W-:Y:S05]  /*2d2a0*/  @!P0 NANOSLEEP.SYNCS 0x989680 ;  /* 0x009896800000895d */ /* 0x004fea0003900000 */
[----:B------:R-:W2:Y:S02]  /*2d2b0*/  @!P0 SYNCS.PHASECHK.TRANS64 P0, [R16+URZ+0x38820], R3 ;  /* 0x03882003100085a7 */ /* 0x000ea4000800007f */
[----:B--2---:R-:W-:Y:S05]  /*2d2c0*/  @!P0 BRA `(.L_x_763) ;  /* 0xfffffffc00f08947 */ /* 0x004fea000383ffff */
[----:B------:R-:W-:Y:S05]  /*2d2d0*/  BRA `(.L_x_907) ;  /* 0xffffffac00507947 */ /* 0x000fea000383ffff */
.L_x_768:
[----:B0-----:R0:W1:Y:S02]  /*2d2e0*/  SYNCS.PHASECHK.TRANS64.TRYWAIT P0, [R6+URZ+0x38840], R3 ;  /* 0x03884003060075a7 */ /* 0x001064000800017f */
[----:B-1----:R-:W-:Y:S05]  /*2d2f0*/  @!P0 NANOSLEEP.SYNCS 0x989680 ;  /* 0x009896800000895d */ /* 0x002fea0003900000 */
[----:B------:R-:W1:Y:S02]  /*2d300*/  @!P0 SYNCS.PHASECHK.TRANS64 P0, [R6+URZ+0x38840], R3 ;  /* 0x03884003060085a7 */ /* 0x000e64000800007f */
[----:B-1----:R-:W-:Y:S05]  /*2d310*/  @!P0 BRA `(.L_x_768) ;  /* 0xfffffffc00f08947 */ /* 0x002fea000383ffff */
[----:B------:R-:W-:Y:S05]  /*2d320*/  BRA `(.L_x_908) ;  /* 0xffffffb0003c7947 */ /* 0x000fea000383ffff */
.L_x_769:
        /* <DEDUP_REMOVED lines=8> */
.L_x_910:
[----:B------:R-:W-:Y:S05]  /*2d3b0*/  BSYNC B1 ;  /* 0x0000000000017941 */ /* 0x000fea0003800000 */
.L_x_909:
[----:B------:R-:W-:Y:S01]  /*2d3c0*/  IMAD.MOV.U32 R13, RZ, RZ, R8 ;  /* 0x000000ffff0d7224 */ /* 0x000fe200078e0008 */
[----:B------:R-:W-:Y:S01]  /*2d3d0*/  MOV R12, RZ ;  /* 0x000000ff000c7202 */ /* 0x000fe20000000f00 */
[----:B------:R-:W-:Y:S01]  /*2d3e0*/  IMAD.MOV.U32 R11, RZ, RZ, 0x181f ;  /* 0x0000181fff0b7424 */ /* 0x000fe200078e00ff */
[----:B------:R-:W-:Y:S01]  /*2d3f0*/  LOP3.LUT R18, R18, 0xfffffdff, RZ, 0xc0, !PT ;  /* 0xfffffdff12127812 */ /* 0x000fe200078ec0ff */
[----:B------:R-:W-:Y:S02]  /*2d400*/  IMAD.MOV.U32 R15, RZ, RZ, -0x1 ;  /* 0xffffffffff0f7424 */ /* 0x000fe400078e00ff */
[----:B------:R-:W-:Y:S01]  /*2d410*/  IMAD.MOV.U32 R3, RZ, RZ, R14 ;  /* 0x000000ffff037224 */ /* 0x000fe200078e000e */
[----:B------:R-:W-:Y:S01]  /*2d420*/  @P3 LOP3.LUT R18, R18, 0x200, RZ, 0xfc, !PT ;  /* 0x0000020012123812 */ /* 0x000fe200078efcff */
[----:B------:R-:W-:-:S07]  /*2d430*/  IMAD.SHL.U32 R0, R34, 0x2, RZ ;  /* 0x0000000222007824 */ /* 0x000fce00078e00ff */
[----:B------:R-:W-:Y:S05]  /*2d440*/  WARPSYNC.COLLECTIVE R15, `(.L_x_911) ;  /* 0x000000000f087348 */ /* 0x000fea0003c00000 */
[----:B------:R0:W1:Y:S02]  /*2d450*/  SHFL.IDX P6, R14, R13, R12, R11 ;  /* 0x0000000c0d0e7389 */ /* 0x00006400000c000b */
[----:B01----:R-:W-:Y:S01]  /*2d460*/  ENDCOLLECTIVE ;  /* 0x000000000000791b */ /* 0x003fe20003800000 */
.L_x_911:
[----:B------:R-:W-:Y:S01]  /*2d470*/  IMAD R9, R9, 0x2, R16 ;  /* 0x0000000209097824 */ /* 0x000fe200078e0210 */
[C---:B------:R-:W-:Y:S01]  /*2d480*/  LOP3.LUT P3, RZ, R18.reuse, 0x10, RZ, 0xc0, !PT ;  /* 0x0000001012ff7812 */ /* 0x040fe2000786c0ff */
[----:B------:R-:W-:Y:S01]  /*2d490*/  ULDC.64 UR4, c[0x0][0x208] ;  /* 0x0000820000047ab9 */ /* 0x000fe20000000a00 */
[----:B------:R-:W-:-:S04]  /*2d4a0*/  LOP3.LUT R18, R18, 0xfffffeff, RZ, 0xc0, !PT ;  /* 0xfffffeff12127812 */ /* 0x000fc800078ec0ff */
[----:B------:R-:W-:-:S04]  /*2d4b0*/  @P2 LOP3.LUT R18, R18, 0x100, RZ, 0xfc, !PT ;  /* 0x0000010012122812 */ /* 0x000fc800078efcff */
[C---:B------:R-:W-:Y:S02]  /*2d4c0*/  LOP3.LUT P2, RZ, R18.reuse, 0x8, RZ, 0xc0, !PT ;  /* 0x0000000812ff7812 */ /* 0x040fe4000784c0ff */
[----:B------:R-:W-:Y:S01]  /*2d4d0*/  LOP3.LUT R18, R18, 0xffffff7f, RZ, 0xc0, !PT ;  /* 0xffffff7f12127812 */ /* 0x000fe200078ec0ff */
[----:B------:R-:W-:Y:S02]  /*2d4e0*/  IMAD.MOV.U32 R13, RZ, RZ, R10 ;  /* 0x000000ffff0d7224 */ /* 0x000fe400078e000a */
[----:B------:R-:W-:Y:S01]  /*2d4f0*/  IMAD.MOV.U32 R12, RZ, RZ, 0x1 ;  /* 0x00000001ff0c7424 */ /* 0x000fe200078e00ff */
[----:B------:R-:W-:-:S04]  /*2d500*/  @P1 LOP3.LUT R18, R18, 0x80, RZ, 0xfc, !PT ;  /* 0x0000008012121812 */ /* 0x000fc800078efcff */
[----:B------:R-:W-:Y:S01]  /*2d510*/  LOP3.LUT P1, RZ, R18, 0x4, RZ, 0xc0, !PT ;  /* 0x0000000412ff7812 */ /* 0x000fe2000782c0ff */
[----:B------:R-:W-:-:S05]  /*2d520*/  IMAD.MOV.U32 R2, RZ, RZ, R14 ;  /* 0x000000ffff027224 */ /* 0x000fca00078e000e */
        /* <DEDUP_REMOVED lines=12> */
.L_x_912:
[----:B------:R-:W-:Y:S02]  /*2d5f0*/  IMAD.MOV.U32 R13, RZ, RZ, R8 ;  /* 0x000000ffff0d7224 */ /* 0x000fe400078e0008 */
[----:B------:R-:W-:-:S07]  /*2d600*/  IMAD.MOV.U32 R35, RZ, RZ, R14 ;  /* 0x000000ffff237224 */ /* 0x000fce00078e000e */
[----:B------:R-:W-:Y:S05]  /*2d610*/  WARPSYNC.COLLECTIVE R15, `(.L_x_913) ;  /* 0x000000000f087348 */ /* 0x000fea0003c00000 */
[----:B------:R0:W1:Y:S02]  /*2d620*/  SHFL.IDX P6, R14, R13, R12, R11 ;  /* 0x0000000c0d0e7389 */ /* 0x00006400000c000b */
[----:B01----:R-:W-:Y:S01]  /*2d630*/  ENDCOLLECTIVE ;  /* 0x000000000000791b */ /* 0x003fe20003800000 */
.L_x_913:
[----:B------:R-:W-:Y:S01]  /*2d640*/  ULDC.64 UR4, c[0x0][0x208] ;  /* 0x0000820000047ab9 */ /* 0x000fe20000000a00 */
[----:B------:R-:W-:Y:S02]  /*2d650*/  IMAD.MOV.U32 R13, RZ, RZ, R10 ;  /* 0x000000ffff0d7224 */ /* 0x000fe400078e000a */
[----:B------:R-:W-:Y:S02]  /*2d660*/  IMAD.MOV.U32 R12, RZ, RZ, 0x2 ;  /* 0x00000002ff0c7424 */ /* 0x000fe400078e00ff */
        /* <DEDUP_REMOVED lines=13> */
.L_x_914:
[----:B------:R-:W-:Y:S02]  /*2d740*/  IMAD.MOV.U32 R13, RZ, RZ, R8 ;  /* 0x000000ffff0d7224 */ /* 0x000fe400078e0008 */
[----:B------:R-:W-:-:S07]  /*2d750*/  IMAD.MOV.U32 R35, RZ, RZ, R14 ;  /* 0x000000ffff237224 */ /* 0x000fce00078e000e */
[----:B------:R-:W-:Y:S05]  /*2d760*/  WARPSYNC.COLLECTIVE R15, `(.L_x_915) ;  /* 0x000000000f087348 */ /* 0x000fea0003c00000 */
[----:B------:R0:W1:Y:S02]  /*2d770*/  SHFL.IDX P6, R14, R13, R12, R11 ;  /* 0x0000000c0d0e7389 */ /* 0x00006400000c000b */
[----:B01----:R-:W-:Y:S01]  /*2d780*/  ENDCOLLECTIVE ;  /* 0x000000000000791b */ /* 0x003fe20003800000 */
.L_x_915:
        /* <DEDUP_REMOVED lines=16> */
.L_x_916:
[----:B------:R-:W-:Y:S02]  /*2d890*/  IMAD.MOV.U32 R13, RZ, RZ, R8 ;  /* 0x000000ffff0d7224 */ /* 0x000fe400078e0008 */
[----:B------:R-:W-:-:S07]  /*2d8a0*/  IMAD.MOV.U32 R35, RZ, RZ, R14 ;  /* 0x000000ffff237224 */ /* 0x000fce00078e000e */
[----:B------:R-:W-:Y:S05]  /*2d8b0*/  WARPSYNC.COLLECTIVE R15, `(.L_x_917) ;  /* 0x000000000f087348 */ /* 0x000fea0003c00000 */
[----:B------:R0:W1:Y:S02]  /*2d8c0*/  SHFL.IDX P6, R14, R13, R12, R11 ;  /* 0x0000000c0d0e7389 */ /* 0x00006400000c000b */
[----:B01----:R-:W-:Y:S01]  /*2d8d0*/  ENDCOLLECTIVE ;  /* 0x000000000000791b */ /* 0x003fe20003800000 */
.L_x_917:
        /* <DEDUP_REMOVED lines=10> */
[----:B------:R-:W-:-:S03]  /*2d980*/  LOP3.LUT P3, RZ, R18, 0x200, RZ, 0xc0, !PT ;  /* 0x0000020012ff7812 */ /* 0x000fc6000786c0ff */
[----:B------:R0:W-:Y:S01]  /*2d990*/  LDGSTS.E.BYPASS.LTC128B.128 [R9+0x28400], desc[UR4][R2.64+0x80], !P2 ;  /* 0x2840008002097fae */ /* 0x0001e2000d101d44 */
[----:B------:R-:W-:-:S03]  /*2d9a0*/  LOP3.LUT P2, RZ, R18, 0x100, RZ, 0xc0, !PT ;  /* 0x0000010012ff7812 */ /* 0x000fc6000784c0ff */
[----:B------:R0:W-:Y:S01]  /*2d9b0*/  LDGSTS.E.BYPASS.LTC128B.128 [R9+0x2ac00], desc[UR4][R2.64+0x100], !P1 ;  /* 0x2ac0010002097fae */ /* 0x0001e2000c901d44 */
[----:B------:R-:W-:-:S03]  /*2d9c0*/  LOP3.LUT P1, RZ, R18, 0x80, RZ, 0xc0, !PT ;  /* 0x0000008012ff7812 */ /* 0x000fc6000782c0ff */
[----:B------:R0:W-:Y:S10]  /*2d9d0*/  LDGSTS.E.BYPASS.LTC128B.128 [R9+0x2d400], desc[UR4][R2.64+0x180], !P5 ;  /* 0x2d40018002097fae */ /* 0x0001f4000e901d44 */
[----:B0-----:R-:W-:Y:S05]  /*2d9e0*/  WARPSYNC.COLLECTIVE R15, `(.L_x_918) ;  /* 0x000000000f087348 */ /* 0x001fea0003c00000 */
[----:B------:R1:W2:Y:S02]  /*2d9f0*/  SHFL.IDX P6, R14, R13, R12, R11 ;  /* 0x0000000c0d0e7389 */ /* 0x0002a400000c000b */
[----:B012---:R-:W-:Y:S01]  /*2da00*/  ENDCOLLECTIVE ;  /* 0x000000000000791b */ /* 0x007fe20003800000 */
.L_x_918:
[----:B------:R-:W-:Y:S02]  /*2da10*/  IMAD.MOV.U32 R13, RZ, RZ, R8 ;  /* 0x000000ffff0d7224 */ /* 0x000fe400078e0008 */
[----:B------:R-:W-:-:S07]  /*2da20*/  IMAD.MOV.U32 R35, RZ, RZ, R14 ;  /* 0x000000ffff237224 */ /* 0x000fce00078e000e */
[----:B------:R-:W-:Y:S05]  /*2da30*/  WARPSYNC.COLLECTIVE R15, `(.L_x_919) ;  /* 0x000000000f087348 */ /* 0x000fea0003c00000 */
[----:B------:R0:W1:Y:S02]  /*2da40*/  SHFL.IDX P6, R14, R13, R12, R11 ;  /* 0x0000000c0d0e7389 */ /* 0x00006400000c000b */
[----:B01----:R-:W-:Y:S01]  /*2da50*/  ENDCOLLECTIVE ;  /* 0x000000000000791b */ /* 0x003fe20003800000 */
.L_x_919:
[----:B------:R-:W-:Y:S01]  /*2da60*/  IMAD.MOV.U32 R2, RZ, RZ, R14 ;  /* 0x000000ffff027224 */ /* 0x000fe200078e000e */
[----:B------:R-:W-:Y:S06]  /*2da70*/  BRA `(.L_x_920) ;  /* 0xffffffac007c7947 */ /* 0x000fec000383ffff */
.L_x_774:
[----:B-1----:R1:W2:Y:S02]  /*2da80*/  SYNCS.PHASECHK.TRANS64.TRYWAIT P0, [R6+URZ+0x38860], R2 ;  /* 0x03886002060075a7 */ /* 0x0022a4000800017f */
[----:B--2---:R-:W-:Y:S05]  /*2da90*/  @!P0 NANOSLEEP.SYNCS 0x989680 ;  /* 0x009896800000895d */ /* 0x004fea0003900000 */
[----:B------:R-:W2:Y:S02]  /*2daa0*/  @!P0 SYNCS.PHASECHK.TRANS64 P0, [R6+URZ+0x38860], R2 ;  /* 0x03886002060085a7 */ /* 0x000ea4000800007f */
[----:B--2---:R-:W-:Y:S05]  /*2dab0*/  @!P0 BRA `(.L_x_774) ;  /* 0xfffffffc00f08947 */ /* 0x004fea000383ffff */
[----:B------:R-:W-:Y:S05]  /*2dac0*/  BRA `(.L_x_921) ;  /* 0xffffffac00fc7947 */ /* 0x000fea000383ffff */
.L_x_775:
        /* <DEDUP_REMOVED lines=8> */
.L_x_923:
[----:B------:R-:W-:Y:S05]  /*2db50*/  BSYNC B1 ;  /* 0x0000000000017941 */ /* 0x000fea0003800000 */
.L_x_922:
[----:B------:R-:W-:Y:S02]  /*2db60*/  IMAD.MOV.U32 R13, RZ, RZ, R17 ;  /* 0x000000ffff0d7224 */ /* 0x000fe400078e0011 */
        /* <DEDUP_REMOVED lines=8> */
.L_x_924:
[----:B------:R-:W-:Y:S01]  /*2dbf0*/  ULDC.64 UR4, c[0x0][0x208] ;  /* 0x0000820000047ab9 */ /* 0x000fe20000000a00 */
[----:B------:R-:W-:Y:S01]  /*2dc00*/  MOV R13, R19 ;  /* 0x00000013000d7202 */ /* 0x000fe20000000f00 */
[----:B------:R-:W-:Y:S02]  /*2dc10*/  IMAD.MOV.U32 R12, RZ, RZ, 0x1 ;  /* 0x00000001ff0c7424 */ /* 0x000fe400078e00ff */
[----:B------:R-:W-:-:S05]  /*2dc20*/  IMAD.MOV.U32 R2, RZ, RZ, R14 ;  /* 0x000000ffff027224 */ /* 0x000fca00078e000e */
        /* <DEDUP_REMOVED lines=16> */
.L_x_925:
[----:B------:R-:W-:Y:S02]  /*2dd30*/  IMAD.MOV.U32 R13, RZ, RZ, R17 ;  /* 0x000000ffff0d7224 */ /* 0x000fe400078e0011 */
[----:B------:R-:W-:-:S07]  /*2dd40*/  IMAD.MOV.U32 R3, RZ, RZ, R14 ;  /* 0x000000ffff037224 */ /* 0x000fce00078e000e */
[----:B------:R-:W-:Y:S05]  /*2dd50*/  WARPSYNC.COLLECTIVE R15, `(.L_x_926) ;  /* 0x000000000f087348 */ /* 0x000fea0003c00000 */
[----:B------:R0:W1:Y:S02]  /*2dd60*/  SHFL.IDX P6, R14, R13, R12, R11 ;  /* 0x0000000c0d0e7389 */ /* 0x00006400000c000b */
[----:B01----:R-:W-:Y:S01]  /*2dd70*/  ENDCOLLECTIVE ;  /* 0x000000000000791b */ /* 0x003fe20003800000 */
.L_x_926:
[----:B------:R-:W-:Y:S01]  /*2dd80*/  ULDC.64 UR4, c[0x0][0x208] ;  /* 0x0000820000047ab9 */ /* 0x000fe20000000a00 */
[----:B------:R-:W-:Y:S02]  /*2dd90*/  IMAD.MOV.U32 R13, RZ, RZ, R19 ;  /* 0x000000ffff0d7224 */ /* 0x000fe400078e0013 */
        /* <DEDUP_REMOVED lines=18> */
.L_x_927:
[----:B------:R-:W-:Y:S02]  /*2dec0*/  IMAD.MOV.U32 R13, RZ, RZ, R17 ;  /* 0x000000ffff0d7224 */ /* 0x000fe400078e0011 */
[----:B------:R-:W-:-:S07]  /*2ded0*/  IMAD.MOV.U32 R3, RZ, RZ, R14 ;  /* 0x000000ffff037224 */ /* 0x000fce00078e000e */
[----:B------:R-:W-:Y:S05]  /*2dee0*/  WARPSYNC.COLLECTIVE R15, `(.L_x_928) ;  /* 0x000000000f087348 */ /* 0x000fea0003c00000 */
[----:B------:R0:W1:Y:S02]  /*2def0*/  SHFL.IDX P6, R14, R13, R12, R11 ;  /* 0x0000000c0d0e7389 */ /* 0x00006400000c000b */
[----:B01----:R-:W-:Y:S01]  /*2df00*/  ENDCOLLECTIVE ;  /* 0x000000000000791b */ /* 0x003fe20003800000 */
.L_x_928:
        /* <DEDUP_REMOVED lines=20> */
.L_x_929:
[----:B------:R-:W-:Y:S02]  /*2e050*/  IMAD.MOV.U32 R13, RZ, RZ, R17 ;  /* 0x000000ffff0d7224 */ /* 0x000fe400078e0011 */
[----:B------:R-:W-:-:S07]  /*2e060*/  IMAD.MOV.U32 R3, RZ, RZ, R14 ;  /* 0x000000ffff037224 */ /* 0x000fce00078e000e */
[----:B------:R-:W-:Y:S05]  /*2e070*/  WARPSYNC.COLLECTIVE R15, `(.L_x_930) ;  /* 0x000000000f087348 */ /* 0x000fea0003c00000 */
[----:B------:R0:W1:Y:S02]  /*2e080*/  SHFL.IDX P6, R14, R13, R12, R11 ;  /* 0x0000000c0d0e7389 */ /* 0x00006400000c000b */
[----:B01----:R-:W-:Y:S01]  /*2e090*/  ENDCOLLECTIVE ;  /* 0x000000000000791b */ /* 0x003fe20003800000 */
.L_x_930:
        /* <DEDUP_REMOVED lines=20> */
.L_x_931:
[----:B------:R-:W-:Y:S02]  /*2e1e0*/  IMAD.MOV.U32 R13, RZ, RZ, R17 ;  /* 0x000000ffff0d7224 */ /* 0x000fe400078e0011 */
[----:B------:R-:W-:-:S07]  /*2e1f0*/  IMAD.MOV.U32 R19, RZ, RZ, R14 ;  /* 0x000000ffff137224 */ /* 0x000fce00078e000e */
[----:B------:R-:W-:Y:S05]  /*2e200*/  WARPSYNC.COLLECTIVE R15, `(.L_x_932) ;  /* 0x000000000f087348 */ /* 0x000fea0003c00000 */
[----:B------:R0:W1:Y:S02]  /*2e210*/  SHFL.IDX P6, R14, R13, R12, R11 ;  /* 0x0000000c0d0e7389 */ /* 0x00006400000c000b */
[----:B01----:R-:W-:Y:S01]  /*2e220*/  ENDCOLLECTIVE ;  /* 0x000000000000791b */ /* 0x003fe20003800000 */
.L_x_932:
[----:B------:R-:W-:Y:S01]  /*2e230*/  IMAD.MOV.U32 R2, RZ, RZ, R14 ;  /* 0x000000ffff027224 */ /* 0x000fe200078e000e */
[----:B------:R-:W-:Y:S06]  /*2e240*/  BRA `(.L_x_933) ;  /* 0xffffffac00187947 */ /* 0x000fec000383ffff */
.L_x_783:
[----:B0-----:R0:W2:Y:S02]  /*2e250*/  SYNCS.PHASECHK.TRANS64.TRYWAIT P0, [R4+URZ+0x38860], R3 ;  /* 0x03886003040075a7 */ /* 0x0010a4000800017f */
[----:B--2---:R-:W-:Y:S05]  /*2e260*/  @!P0 NANOSLEEP.SYNCS 0x989680 ;  /* 0x009896800000895d */ /* 0x004fea0003900000 */
[----:B------:R-:W2:Y:S02]  /*2e270*/  @!P0 SYNCS.PHASECHK.TRANS64 P0, [R4+URZ+0x38860], R3 ;  /* 0x03886003040085a7 */ /* 0x000ea4000800007f */
[----:B--2---:R-:W-:Y:S05]  /*2e280*/  @!P0 BRA `(.L_x_783) ;  /* 0xfffffffc00f08947 */ /* 0x004fea000383ffff */
[----:B------:R-:W-:Y:S05]  /*2e290*/  BRA `(.L_x_934) ;  /* 0xffffffb0004c7947 */ /* 0x000fea000383ffff */
.L_x_784:
        /* <DEDUP_REMOVED lines=8> */
.L_x_936:
[----:B------:R-:W-:Y:S05]  /*2e320*/  BSYNC B0 ;  /* 0x0000000000007941 */ /* 0x000fea0003800000 */
.L_x_935:
[----:B------:R-:W-:Y:S01]  /*2e330*/  IMAD.MOV.U32 R13, RZ, RZ, R17 ;  /* 0x000000ffff0d7224 */ /* 0x000fe200078e0011 */
[C---:B------:R-:W-:Y:S01]  /*2e340*/  LOP3.LUT R0, R34.reuse, 0x40, RZ, 0xfc, !PT ;  /* 0x0000004022007812 */ /* 0x040fe200078efcff */
[----:B------:R-:W-:Y:S01]  /*2e350*/  IMAD.MOV.U32 R12, RZ, RZ, RZ ;  /* 0x000000ffff0c7224 */ /* 0x000fe200078e00ff */
[C---:B------:R-:W-:Y:S01]  /*2e360*/  LOP3.LUT R6, R34.reuse, 0x80, RZ, 0xfc, !PT ;  /* 0x0000008022067812 */ /* 0x040fe200078efcff */
[----:B------:R-:W-:Y:S02]  /*2e370*/  IMAD.MOV.U32 R11, RZ, RZ, 0x181f ;  /* 0x0000181fff0b7424 */ /* 0x000fe400078e00ff */
[----:B------:R-:W-:Y:S02]  /*2e380*/  IMAD.MOV.U32 R15, RZ, RZ, -0x1 ;  /* 0xffffffffff0f7424 */ /* 0x000fe400078e00ff */
[----:B------:R-:W-:Y:S02]  /*2e390*/  IMAD.MOV.U32 R3, RZ, RZ, R14 ;  /* 0x000000ffff037224 */ /* 0x000fe400078e000e */
[----:B------:R-:W-:-:S07]  /*2e3a0*/  IMAD.SHL.U32 R8, R34, 0x2, RZ ;  /* 0x0000000222087824 */ /* 0x000fce00078e00ff */
[----:B------:R-:W-:Y:S05]  /*2e3b0*/  WARPSYNC.COLLECTIVE R15, `(.L_x_937) ;  /* 0x000000000f087348 */ /* 0x000fea0003c00000 */
[----:B------:R0:W1:Y:S02]  /*2e3c0*/  SHFL.IDX P6, R14, R13, R12, R11 ;  /* 0x0000000c0d0e7389 */ /* 0x00006400000c000b */
[----:B01----:R-:W-:Y:S01]  /*2e3d0*/  ENDCOLLECTIVE ;  /* 0x000000000000791b */ /* 0x003fe20003800000 */
.L_x_937:
[----:B------:R-:W-:Y:S01]  /*2e3e0*/  ULDC UR4, c[0x0][0x2f4] ;  /* 0x0000bd0000047ab9 */ /* 0x000fe20000000800 */
[----:B------:R-:W-:Y:S01]  /*2e3f0*/  ULDC.64 UR6, c[0x0][0x208] ;  /* 0x0000820000067ab9 */ /* 0x000fe20000000a00 */
[----:B------:R-:W-:Y:S02]  /*2e400*/  ISETP.GE.AND P3, PT, R34, UR4, PT ;  /* 0x0000000422007c0c */ /* 0x000fe4000bf66270 */
[----:B------:R-:W-:Y:S01]  /*2e410*/  ISETP.GE.AND P2, PT, R0, UR4, PT ;  /* 0x0000000400007c0c */ /* 0x000fe2000bf46270 */
[----:B------:R-:W-:Y:S01]  /*2e420*/  IMAD R0, R7, 0x2, R16 ;  /* 0x0000000207007824 */ /* 0x000fe200078e0210 */
        /* <DEDUP_REMOVED lines=13> */
[----:B------:R-:W-:-:S04]  /*2e500*/  ISETP.GE.AND P0, PT, R37, UR4, PT ;  /* 0x0000000425007c0c */ /* 0x000fc8000bf06270 */
[----:B------:R0:W-:Y:S01]  /*2e510*/  LDGSTS.E.BYPASS.LTC128B.128 [R0+0x5400], desc[UR6][R2.64+0x100], !P4 ;  /* 0x0540010002007fae */ /* 0x0001e2000e101d46 */
[----:B------:R-:W-:-:S13]  /*2e520*/  ISETP.LT.OR P4, PT, R5, 0x1, P0 ;  /* 0x000000010500780c */ /* 0x000fda0000781670 */
[----:B------:R0:W-:Y:S02]  /*2e530*/  LDGSTS.E.BYPASS.LTC128B.128 [R0+0x7c00], desc[UR6][R2.64+0x180], !P4 ;  /* 0x07c0018002007fae */ /* 0x0001e4000e101d46 */
[----:B0-----:R-:W-:Y:S05]  /*2e540*/  WARPSYNC.COLLECTIVE R15, `(.L_x_938) ;  /* 0x000000000f087348 */ /* 0x001fea0003c00000 */
[----:B------:R1:W2:Y:S02]  /*2e550*/  SHFL.IDX P6, R14, R13, R12, R11 ;  /* 0x0000000c0d0e7389 */ /* 0x0002a400000c000b */
[----:B012---:R-:W-:Y:S01]  /*2e560*/  ENDCOLLECTIVE ;  /* 0x000000000000791b */ /* 0x007fe20003800000 */
.L_x_938:
[----:B------:R-:W-:Y:S02]  /*2e570*/  IMAD.MOV.U32 R13, RZ, RZ, R17 ;  /* 0x000000ffff0d7224 */ /* 0x000fe400078e0011 */
[----:B------:R-:W-:-:S07]  /*2e580*/  IMAD.MOV.U32 R3, RZ, RZ, R14 ;  /* 0x000000ffff037224 */ /* 0x000fce00078e000e */
[----:B------:R-:W-:Y:S05]  /*2e590*/  WARPSYNC.COLLECTIVE R15, `(.L_x_939) ;  /* 0x000000000f087348 */ /* 0x000fea0003c00000 */
[----:B------:R0:W1:Y:S02]  /*2e5a0*/  SHFL.IDX P6, R14, R13, R12, R11 ;  /* 0x0000000c0d0e7389 */ /* 0x00006400000c000b */
[----:B01----:R-:W-:Y:S01]  /*2e5b0*/  ENDCOLLECTIVE ;  /* 0x000000000000791b */ /* 0x003fe20003800000 */
.L_x_939:
[----:B------:R-:W-:Y:S01]  /*2e5c0*/  ULDC.64 UR4, c[0x0][0x208] ;  /* 0x0000820000047ab9 */ /* 0x000fe20000000a00 */
[----:B------:R-:W-:Y:S02]  /*2e5d0*/  IMAD.MOV.U32 R13, RZ, RZ, R19 ;  /* 0x000000ffff0d7224 */ /* 0x000fe400078e0013 */
        /* <DEDUP_REMOVED lines=17> */
.L_x_940:
[----:B------:R-:W-:Y:S01]  /*2e6f0*/  IMAD.MOV.U32 R13, RZ, RZ, R17 ;  /* 0x000000ffff0d7224 */ /* 0x000fe200078e0011 */
[----:B------:R-:W-:-:S07]  /*2e700*/  MOV R7, R14 ;  /* 0x0000000e00077202 */ /* 0x000fce0000000f00 */
[----:B------:R-:W-:Y:S05]  /*2e710*/  WARPSYNC.COLLECTIVE R15, `(.L_x_941) ;  /* 0x000000000f087348 */ /* 0x000fea0003c00000 */
[----:B------:R0:W1:Y:S02]  /*2e720*/  SHFL.IDX P6, R14, R13, R12, R11 ;  /* 0x0000000c0d0e7389 */ /* 0x00006400000c000b */
[----:B01----:R-:W-:Y:S01]  /*2e730*/  ENDCOLLECTIVE ;  /* 0x000000000000791b */ /* 0x003fe20003800000 */
.L_x_941:
        /* <DEDUP_REMOVED lines=19> */
.L_x_942:
[----:B------:R-:W-:Y:S02]  /*2e870*/  IMAD.MOV.U32 R13, RZ, RZ, R17 ;  /* 0x000000ffff0d7224 */ /* 0x000fe400078e0011 */
[----:B------:R-:W-:-:S07]  /*2e880*/  IMAD.MOV.U32 R3, RZ, RZ, R14 ;  /* 0x000000ffff037224 */ /* 0x000fce00078e000e */
[----:B------:R-:W-:Y:S05]  /*2e890*/  WARPSYNC.COLLECTIVE R15, `(.L_x_943) ;  /* 0x000000000f087348 */ /* 0x000fea0003c00000 */
[----:B------:R0:W1:Y:S02]  /*2e8a0*/  SHFL.IDX P6, R14, R13, R12, R11 ;  /* 0x0000000c0d0e7389 */ /* 0x00006400000c000b */
[----:B01----:R-:W-:Y:S01]  /*2e8b0*/  ENDCOLLECTIVE ;  /* 0x000000000000791b */ /* 0x003fe20003800000 */
.L_x_943:
        /* <DEDUP_REMOVED lines=19> */
.L_x_944:
[----:B------:R-:W-:Y:S02]  /*2e9f0*/  IMAD.MOV.U32 R13, RZ, RZ, R17 ;  /* 0x000000ffff0d7224 */ /* 0x000fe400078e0011 */
[----:B------:R-:W-:-:S07]  /*2ea00*/  IMAD.MOV.U32 R19, RZ, RZ, R14 ;  /* 0x000000ffff137224 */ /* 0x000fce00078e000e */
[----:B------:R-:W-:Y:S05]  /*2ea10*/  WARPSYNC.COLLECTIVE R15, `(.L_x_945) ;  /* 0x000000000f087348 */ /* 0x000fea0003c00000 */
[----:B------:R0:W1:Y:S02]  /*2ea20*/  SHFL.IDX P6, R14, R13, R12, R11 ;  /* 0x0000000c0d0e7389 */ /* 0x00006400000c000b */
[----:B01----:R-:W-:Y:S01]  /*2ea30*/  ENDCOLLECTIVE ;  /* 0x000000000000791b */ /* 0x003fe20003800000 */
.L_x_945:
[----:B------:R-:W-:Y:S05]  /*2ea40*/  BRA `(.L_x_946) ;  /* 0xffffffac00707947 */ /* 0x000fea000383ffff */
.L_x_789:
        /* <DEDUP_REMOVED lines=8> */
.L_x_948:
[----:B------:R-:W-:Y:S05]  /*2ead0*/  BSYNC B0 ;  /* 0x0000000000007941 */ /* 0x000fea0003800000 */
.L_x_947:
        /* <DEDUP_REMOVED lines=9> */
.L_x_949:
[----:B------:R-:W-:Y:S01]  /*2eb70*/  ULDC UR4, c[0x0][0xc3c] ;  /* 0x00030f0000047ab9 */ /* 0x000fe20000000800 */
[----:B------:R-:W-:Y:S01]  /*2eb80*/  ULDC.64 UR6, c[0x0][0x208] ;  /* 0x0000820000067ab9 */ /* 0x000fe20000000a00 */
        /* <DEDUP_REMOVED lines=23> */
.L_x_950:
[----:B------:R-:W-:Y:S01]  /*2ed00*/  IMAD.MOV.U32 R12, RZ, RZ, 0x2 ;  /* 0x00000002ff0c7424 */ /* 0x000fe200078e00ff */
[----:B------:R-:W-:-:S05]  /*2ed10*/  SEL R14, R14, RZ, P1 ;  /* 0x000000ff0e0e7207 */ /* 0x000fca0000800000 */
[----:B------:R-:W-:-:S04]  /*2ed20*/  IMAD.IADD R5, R13, 0x1, R14 ;  /* 0x000000010d057824 */ /* 0x000fc800078e020e */
[----:B------:R-:W-:-:S07]  /*2ed30*/  IMAD.MOV.U32 R13, RZ, RZ, R5 ;  /* 0x000000ffff0d7224 */ /* 0x000fce00078e0005 */
[----:B------:R-:W-:Y:S05]  /*2ed40*/  WARPSYNC.COLLECTIVE R15, `(.L_x_951) ;  /* 0x000000000f087348 */ /* 0x000fea0003c00000 */
[----:B------:R0:W1:Y:S02]  /*2ed50*/  SHFL.UP P6, R14, R13, R12, R11 ;  /* 0x0400000c0d0e7389 */ /* 0x00006400000c000b */
[----:B01----:R-:W-:Y:S01]  /*2ed60*/  ENDCOLLECTIVE ;  /* 0x000000000000791b */ /* 0x003fe20003800000 */
.L_x_951:
[----:B------:R-:W-:Y:S01]  /*2ed70*/  IMAD.MOV.U32 R12, RZ, RZ, 0x4 ;  /* 0x00000004ff0c7424 */ /* 0x000fe200078e00ff */
[----:B------:R-:W-:-:S05]  /*2ed80*/  SEL R2, R14, RZ, P2 ;  /* 0x000000ff0e027207 */ /* 0x000fca0001000000 */
[----:B------:R-:W-:-:S04]  /*2ed90*/  IMAD.IADD R2, R5, 0x1, R2 ;  /* 0x0000000105027824 */ /* 0x000fc800078e0202 */
[----:B------:R-:W-:-:S07]  /*2eda0*/  IMAD.MOV.U32 R13, RZ, RZ, R2 ;  /* 0x000000ffff0d7224 */ /* 0x000fce00078e0002 */
[----:B------:R-:W-:Y:S05]  /*2edb0*/  WARPSYNC.COLLECTIVE R15, `(.L_x_952) ;  /* 0x000000000f087348 */ /* 0x000fea0003c00000 */
[----:B------:R0:W1:Y:S02]  /*2edc0*/  SHFL.UP P6, R14, R13, R12, R11 ;  /* 0x0400000c0d0e7389 */ /* 0x00006400000c000b */
[----:B01----:R-:W-:Y:S01]  /*2edd0*/  ENDCOLLECTIVE ;  /* 0x000000000000791b */ /* 0x003fe20003800000 */
.L_x_952:
[----:B------:R-:W-:Y:S01]  /*2ede0*/  IMAD.MOV.U32 R12, RZ, RZ, 0x8 ;  /* 0x00000008ff0c7424 */ /* 0x000fe200078e00ff */
[----:B------:R-:W-:-:S05]  /*2edf0*/  SEL R3, R14, RZ, P3 ;  /* 0x000000ff0e037207 */ /* 0x000fca0001800000 */
[----:B------:R-:W-:-:S04]  /*2ee00*/  IMAD.IADD R3, R2, 0x1, R3 ;  /* 0x0000000102037824 */ /* 0x000fc800078e0203 */
[----:B------:R-:W-:-:S07]  /*2ee10*/  IMAD.MOV.U32 R13, RZ, RZ, R3 ;  /* 0x000000ffff0d7224 */ /* 0x000fce00078e0003 */
[----:B------:R-:W-:Y:S05]  /*2ee20*/  WARPSYNC.COLLECTIVE R15, `(.L_x_953) ;  /* 0x000000000f087348 */ /* 0x000fea0003c00000 */
[----:B------:R0:W1:Y:S02]  /*2ee30*/  SHFL.UP P6, R14, R13, R12, R11 ;  /* 0x0400000c0d0e7389 */ /* 0x00006400000c000b */
[----:B01----:R-:W-:Y:S01]  /*2ee40*/  ENDCOLLECTIVE ;  /* 0x000000000000791b */ /* 0x003fe20003800000 */
.L_x_953:
[----:B------:R-:W-:Y:S01]  /*2ee50*/  IMAD.MOV.U32 R12, RZ, RZ, 0x10 ;  /* 0x00000010ff0c7424 */ /* 0x000fe200078e00ff */
[----:B------:R-:W-:-:S05]  /*2ee60*/  SEL R14, R14, RZ, P4 ;  /* 0x000000ff0e0e7207 */ /* 0x000fca0002000000 */
[----:B------:R-:W-:-:S04]  /*2ee70*/  IMAD.IADD R5, R3, 0x1, R14 ;  /* 0x0000000103057824 */ /* 0x000fc800078e020e */
[----:B------:R-:W-:-:S07]  /*2ee80*/  IMAD.MOV.U32 R13, RZ, RZ, R5 ;  /* 0x000000ffff0d7224 */ /* 0x000fce00078e0005 */
[----:B------:R-:W-:Y:S05]  /*2ee90*/  WARPSYNC.COLLECTIVE R15, `(.L_x_954) ;  /* 0x000000000f087348 */ /* 0x000fea0003c00000 */
[----:B------:R0:W1:Y:S02]  /*2eea0*/  SHFL.UP P6, R14, R13, R12, R11 ;  /* 0x0400000c0d0e7389 */ /* 0x00006400000c000b */
[----:B01----:R-:W-:Y:S01]  /*2eeb0*/  ENDCOLLECTIVE ;  /* 0x000000000000791b */ /* 0x003fe20003800000 */
.L_x_954:
[----:B------:R-:W-:Y:S01]  /*2eec0*/  MOV R12, 0x1f ;  /* 0x0000001f000c7802 */ /* 0x000fe20000000f00 */
[----:B------:R-:W-:Y:S01]  /*2eed0*/  IMAD.MOV.U32 R11, RZ, RZ, 0x1f ;  /* 0x0000001fff0b7424 */ /* 0x000fe200078e00ff */
[----:B------:R-:W-:-:S05]  /*2eee0*/  SEL R2, R14, RZ, P5 ;  /* 0x000000ff0e027207 */ /* 0x000fca0002800000 */
[----:B------:R-:W-:-:S04]  /*2eef0*/  IMAD.IADD R2, R5, 0x1, R2 ;  /* 0x0000000105027824 */ /* 0x000fc800078e0202 */
[----:B------:R-:W-:-:S07]  /*2ef00*/  IMAD.MOV.U32 R13, RZ, RZ, R2 ;  /* 0x000000ffff0d7224 */ /* 0x000fce00078e0002 */
[----:B------:R-:W-:Y:S05]  /*2ef10*/  WARPSYNC.COLLECTIVE R15, `(.L_x_955) ;  /* 0x000000000f087348 */ /* 0x000fea0003c00000 */
[----:B------:R0:W1:Y:S02]  /*2ef20*/  SHFL.IDX P6, R14, R13, R12, R11 ;  /* 0x0000000c0d0e7389 */ /* 0x00006400000c000b */
[----:B01----:R-:W-:Y:S01]  /*2ef30*/  ENDCOLLECTIVE ;  /* 0x000000000000791b */ /* 0x003fe20003800000 */
.L_x_955:
[----:B------:R-:W-:Y:S05]  /*2ef40*/  BRA `(.L_x_956) ;  /* 0xffffffac00947947 */ /* 0x000fea000383ffff */
.L_x_792:
[----:B------:R-:W-:Y:S01]  /*2ef50*/  BSSY B0, `(.L_x_957) ;  /* 0x0000007000007945 */ /* 0x000fe20003800000 */
[----:B------:R-:W-:Y:S02]  /*2ef60*/  IMAD.MOV.U32 R12, RZ, RZ, 0x1 ;  /* 0x00000001ff0c7424 */ /* 0x000fe400078e00ff */
[----:B------:R-:W-:Y:S02]  /*2ef70*/  IMAD.MOV.U32 R11, RZ, RZ, RZ ;  /* 0x000000ffff0b7224 */ /* 0x000fe400078e00ff */
[----:B------:R-:W-:-:S07]  /*2ef80*/  IMAD.MOV.U32 R15, RZ, RZ, -0x1 ;  /* 0xffffffffff0f7424 */ /* 0x000fce00078e00ff */
[----:B------:R-:W-:Y:S05]  /*2ef90*/  WARPSYNC.COLLECTIVE R15, `(.L_x_958) ;  /* 0x000000000f087348 */ /* 0x000fea0003c00000 */
[----:B------:R0:W1:Y:S02]  /*2efa0*/  SHFL.UP P6, R14, R13, R12, R11 ;  /* 0x0400000c0d0e7389 */ /* 0x00006400000c000b */
[----:B01----:R-:W-:Y:S01]  /*2efb0*/  ENDCOLLECTIVE ;  /* 0x000000000000791b */ /* 0x003fe20003800000 */
.L_x_958:
[----:B------:R-:W-:Y:S05]  /*2efc0*/  BSYNC B0 ;  /* 0x0000000000007941 */ /* 0x000fea0003800000 */
.L_x_957:
        /* <DEDUP_REMOVED lines=8> */
.L_x_959:
[----:B------:R-:W-:Y:S01]  /*2f050*/  IMAD.MOV.U32 R12, RZ, RZ, 0x4 ;  /* 0x00000004ff0c7424 */ /* 0x000fe200078e00ff */
[----:B------:R-:W-:-:S05]  /*2f060*/  SEL R2, R14, RZ, P2 ;  /* 0x000000ff0e027207 */ /* 0x000fca0001000000 */
[----:B------:R-:W-:-:S04]  /*2f070*/  IMAD.IADD R2, R13, 0x1, R2 ;  /* 0x000000010d027824 */ /* 0x000fc800078e0202 */
[----:B------:R-:W-:-:S07]  /*2f080*/  IMAD.MOV.U32 R13, RZ, RZ, R2 ;  /* 0x000000ffff0d7224 */ /* 0x000fce00078e0002 */
[----:B------:R-:W-:Y:S05]  /*2f090*/  WARPSYNC.COLLECTIVE R15, `(.L_x_960) ;  /* 0x000000000f087348 */ /* 0x000fea0003c00000 */
[----:B------:R0:W1:Y:S02]  /*2f0a0*/  SHFL.UP P6, R14, R13, R12, R11 ;  /* 0x0400000c0d0e7389 */ /* 0x00006400000c000b */
[----:B01----:R-:W-:Y:S01]  /*2f0b0*/  ENDCOLLECTIVE ;  /* 0x000000000000791b */ /* 0x003fe20003800000 */
.L_x_960:
[----:B------:R-:W-:Y:S01]  /*2f0c0*/  IMAD.MOV.U32 R12, RZ, RZ, 0x8 ;  /* 0x00000008ff0c7424 */ /* 0x000fe200078e00ff */
[----:B------:R-:W-:-:S05]  /*2f0d0*/  SEL R3, R14, RZ, P3 ;  /* 0x000000ff0e037207 */ /* 0x000fca0001800000 */
[----:B------:R-:W-:-:S04]  /*2f0e0*/  IMAD.IADD R3, R2, 0x1, R3 ;  /* 0x0000000102037824 */ /* 0x000fc800078e0203 */
[----:B------:R-:W-:-:S07]  /*2f0f0*/  IMAD.MOV.U32 R13, RZ, RZ, R3 ;  /* 0x000000ffff0d7224 */ /* 0x000fce00078e0003 */
[----:B------:R-:W-:Y:S05]  /*2f100*/  WARPSYNC.COLLECTIVE R15, `(.L_x_961) ;  /* 0x000000000f087348 */ /* 0x000fea0003c00000 */
[----:B------:R0:W1:Y:S02]  /*2f110*/  SHFL.UP P6, R14, R13, R12, R11 ;  /* 0x0400000c0d0e7389 */ /* 0x00006400000c000b */
[----:B01----:R-:W-:Y:S01]  /*2f120*/  ENDCOLLECTIVE ;  /* 0x000000000000791b */ /* 0x003fe20003800000 */
.L_x_961:
[----:B------:R-:W-:Y:S01]  /*2f130*/  IMAD.MOV.U32 R12, RZ, RZ, 0x10 ;  /* 0x00000010ff0c7424 */ /* 0x000fe200078e00ff */
[----:B------:R-:W-:-:S05]  /*2f140*/  SEL R14, R14, RZ, P4 ;  /* 0x000000ff0e0e7207 */ /* 0x000fca0002000000 */
[----:B------:R-:W-:-:S04]  /*2f150*/  IMAD.IADD R5, R3, 0x1, R14 ;  /* 0x0000000103057824 */ /* 0x000fc800078e020e */
[----:B------:R-:W-:-:S07]  /*2f160*/  IMAD.MOV.U32 R13, RZ, RZ, R5 ;  /* 0x000000ffff0d7224 */ /* 0x000fce00078e0005 */
[----:B------:R-:W-:Y:S05]  /*2f170*/  WARPSYNC.COLLECTIVE R15, `(.L_x_962) ;  /* 0x000000000f087348 */ /* 0x000fea0003c00000 */
[----:B------:R0:W1:Y:S02]  /*2f180*/  SHFL.UP P6, R14, R13, R12, R11 ;  /* 0x0400000c0d0e7389 */ /* 0x00006400000c000b */
[----:B01----:R-:W-:Y:S01]  /*2f190*/  ENDCOLLECTIVE ;  /* 0x000000000000791b */ /* 0x003fe20003800000 */
.L_x_962:
        /* <DEDUP_REMOVED lines=8> */
.L_x_963:
[----:B------:R-:W-:Y:S05]  /*2f220*/  BRA `(.L_x_964) ;  /* 0xffffffac00847947 */ /* 0x000fea000383ffff */
.L_x_794:
[----:B------:R-:W-:Y:S01]  /*2f230*/  BSSY B0, `(.L_x_965) ;  /* 0x0000006000007945 */ /* 0x000fe20003800000 */
[----:B------:R-:W-:Y:S01]  /*2f240*/  PLOP3.LUT P6, PT, P6, PT, PT, 0x8, 0x0 ;  /* 0x000000000000781c */ /* 0x000fe200037ce170 */
[----:B------:R-:W-:-:S12]  /*2f250*/  IMAD.MOV.U32 R15, RZ, RZ, -0x1 ;  /* 0xffffffffff0f7424 */ /* 0x000fd800078e00ff */
[----:B0-----:R-:W-:Y:S05]  /*2f260*/  WARPSYNC.COLLECTIVE R15, `(.L_x_966) ;  /* 0x000000000f087348 */ /* 0x001fea0003c00000 */
[----:B------:R-:W-:Y:S01]  /*2f270*/  VOTE.ANY R14, PT, P6 ;  /* 0x00000000000e7806 */ /* 0x000fe200030e0100 */
[----:B0-----:R-:W-:Y:S06]  /*2f280*/  ENDCOLLECTIVE ;  /* 0x000000000000791b */ /* 0x001fec0003800000 */
.L_x_966:
[----:B------:R-:W-:Y:S05]  /*2f290*/  BSYNC B0 ;  /* 0x0000000000007941 */ /* 0x000fea0003800000 */
.L_x_965:
        /* <DEDUP_REMOVED lines=9> */
.L_x_967:
[----:B------:R-:W-:Y:S02]  /*2f330*/  IMAD.MOV.U32 R13, RZ, RZ, R4 ;  /* 0x000000ffff0d7224 */ /* 0x000fe400078e0004 */
[----:B------:R-:W-:-:S07]  /*2f340*/  IMAD.MOV.U32 R7, RZ, RZ, R14 ;  /* 0x000000ffff077224 */ /* 0x000fce00078e000e */
[----:B------:R-:W-:Y:S05]  /*2f350*/  WARPSYNC.COLLECTIVE R15, `(.L_x_968) ;  /* 0x000000000f087348 */ /* 0x000fea0003c00000 */
[----:B------:R0:W1:Y:S02]  /*2f360*/  SHFL.IDX P6, R14, R13, R12, R11 ;  /* 0x0000000c0d0e7389 */ /* 0x00006400000c000b */
[----:B01----:R-:W-:Y:S01]  /*2f370*/  ENDCOLLECTIVE ;  /* 0x000000000000791b */ /* 0x003fe20003800000 */
.L_x_968:
[----:B------:R-:W-:Y:S01]  /*2f380*/  IMAD.MOV.U32 R4, RZ, RZ, R14 ;  /* 0x000000ffff047224 */ /* 0x000fe200078e000e */
[----:B------:R-:W-:Y:S06]  /*2f390*/  BRA `(.L_x_969) ;  /* 0xffffffac00647947 */ /* 0x000fec000383ffff */
.L_x_796:
[----:B------:R-:W-:Y:S01]  /*2f3a0*/  BSSY B0, `(.L_x_970) ;  /* 0x0000007000007945 */ /* 0x000fe20003800000 */
[----:B------:R-:W-:Y:S02]  /*2f3b0*/  IMAD.MOV.U32 R13, RZ, RZ, R2 ;  /* 0x000000ffff0d7224 */ /* 0x000fe400078e0002 */
[----:B------:R-:W-:Y:S02]  /*2f3c0*/  IMAD.MOV.U32 R11, RZ, RZ, 0x1f ;  /* 0x0000001fff0b7424 */ /* 0x000fe400078e00ff */
[----:B------:R-:W-:-:S07]  /*2f3d0*/  IMAD.MOV.U32 R15, RZ, RZ, -0x1 ;  /* 0xffffffffff0f7424 */ /* 0x000fce00078e00ff */
[----:B0123--:R-:W-:Y:S05]  /*2f3e0*/  WARPSYNC.COLLECTIVE R15, `(.L_x_971) ;  /* 0x000000000f087348 */ /* 0x00ffea0003c00000 */
[----:B------:R4:W0:Y:S02]  /*2f3f0*/  SHFL.IDX P6, R14, R13, R12, R11 ;  /* 0x0000000c0d0e7389 */ /* 0x00082400000c000b */
[----:B01234-:R-:W-:Y:S01]  /*2f400*/  ENDCOLLECTIVE ;  /* 0x000000000000791b */ /* 0x01ffe20003800000 */
.L_x_971:
[----:B------:R-:W-:Y:S05]  /*2f410*/  BSYNC B0 ;  /* 0x0000000000007941 */ /* 0x000fea0003800000 */
.L_x_970:
[----:B------:R-:W-:Y:S01]  /*2f420*/  IMAD.MOV.U32 R6, RZ, RZ, R14 ;  /* 0x000000ffff067224 */ /* 0x000fe200078e000e */
[----:B------:R-:W-:Y:S06]  /*2f430*/  BRA `(.L_x_795) ;  /* 0xffffffac00547947 */ /* 0x000fec000383ffff */
.L_x_800:
[----:B-1----:R1:W3:Y:S02]  /*2f440*/  SYNCS.PHASECHK.TRANS64.TRYWAIT P0, [R5+URZ+0x38820], R0 ;  /* 0x03882000050075a7 */ /* 0x0022e4000800017f */
[----:B---3--:R-:W-:Y:S05]  /*2f450*/  @!P0 NANOSLEEP.SYNCS 0x989680 ;  /* 0x009896800000895d */ /* 0x008fea0003900000 */
[----:B------:R-:W3:Y:S02]  /*2f460*/  @!P0 SYNCS.PHASECHK.TRANS64 P0, [R5+URZ+0x38820], R0 ;  /* 0x03882000050085a7 */ /* 0x000ee4000800007f */
[----:B---3--:R-:W-:Y:S05]  /*2f470*/  @!P0 BRA `(.L_x_800) ;  /* 0xfffffffc00f08947 */ /* 0x008fea000383ffff */
[----:B------:R-:W-:Y:S05]  /*2f480*/  BRA `(.L_x_972) ;  /* 0xffffffb000ac7947 */ /* 0x000fea000383ffff */
.L_x_801:
        /* <DEDUP_REMOVED lines=11> */
.L_x_974:
[----:B------:R-:W-:Y:S05]  /*2f540*/  BSYNC B0 ;  /* 0x0000000000007941 */ /* 0x000fea0003800000 */
.L_x_973:
[----:B------:R-:W-:Y:S05]  /*2f550*/  BRA `(.L_x_975) ;  /* 0xffffffb000947947 */ /* 0x000fea000383ffff */
.L_x_802:
[----:B------:R-:W-:Y:S01]  /*2f560*/  BSSY B0, `(.L_x_976) ;  /* 0x0000006000007945 */ /* 0x000fe20003800000 */
[----:B------:R-:W-:-:S07]  /*2f570*/  IMAD.MOV.U32 R15, RZ, RZ, -0x1 ;  /* 0xffffffffff0f7424 */ /* 0x000fce00078e00ff */
[----:B012---:R-:W-:Y:S05]  /*2f580*/  WARPSYNC.COLLECTIVE R15, `(.L_x_977) ;  /* 0x000000000f0c7348 */ /* 0x007fea0003c00000 */
[----:B------:R-:W-:Y:S02]  /*2f590*/  ELECT P6, UR62, PT ;  /* 0x00000000003e782f */ /* 0x000fe400038c0000 */
[----:B------:R-:W-:Y:S01]  /*2f5a0*/  MOV R14, UR62 ;  /* 0x0000003e000e7c02 */ /* 0x000fe20008000f00 */
[----:B012---:R-:W-:Y:S10]  /*2f5b0*/  ENDCOLLECTIVE ;  /* 0x000000000000791b */ /* 0x007ff40003800000 */
.L_x_977:
[----:B------:R-:W-:Y:S05]  /*2f5c0*/  BSYNC B0 ;  /* 0x0000000000007941 */ /* 0x000fea0003800000 */
.L_x_976:
[----:B------:R-:W-:Y:S05]  /*2f5d0*/  BRA `(.L_x_978) ;  /* 0xffffffb000887947 */ /* 0x000fea000383ffff */
.L_x_804:
[----:B-1----:R1:W3:Y:S02]  /*2f5e0*/  SYNCS.PHASECHK.TRANS64.TRYWAIT P1, [R3+URZ+0x38840], R2 ;  /* 0x03884002030075a7 */ /* 0x0022e4000802017f */
[----:B---3--:R-:W-:Y:S05]  /*2f5f0*/  @!P1 NANOSLEEP.SYNCS 0x989680 ;  /* 0x009896800000995d */ /* 0x008fea0003900000 */
[----:B------:R-:W3:Y:S02]  /*2f600*/  @!P1 SYNCS.PHASECHK.TRANS64 P1, [R3+URZ+0x38840], R2 ;  /* 0x03884002030095a7 */ /* 0x000ee4000802007f */
[----:B---3--:R-:W-:Y:S05]  /*2f610*/  @!P1 BRA `(.L_x_804) ;  /* 0xfffffffc00f09947 */ /* 0x008fea000383ffff */
[----:B------:R-:W-:Y:S05]  /*2f620*/  BRA `(.L_x_979) ;  /* 0xffffffb000a87947 */ /* 0x000fea000383ffff */
.L_x_806:
[----:B---3--:R3:W4:Y:S02]  /*2f630*/  SYNCS.PHASECHK.TRANS64.TRYWAIT P1, [R23+URZ+0x38840], R0 ;  /* 0x03884000170075a7 */ /* 0x008724000802017f */
[----:B----4-:R-:W-:Y:S05]  /*2f640*/  @!P1 NANOSLEEP.SYNCS 0x989680 ;  /* 0x009896800000995d */ /* 0x010fea0003900000 */
[----:B------:R-:W4:Y:S02]  /*2f650*/  @!P1 SYNCS.PHASECHK.TRANS64 P1, [R23+URZ+0x38840], R0 ;  /* 0x03884000170095a7 */ /* 0x000f24000802007f */
[----:B----4-:R-:W-:Y:S05]  /*2f660*/  @!P1 BRA `(.L_x_806) ;  /* 0xfffffffc00f09947 */ /* 0x010fea000383ffff */
[----:B------:R-:W-:Y:S05]  /*2f670*/  BRA `(.L_x_980) ;  /* 0xffffffb000b47947 */ /* 0x000fea000383ffff */
.L_x_808:
[----:B----4-:R4:W0:Y:S02]  /*2f680*/  SYNCS.PHASECHK.TRANS64.TRYWAIT P1, [R3+URZ+0x38860], R2 ;  /* 0x03886002030075a7 */ /* 0x010824000802017f */
[----:B0-----:R-:W-:Y:S05]  /*2f690*/  @!P1 NANOSLEEP.SYNCS 0x989680 ;  /* 0x009896800000995d */ /* 0x001fea0003900000 */
[----:B------:R-:W0:Y:S02]  /*2f6a0*/  @!P1 SYNCS.PHASECHK.TRANS64 P1, [R3+URZ+0x38860], R2 ;  /* 0x03886002030095a7 */ /* 0x000e24000802007f */
[----:B0-----:R-:W-:Y:S05]  /*2f6b0*/  @!P1 BRA `(.L_x_808) ;  /* 0xfffffffc00f09947 */ /* 0x001fea000383ffff */
[----:B------:R-:W-:Y:S05]  /*2f6c0*/  BRA `(.L_x_981) ;  /* 0xffffffb000b07947 */ /* 0x000fea000383ffff */
.L_x_982:
        /* <DEDUP_REMOVED lines=11> */
.L_x_3273:


//--------------------- .text._ZN7cutlass13device_kernelIN5flash11enable_sm90INS1_16FlashAttnFwdSm90INS1_25CollectiveMainloopFwdSm90ILi2EN4cute5tupleIJNS5_1CILi1EEES8_S8_EEENS6_IJNS7_ILi128EEENS7_ILi64EEENS7_ILi256EEEEEELi256ENS_10bfloat16_tEfNS_4arch4Sm90ELb0ELb1ELb0ELb0ELb1ELb0ELb0ELb1ELb1ELb1ELb1ELb0EEENS1_21CollectiveEpilogueFwdINS6_IJSA_SC_SB_EEES9_SE_SG_Li256ELb0ELb1ELb1ELb0EEENS1_19SingleTileSchedulerILb0ELb1ELb1ELi128EEEEEEEEEvNT_6ParamsE --------------------------
	.section	.text._ZN7cutlass13device_kernelIN5flash11enable_sm90INS1_16FlashAttnFwdSm90INS1_25CollectiveMainloopFwdSm90ILi2EN4cute5tupleIJNS5_1CILi1EEES8_S8_EEENS6_IJNS7_ILi128EEENS7_ILi64EEENS7_ILi256EEEEEELi256ENS_10bfloat16_tEfNS_4arch4Sm90ELb0ELb1ELb0ELb0ELb1ELb0ELb0ELb1ELb1ELb1ELb1ELb0EEENS1_21CollectiveEpilogueFwdINS6_IJSA_SC_SB_EEES9_SE_SG_Li256ELb0ELb1ELb1ELb0EEENS1_19SingleTileSchedulerILb0ELb1ELb1ELi128EEEEEEEEEvNT_6ParamsE,"ax",@progbits
	.align	128
.text._ZN7cutlass13device_kernelIN5flash11enable_sm90INS1_16FlashAttnFwdSm90INS1_25CollectiveMainloopFwdSm90ILi2EN4cute5tupleIJNS5_1CILi1EEES8_S8_EEENS6_IJNS7_ILi128EEENS7_ILi64EEENS7_ILi256EEEEEELi256ENS_10bfloat16_tEfNS_4arch4Sm90ELb0ELb1ELb0ELb0ELb1ELb0ELb0ELb1ELb1ELb1ELb1ELb0EEENS1_21CollectiveEpilogueFwdINS6_IJSA_SC_SB_EEES9_SE_SG_Li256ELb0ELb1ELb1ELb0EEENS1_19SingleTileSchedulerILb0ELb1ELb1ELi128EEEEEEEEEvNT_6ParamsE:
        .type           _ZN7cutlass13device_kernelIN5flash11enable_sm90INS1_16FlashAttnFwdSm90INS1_25CollectiveMainloopFwdSm90ILi2EN4cute5tupleIJNS5_1CILi1EEES8_S8_EEENS6_IJNS7_ILi128EEENS7_ILi64EEENS7_ILi256EEEEEELi256ENS_10bfloat16_tEfNS_4arch4Sm90ELb0ELb1ELb0ELb0ELb1ELb0ELb0ELb1ELb1ELb1ELb1ELb0EEENS1_21CollectiveEpilogueFwdINS6_IJSA_SC_SB_EEES9_SE_SG_Li256ELb0ELb1ELb1ELb0EEENS1_19SingleTileSchedulerILb0ELb1ELb1ELi128EEEEEEEEEvNT_6ParamsE,@function
        .size           _ZN7cutlass13device_kernelIN5flash11enable_sm90INS1_16FlashAttnFwdSm90INS1_25CollectiveMainloopFwdSm90ILi2EN4cute5tupleIJNS5_1CILi1EEES8_S8_EEENS6_IJNS7_ILi128EEENS7_ILi64EEENS7_ILi256EEEEEELi256ENS_10bfloat16_tEfNS_4arch4Sm90ELb0ELb1ELb0ELb0ELb1ELb0ELb0ELb1ELb1ELb1ELb1ELb0EEENS1_21CollectiveEpilogueFwdINS6_IJSA_SC_SB_EEES9_SE_SG_Li256ELb0ELb1ELb1ELb0EEENS1_19SingleTileSchedulerILb0ELb1ELb1ELi128EEEEEEEEEvNT_6ParamsE,(.L_x_3274 - _ZN7cutlass13device_kernelIN5flash11enable_sm90INS1_16FlashAttnFwdSm90INS1_25CollectiveMainloopFwdSm90ILi2EN4cute5tupleIJNS5_1CILi1EEES8_S8_EEENS6_IJNS7_ILi128EEENS7_ILi64EEENS7_ILi256EEEEEELi256ENS_10bfloat16_tEfNS_4arch4Sm90ELb0ELb1ELb0ELb0ELb1ELb0ELb0ELb1ELb1ELb1ELb1ELb0EEENS1_21CollectiveEpilogueFwdINS6_IJSA_SC_SB_EEES9_SE_SG_Li256ELb0ELb1ELb1ELb0EEENS1_19SingleTileSchedulerILb0ELb1ELb1ELi128EEEEEEEEEvNT_6ParamsE)
        .other          _ZN7cutlass13device_kernelIN5flash11enable_sm90INS1_16FlashAttnFwdSm90INS1_25CollectiveMainloopFwdSm90ILi2EN4cute5tupleIJNS5_1CILi1EEES8_S8_EEENS6_IJNS7_ILi128EEENS7_ILi64EEENS7_ILi256EEEEEELi256ENS_10bfloat16_tEfNS_4arch4Sm90ELb0ELb1ELb0ELb0ELb1ELb0ELb0ELb1ELb1ELb1ELb1ELb0EEENS1_21CollectiveEpilogueFwdINS6_IJSA_SC_SB_EEES9_SE_SG_Li256ELb0ELb1ELb1ELb0EEENS1_19SingleTileSchedulerILb0ELb1ELb1ELi128EEEEEEEEEvNT_6ParamsE,@"STO_CUDA_ENTRY STV_DEFAULT"
_ZN7cutlass13device_kernelIN5flash11enable_sm90INS1_16FlashAttnFwdSm90INS1_25CollectiveMainloopFwdSm90ILi2EN4cute5tupleIJNS5_1CILi1EEES8_S8_EEENS6_IJNS7_ILi128EEENS7_ILi64EEENS7_ILi256EEEEEELi256ENS_10bfloat16_tEfNS_4arch4Sm90ELb0ELb1ELb0ELb0ELb1ELb0ELb0ELb1ELb1ELb1ELb1ELb0EEENS1_21CollectiveEpilogueFwdINS6_IJSA_SC_SB_EEES9_SE_SG_Li256ELb0ELb1ELb1ELb0EEENS1_19SingleTileSchedulerILb0ELb1ELb1ELi128EEEEEEEEEvNT_6ParamsE:
        /* <DEDUP_REMOVED lines=45> */
.L_x_983:
        /* <DEDUP_REMOVED lines=22> */
.L_x_984:
        /* <DEDUP_REMOVED lines=18> */
.L_x_985:
        /* <DEDUP_REMOVED lines=22> */
.L_x_986:
        /* <DEDUP_REMOVED lines=23> */
.L_x_987:
[----:B------:R-:W-:Y:S01]  /*0820*/  UISETP.NE.AND UP0, UPT, UR9, URZ, UPT ;  /* 0x0000003f0900728c */ /* 0x000fe2000bf05270 */
[----:B------:R-:W-:Y:S01]  /*0830*/  NOP ;  /* 0x0000000000007918 */ /* 0x000fe20000000000 */
[----:B0-----:R-:W-:Y:S01]  /*0840*/  UMOV UR4, 0x1 ;  /* 0x0000000100047882 */ /* 0x001fe20000000000 */
[----:B------:R-:W-:Y:S01]  /*0850*/  ULDC.64 UR60, c[0x0][0x208] ;  /* 0x00008200003c7ab9 */ /* 0x000fe20000000a00 */
[----:B------:R-:W-:Y:S01]  /*0860*/  USEL UR4, UR4, 0x2, !UP0 ;  /* 0x0000000204047887 */ /* 0x000fe2000c000000 */
[----:B------:R-:W-:Y:S01]  /*0870*/  BSSY B6, `(.L_x_988) ;  /* 0x0001283000067945 */ /* 0x000fe20003800000 */
[----:B-1234-:R-:W-:Y:S01]  /*0880*/  BAR.SYNC.DEFER_BLOCKING 0x0 ;  /* 0x0000000000007b1d */ /* 0x01efe20000010000 */
[----:B------:R-:W-:-:S03]  /*0890*/  PLOP3.LUT P0, PT, PT, PT, UP0, 0x80, 0x0 ;  /* 0x000000000000781c */ /* 0x000fc60003f0f008 */
[----:B------:R-:W-:-:S05]  /*08a0*/  IMAD.U32 R2, RZ, RZ, UR4 ;  /* 0x00000004ff027e24 */ /* 0x000fca000f8e00ff */
[----:B------:R0:W-:Y:S05]  /*08b0*/  STL [R1+0x4], R2 ;  /* 0x0000040201007387 */ /* 0x0001ea0000100800 */
[----:B------:R-:W-:Y:S05]  /*08c0*/  @!P0 BRA `(.L_x_989) ;  /* 0x000000e800648947 */ /* 0x000fea0003800000 */
.L_x_990:
        /* <DEDUP_REMOVED lines=14> */
[----:B------:R-:W-:Y:S01]  /*09b0*/  IMAD.U32 R0, RZ, RZ, UR10 ;  /* 0x0000000aff007e24 */ /* 0x000fe2000f8e00ff */
[----:B--2---:R-:W-:Y:S01]  /*09c0*/  ISETP.LE.AND P0, PT, RZ, UR8, PT ;  /* 0x00000008ff007c0c */ /* 0x004fe2000bf03270 */
[----:B------:R-:W-:-:S03]  /*09d0*/  UIADD3 UR4, -UR10, URZ, URZ ;  /* 0x0000003f0a047290 */ /* 0x000fc6000fffe13f */
[----:B------:R1:W-:Y:S01]  /*09e0*/  STL [R1], R0 ;  /* 0x0000000001007387 */ /* 0x0003e20000100800 */
[----:B------:R-:W-:-:S08]  /*09f0*/  UIMAD UR6, UR7, UR4, UR6 ;  /* 0x00000004070672a4 */ /* 0x000fd0000f8e0206 */
[----:B------:R-:W-:Y:S05]  /*0a00*/  @!P0 BRA `(.L_x_991) ;  /* 0x0000012400a48947 */ /* 0x000fea0003800000 */
[----:B0-----:R-:W0:Y:S01]  /*0a10*/  LDC.64 R2, c[0x0][0x418] ;  /* 0x00010600ff027b82 */ /* 0x001e220000000a00 */
[----:B------:R-:W-:Y:S01]  /*0a20*/  ULDC UR4, c[0x0][0x448] ;  /* 0x0001120000047ab9 */ /* 0x000fe20000000800 */
[----:B------:R-:W-:Y:S01]  /*0a30*/  IADD3 R19, R26, -0x80, RZ ;  /* 0xffffff801a137810 */ /* 0x000fe20007ffe0ff */
[----:B------:R-:W-:-:S04]  /*0a40*/  UISETP.NE.AND UP0, UPT, UR4, 0x1, UPT ;  /* 0x000000010400788c */ /* 0x000fc8000bf05270 */
[----:B------:R-:W-:Y:S01]  /*0a50*/  UP2UR UR4, UPR, URZ, 0x1 ;  /* 0x000000013f047883 */ /* 0x000fe20008000000 */
[----:B------:R-:W1:Y:S05]  /*0a60*/  LDC R18, c[0x0][0x288] ;  /* 0x0000a200ff127b82 */ /* 0x000e6a0000000800 */
[----:B------:R-:W-:Y:S01]  /*0a70*/  IMAD.U32 R23, RZ, RZ, UR4 ;  /* 0x00000004ff177e24 */ /* 0x000fe2000f8e00ff */
[----:B------:R-:W-:Y:S01]  /*0a80*/  @UP0 ULDC UR9, c[0x0][0x44c] ;  /* 0x0001130000090ab9 */ /* 0x000fe20000000800 */
[----:B------:R-:W-:Y:S01]  /*0a90*/  @UP0 ULDC UR11, c[0x0][0x450] ;  /* 0x00011400000b0ab9 */ /* 0x000fe20000000800 */
[----:B------:R-:W2:Y:S01]  /*0aa0*/  LDC R17, c[0x0][0x424] ;  /* 0x00010900ff117b82 */ /* 0x000ea20000000800 */
[----:B------:R-:W-:-:S07]  /*0ab0*/  ULDC.64 UR4, c[0x0][0x9e0] ;  /* 0x0002780000047ab9 */ /* 0x000fce0000000a00 */
[----:B------:R-:W3:Y:S01]  /*0ac0*/  S2UR UR38, SR_CTAID.X ;  /* 0x00000000002679c3 */ /* 0x000ee20000002500 */
[----:B0-----:R-:W-:-:S04]  /*0ad0*/  ISETP.NE.U32.AND P0, PT, R2, RZ, PT ;  /* 0x000000ff0200720c */ /* 0x001fc80003f05070 */
[----:B------:R-:W-:-:S03]  /*0ae0*/  ISETP.NE.AND.EX P0, PT, R3, RZ, PT, P0 ;  /* 0x000000ff0300720c */ /* 0x000fc60003f05300 */
[----:B------:R-:W0:Y:S01]  /*0af0*/  LDC R4, c[0x0][0x2f0] ;  /* 0x0000bc00ff047b82 */ /* 0x000e220000000800 */
[----:B-1----:R-:W-:Y:S02]  /*0b00*/  IADD3 R0, -R18, 0x1, RZ ;  /* 0x0000000112007810 */ /* 0x002fe40007ffe1ff */
[----:B--2---:R-:W-:Y:S01]  /*0b10*/  SEL R17, R17, 0x1, P0 ;  /* 0x0000000111117807 */ /* 0x004fe20000000000 */
[----:B---3--:R-:W-:-:S04]  /*0b20*/  USHF.L.U32 UR38, UR38, 0x7, URZ ;  /* 0x0000000726267899 */ /* 0x008fc8000800063f */
[----:B------:R-:W-:Y:S02]  /*0b30*/  @UP0 UIADD3 UR8, UR38, 0x7f, URZ ;  /* 0x0000007f26080890 */ /* 0x000fe4000fffe03f */
[----:B------:R-:W-:Y:S01]  /*0b40*/  UIADD3 UR7, UR38, 0x7f, URZ ;  /* 0x0000007f26077890 */ /* 0x000fe2000fffe03f */
[----:B0-----:R-:W-:Y:S01]  /*0b50*/  IMAD R0, R17, R4, R0 ;  /* 0x0000000411007224 */ /* 0x001fe200078e0200 */
[----:B------:R-:W-:-:S04]  /*0b60*/  UIMAD.WIDE.U32 UR8, UR8, UR9, URZ ;  /* 0x00000009080872a5 */ /* 0x000fc8000f8e003f */
[----:B------:R-:W-:Y:S01]  /*0b70*/  R2UR UR10, R0 ;  /* 0x00000000000a72ca */ /* 0x000fe200000e0000 */
[----:B------:R-:W-:Y:S02]  /*0b80*/  @UP0 USHF.R.U32.HI UR7, URZ, UR11, UR9 ;  /* 0x0000000b3f070299 */ /* 0x000fe40008011609 */
[----:B------:R-:W-:-:S04]  /*0b90*/  UISETP.GE.AND UP0, UPT, UR5, 0x1, UPT ;  /* 0x000000010500788c */ /* 0x000fc8000bf06270 */
[----:B------:R-:W-:Y:S02]  /*0ba0*/  UP2UR UR8, UPR, URZ, 0x1 ;  /* 0x000000013f087883 */ /* 0x000fe40008000000 */
[----:B------:R-:W-:-:S04]  /*0bb0*/  PLOP3.LUT P0, PT, PT, PT, UP0, 0x40, 0x0 ;  /* 0x000000000000781c */ /* 0x000fc80003f0e808 */
[----:B------:R-:W-:Y:S01]  /*0bc0*/  UIADD3 UR7, UR10, UR7, URZ ;  /* 0x000000070a077290 */ /* 0x000fe2000fffe03f */
[----:B------:R-:W-:-:S03]  /*0bd0*/  IMAD.U32 R22, RZ, RZ, UR8 ;  /* 0x00000008ff167e24 */ /* 0x000fc6000f8e00ff */
[----:B------:R-:W-:-:S06]  /*0be0*/  UIADD3 UR4, UR7, UR4, URZ ;  /* 0x0000000407047290 */ /* 0x000fcc000fffe03f */
[----:B------:R-:W-:Y:S01]  /*0bf0*/  IMAD.U32 R0, RZ, RZ, UR4 ;  /* 0x00000004ff007e24 */ /* 0x000fe2000f8e00ff */
[----:B------:R-:W-:Y:S06]  /*0c00*/  @P0 BRA `(.L_x_992) ;  /* 0x0000000000400947 */ /* 0x000fec0003800000 */
[----:B------:R-:W-:Y:S01]  /*0c10*/  ISETP.LT.AND P0, PT, RZ, UR7, PT ;  /* 0x00000007ff007c0c */ /* 0x000fe2000bf01270 */
[----:B------:R-:W-:-:S12]  /*0c20*/  UIADD3 UR4, UR7, -0x1, URZ ;  /* 0xffffffff07047890 */ /* 0x000fd8000fffe03f */
[----:B------:R-:W-:Y:S05]  /*0c30*/  @P0 BRA `(.L_x_993) ;  /* 0x00000000001c0947 */ /* 0x000fea0003800000 */
[----:B------:R-:W-:Y:S02]  /*0c40*/  UISETP.NE.AND UP0, UPT, UR5, 0x1, UPT ;  /* 0x000000010500788c */ /* 0x000fe4000bf05270 */
[----:B------:R-:W-:-:S09]  /*0c50*/  UIADD3 UR4, -UR7, URZ, URZ ;  /* 0x0000003f07047290 */ /* 0x000fd2000fffe13f */
[----:B------:R-:W-:Y:S02]  /*0c60*/  @UP0 ULDC.64 UR10, c[0x0][0x9e8] ;  /* 0x00027a00000a0ab9 */ /* 0x000fe40000000a00 */
[----:B------:R-:W-:-:S04]  /*0c70*/  UIMAD.WIDE.U32 UR8, UR4, UR10, URZ ;  /* 0x0000000a040872a5 */ /* 0x000fc8000f8e003f */
[----:B------:R-:W-:-:S04]  /*0c80*/  @UP0 USHF.R.U32.HI UR4, URZ, UR11, UR9 ;  /* 0x0000000b3f040299 */ /* 0x000fc80008011609 */
[----:B------:R-:W-:Y:S01]  /*0c90*/  ULOP3.LUT UR4, URZ, UR4, URZ, 0x33, !UPT ;  /* 0x000000043f047292 */ /* 0x000fe2000f8e333f */
[----:B------:R-:W-:Y:S11]  /*0ca0*/  BRA `(.L_x_994) ;  /* 0x0000000000107947 */ /* 0x000ff60003800000 */
.L_x_993:
[----:B------:R-:W-:-:S11]  /*0cb0*/  UISETP.NE.AND UP0, UPT, UR5, 0x1, UPT ;  /* 0x000000010500788c */ /* 0x000fd6000bf05270 */
[----:B------:R-:W-:Y:S02]  /*0cc0*/  @UP0 ULDC.64 UR10, c[0x0][0x9e8] ;  /* 0x00027a00000a0ab9 */ /* 0x000fe40000000a00 */
[----:B------:R-:W-:-:S04]  /*0cd0*/  UIMAD.WIDE.U32 UR8, UR4, UR10, URZ ;  /* 0x0000000a040872a5 */ /* 0x000fc8000f8e003f */
[----:B------:R-:W-:-:S12]  /*0ce0*/  @UP0 USHF.R.U32.HI UR4, URZ, UR11, UR9 ;  /* 0x0000000b3f040299 */ /* 0x000fd80008011609 */
.L_x_994:
[----:B------:R-:W-:-:S06]  /*0cf0*/  UIMAD UR4, UR4, UR5, UR5 ;  /* 0x00000005040472a4 */ /* 0x000fcc000f8e0205 */
[----:B------:R-:W-:-:S07]  /*0d00*/  VIMNMX R0, R0, UR4, PT ;  /* 0x0000000400007c48 */ /* 0x000fce000bfe0100 */
.L_x_992:
[----:B------:R-:W-:Y:S01]  /*0d10*/  R2UR UR4, R23 ;  /* 0x00000000170472ca */ /* 0x000fe200000e0000 */
[CC--:B------:R-:W-:Y:S02]  /*0d20*/  IMAD R18, R17.reuse, R4.reuse, -R18 ;  /* 0x0000000411127224 */ /* 0x0c0fe400078e0a12 */
[----:B------:R-:W-:Y:S02]  /*0d30*/  VIADD R2, R0, 0x3f ;  /* 0x0000003f00027836 */ /* 0x000fe40000000000 */
[----:B------:R-:W-:Y:S01]  /*0d40*/  IMAD R0, R17, R4, 0x3f ;  /* 0x0000003f11007424 */ /* 0x000fe200078e0204 */
[----:B------:R-:W-:Y:S02]  /*0d50*/  R2UR UR7, R18 ;  /* 0x00000000120772ca */ /* 0x000fe400000e0000 */
[----:B------:R-:W-:Y:S02]  /*0d60*/  SHF.R.S32.HI R5, RZ, 0x1f, R2 ;  /* 0x0000001fff057819 */ /* 0x000fe40000011402 */
[----:B------:R-:W-:-:S02]  /*0d70*/  SHF.R.S32.HI R3, RZ, 0x1f, R0 ;  /* 0x0000001fff037819 */ /* 0x000fc40000011400 */
[----:B------:R-:W-:Y:S01]  /*0d80*/  LEA.HI R5, R5, R2, RZ, 0x6 ;  /* 0x0000000205057211 */ /* 0x000fe200078f30ff */
[----:B------:R-:W-:Y:S01]  /*0d90*/  UISETP.NE.AND UP0, UPT, UR4, URZ, UPT ;  /* 0x0000003f0400728c */ /* 0x000fe2000bf05270 */
[----:B------:R-:W-:Y:S02]  /*0da0*/  LEA.HI R3, R3, R0, RZ, 0x6 ;  /* 0x0000000003037211 */ /* 0x000fe400078f30ff */
[----:B------:R-:W-:Y:S01]  /*0db0*/  UMOV UR4, UR38 ;  /* 0x0000002600047c82 */ /* 0x000fe20008000000 */
[----:B------:R-:W-:Y:S02]  /*0dc0*/  SHF.R.S32.HI R0, RZ, 0x6, R5 ;  /* 0x00000006ff007819 */ /* 0x000fe40000011405 */
[----:B------:R-:W-:-:S04]  /*0dd0*/  SHF.R.S32.HI R3, RZ, 0x6, R3 ;  /* 0x00000006ff037819 */ /* 0x000fc80000011403 */
[----:B------:R-:W-:Y:S01]  /*0de0*/  VIMNMX R204, R3, R0, PT ;  /* 0x0000000003cc7248 */ /* 0x000fe20003fe0100 */
[----:B------:R-:W-:Y:S01]  /*0df0*/  @UP0 ULDC UR8, c[0x0][0x44c] ;  /* 0x0001130000080ab9 */ /* 0x000fe20000000800 */
[----:B------:R-:W-:Y:S01]  /*0e00*/  @UP0 ULDC UR10, c[0x0][0x450] ;  /* 0x00011400000a0ab9 */ /* 0x000fe20000000800 */
[----:B------:R-:W-:-:S04]  /*0e10*/  UIMAD.WIDE.U32 UR8, UR38, UR8, URZ ;  /* 0x00000008260872a5 */ /* 0x000fc8000f8e003f */
[----:B------:R-:W-:Y:S02]  /*0e20*/  @UP0 USHF.R.U32.HI UR4, URZ, UR10, UR9 ;  /* 0x0000000a3f040299 */ /* 0x000fe40008011609 */
[----:B------:R-:W-:Y:S02]  /*0e30*/  UISETP.GE.AND UP0, UPT, UR5, 0x1, UPT ;  /* 0x000000010500788c */ /* 0x000fe4000bf06270 */
[----:B------:R-:W-:-:S03]  /*0e40*/  UIADD3 UR4, UR7, UR4, URZ ;  /* 0x0000000407047290 */ /* 0x000fc6000fffe03f */
[----:B------:R-:W-:Y:S01]  /*0e50*/  ULDC UR7, c[0x0][0x9dc] ;  /* 0x0002770000077ab9 */ /* 0x000fe20000000800 */
[----:B------:R-:W-:Y:S01]  /*0e60*/  PLOP3.LUT P0, PT, PT, PT, UP0, 0x40, 0x0 ;  /* 0x000000000000781c */ /* 0x000fe20003f0e808 */
[----:B------:R-:W-:-:S12]  /*0e70*/  UIADD3 UR7, UR4, -UR7, URZ ;  /* 0x8000000704077290 */ /* 0x000fd8000fffe03f */
[----:B------:R-:W-:Y:S05]  /*0e80*/  @P0 BRA `(.L_x_995) ;  /* 0x0000000000440947 */ /* 0x000fea0003800000 */
[----:B------:R-:W-:-:S06]  /*0e90*/  UISETP.GT.AND UP0, UPT, UR4, -0x1, UPT ;  /* 0xffffffff0400788c */ /* 0x000fcc000bf04270 */
[----:B------:R-:W-:-:S13]  /*0ea0*/  PLOP3.LUT P0, PT, PT, PT, UP0, 0x80, 0x0 ;  /* 0x000000000000781c */ /* 0x000fda0003f0f008 */
[----:B------:R-:W-:Y:S05]  /*0eb0*/  @P0 BRA `(.L_x_996) ;  /* 0x00000000001c0947 */ /* 0x000fea0003800000 */
[----:B------:R-:W-:Y:S02]  /*0ec0*/  UISETP.NE.AND UP0, UPT, UR5, 0x1, UPT ;  /* 0x000000010500788c */ /* 0x000fe4000bf05270 */
[----:B------:R-:W-:-:S09]  /*0ed0*/  ULOP3.LUT UR4, URZ, UR4, URZ, 0x33, !UPT ;  /* 0x000000043f047292 */ /* 0x000fd2000f8e333f */
[----:B------:R-:W-:Y:S02]  /*0ee0*/  @UP0 ULDC.64 UR10, c[0x0][0x9e8] ;  /* 0x00027a00000a0ab9 */ /* 0x000fe40000000a00 */
[----:B------:R-:W-:-:S04]  /*0ef0*/  UIMAD.WIDE.U32 UR8, UR4, UR10, URZ ;  /* 0x0000000a040872a5 */ /* 0x000fc8000f8e003f */
[----:B------:R-:W-:-:S04]  /*0f00*/  @UP0 USHF.R.U32.HI UR4, URZ, UR11, UR9 ;  /* 0x0000000b3f040299 */ /* 0x000fc80008011609 */
[----:B------:R-:W-:Y:S01]  /*0f10*/  ULOP3.LUT UR4, URZ, UR4, URZ, 0x33, !UPT ;  /* 0x000000043f047292 */ /* 0x000fe2000f8e333f */
[----:B------:R-:W-:Y:S11]  /*0f20*/  BRA `(.L_x_997) ;  /* 0x0000000000107947 */ /* 0x000ff60003800000 */
.L_x_996:
[----:B------:R-:W-:-:S11]  /*0f30*/  UISETP.NE.AND UP0, UPT, UR5, 0x1, UPT ;  /* 0x000000010500788c */ /* 0x000fd6000bf05270 */
[----:B------:R-:W-:Y:S02]  /*0f40*/  @UP0 ULDC.64 UR10, c[0x0][0x9e8] ;  /* 0x00027a00000a0ab9 */ /* 0x000fe40000000a00 */
[----:B------:R-:W-:-:S04]  /*0f50*/  UIMAD.WIDE.U32 UR8, UR4, UR10, URZ ;  /* 0x0000000a040872a5 */ /* 0x000fc8000f8e003f */
[----:B------:R-:W-:-:S12]  /*0f60*/  @UP0 USHF.R.U32.HI UR4, URZ, UR11, UR9 ;  /* 0x0000000b3f040299 */ /* 0x000fd80008011609 */
.L_x_997:
[----:B------:R-:W-:-:S04]  /*0f70*/  UIMAD UR4, UR4, UR5, URZ ;  /* 0x00000005040472a4 */ /* 0x000fc8000f8e023f */
[----:B------:R-:W-:-:S04]  /*0f80*/  UISETP.LT.AND UP0, UPT, UR7, UR4, UPT ;  /* 0x000000040700728c */ /* 0x000fc8000bf01270 */
[----:B------:R-:W-:-:S12]  /*0f90*/  USEL UR7, UR7, UR4, !UP0 ;  /* 0x0000000407077287 */ /* 0x000fd8000c000000 */
.L_x_995:
[----:B------:R-:W-:Y:S02]  /*0fa0*/  USHF.R.S32.HI UR4, URZ, 0x1f, UR7 ;  /* 0x0000001f3f047899 */ /* 0x000fe40008011407 */
[----:B------:R-:W-:Y:S02]  /*0fb0*/  USHF.R.U32.HI UR11, URZ, 0x10, UR6 ;  /* 0x000000103f0b7899 */ /* 0x000fe40008011606 */
[----:B------:R-:W-:Y:S02]  /*0fc0*/  ULEA.HI UR4, UR4, UR7, URZ, 0x6 ;  /* 0x0000000704047291 */ /* 0x000fe4000f8f303f */
[----:B------:R-:W-:Y:S02]  /*0fd0*/  ULOP3.LUT UR7, UR6, 0xffff, URZ, 0xc0, !UPT ;  /* 0x0000ffff06077892 */ /* 0x000fe4000f8ec03f */
[----:B------:R-:W-:-:S04]  /*0fe0*/  USHF.R.S32.HI UR4, URZ, 0x6, UR4 ;  /* 0x000000063f047899 */ /* 0x000fc80008011404 */
[----:B------:R-:W-:-:S04]  /*0ff0*/  UISETP.LT.AND UP0, UPT, URZ, UR4, UPT ;  /* 0x000000043f00728c */ /* 0x000fc8000bf01270 */
[----:B------:R-:W-:Y:S02]  /*1000*/  USEL UR10, URZ, UR4, !UP0 ;  /* 0x000000043f0a7287 */ /* 0x000fe4000c000000 */
[----:B------:R-:W-:Y:S01]  /*1010*/  UISETP.NE.AND UP0, UPT, UR11, URZ, UPT ;  /* 0x0000003f0b00728c */ /* 0x000fe2000bf05270 */
[----:B------:R-:W-:-:S03]  /*1020*/  UMOV UR4, URZ ;  /* 0x0000003f00047c82 */ /* 0x000fc60008000000 */
[----:B------:R-:W-:-:S07]  /*1030*/  ISETP.GT.AND P0, PT, R204, UR10, PT ;  /* 0x0000000acc007c0c */ /* 0x000fce000bf04270 */
[----:B------:R-:W-:-:S06]  /*1040*/  @!UP0 ULDC UR11, c[0x0][0x9f0] ;  /* 0x00027c00000b8ab9 */ /* 0x000fcc0000000800 */
[----:B------:R-:W-:Y:S05]  /*1050*/  @!P0 BRA `(.L_x_998) ;  /* 0x00000000008c8947 */ /* 0x000fea0003800000 */
[----:B------:R-:W-:Y:S01]  /*1060*/  IMAD.U32 R5, RZ, RZ, UR11 ;  /* 0x0000000bff057e24 */ /* 0x000fe2000f8e00ff */
[----:B------:R-:W-:-:S04]  /*1070*/  UMOV UR4, URZ ;  /* 0x0000003f00047c82 */ /* 0x000fc80008000000 */
[----:B------:R-:W-:-:S04]  /*1080*/  IABS R0, R5 ;  /* 0x0000000500007213 */ /* 0x000fc80000000000 */
[----:B------:R-:W-:Y:S02]  /*1090*/  R2UR UR12, R0 ;  /* 0x00000000000c72ca */ /* 0x000fe400000e0000 */
[----:B------:R-:W-:Y:S02]  /*10a0*/  IADD3 R0, R5, -0x1, R204 ;  /* 0xffffffff05007810 */ /* 0x000fe40007ffe0cc */
[----:B------:R-:W-:Y:S02]  /*10b0*/  IABS R5, R5 ;  /* 0x0000000500057213 */ /* 0x000fe40000000000 */
[----:B------:R-:W-:Y:S02]  /*10c0*/  R2UR UR6, R0 ;  /* 0x00000000000672ca */ /* 0x000fe400000e0000 */
[----:B------:R-:W-:-:S05]  /*10d0*/  IADD3 R5, RZ, -R5, RZ ;  /* 0x80000005ff057210 */ /* 0x000fca0007ffe0ff */
[----:B------:R-:W0:Y:S06]  /*10e0*/  I2F.RP R2, UR12 ;  /* 0x0000000c00027d06 */ /* 0x000e2c0008209400 */
[----:B------:R-:W-:-:S06]  /*10f0*/  UIADD3 UR6, -UR10, UR6, URZ ;  /* 0x000000060a067290 */ /* 0x000fcc000fffe13f */
[----:B------:R-:W-:Y:S01]  /*1100*/  IMAD.U32 R0, RZ, RZ, UR6 ;  /* 0x00000006ff007e24 */ /* 0x000fe2000f8e00ff */
[----:B------:R-:W-:Y:S01]  /*1110*/  ULOP3.LUT UR6, UR6, UR11, URZ, 0x3c, !UPT ;  /* 0x0000000b06067292 */ /* 0x000fe2000f8e3c3f */
[----:B0-----:R-:W0:Y:S03]  /*1120*/  MUFU.RCP R2, R2 ;  /* 0x0000000200027308 */ /* 0x001e260000001000 */
[----:B------:R-:W-:-:S04]  /*1130*/  IABS R0, R0 ;  /* 0x0000000000007213 */ /* 0x000fc80000000000 */
[----:B------:R-:W-:Y:S01]  /*1140*/  R2UR UR9, R0 ;  /* 0x00000000000972ca */ /* 0x000fe200000e0000 */
[----:B------:R-:W-:Y:S02]  /*1150*/  IMAD.MOV.U32 R0, RZ, RZ, R5 ;  /* 0x000000ffff007224 */ /* 0x000fe400078e0005 */
[----:B0-----:R-:W-:-:S06]  /*1160*/  VIADD R3, R2, 0xffffffe ;  /* 0x0ffffffe02037836 */ /* 0x001fcc0000000000 */
        /* <DEDUP_REMOVED lines=18> */
.L_x_998:
[----:B------:R-:W-:Y:S02]  /*1290*/  UIMAD UR5, UR7, UR4, UR10 ;  /* 0x00000004070572a4 */ /* 0x000fe4000f8e020a */
[----:B------:R-:W-:Y:S01]  /*12a0*/  IMAD.U32 R3, RZ, RZ, UR4 ;  /* 0x00000004ff037e24 */ /* 0x000fe2000f8e00ff */
[----:B------:R-:W-:Y:S01]  /*12b0*/  PLOP3.LUT P0, PT, PT, PT, PT, 0x80, 0x0 ;  /* 0x000000000000781c */ /* 0x000fe20003f0f070 */
[----:B------:R-:W-:Y:S01]  /*12c0*/  IMAD.MOV.U32 R2, RZ, RZ, RZ ;  /* 0x000000ffff027224 */ /* 0x000fe200078e00ff */
[----:B------:R-:W-:Y:S01]  /*12d0*/  CS2R R150, SRZ ;  /* 0x0000000000967805 */ /* 0x000fe2000001ff00 */
[----:B------:R-:W-:Y:S01]  /*12e0*/  IMAD.MOV.U32 R0, RZ, RZ, RZ ;  /* 0x000000ffff007224 */ /* 0x000fe200078e00ff */
[----:B------:R-:W-:Y:S01]  /*12f0*/  VIADDMNMX R204, R3, UR5, R204, PT ;  /* 0x0000000503cc7c46 */ /* 0x000fe2000b8001cc */
[----:B------:R-:W-:Y:S01]  /*1300*/  IMAD.U32 R201, RZ, RZ, UR5 ;  /* 0x00000005ffc97e24 */ /* 0x000fe2000f8e00ff */
[----:B------:R-:W-:Y:S02]  /*1310*/  CS2R R148, SRZ ;  /* 0x0000000000947805 */ /* 0x000fe4000001ff00 */
[----:B------:R-:W-:-:S02]  /*1320*/  CS2R R146, SRZ ;  /* 0x0000000000927805 */ /* 0x000fc4000001ff00 */
[----:B------:R-:W-:Y:S02]  /*1330*/  ISETP.GT.AND P1, PT, R204, UR5, PT ;  /* 0x00000005cc007c0c */ /* 0x000fe4000bf24270 */
        /* <DEDUP_REMOVED lines=62> */
[----:B------:R-:W-:Y:S01]  /*1720*/  SHF.R.S32.HI R56, RZ, 0x1f, R19 ;  /* 0x0000001fff387819 */ /* 0x000fe20000011413 */
[----:B------:R-:W0:Y:S01]  /*1730*/  S2UR UR7, SR_CgaCtaId ;  /* 0x00000000000779c3 */ /* 0x000e220000008800 */
[----:B------:R-:W-:Y:S02]  /*1740*/  UMOV UR6, 0x400 ;  /* 0x0000040000067882 */ /* 0x000fe40000000000 */
[----:B------:R-:W-:-:S04]  /*1750*/  LEA.HI R57, R56, R19, RZ, 0x7 ;  /* 0x0000001338397211 */ /* 0x000fc800078f38ff */
[----:B------:R-:W-:-:S05]  /*1760*/  SHF.R.S32.HI R58, RZ, 0x7, R57 ;  /* 0x00000007ff3a7819 */ /* 0x000fca0000011439 */
        /* <DEDUP_REMOVED lines=23> */
[----:B------:R-:W-:Y:S02]  /*18e0*/  IMAD.U32 R6, RZ, RZ, UR4 ;  /* 0x00000004ff067e24 */ /* 0x000fe4000f8e00ff */
[----:B------:R-:W-:-:S02]  /*18f0*/  IMAD.U32 R7, RZ, RZ, UR5 ;  /* 0x00000005ff077e24 */ /* 0x000fc4000f8e00ff */
[----:B------:R-:W-:Y:S02]  /*1900*/  IMAD.MOV.U32 R8, RZ, RZ, 0x70 ;  /* 0x00000070ff087424 */ /* 0x000fe400078e00ff */
[----:B------:R-:W-:Y:S02]  /*1910*/  IMAD.MOV.U32 R12, RZ, RZ, 0x1 ;  /* 0x00000001ff0c7424 */ /* 0x000fe400078e00ff */
[----:B0-----:R-:W-:-:S07]  /*1920*/  IMAD.MOV.U32 R13, RZ, RZ, RZ ;  /* 0x000000ffff0d7224 */ /* 0x001fce00078e00ff */
[----:B------:R-:W-:-:S07]  /*1930*/  LEPC R20, `(.L_x_1000) ;  /* 0x000000001014794e */ /* 0x000fce0000000000 */
[----:B-1----:R-:W-:Y:S05]  /*1940*/  CALL.ABS.NOINC R2 ;  /* 0x0000000002007343 */ /* 0x002fea0003c00000 */
.L_x_1000:
[----:B------:R-:W-:Y:S02]  /*1950*/  R2UR UR4, R16 ;  /* 0x00000000100472ca */ /* 0x000fe400000e0000 */
[----:B------:R-:W-:-:S11]  /*1960*/  SHF.L.U32 R0, RZ, 0x1f, RZ ;  /* 0x0000001fff007819 */ /* 0x000fd600000006ff */
[----:B------:R-:W0:Y:S02]  /*1970*/  SYNCS.PHASECHK.TRANS64.TRYWAIT P0, [UR4+0x30800], R0 ;  /* 0x03080000ff0075a7 */ /* 0x000e240008000144 */
[----:B0-----:R-:W-:Y:S05]  /*1980*/  @!P0 BRA `(.L_x_1001) ;  /* 0x0000011400cc8947 */ /* 0x001fea0003800000 */
.L_x_1134:
[----:B------:R-:W2:Y:S02]  /*1990*/  LDL R2, [R1+0x4] ;  /* 0x0000040001027983 */ /* 0x000ea40000100800 */
[----:B--2---:R-:W-:-:S13]  /*19a0*/  R2UR UR4, R2 ;  /* 0x00000000020472ca */ /* 0x004fda00000e0000 */
[----:B------:R-:W-:-:S06]  /*19b0*/  ULOP3.LUT UR4, UR4, 0x1, URZ, 0xfc, !UPT ;  /* 0x0000000104047892 */ /* 0x000fcc000f8efc3f */
[----:B------:R-:W-:-:S05]  /*19c0*/  IMAD.U32 R2, RZ, RZ, UR4 ;  /* 0x00000004ff027e24 */ /* 0x000fca000f8e00ff */
[----:B------:R-:W-:-:S13]  /*19d0*/  ISETP.NE.AND P0, PT, R2, 0x3, PT ;  /* 0x000000030200780c */ /* 0x000fda0003f05270 */
[----:B------:R-:W-:Y:S05]  /*19e0*/  @!P0 BRA `(.L_x_1002) ;  /* 0x0000000000048947 */ /* 0x000fea0003800000 */
[----:B------:R-:W-:Y:S01]  /*19f0*/  BPT.TRAP 0x1 ;  /* 0x000000040000795c */ /* 0x000fe20000300000 */
.L_x_1002:
[----:B------:R-:W-:-:S13]  /*1a00*/  R2UR UR4, R16 ;  /* 0x00000000100472ca */ /* 0x000fda00000e0000 */
[----:B------:R1:W2:Y:S01]  /*1a10*/  SYNCS.PHASECHK.TRANS64.TRYWAIT P1, [UR4+0x30830], R0 ;  /* 0x03083000ff0075a7 */ /* 0x0002a20008020144 */
[----:B------:R-:W-:Y:S05]  /*1a20*/  @!P0 BRA `(.L_x_1003) ;  /* 0x0000000000048947 */ /* 0x000fea0003800000 */
[----:B------:R-:W-:Y:S01]  /*1a30*/  BPT.TRAP 0x1 ;  /* 0x000000040000795c */ /* 0x000fe20000300000 */
.L_x_1003:
[----:B------:R-:W-:-:S05]  /*1a40*/  IMAD.U32 R6, RZ, RZ, UR36 ;  /* 0x00000024ff067e24 */ /* 0x000fca000f8e00ff */
[----:B------:R-:W-:Y:S01]  /*1a50*/  LOP3.LUT R6, R6, 0x10000, RZ, 0xfc, !PT ;  /* 0x0001000006067812 */ /* 0x000fe200078efcff */
[----:B--2---:R-:W-:Y:S06]  /*1a60*/  @P1 BRA `(.L_x_1004) ;  /* 0x00000000000c1947 */ /* 0x004fec0003800000 */
[----:B------:R-:W-:-:S13]  /*1a70*/  R2UR UR4, R16 ;  /* 0x00000000100472ca */ /* 0x000fda00000e0000 */
[----:B------:R-:W2:Y:S02]  /*1a80*/  SYNCS.PHASECHK.TRANS64.TRYWAIT P1, [UR4+0x30830], R0 ;  /* 0x03083000ff0075a7 */ /* 0x000ea40008020144 */
[----:B--2---:R-:W-:Y:S05]  /*1a90*/  @!P1 BRA `(.L_x_1005) ;  /* 0x0000011400a49947 */ /* 0x004fea0003800000 */
.L_x_1004:
[----:B------:R-:W-:Y:S05]  /*1aa0*/  WARPSYNC.ALL ;  /* 0x0000000000007948 */ /* 0x000fea0003800000 */
[----:B------:R-:W-:Y:S02]  /*1ab0*/  MOV R7, 0x40000040 ;  /* 0x4000004000077802 */ /* 0x000fe40000000f00 */
[----:B------:R-:W-:Y:S01]  /*1ac0*/  R2UR UR4, R16 ;  /* 0x00000000100472ca */ /* 0x000fe200000e0000 */
[----:B------:R-:W-:Y:S01]  /*1ad0*/  WARPGROUP.ARRIVE ;  /* 0x00000000000079c5 */ /* 0x000fe20000000000 */
[----:B------:R-:W-:Y:S01]  /*1ae0*/  R2UR UR8, R6 ;  /* 0x00000000060872ca */ /* 0x000fe200000e0000 */
[----:B------:R-:W-:Y:S01]  /*1af0*/  UMOV UR11, 0x40000040 ;  /* 0x40000040000b7882 */ /* 0x000fe20000000000 */
[----:B------:R-:W-:Y:S01]  /*1b00*/  R2UR UR9, R7 ;  /* 0x00000000070972ca */ /* 0x000fe200000e0000 */
[----:B------:R-:W-:Y:S01]  /*1b10*/  UMOV UR13, 0x40000040 ;  /* 0x40000040000d7882 */ /* 0x000fe20000000000 */
[----:B------:R-:W-:Y:S01]  /*1b20*/  UMOV UR7, 0x40000040 ;  /* 0x4000004000077882 */ /* 0x000fe20000000000 */
[----:B------:R-:W-:Y:S01]  /*1b30*/  UMOV UR5, UR13 ;  /* 0x0000000d00057c82 */ /* 0x000fe20008000000 */
[----:B------:R-:W-:Y:S01]  /*1b40*/  IMAD.U32 R11, RZ, RZ, UR13 ;  /* 0x0000000dff0b7e24 */ /* 0x000fe2000f8e00ff */
[----:B------:R-:W-:Y:S01]  /*1b50*/  UMOV UR13, 0x40000040 ;  /* 0x40000040000d7882 */ /* 0x000fe20000000000 */
[----:B------:R-:W-:Y:S01]  /*1b60*/  UMOV UR15, 0x40000040 ;  /* 0x40000040000f7882 */ /* 0x000fe20000000000 */
[----:B------:R-:W-:Y:S01]  /*1b70*/  UMOV UR17, 0x40000040 ;  /* 0x4000004000117882 */ /* 0x000fe20000000000 */
[----:B------:R-:W-:Y:S01]  /*1b80*/  UMOV UR21, 0x40000040 ;  /* 0x4000004000157882 */ /* 0x000fe20000000000 */
[----:B------:R-:W-:Y:S01]  /*1b90*/  UIADD3 UR4, UR4, 0x20400, URZ ;  /* 0x0002040004047890 */ /* 0x000fe2000fffe03f */
[----:B------:R-:W-:Y:S01]  /*1ba0*/  UMOV UR25, 0x40000040 ;  /* 0x4000004000197882 */ /* 0x000fe20000000000 */
[----:B------:R-:W-:-:S02]  /*1bb0*/  UMOV UR29, 0x40000040 ;  /* 0x40000040001d7882 */ /* 0x000fc40000000000 */
[----:B------:R-:W-:Y:S01]  /*1bc0*/  USHF.R.U32.HI UR4, URZ, 0x4, UR4 ;  /* 0x000000043f047899 */ /* 0x000fe20008011604 */
[----:B------:R-:W-:Y:S01]  /*1bd0*/  UMOV UR33, 0x40000040 ;  /* 0x4000004000217882 */ /* 0x000fe20000000000 */
[----:B------:R-:W-:Y:S02]  /*1be0*/  UMOV UR37, 0x40000040 ;  /* 0x4000004000257882 */ /* 0x000fe40000000000 */
[----:B------:R-:W-:Y:S01]  /*1bf0*/  ULOP3.LUT UR4, UR4, 0x3fff, URZ, 0xc0, !UPT ;  /* 0x00003fff04047892 */ /* 0x000fe2000f8ec03f */
[----:B------:R-:W-:Y:S01]  /*1c00*/  UMOV UR41, 0x40000040 ;  /* 0x4000004000297882 */ /* 0x000fe20000000000 */
[----:B------:R-:W-:Y:S02]  /*1c10*/  UMOV UR45, 0x40000040 ;  /* 0x40000040002d7882 */ /* 0x000fe40000000000 */
[----:B------:R-:W-:Y:S01]  /*1c20*/  ULOP3.LUT UR18, UR4, 0x10000, URZ, 0xfc, !UPT ;  /* 0x0001000004127892 */ /* 0x000fe2000f8efc3f */
[----:B------:R-:W-:Y:S01]  /*1c30*/  UMOV UR49, 0x40000040 ;  /* 0x4000004000317882 */ /* 0x000fe20000000000 */
[----:B------:R-:W-:-:S02]  /*1c40*/  UMOV UR53, 0x40000040 ;  /* 0x4000004000357882 */ /* 0x000fc40000000000 */
[----:B------:R-:W-:Y:S02]  /*1c50*/  UIADD3 UR6, UR18, 0x2, URZ ;  /* 0x0000000212067890 */ /* 0x000fe4000fffe03f */
[----:B------:R-:W-:Y:S02]  /*1c60*/  UIADD3 UR14, UR18, 0x200, URZ ;  /* 0x00000200120e7890 */ /* 0x000fe4000fffe03f */
[----:B------:R-:W-:Y:S01]  /*1c70*/  IMAD.U32 R21, RZ, RZ, UR18 ;  /* 0x00000012ff157e24 */ /* 0x000fe2000f8e00ff */
[----:B------:R-:W-:Y:S02]  /*1c80*/  UMOV UR10, UR18 ;  /* 0x00000012000a7c82 */ /* 0x000fe40008000000 */
[----:B------:R-:W-:Y:S01]  /*1c90*/  HGMMA.64x64x16.F32.BF16 R24, gdesc[UR8], RZ, !UPT, gsb0 ;  /* 0x00e00000081879f0 */ /* 0x000fe2000c0018ff */
[----:B------:R-:W-:Y:S01]  /*1ca0*/  R2UR UR10, R6 ;  /* 0x00000000060a72ca */ /* 0x000fe200000e0000 */
[----:B------:R-:W-:Y:S02]  /*1cb0*/  UMOV UR9, 0x40000040 ;  /* 0x4000004000097882 */ /* 0x000fe40000000000 */
[----:B------:R-:W-:-:S10]  /*1cc0*/  IMAD.U32 R15, RZ, RZ, UR9 ;  /* 0x00000009ff0f7e24 */ /* 0x000fd4000f8e00ff */
[----:B------:R-:W-:Y:S02]  /*1cd0*/  UIADD3 UR4, UR10, 0x2, URZ ;  /* 0x000000020a047890 */ /* 0x000fe4000fffe03f */
[----:B------:R-:W-:Y:S02]  /*1ce0*/  UIADD3 UR16, UR10, 0x402, URZ ;  /* 0x000004020a107890 */ /* 0x000fe4000fffe03f */
[----:B------:R-:W-:Y:S02]  /*1cf0*/  UIADD3 UR20, UR10, 0x404, URZ ;  /* 0x000004040a147890 */ /* 0x000fe4000fffe03f */
[----:B------:R-:W-:Y:S01]  /*1d00*/  UIADD3 UR24, UR10, 0x406, URZ ;  /* 0x000004060a187890 */ /* 0x000fe2000fffe03f */
[----:B------:R-:W-:Y:S01]  /*1d10*/  UMOV UR12, UR4 ;  /* 0x00000004000c7c82 */ /* 0x000fe20008000000 */
[----:B------:R-:W-:Y:S01]  /*1d20*/  UIADD3 UR28, UR10, 0x800, URZ ;  /* 0x000008000a1c7890 */ /* 0x000fe2000fffe03f */
[----:B------:R-:W-:Y:S01]  /*1d30*/  IMAD.U32 R10, RZ, RZ, UR12 ;  /* 0x0000000cff0a7e24 */ /* 0x000fe2000f8e00ff */
[----:B------:R-:W-:Y:S01]  /*1d40*/  UMOV UR4, UR12 ;  /* 0x0000000c00047c82 */ /* 0x000fe20008000000 */
[----:B------:R-:W-:-:S02]  /*1d50*/  UIADD3 UR12, UR10, 0x400, URZ ;  /* 0x000004000a0c7890 */ /* 0x000fc4000fffe03f */
[----:B------:R-:W-:Y:S02]  /*1d60*/  UIADD3 UR32, UR10, 0x802, URZ ;  /* 0x000008020a207890 */ /* 0x000fe4000fffe03f */
[----:B------:R-:W-:Y:S02]  /*1d70*/  UIADD3 UR36, UR10, 0x804, URZ ;  /* 0x000008040a247890 */ /* 0x000fe4000fffe03f */
[----:B------:R-:W-:Y:S02]  /*1d80*/  UIADD3 UR40, UR10, 0x806, URZ ;  /* 0x000008060a287890 */ /* 0x000fe4000fffe03f */
[----:B------:R-:W-:Y:S02]  /*1d90*/  UIADD3 UR44, UR10, 0xc00, URZ ;  /* 0x00000c000a2c7890 */ /* 0x000fe4000fffe03f */
[----:B------:R-:W-:Y:S02]  /*1da0*/  UIADD3 UR48, UR10, 0xc02, URZ ;  /* 0x00000c020a307890 */ /* 0x000fe4000fffe03f */
[----:B------:R-:W-:Y:S01]  /*1db0*/  UIADD3 UR52, UR10, 0xc04, URZ ;  /* 0x00000c040a347890 */ /* 0x000fe2000fffe03f */
[----:B------:R-:W-:-:S02]  /*1dc0*/  WARPGROUP.DEPBAR.LE gsb0, 0x0 ;  /* 0x00008000000079c5 */ /* 0x000fc40000010000 */
[----:B------:R-:W-:-:S06]  /*1dd0*/  WARPGROUP.ARRIVE ;  /* 0x00000000000079c5 */ /* 0x000fcc0000000000 */
[----:B------:R-:W-:Y:S01]  /*1de0*/  HGMMA.64x64x16.F32.BF16 R24, gdesc[UR4], R24, gsb0 ;  /* 0x00e00000041879f0 */ /* 0x000fe20008001818 */
[----:B------:R-:W-:Y:S02]  /*1df0*/  UIADD3 UR4, UR10, 0x4, URZ ;  /* 0x000000040a047890 */ /* 0x000fe4000fffe03f */
[----:B------:R-:W-:Y:S01]  /*1e00*/  UIADD3 UR6, UR18, 0x4, URZ ;  /* 0x0000000412067890 */ /* 0x000fe2000fffe03f */
[----:B------:R-:W-:Y:S01]  /*1e10*/  UMOV UR5, UR9 ;  /* 0x0000000900057c82 */ /* 0x000fe20008000000 */
[----:B------:R-:W-:Y:S01]  /*1e20*/  UMOV UR7, 0x40000040 ;  /* 0x4000004000077882 */ /* 0x000fe20000000000 */
[----:B------:R-:W-:Y:S02]  /*1e30*/  UMOV UR9, 0x40000040 ;  /* 0x4000004000097882 */ /* 0x000fe40000000000 */
[----:B------:R-:W-:Y:S02]  /*1e40*/  UMOV UR8, UR4 ;  /* 0x0000000400087c82 */ /* 0x000fe40008000000 */
[----:B------:R-:W-:Y:S01]  /*1e50*/  UMOV UR4, UR8 ;  /* 0x0000000800047c82 */ /* 0x000fe20008000000 */
[----:B------:R-:W-:Y:S01]  /*1e60*/  IMAD.U32 R14, RZ, RZ, UR8 ;  /* 0x00000008ff0e7e24 */ /* 0x000fe2000f8e00ff */
[----:B------:R-:W-:-:S02]  /*1e70*/  UIADD3 UR8, UR10, 0x6, URZ ;  /* 0x000000060a087890 */ /* 0x000fc4000fffe03f */
[----:B------:R-:W-:Y:S01]  /*1e80*/  UIADD3 UR10, UR10, 0xc06, URZ ;  /* 0x00000c060a0a7890 */ /* 0x000fe2000fffe03f */
[----:B------:R-:W-:Y:S02]  /*1e90*/  WARPGROUP.DEPBAR.LE gsb0, 0x0 ;  /* 0x00008000000079c5 */ /* 0x000fe40000010000 */
[----:B------:R-:W-:-:S06]  /*1ea0*/  WARPGROUP.ARRIVE ;  /* 0x00000000000079c5 */ /* 0x000fcc0000000000 */
[----:B------:R-:W-:Y:S01]  /*1eb0*/  HGMMA.64x64x16.F32.BF16 R24, gdesc[UR4], R24, gsb0 ;  /* 0x00e00000041879f0 */ /* 0x000fe20008001818 */
[----:B------:R-:W-:Y:S01]  /*1ec0*/  UIADD3 UR6, UR18, 0x6, URZ ;  /* 0x0000000612067890 */ /* 0x000fe2000fffe03f */
[----:B------:R-:W-:Y:S01]  /*1ed0*/  UMOV UR4, UR8 ;  /* 0x0000000800047c82 */ /* 0x000fe20008000000 */
[----:B------:R-:W-:Y:S01]  /*1ee0*/  UMOV UR5, UR9 ;  /* 0x0000000900057c82 */ /* 0x000fe20008000000 */
[----:B------:R-:W-:Y:S01]  /*1ef0*/  UMOV UR7, 0x40000040 ;  /* 0x4000004000077882 */ /* 0x000fe20000000000 */
        /* <DEDUP_REMOVED lines=9> */
[----:B------:R-:W-:Y:S03]  /*1f90*/  HGMMA.64x64x16.F32.BF16 R24, gdesc[UR12], R24, gsb0 ;  /* 0x00e000000c1879f0 */ /* 0x000fe60008001818 */
        /* <DEDUP_REMOVED lines=68> */
[----:B------:R-:W-:Y:S01]  /*23e0*/  UMOV UR5, 0x40000040 ;  /* 0x4000004000057882 */ /* 0x000fe20000000000 */
[----:B------:R-:W-:Y:S01]  /*23f0*/  UMOV UR7, 0x40000040 ;  /* 0x4000004000077882 */ /* 0x000fe20000000000 */
[----:B------:R-:W-:Y:S01]  /*2400*/  MOV R12, UR4 ;  /* 0x00000004000c7c02 */ /* 0x000fe20008000f00 */
[----:B------:R-:W-:Y:S01]  /*2410*/  IMAD.U32 R13, RZ, RZ, UR5 ;  /* 0x00000005ff0d7e24 */ /* 0x000fe2000f8e00ff */
[----:B------:R-:W-:Y:S02]  /*2420*/  WARPGROUP.DEPBAR.LE gsb0, 0x0 ;  /* 0x00008000000079c5 */ /* 0x000fe40000010000 */
[----:B------:R-:W-:-:S06]  /*2430*/  WARPGROUP.ARRIVE ;  /* 0x00000000000079c5 */ /* 0x000fcc0000000000 */
[----:B------:R-:W-:Y:S03]  /*2440*/  HGMMA.64x64x16.F32.BF16 R24, gdesc[UR4], R24, gsb0 ;  /* 0x00e00000041879f0 */ /* 0x000fe60008001818 */
[----:B------:R-:W-:Y:S02]  /*2450*/  WARPGROUP.DEPBAR.LE gsb0, 0x0 ;  /* 0x00008000000079c5 */ /* 0x000fe40000010000 */
[----:B------:R-:W-:Y:S05]  /*2460*/  @!P0 BRA `(.L_x_1006) ;  /* 0x0000000000048947 */ /* 0x000fea0003800000 */
[----:B------:R-:W-:Y:S01]  /*2470*/  BPT.TRAP 0x1 ;  /* 0x000000040000795c */ /* 0x000fe20000300000 */
.L_x_1006:
[----:B01----:R-:W-:Y:S01]  /*2480*/  LOP3.LUT R0, R57, 0xffffff80, RZ, 0xc0, !PT ;  /* 0xffffff8039007812 */ /* 0x003fe200078ec0ff */
[----:B------:R-:W-:Y:S01]  /*2490*/  ULDC UR7, c[0x0][0x2f0] ;  /* 0x0000bc0000077ab9 */ /* 0x000fe20000000800 */
[----:B------:R-:W-:Y:S02]  /*24a0*/  R2UR UR5, R23 ;  /* 0x00000000170572ca */ /* 0x000fe400000e0000 */
[----:B------:R-:W-:Y:S01]  /*24b0*/  LEA.HI R56, R56, R19, RZ, 0x2 ;  /* 0x0000001338387211 */ /* 0x000fe200078f10ff */
[----:B------:R-:W-:Y:S01]  /*24c0*/  IMAD.IADD R0, R19, 0x1, -R0 ;  /* 0x0000000113007824 */ /* 0x000fe200078e0a00 */
[----:B------:R-:W-:Y:S02]  /*24d0*/  LEA.HI R5, R58, R58, RZ, 0x1 ;  /* 0x0000003a3a057211 */ /* 0x000fe400078f08ff */
[----:B------:R-:W-:Y:S02]  /*24e0*/  LOP3.LUT R56, R56, 0xfffffffc, RZ, 0xc0, !PT ;  /* 0xfffffffc38387812 */ /* 0x000fe400078ec0ff */
[----:B------:R-:W-:-:S02]  /*24f0*/  SHF.R.S32.HI R3, RZ, 0x1f, R0 ;  /* 0x0000001fff037819 */ /* 0x000fc40000011400 */
[----:B------:R-:W-:Y:S01]  /*2500*/  LOP3.LUT R5, R5, 0x3fffffe, RZ, 0xc0, !PT ;  /* 0x03fffffe05057812 */ /* 0x000fe200078ec0ff */
[----:B------:R-:W-:Y:S01]  /*2510*/  IMAD.IADD R56, R19, 0x1, -R56 ;  /* 0x0000000113387824 */ /* 0x000fe200078e0a38 */
[CC--:B------:R-:W-:Y:S01]  /*2520*/  LEA.HI R2, R3.reuse, R0.reuse, RZ, 0x2 ;  /* 0x0000000003027211 */ /* 0x0c0fe200078f10ff */
[----:B------:R-:W-:Y:S01]  /*2530*/  UISETP.NE.AND UP1, UPT, UR5, URZ, UPT ;  /* 0x0000003f0500728c */ /* 0x000fe2000bf25270 */
[----:B------:R-:W-:Y:S01]  /*2540*/  LEA.HI R4, R3, R0, RZ, 0x5 ;  /* 0x0000000003047211 */ /* 0x000fe200078f28ff */
[----:B------:R-:W-:Y:S01]  /*2550*/  IMAD.IADD R5, R58, 0x1, -R5 ;  /* 0x000000013a057824 */ /* 0x000fe200078e0a05 */
[--C-:B------:R-:W-:Y:S02]  /*2560*/  SHF.R.S32.HI R3, RZ, 0x2, R2.reuse ;  /* 0x00000002ff037819 */ /* 0x100fe40000011402 */
[----:B------:R-:W-:Y:S02]  /*2570*/  SHF.R.S32.HI R8, RZ, 0x1f, R2 ;  /* 0x0000001fff087819 */ /* 0x000fe40000011402 */
[----:B------:R-:W-:-:S02]  /*2580*/  SHF.R.S32.HI R4, RZ, 0x5, R4 ;  /* 0x00000005ff047819 */ /* 0x000fc40000011404 */
[----:B------:R-:W-:Y:S02]  /*2590*/  LEA.HI R8, R8, R3, RZ, 0x3 ;  /* 0x0000000308087211 */ /* 0x000fe400078f18ff */
[----:B------:R-:W-:Y:S01]  /*25a0*/  LEA.HI R9, R56, R56, RZ, 0x1 ;  /* 0x0000003838097211 */ /* 0x000fe200078f08ff */
[----:B------:R-:W-:Y:S01]  /*25b0*/  @UP1 ULDC UR5, c[0x0][0x450] ;  /* 0x0001140000051ab9 */ /* 0x000fe20000000800 */
[----:B------:R-:W-:Y:S02]  /*25c0*/  LEA R4, R4, UR38, 0x4 ;  /* 0x0000002604047c11 */ /* 0x000fe4000f8e20ff */
[----:B------:R-:W-:Y:S02]  /*25d0*/  LOP3.LUT R8, R8, 0xfffffff8, RZ, 0xc0, !PT ;  /* 0xfffffff808087812 */ /* 0x000fe400078ec0ff */
[----:B------:R-:W-:Y:S02]  /*25e0*/  R2UR UR4, R22 ;  /* 0x00000000160472ca */ /* 0x000fe400000e0000 */
[----:B------:R-:W-:-:S02]  /*25f0*/  LOP3.LUT R9, R9, 0x1ffffffe, RZ, 0xc0, !PT ;  /* 0x1ffffffe09097812 */ /* 0x000fc400078ec0ff */
[----:B------:R-:W-:Y:S01]  /*2600*/  IADD3 R4, R4, R3, -R8 ;  /* 0x0000000304047210 */ /* 0x000fe20007ffe808 */
[----:B------:R-:W-:Y:S01]  /*2610*/  IMAD.MOV.U32 R3, RZ, RZ, -0x40 ;  /* 0xffffffc0ff037424 */ /* 0x000fe200078e00ff */
[----:B------:R-:W-:Y:S01]  /*2620*/  PLOP3.LUT P1, PT, PT, PT, UP1, 0x80, 0x0 ;  /* 0x000000000000781c */ /* 0x000fe20003f2f018 */
[----:B------:R-:W-:Y:S01]  /*2630*/  IMAD.IADD R9, R56, 0x1, -R9 ;  /* 0x0000000138097824 */ /* 0x000fe200078e0a09 */
[----:B------:R-:W-:Y:S01]  /*2640*/  R2UR UR6, R16 ;  /* 0x00000000100672ca */ /* 0x000fe200000e0000 */
[----:B------:R-:W-:Y:S01]  /*2650*/  IMAD R60, R204, R3, 0x40 ;  /* 0x00000040cc3c7424 */ /* 0x000fe200078e0203 */
[----:B------:R-:W-:Y:S02]  /*2660*/  LEA R4, R5, R4, 0x6 ;  /* 0x0000000405047211 */ /* 0x000fe400078e30ff */
[----:B------:R-:W-:Y:S01]  /*2670*/  PLOP3.LUT P2, PT, PT, PT, UP1, 0x80, 0x0 ;  /* 0x000000000000781c */ /* 0x000fe20003f4f018 */
[----:B------:R-:W-:Y:S01]  /*2680*/  UISETP.NE.AND UP0, UPT, UR4, URZ, UPT ;  /* 0x0000003f0400728c */ /* 0x000fe2000bf05270 */
[----:B------:R-:W-:Y:S01]  /*2690*/  LOP3.LUT R3, R2, 0x7ffffffc, RZ, 0xc0, !PT ;  /* 0x7ffffffc02037812 */ /* 0x000fe200078ec0ff */
[----:B------:R-:W-:Y:S01]  /*26a0*/  IMAD R19, R9, 0x8, R4 ;  /* 0x0000000809137824 */ /* 0x000fe200078e0204 */
[----:B------:R-:W-:Y:S01]  /*26b0*/  @UP1 ULDC UR4, c[0x0][0x44c] ;  /* 0x0001130000041ab9 */ /* 0x000fe20000000800 */
[----:B------:R-:W-:-:S02]  /*26c0*/  LEA R58, R204, 0xffffffc0, 0x6 ;  /* 0xffffffc0cc3a7811 */ /* 0x000fc400078e30ff */
[----:B------:R-:W-:Y:S01]  /*26d0*/  @P1 IMAD.HI.U32 R5, R19, UR4, RZ ;  /* 0x0000000413051c27 */ /* 0x000fe2000f8e00ff */
[----:B------:R-:W-:Y:S01]  /*26e0*/  PLOP3.LUT P1, PT, PT, PT, UP0, 0x40, 0x0 ;  /* 0x000000000000781c */ /* 0x000fe20003f2e808 */
[----:B------:R-:W-:Y:S01]  /*26f0*/  UIADD3 UR4, UR6, 0x30840, URZ ;  /* 0x0003084006047890 */ /* 0x000fe2000fffe03f */
[----:B------:R-:W0:Y:S01]  /*2700*/  S2UR UR6, SR_CgaCtaId ;  /* 0x00000000000679c3 */ /* 0x000e220000008800 */
[----:B------:R-:W-:Y:S02]  /*2710*/  IMAD.MOV.U32 R4, RZ, RZ, R19 ;  /* 0x000000ffff047224 */ /* 0x000fe400078e0013 */
[----:B------:R-:W-:Y:S01]  /*2720*/  @P2 SHF.R.U32.HI R4, RZ, UR5, R5 ;  /* 0x00000005ff042c19 */ /* 0x000fe20008011605 */
[----:B------:R-:W-:Y:S01]  /*2730*/  IMAD.IADD R8, R0, 0x1, -R3 ;  /* 0x0000000100087824 */ /* 0x000fe200078e0a03 */
[----:B------:R-:W-:Y:S01]  /*2740*/  ULDC UR5, c[0x0][0x288] ;  /* 0x0000a20000057ab9 */ /* 0x000fe20000000800 */
[----:B------:R-:W-:Y:S01]  /*2750*/  VIADD R3, R60, 0x1 ;  /* 0x000000013c037836 */ /* 0x000fe20000000000 */
[----:B------:R-:W-:Y:S01]  /*2760*/  MOV R20, UR5 ;  /* 0x0000000500147c02 */ /* 0x000fe20008000f00 */
[----:B------:R-:W1:Y:S02]  /*2770*/  SHFL.IDX PT, R56, R4, RZ, 0x1c1f ;  /* 0x001c1fff04387589 */ /* 0x000e6400000e0000 */
[----:B------:R-:W-:-:S02]  /*2780*/  IMAD R0, R8, -0x2, R3 ;  /* 0xfffffffe08007824 */ /* 0x000fc400078e0203 */
[C---:B------:R-:W-:Y:S02]  /*2790*/  IMAD R3, R17.reuse, UR7, R60 ;  /* 0x0000000711037c24 */ /* 0x040fe4000f8e023c */
[----:B------:R-:W-:Y:S02]  /*27a0*/  IMAD R5, R17, UR7, R0 ;  /* 0x0000000711057c24 */ /* 0x000fe4000f8e0200 */
[----:B------:R-:W-:Y:S02]  /*27b0*/  IMAD R9, R8, -0x2, R3 ;  /* 0xfffffffe08097824 */ /* 0x000fe400078e0203 */
[----:B------:R-:W-:Y:S01]  /*27c0*/  IMAD.IADD R5, R5, 0x1, -R20 ;  /* 0x0000000105057824 */ /* 0x000fe200078e0a14 */
[----:B0-----:R-:W-:-:S03]  /*27d0*/  UPRMT UR4, UR6, 0x654, UR4 ;  /* 0x0000065406047896 */ /* 0x001fc60008000004 */
[----:B------:R-:W-:Y:S02]  /*27e0*/  ULDC UR6, c[0x0][0x9e0] ;  /* 0x0002780000067ab9 */ /* 0x000fe40000000800 */
[----:B------:R-:W-:-:S04]  /*27f0*/  VIADD R62, R5, UR6 ;  /* 0x00000006053e7c36 */ /* 0x000fc80008000000 */
[----:B------:R-:W-:Y:S01]  /*2800*/  SYNCS.ARRIVE.TRANS64.RED.A1T0 RZ, [UR4], RZ ;  /* 0x000000ffffff79a7 */ /* 0x000fe20008100404 */
[----:B------:R-:W-:Y:S01]  /*2810*/  ULDC UR4, c[0x0][0x9dc] ;  /* 0x0002770000047ab9 */ /* 0x000fe20000000800 */
[----:B-1----:R-:W-:Y:S01]  /*2820*/  VIADDMNMX R0, R56, R62, R9, PT ;  /* 0x0000003e38007246 */ /* 0x002fe20003800109 */
[----:B------:R-:W-:-:S06]  /*2830*/  ULOP3.LUT UR10, URZ, UR4, URZ, 0x33, !UPT ;  /* 0x000000043f0a7292 */ /* 0x000fcc000f8e333f */
[----:B------:R-:W-:Y:S02]  /*2840*/  VIADD R5, R5, UR10 ;  /* 0x0000000a05057c36 */ /* 0x000fe40008000000 */
[----:B------:R-:W-:Y:S02]  /*2850*/  IMAD.U32 R200, RZ, RZ, UR10 ;  /* 0x0000000affc87e24 */ /* 0x000fe4000f8e00ff */
[----:B------:R-:W-:Y:S01]  /*2860*/  IMAD.IADD R2, R5, 0x1, R56 ;  /* 0x0000000105027824 */ /* 0x000fe200078e0238 */
[----:B------:R-:W-:Y:S06]  /*2870*/  @P1 BRA `(.L_x_1007) ;  /* 0x0000000000641947 */ /* 0x000fec0003800000 */
[----:B------:R-:W-:Y:S01]  /*2880*/  IMAD R3, R17, UR7, R56 ;  /* 0x0000000711037c24 */ /* 0x000fe2000f8e0238 */
[----:B------:R-:W-:Y:S04]  /*2890*/  BSSY B0, `(.L_x_1008) ;  /* 0x0000013000007945 */ /* 0x000fe80003800000 */
[----:B------:R-:W-:-:S04]  /*28a0*/  IADD3 R3, R3, -R20, RZ ;  /* 0x8000001403037210 */ /* 0x000fc80007ffe0ff */
[----:B------:R-:W-:-:S13]  /*28b0*/  ISETP.GT.AND P1, PT, R3, -0x1, PT ;  /* 0xffffffff0300780c */ /* 0x000fda0003f24270 */
[----:B------:R-:W-:Y:S05]  /*28c0*/  @P1 BRA `(.L_x_1009) ;  /* 0x0000000000241947 */ /* 0x000fea0003800000 */
[----:B------:R-:W-:Y:S01]  /*28d0*/  ULDC UR4, c[0x0][0x9e4] ;  /* 0x0002790000047ab9 */ /* 0x000fe20000000800 */
[----:B------:R-:W-:Y:S01]  /*28e0*/  LOP3.LUT R3, RZ, R3, RZ, 0x33, !PT ;  /* 0x00000003ff037212 */ /* 0x000fe200078e33ff */
[----:B------:R-:W-:-:S05]  /*28f0*/  IMAD.U32 R57, RZ, RZ, UR4 ;  /* 0x00000004ff397e24 */ /* 0x000fca000f8e00ff */
[----:B------:R-:W-:-:S13]  /*2900*/  ISETP.NE.AND P1, PT, R57, 0x1, PT ;  /* 0x000000013900780c */ /* 0x000fda0003f25270 */
[----:B------:R-:W0:Y:S02]  /*2910*/  @P1 LDC.64 R64, c[0x0][0x9e8] ;  /* 0x00027a00ff401b82 */ /* 0x000e240000000a00 */
[----:B0-----:R-:W-:-:S05]  /*2920*/  @P1 IMAD.HI.U32 R56, R3, R64, RZ ;  /* 0x0000004003381227 */ /* 0x001fca00078e00ff */
[----:B------:R-:W-:-:S04]  /*2930*/  @P1 SHF.R.U32.HI R3, RZ, R65, R56 ;  /* 0x00000041ff031219 */ /* 0x000fc80000011638 */
[----:B------:R-:W-:Y:S01]  /*2940*/  LOP3.LUT R3, RZ, R3, RZ, 0x33, !PT ;  /* 0x00000003ff037212 */ /* 0x000fe200078e33ff */
[----:B------:R-:W-:Y:S06]  /*2950*/  BRA `(.L_x_1010) ;  /* 0x0000000000187947 */ /* 0x000fec0003800000 */
.L_x_1009:
[----:B------:R-:W-:Y:S02]  /*2960*/  ULDC UR4, c[0x0][0x9e4] ;  /* 0x0002790000047ab9 */ /* 0x000fe40000000800 */
[----:B------:R-:W-:-:S05]  /*2970*/  IMAD.U32 R57, RZ, RZ, UR4 ;  /* 0x00000004ff397e24 */ /* 0x000fca000f8e00ff */
[----:B------:R-:W-:-:S13]  /*2980*/  ISETP.NE.AND P1, PT, R57, 0x1, PT ;  /* 0x000000013900780c */ /* 0x000fda0003f25270 */
[----:B------:R-:W0:Y:S02]  /*2990*/  @P1 LDC.64 R64, c[0x0][0x9e8] ;  /* 0x00027a00ff401b82 */ /* 0x000e240000000a00 */
[----:B0-----:R-:W-:-:S05]  /*29a0*/  @P1 IMAD.HI.U32 R56, R3, R64, RZ ;  /* 0x0000004003381227 */ /* 0x001fca00078e00ff */
[----:B------:R-:W-:-:S07]  /*29b0*/  @P1 SHF.R.U32.HI R3, RZ, R65, R56 ;  /* 0x00000041ff031219 */ /* 0x000fce0000011638 */
.L_x_1010:
[----:B------:R-:W-:Y:S05]  /*29c0*/  BSYNC B0 ;  /* 0x0000000000007941 */ /* 0x000fea0003800000 */
.L_x_1008:
[----:B------:R-:W-:-:S04]  /*29d0*/  IMAD R3, R3, R57, -R58 ;  /* 0x0000003903037224 */ /* 0x000fc800078e0a3a */
[----:B------:R-:W-:-:S05]  /*29e0*/  IMAD R3, R8, -0x2, R3 ;  /* 0xfffffffe08037824 */ /* 0x000fca00078e0203 */
[----:B------:R-:W-:Y:S02]  /*29f0*/  VIADDMNMX R0, R3, R57, R0, PT ;  /* 0x0000003903007246 */ /* 0x000fe40003800100 */
[----:B------:R-:W-:-:S07]  /*2a00*/  VIMNMX R2, R2, R3, !PT ;  /* 0x0000000302027248 */ /* 0x000fce0007fe0100 */
.L_x_1007:
[C---:B------:R-:W-:Y:S01]  /*2a10*/  ISETP.GE.AND P2, PT, R60.reuse, 0x9, PT ;  /* 0x000000093c00780c */ /* 0x040fe20003f46270 */
[----:B------:R-:W0:Y:S01]  /*2a20*/  SHFL.IDX PT, R4, R4, 0x1, 0x1c1f ;  /* 0x003c1f0004047f89 */ /* 0x000e2200000e0000 */
[----:B------:R-:W-:Y:S02]  /*2a30*/  ISETP.GE.AND P1, PT, R60, 0x2, PT ;  /* 0x000000023c00780c */ /* 0x000fe40003f26270 */
[C---:B------:R-:W-:Y:S02]  /*2a40*/  ISETP.GT.AND P3, PT, R2.reuse, 0x8, !P2 ;  /* 0x000000080200780c */ /* 0x040fe40005764270 */
[----:B------:R-:W-:Y:S02]  /*2a50*/  ISETP.GT.AND P4, PT, R2, 0x1, !P1 ;  /* 0x000000010200780c */ /* 0x000fe40004f84270 */
[----:B------:R-:W-:Y:S02]  /*2a60*/  ISETP.LT.OR P3, PT, R0, 0x9, P3 ;  /* 0x000000090000780c */ /* 0x000fe40001f61670 */
[----:B------:R-:W-:-:S02]  /*2a70*/  ISETP.GE.AND P5, PT, R60, 0x11, PT ;  /* 0x000000113c00780c */ /* 0x000fc40003fa6270 */
[----:B------:R-:W-:Y:S02]  /*2a80*/  FSEL R64, R28, -INF , !P3 ;  /* 0xff8000001c407808 */ /* 0x000fe40005800000 */
[----:B------:R-:W-:Y:S02]  /*2a90*/  ISETP.LT.OR P4, PT, R0, 0x2, P4 ;  /* 0x000000020000780c */ /* 0x000fe40002781670 */
[----:B------:R-:W-:Y:S02]  /*2aa0*/  ISETP.GT.AND P3, PT, R2, 0x10, !P5 ;  /* 0x000000100200780c */ /* 0x000fe40006f64270 */
[----:B------:R-:W-:Y:S02]  /*2ab0*/  ISETP.GE.AND P6, PT, R60, 0xa, PT ;  /* 0x0000000a3c00780c */ /* 0x000fe40003fc6270 */
[----:B------:R-:W-:Y:S02]  /*2ac0*/  FSEL R56, R25, -INF , !P4 ;  /* 0xff80000019387808 */ /* 0x000fe40006000000 */
[----:B------:R-:W-:-:S02]  /*2ad0*/  P2R R59, PR, RZ, 0x20 ;  /* 0x00000020ff3b7803 */ /* 0x000fc40000000000 */
[----:B------:R-:W-:Y:S02]  /*2ae0*/  ISETP.LT.OR P3, PT, R0, 0x11, P3 ;  /* 0x000000110000780c */ /* 0x000fe40001f61670 */
[----:B------:R-:W-:Y:S02]  /*2af0*/  ISETP.GT.AND P4, PT, R2, 0x9, !P6 ;  /* 0x000000090200780c */ /* 0x000fe40007784270 */
[----:B------:R-:W-:Y:S02]  /*2b00*/  ISETP.GE.AND P5, PT, R60, 0x12, PT ;  /* 0x000000123c00780c */ /* 0x000fe40003fa6270 */
[----:B------:R-:W-:Y:S02]  /*2b10*/  FSEL R68, R32, -INF , !P3 ;  /* 0xff80000020447808 */ /* 0x000fe40005800000 */
[----:B------:R-:W-:Y:S02]  /*2b20*/  ISETP.LT.OR P4, PT, R0, 0xa, P4 ;  /* 0x0000000a0000780c */ /* 0x000fe40002781670 */
[----:B------:R-:W-:-:S02]  /*2b30*/  ISETP.GT.AND P3, PT, R2, 0x11, !P5 ;  /* 0x000000110200780c */ /* 0x000fc40006f64270 */
[----:B------:R-:W-:Y:S02]  /*2b40*/  FSEL R66, R29, -INF , !P4 ;  /* 0xff8000001d427808 */ /* 0x000fe40006000000 */
[----:B------:R-:W-:Y:S02]  /*2b50*/  ISETP.LT.OR P3, PT, R0, 0x12, P3 ;  /* 0x000000120000780c */ /* 0x000fe40001f61670 */
[----:B------:R-:W-:Y:S02]  /*2b60*/  ISETP.GE.AND P4, PT, R60, 0x19, PT ;  /* 0x000000193c00780c */ /* 0x000fe40003f86270 */
[----:B------:R-:W-:Y:S02]  /*2b70*/  FSEL R70, R33, -INF , !P3 ;  /* 0xff80000021467808 */ /* 0x000fe40005800000 */
[----:B------:R-:W-:Y:S02]  /*2b80*/  ISETP.GT.AND P3, PT, R2, 0x18, !P4 ;  /* 0x000000180200780c */ /* 0x000fe40006764270 */
[----:B------:R-:W-:-:S02]  /*2b90*/  P2R R33, PR, RZ, 0x10 ;  /* 0x00000010ff217803 */ /* 0x000fc40000000000 */
[----:B------:R-:W-:Y:S02]  /*2ba0*/  ISETP.LT.OR P3, PT, R0, 0x19, P3 ;  /* 0x000000190000780c */ /* 0x000fe40001f61670 */
[----:B------:R-:W-:Y:S02]  /*2bb0*/  ISETP.GE.AND P4, PT, R60, 0x1a, PT ;  /* 0x0000001a3c00780c */ /* 0x000fe40003f86270 */
[----:B------:R-:W-:Y:S02]  /*2bc0*/  FSEL R36, R36, -INF , !P3 ;  /* 0xff80000024247808 */ /* 0x000fe40005800000 */
[----:B------:R-:W-:Y:S02]  /*2bd0*/  ISETP.GT.AND P3, PT, R2, 0x19, !P4 ;  /* 0x000000190200780c */ /* 0x000fe40006764270 */
[----:B------:R-:W-:Y:S02]  /*2be0*/  P2R R61, PR, RZ, 0x10 ;  /* 0x00000010ff3d7803 */ /* 0x000fe40000000000 */
[----:B------:R-:W-:-:S02]  /*2bf0*/  ISETP.LT.OR P3, PT, R0, 0x1a, P3 ;  /* 0x0000001a0000780c */ /* 0x000fc40001f61670 */
[----:B------:R-:W-:Y:S02]  /*2c00*/  ISETP.GE.AND P4, PT, R60, 0x21, PT ;  /* 0x000000213c00780c */ /* 0x000fe40003f86270 */
[----:B------:R-:W-:Y:S02]  /*2c10*/  FSEL R72, R37, -INF , !P3 ;  /* 0xff80000025487808 */ /* 0x000fe40005800000 */
[----:B------:R-:W-:Y:S02]  /*2c20*/  ISETP.GT.AND P3, PT, R2, 0x20, !P4 ;  /* 0x000000200200780c */ /* 0x000fe40006764270 */
[----:B------:R-:W-:Y:S02]  /*2c30*/  P2R R37, PR, RZ, 0x10 ;  /* 0x00000010ff257803 */ /* 0x000fe40000000000 */
[----:B------:R-:W-:Y:S02]  /*2c40*/  ISETP.LT.OR P3, PT, R0, 0x21, P3 ;  /* 0x000000210000780c */ /* 0x000fe40001f61670 */
[----:B------:R-:W-:-:S02]  /*2c50*/  ISETP.GE.AND P4, PT, R60, 0x22, PT ;  /* 0x000000223c00780c */ /* 0x000fc40003f86270 */
[----:B------:R-:W-:Y:S02]  /*2c60*/  FSEL R40, R40, -INF , !P3 ;  /* 0xff80000028287808 */ /* 0x000fe40005800000 */
[----:B------:R-:W-:Y:S02]  /*2c70*/  ISETP.GT.AND P3, PT, R2, 0x21, !P4 ;  /* 0x000000210200780c */ /* 0x000fe40006764270 */
[----:B------:R-:W-:Y:S02]  /*2c80*/  P2R R63, PR, RZ, 0x10 ;  /* 0x00000010ff3f7803 */ /* 0x000fe40000000000 */
[----:B------:R-:W-:Y:S02]  /*2c90*/  ISETP.LT.OR P3, PT, R0, 0x22, P3 ;  /* 0x000000220000780c */ /* 0x000fe40001f61670 */
[----:B------:R-:W-:Y:S02]  /*2ca0*/  ISETP.GE.AND P4, PT, R60, 0x29, PT ;  /* 0x000000293c00780c */ /* 0x000fe40003f86270 */
[----:B------:R-:W-:-:S02]  /*2cb0*/  FSEL R74, R41, -INF , !P3 ;  /* 0xff800000294a7808 */ /* 0x000fc40005800000 */
[----:B------:R-:W-:Y:S02]  /*2cc0*/  ISETP.GT.AND P3, PT, R2, 0x28, !P4 ;  /* 0x000000280200780c */ /* 0x000fe40006764270 */
[----:B------:R-:W-:Y:S02]  /*2cd0*/  P2R R41, PR, RZ, 0x10 ;  /* 0x00000010ff297803 */ /* 0x000fe40000000000 */
[----:B------:R-:W-:Y:S02]  /*2ce0*/  ISETP.LT.OR P3, PT, R0, 0x29, P3 ;  /* 0x000000290000780c */ /* 0x000fe40001f61670 */
[----:B------:R-:W-:Y:S02]  /*2cf0*/  ISETP.GE.AND P4, PT, R60, 0x2a, PT ;  /* 0x0000002a3c00780c */ /* 0x000fe40003f86270 */
[----:B------:R-:W-:Y:S02]  /*2d00*/  FSEL R44, R44, -INF , !P3 ;  /* 0xff8000002c2c7808 */ /* 0x000fe40005800000 */
[----:B------:R-:W-:-:S02]  /*2d10*/  ISETP.GT.AND P3, PT, R2, 0x29, !P4 ;  /* 0x000000290200780c */ /* 0x000fc40006764270 */
[----:B------:R-:W-:Y:S02]  /*2d20*/  P2R R65, PR, RZ, 0x10 ;  /* 0x00000010ff417803 */ /* 0x000fe40000000000 */
[----:B------:R-:W-:Y:S02]  /*2d30*/  ISETP.LT.OR P3, PT, R0, 0x2a, P3 ;  /* 0x0000002a0000780c */ /* 0x000fe40001f61670 */
[----:B------:R-:W-:Y:S02]  /*2d40*/  P2R R29, PR, RZ, 0x20 ;  /* 0x00000020ff1d7803 */ /* 0x000fe40000000000 */
[----:B------:R-:W-:Y:S02]  /*2d50*/  FSEL R76, R45, -INF , !P3 ;  /* 0xff8000002d4c7808 */ /* 0x000fe40005800000 */
[----:B------:R-:W-:Y:S02]  /*2d60*/  ISETP.GE.AND P3, PT, R60, 0x31, PT ;  /* 0x000000313c00780c */ /* 0x000fe40003f66270 */
[----:B------:R-:W-:-:S02]  /*2d70*/  P2R R57, PR, RZ, 0x40 ;  /* 0x00000040ff397803 */ /* 0x000fc40000000000 */
[----:B------:R-:W-:Y:S02]  /*2d80*/  ISETP.GT.AND P4, PT, R2, 0x30, !P3 ;  /* 0x000000300200780c */ /* 0x000fe40005f84270 */
[----:B------:R-:W-:Y:S02]  /*2d90*/  R2UR UR4, R22 ;  /* 0x00000000160472ca */ /* 0x000fe400000e0000 */
[----:B------:R-:W-:-:S04]  /*2da0*/  ISETP.LT.OR P4, PT, R0, 0x31, P4 ;  /* 0x000000310000780c */ /* 0x000fc80002781670 */
[----:B------:R-:W-:Y:S02]  /*2db0*/  FSEL R48, R48, -INF , !P4 ;  /* 0xff80000030307808 */ /* 0x000fe40006000000 */
[----:B------:R-:W-:-:S04]  /*2dc0*/  ISETP.GE.AND P4, PT, R60, 0x32, PT ;  /* 0x000000323c00780c */ /* 0x000fc80003f86270 */
[----:B------:R-:W-:Y:S01]  /*2dd0*/  ISETP.GT.AND P5, PT, R2, 0x31, !P4 ;  /* 0x000000310200780c */ /* 0x000fe200067a4270 */
[----:B------:R-:W-:-:S03]  /*2de0*/  UISETP.NE.AND UP0, UPT, UR4, URZ, UPT ;  /* 0x0000003f0400728c */ /* 0x000fc6000bf05270 */
[----:B------:R-:W-:-:S04]  /*2df0*/  ISETP.LT.OR P5, PT, R0, 0x32, P5 ;  /* 0x000000320000780c */ /* 0x000fc80002fa1670 */
[----:B------:R-:W-:Y:S02]  /*2e00*/  FSEL R78, R49, -INF , !P5 ;  /* 0xff800000314e7808 */ /* 0x000fe40006800000 */
[----:B------:R-:W-:-:S04]  /*2e10*/  ISETP.GE.AND P5, PT, R60, 0x39, PT ;  /* 0x000000393c00780c */ /* 0x000fc80003fa6270 */
[----:B------:R-:W-:-:S04]  /*2e20*/  ISETP.GT.AND P6, PT, R2, 0x38, !P5 ;  /* 0x000000380200780c */ /* 0x000fc80006fc4270 */
[----:B------:R-:W-:-:S04]  /*2e30*/  ISETP.LT.OR P6, PT, R0, 0x39, P6 ;  /* 0x000000390000780c */ /* 0x000fc800037c1670 */
[----:B------:R-:W-:Y:S02]  /*2e40*/  FSEL R52, R52, -INF , !P6 ;  /* 0xff80000034347808 */ /* 0x000fe40007000000 */
[----:B------:R-:W-:-:S04]  /*2e50*/  ISETP.GE.AND P6, PT, R60, 0x1, PT ;  /* 0x000000013c00780c */ /* 0x000fc80003fc6270 */
[----:B------:R-:W-:Y:S02]  /*2e60*/  P2R R28, PR, RZ, 0x40 ;  /* 0x00000040ff1c7803 */ /* 0x000fe40000000000 */
[----:B------:R-:W-:-:S04]  /*2e70*/  ISETP.GT.AND P6, PT, R2, RZ, !P6 ;  /* 0x000000ff0200720c */ /* 0x000fc800077c4270 */
[----:B------:R-:W-:-:S04]  /*2e80*/  ISETP.LT.OR P6, PT, R0, 0x1, P6 ;  /* 0x000000010000780c */ /* 0x000fc800037c1670 */
[----:B------:R-:W-:Y:S02]  /*2e90*/  FSEL R32, R24, -INF , !P6 ;  /* 0xff80000018207808 */ /* 0x000fe40007000000 */
[----:B------:R-:W-:-:S04]  /*2ea0*/  ISETP.GE.AND P6, PT, R60, 0x3a, PT ;  /* 0x0000003a3c00780c */ /* 0x000fc80003fc6270 */
[----:B------:R-:W-:Y:S02]  /*2eb0*/  P2R R45, PR, RZ, 0x40 ;  /* 0x00000040ff2d7803 */ /* 0x000fe40000000000 */
[----:B------:R-:W-:Y:S01]  /*2ec0*/  ISETP.GT.AND P6, PT, R2, 0x39, !P6 ;  /* 0x000000390200780c */ /* 0x000fe200077c4270 */
[----:B0-----:R-:W-:-:S03]  /*2ed0*/  IMAD.IADD R2, R5, 0x1, R4 ;  /* 0x0000000105027824 */ /* 0x001fc600078e0204 */
[----:B------:R-:W-:Y:S02]  /*2ee0*/  ISETP.LT.OR P6, PT, R0, 0x3a, P6 ;  /* 0x0000003a0000780c */ /* 0x000fe400037c1670 */
[----:B------:R-:W-:Y:S02]  /*2ef0*/  VIADDMNMX R0, R4, R62, R9, PT ;  /* 0x0000003e04007246 */ /* 0x000fe40003800109 */
[----:B------:R-:W-:Y:S02]  /*2f00*/  FSEL R60, R53, -INF , !P6 ;  /* 0xff800000353c7808 */ /* 0x000fe40007000000 */
[----:B------:R-:W-:-:S13]  /*2f10*/  PLOP3.LUT P6, PT, PT, PT, UP0, 0x40, 0x0 ;  /* 0x000000000000781c */ /* 0x000fda0003fce808 */
[----:B------:R-:W-:Y:S05]  /*2f20*/  @P6 BRA `(.L_x_1011) ;  /* 0x0000000000646947 */ /* 0x000fea0003800000 */
[----:B------:R-:W-:Y:S01]  /*2f30*/  IMAD R3, R17, UR7, R4 ;  /* 0x0000000711037c24 */ /* 0x000fe2000f8e0204 */
[----:B------:R-:W-:Y:S03]  /*2f40*/  BSSY B0, `(.L_x_1012) ;  /* 0x0000013000007945 */ /* 0x000fe60003800000 */
[----:B------:R-:W-:-:S05]  /*2f50*/  IMAD.IADD R3, R3, 0x1, -R20 ;  /* 0x0000000103037824 */ /* 0x000fca00078e0a14 */
        /* <DEDUP_REMOVED lines=11> */
.L_x_1013:
[----:B------:R-:W-:Y:S02]  /*3010*/  ULDC UR4, c[0x0][0x9e4] ;  /* 0x0002790000047ab9 */ /* 0x000fe40000000800 */
[----:B------:R-:W-:-:S04]  /*3020*/  MOV R5, UR4 ;  /* 0x0000000400057c02 */ /* 0x000fc80008000f00 */
[----:B------:R-:W-:-:S13]  /*3030*/  ISETP.NE.AND P6, PT, R5, 0x1, PT ;  /* 0x000000010500780c */ /* 0x000fda0003fc5270 */
[----:B------:R-:W0:Y:S02]  /*3040*/  @P6 LDC.64 R24, c[0x0][0x9e8] ;  /* 0x00027a00ff186b82 */ /* 0x000e240000000a00 */
[----:B0-----:R-:W-:-:S05]  /*3050*/  @P6 IMAD.HI.U32 R4, R3, R24, RZ ;  /* 0x0000001803046227 */ /* 0x001fca00078e00ff */
[----:B------:R-:W-:-:S07]  /*3060*/  @P6 SHF.R.U32.HI R3, RZ, R25, R4 ;  /* 0x00000019ff036219 */ /* 0x000fce0000011604 */
.L_x_1014:
[----:B------:R-:W-:Y:S05]  /*3070*/  BSYNC B0 ;  /* 0x0000000000007941 */ /* 0x000fea0003800000 */
.L_x_1012:
[----:B------:R-:W-:-:S04]  /*3080*/  IMAD R3, R3, R5, -R58 ;  /* 0x0000000503037224 */ /* 0x000fc800078e0a3a */
[----:B------:R-:W-:-:S05]  /*3090*/  IMAD R3, R8, -0x2, R3 ;  /* 0xfffffffe08037824 */ /* 0x000fca00078e0203 */
[----:B------:R-:W-:Y:S02]  /*30a0*/  VIADDMNMX R0, R3, R5, R0, PT ;  /* 0x0000000503007246 */ /* 0x000fe40003800100 */
[----:B------:R-:W-:-:S07]  /*30b0*/  VIMNMX R2, R2, R3, !PT ;  /* 0x0000000302027248 */ /* 0x000fce0007fe0100 */
.L_x_1011:
[----:B------:R-:W-:Y:S01]  /*30c0*/  ISETP.GT.AND P1, PT, R2, 0x1, !P1 ;  /* 0x000000010200780c */ /* 0x000fe20004f24270 */
[----:B------:R-:W-:Y:S01]  /*30d0*/  ULDC UR10, c[0x0][0x988] ;  /* 0x00026200000a7ab9 */ /* 0x000fe20000000800 */
[----:B------:R-:W-:Y:S01]  /*30e0*/  FMNMX.FTZ R3, R32, R56, !PT ;  /* 0x0000003820037209 */ /* 0x000fe20007810000 */
[----:B------:R-:W-:Y:S01]  /*30f0*/  VIADD R204, R204, 0xfffffffe ;  /* 0xfffffffecccc7836 */ /* 0x000fe20000000000 */
[----:B------:R-:W-:Y:S02]  /*3100*/  ISETP.LT.OR P1, PT, R0, 0x2, P1 ;  /* 0x000000020000780c */ /* 0x000fe40000f21670 */
[----:B------:R-:W-:Y:S02]  /*3110*/  FMNMX.FTZ R3, R64, R3, !PT ;  /* 0x0000000340037209 */ /* 0x000fe40007810000 */
[----:B------:R-:W-:Y:S02]  /*3120*/  FSEL R27, R27, -INF , !P1 ;  /* 0xff8000001b1b7808 */ /* 0x000fe40004800000 */
[----:B------:R-:W-:-:S02]  /*3130*/  ISETP.NE.AND P1, PT, R57, RZ, PT ;  /* 0x000000ff3900720c */ /* 0x000fc40003f25270 */
[----:B------:R-:W-:Y:S02]  /*3140*/  FMNMX.FTZ R3, R66, R3, !PT ;  /* 0x0000000342037209 */ /* 0x000fe40007810000 */
[----:B------:R-:W-:Y:S02]  /*3150*/  ISETP.GT.AND P1, PT, R2, 0x9, !P1 ;  /* 0x000000090200780c */ /* 0x000fe40004f24270 */
[----:B------:R-:W-:Y:S02]  /*3160*/  FMNMX.FTZ R3, R68, R3, !PT ;  /* 0x0000000344037209 */ /* 0x000fe40007810000 */
[----:B------:R-:W-:Y:S02]  /*3170*/  ISETP.LT.OR P1, PT, R0, 0xa, P1 ;  /* 0x0000000a0000780c */ /* 0x000fe40000f21670 */
[----:B------:R-:W-:Y:S02]  /*3180*/  FMNMX.FTZ R3, R70, R3, !PT ;  /* 0x0000000346037209 */ /* 0x000fe40007810000 */
[----:B------:R-:W-:-:S02]  /*3190*/  FSEL R31, R31, -INF , !P1 ;  /* 0xff8000001f1f7808 */ /* 0x000fc40004800000 */
[----:B------:R-:W-:Y:S02]  /*31a0*/  ISETP.NE.AND P1, PT, R59, RZ, PT ;  /* 0x000000ff3b00720c */ /* 0x000fe40003f25270 */
[----:B------:R-:W-:Y:S02]  /*31b0*/  FMNMX.FTZ R3, R36, R3, !PT ;  /* 0x0000000324037209 */ /* 0x000fe40007810000 */
[----:B------:R-:W-:Y:S02]  /*31c0*/  ISETP.GT.AND P1, PT, R2, 0x10, !P1 ;  /* 0x000000100200780c */ /* 0x000fe40004f24270 */
[----:B------:R-:W-:Y:S02]  /*31d0*/  FMNMX.FTZ R3, R72, R3, !PT ;  /* 0x0000000348037209 */ /* 0x000fe40007810000 */
[----:B------:R-:W-:Y:S02]  /*31e0*/  ISETP.LT.OR P1, PT, R0, 0x11, P1 ;  /* 0x000000110000780c */ /* 0x000fe40000f21670 */
[----:B------:R-:W-:-:S02]  /*31f0*/  FMNMX.FTZ R3, R40, R3, !PT ;  /* 0x0000000328037209 */ /* 0x000fc40007810000 */
[----:B------:R-:W-:Y:S02]  /*3200*/  FSEL R34, R34, -INF , !P1 ;  /* 0xff80000022227808 */ /* 0x000fe40004800000 */
[----:B------:R-:W-:Y:S02]  /*3210*/  ISETP.NE.AND P1, PT, R29, RZ, PT ;  /* 0x000000ff1d00720c */ /* 0x000fe40003f25270 */
[----:B------:R-:W-:Y:S02]  /*3220*/  FMNMX.FTZ R3, R74, R3, !PT ;  /* 0x000000034a037209 */ /* 0x000fe40007810000 */
[----:B------:R-:W-:Y:S02]  /*3230*/  ISETP.GT.AND P1, PT, R2, 0x11, !P1 ;  /* 0x000000110200780c */ /* 0x000fe40004f24270 */
[----:B------:R-:W-:Y:S02]  /*3240*/  FMNMX.FTZ R3, R44, R3, !PT ;  /* 0x000000032c037209 */ /* 0x000fe40007810000 */
[----:B------:R-:W-:-:S02]  /*3250*/  ISETP.LT.OR P1, PT, R0, 0x12, P1 ;  /* 0x000000120000780c */ /* 0x000fc40000f21670 */
[----:B------:R-:W-:Y:S02]  /*3260*/  FMNMX.FTZ R3, R76, R3, !PT ;  /* 0x000000034c037209 */ /* 0x000fe40007810000 */
[----:B------:R-:W-:Y:S02]  /*3270*/  FSEL R35, R35, -INF , !P1 ;  /* 0xff80000023237808 */ /* 0x000fe40004800000 */
[----:B------:R-:W-:Y:S02]  /*3280*/  ISETP.NE.AND P1, PT, R33, RZ, PT ;  /* 0x000000ff2100720c */ /* 0x000fe40003f25270 */
[----:B------:R-:W-:Y:S02]  /*3290*/  FMNMX.FTZ R3, R48, R3, !PT ;  /* 0x0000000330037209 */ /* 0x000fe40007810000 */
[----:B------:R-:W-:Y:S02]  /*32a0*/  ISETP.GT.AND P1, PT, R2, 0x18, !P1 ;  /* 0x000000180200780c */ /* 0x000fe40004f24270 */
[----:B------:R-:W-:-:S02]  /*32b0*/  FMNMX.FTZ R3, R78, R3, !PT ;  /* 0x000000034e037209 */ /* 0x000fc40007810000 */
[----:B------:R-:W-:Y:S02]  /*32c0*/  ISETP.LT.OR P1, PT, R0, 0x19, P1 ;  /* 0x000000190000780c */ /* 0x000fe40000f21670 */
[----:B------:R-:W-:Y:S02]  /*32d0*/  FMNMX.FTZ R3, R52, R3, !PT ;  /* 0x0000000334037209 */ /* 0x000fe40007810000 */
[----:B------:R-:W-:Y:S02]  /*32e0*/  FSEL R38, R38, -INF , !P1 ;  /* 0xff80000026267808 */ /* 0x000fe40004800000 */
[----:B------:R-:W-:Y:S02]  /*32f0*/  ISETP.NE.AND P1, PT, R61, RZ, PT ;  /* 0x000000ff3d00720c */ /* 0x000fe40003f25270 */
[C---:B------:R-:W-:Y:S02]  /*3300*/  ISETP.GT.AND P2, PT, R2.reuse, 0x8, !P2 ;  /* 0x000000080200780c */ /* 0x040fe40005744270 */
[----:B------:R-:W-:-:S02]  /*3310*/  ISETP.GT.AND P1, PT, R2, 0x19, !P1 ;  /* 0x000000190200780c */ /* 0x000fc40004f24270 */
[----:B------:R-:W-:Y:S02]  /*3320*/  FMNMX.FTZ R5, R60, R3, !PT ;  /* 0x000000033c057209 */ /* 0x000fe40007810000 */
[C---:B------:R-:W-:Y:S02]  /*3330*/  ISETP.LT.OR P1, PT, R0.reuse, 0x1a, P1 ;  /* 0x0000001a0000780c */ /* 0x040fe40000f21670 */
[----:B------:R-:W-:Y:S01]  /*3340*/  ISETP.LT.OR P2, PT, R0, 0x9, P2 ;  /* 0x000000090000780c */ /* 0x000fe20001741670 */
[----:B------:R-:W0:Y:S01]  /*3350*/  SHFL.BFLY PT, R4, R5, 0x2, 0x1f ;  /* 0x0c401f0005047f89 */ /* 0x000e2200000e0000 */
[----:B------:R-:W-:Y:S02]  /*3360*/  FSEL R39, R39, -INF , !P1 ;  /* 0xff80000027277808 */ /* 0x000fe40004800000 */
[----:B------:R-:W-:Y:S02]  /*3370*/  ISETP.NE.AND P1, PT, R37, RZ, PT ;  /* 0x000000ff2500720c */ /* 0x000fe40003f25270 */
[----:B------:R-:W-:-:S02]  /*3380*/  FSEL R30, R30, -INF , !P2 ;  /* 0xff8000001e1e7808 */ /* 0x000fc40005000000 */
[----:B------:R-:W-:Y:S02]  /*3390*/  ISETP.GT.AND P1, PT, R2, 0x20, !P1 ;  /* 0x000000200200780c */ /* 0x000fe40004f24270 */
[----:B------:R-:W-:Y:S02]  /*33a0*/  ISETP.NE.AND P2, PT, R63, RZ, PT ;  /* 0x000000ff3f00720c */ /* 0x000fe40003f45270 */
[----:B------:R-:W-:Y:S02]  /*33b0*/  ISETP.LT.OR P1, PT, R0, 0x21, P1 ;  /* 0x000000210000780c */ /* 0x000fe40000f21670 */
[----:B------:R-:W-:Y:S02]  /*33c0*/  ISETP.NE.AND P6, PT, R28, RZ, PT ;  /* 0x000000ff1c00720c */ /* 0x000fe40003fc5270 */
[----:B------:R-:W-:Y:S02]  /*33d0*/  FSEL R42, R42, -INF , !P1 ;  /* 0xff8000002a2a7808 */ /* 0x000fe40004800000 */
[----:B------:R-:W-:-:S02]  /*33e0*/  ISETP.GT.AND P1, PT, R2, 0x21, !P2 ;  /* 0x000000210200780c */ /* 0x000fc40005724270 */
[----:B------:R-:W-:Y:S02]  /*33f0*/  ISETP.NE.AND P2, PT, R65, RZ, PT ;  /* 0x000000ff4100720c */ /* 0x000fe40003f45270 */
[----:B------:R-:W-:Y:S02]  /*3400*/  ISETP.LT.OR P1, PT, R0, 0x22, P1 ;  /* 0x000000220000780c */ /* 0x000fe40000f21670 */
[C---:B------:R-:W-:Y:S02]  /*3410*/  ISETP.GT.AND P2, PT, R2.reuse, 0x29, !P2 ;  /* 0x000000290200780c */ /* 0x040fe40005744270 */
[----:B------:R-:W-:Y:S02]  /*3420*/  FSEL R43, R43, -INF , !P1 ;  /* 0xff8000002b2b7808 */ /* 0x000fe40004800000 */
[----:B------:R-:W-:Y:S02]  /*3430*/  ISETP.GT.AND P1, PT, R2, RZ, !P6 ;  /* 0x000000ff0200720c */ /* 0x000fe40007724270 */
[----:B0-----:R-:W-:-:S02]  /*3440*/  FMNMX.FTZ R9, R5, R4, !PT ;  /* 0x0000000405097209 */ /* 0x001fc40007810000 */
[----:B------:R-:W-:Y:S02]  /*3450*/  ISETP.LT.OR P1, PT, R0, 0x1, P1 ;  /* 0x000000010000780c */ /* 0x000fe40000f21670 */
[----:B------:R-:W-:Y:S01]  /*3460*/  ISETP.NE.AND P6, PT, R45, RZ, PT ;  /* 0x000000ff2d00720c */ /* 0x000fe20003fc5270 */
[----:B------:R-:W0:Y:S01]  /*3470*/  SHFL.BFLY PT, R28, R9, 0x1, 0x1f ;  /* 0x0c201f00091c7f89 */ /* 0x000e2200000e0000 */
[----:B------:R-:W-:Y:S02]  /*3480*/  FSEL R26, R26, -INF , !P1 ;  /* 0xff8000001a1a7808 */ /* 0x000fe40004800000 */
[----:B------:R-:W-:Y:S02]  /*3490*/  ISETP.NE.AND P1, PT, R41, RZ, PT ;  /* 0x000000ff2900720c */ /* 0x000fe40003f25270 */
[----:B------:R-:W-:Y:S02]  /*34a0*/  FMNMX.FTZ R3, R26, R27, !PT ;  /* 0x0000001b1a037209 */ /* 0x000fe40007810000 */
[----:B------:R-:W-:-:S02]  /*34b0*/  ISETP.GT.AND P1, PT, R2, 0x28, !P1 ;  /* 0x000000280200780c */ /* 0x000fc40004f24270 */
[----:B------:R-:W-:Y:S02]  /*34c0*/  FMNMX.FTZ R4, R30, R3, !PT ;  /* 0x000000031e047209 */ /* 0x000fe40007810000 */
[----:B------:R-:W-:Y:S02]  /*34d0*/  ISETP.LT.OR P1, PT, R0, 0x29, P1 ;  /* 0x000000290000780c */ /* 0x000fe40000f21670 */
[----:B------:R-:W-:Y:S02]  /*34e0*/  FMNMX.FTZ R3, R31, R4, !PT ;  /* 0x000000041f037209 */ /* 0x000fe40007810000 */
[----:B------:R-:W-:Y:S02]  /*34f0*/  FSEL R46, R46, -INF , !P1 ;  /* 0xff8000002e2e7808 */ /* 0x000fe40004800000 */
[----:B------:R-:W-:Y:S02]  /*3500*/  FMNMX.FTZ R24, R34, R3, !PT ;  /* 0x0000000322187209 */ /* 0x000fe40007810000 */
[----:B------:R-:W-:-:S02]  /*3510*/  ISETP.GT.AND P3, PT, R2, 0x30, !P3 ;  /* 0x000000300200780c */ /* 0x000fc40005f64270 */
[----:B------:R-:W-:Y:S02]  /*3520*/  FMNMX.FTZ R3, R35, R24, !PT ;  /* 0x0000001823037209 */ /* 0x000fe40007810000 */
[----:B------:R-:W-:Y:S02]  /*3530*/  ISETP.LT.OR P2, PT, R0, 0x2a, P2 ;  /* 0x0000002a0000780c */ /* 0x000fe40001741670 */
[----:B------:R-:W-:Y:S02]  /*3540*/  FMNMX.FTZ R24, R38, R3, !PT ;  /* 0x0000000326187209 */ /* 0x000fe40007810000 */
[----:B0-----:R-:W-:Y:S02]  /*3550*/  FMNMX.FTZ R4, R9, R28, !PT ;  /* 0x0000001c09047209 */ /* 0x001fe40007810000 */
[----:B------:R-:W-:Y:S02]  /*3560*/  FMNMX.FTZ R3, R39, R24, !PT ;  /* 0x0000001827037209 */ /* 0x000fe40007810000 */
[C---:B------:R-:W-:Y:S01]  /*3570*/  FSETP.NEU.FTZ.AND P1, PT, R4.reuse, -INF , PT ;  /* 0xff8000000400780b */ /* 0x040fe20003f3d000 */
[----:B------:R-:W-:Y:S01]  /*3580*/  FMUL.FTZ R5, R4, UR10 ;  /* 0x0000000a04057c20 */ /* 0x000fe20008410000 */
[----:B------:R-:W-:-:S02]  /*3590*/  FMNMX.FTZ R24, R42, R3, !PT ;  /* 0x000000032a187209 */ /* 0x000fc40007810000 */
[C---:B------:R-:W-:Y:S02]  /*35a0*/  ISETP.GT.AND P4, PT, R2.reuse, 0x31, !P4 ;  /* 0x000000310200780c */ /* 0x040fe40006784270 */
[----:B------:R-:W-:Y:S02]  /*35b0*/  FMNMX.FTZ R3, R43, R24, !PT ;  /* 0x000000182b037209 */ /* 0x000fe40007810000 */
[----:B------:R-:W-:Y:S02]  /*35c0*/  FSEL R5, R5, RZ, P1 ;  /* 0x000000ff05057208 */ /* 0x000fe40000800000 */
[C---:B------:R-:W-:Y:S02]  /*35d0*/  ISETP.GT.AND P5, PT, R2.reuse, 0x38, !P5 ;  /* 0x000000380200780c */ /* 0x040fe40006fa4270 */
[----:B------:R-:W-:Y:S01]  /*35e0*/  ISETP.GT.AND P1, PT, R2, 0x39, !P6 ;  /* 0x000000390200780c */ /* 0x000fe20007724270 */
[--C-:B------:R-:W-:Y:S01]  /*35f0*/  FFMA.FTZ R9, R32, UR10, -R5.reuse ;  /* 0x0000000a20097c23 */ /* 0x100fe20008010805 */
[----:B------:R-:W-:Y:S01]  /*3600*/  ISETP.LT.OR P3, PT, R0, 0x31, P3 ;  /* 0x000000310000780c */ /* 0x000fe20001f61670 */
[--C-:B------:R-:W-:Y:S01]  /*3610*/  FFMA.FTZ R24, R56, UR10, -R5.reuse ;  /* 0x0000000a38187c23 */ /* 0x100fe20008010805 */
[----:B------:R-:W-:Y:S01]  /*3620*/  FSEL R47, R47, -INF , !P2 ;  /* 0xff8000002f2f7808 */ /* 0x000fe20005000000 */
[--C-:B------:R-:W-:Y:S01]  /*3630*/  FFMA.FTZ R25, R66, UR10, -R5.reuse ;  /* 0x0000000a42197c23 */ /* 0x100fe20008010805 */
[----:B------:R-:W-:Y:S01]  /*3640*/  FMNMX.FTZ R2, R46, R3, !PT ;  /* 0x000000032e027209 */ /* 0x000fe20007810000 */
[----:B------:R-:W-:Y:S01]  /*3650*/  MUFU.EX2 R9, R9 ;  /* 0x0000000900097308 */ /* 0x000fe20000000800 */
[----:B------:R-:W-:Y:S01]  /*3660*/  ISETP.LT.OR P4, PT, R0, 0x32, P4 ;  /* 0x000000320000780c */ /* 0x000fe20002781670 */
[--C-:B------:R-:W-:Y:S01]  /*3670*/  FFMA.FTZ R28, R68, UR10, -R5.reuse ;  /* 0x0000000a441c7c23 */ /* 0x100fe20008010805 */
[----:B------:R-:W-:Y:S01]  /*3680*/  FSEL R50, R50, -INF , !P3 ;  /* 0xff80000032327808 */ /* 0x000fe20005800000 */
[--C-:B------:R-:W-:Y:S01]  /*3690*/  FFMA.FTZ R29, R70, UR10, -R5.reuse ;  /* 0x0000000a461d7c23 */ /* 0x100fe20008010805 */
[----:B------:R-:W-:Y:S01]  /*36a0*/  FMNMX.FTZ R3, R47, R2, !PT ;  /* 0x000000022f037209 */ /* 0x000fe20007810000 */
[--C-:B------:R-:W-:Y:S01]  /*36b0*/  FFMA.FTZ R32, R36, UR10, -R5.reuse ;  /* 0x0000000a24207c23 */ /* 0x100fe20008010805 */
[----:B------:R-:W-:Y:S01]  /*36c0*/  ISETP.LT.OR P5, PT, R0, 0x39, P5 ;  /* 0x000000390000780c */ /* 0x000fe20002fa1670 */
[----:B------:R-:W0:Y:S01]  /*36d0*/  MUFU.EX2 R24, R24 ;  /* 0x0000001800187308 */ /* 0x000e220000000800 */
[----:B------:R-:W-:Y:S01]  /*36e0*/  FSEL R51, R51, -INF , !P4 ;  /* 0xff80000033337808 */ /* 0x000fe20006000000 */
[--C-:B------:R-:W-:Y:S01]  /*36f0*/  FFMA.FTZ R36, R40, UR10, -R5.reuse ;  /* 0x0000000a28247c23 */ /* 0x100fe20008010805 */
[----:B------:R-:W-:Y:S01]  /*3700*/  FMNMX.FTZ R2, R50, R3, !PT ;  /* 0x0000000332027209 */ /* 0x000fe20007810000 */
[--C-:B------:R-:W-:Y:S01]  /*3710*/  FFMA.FTZ R40, R44, UR10, -R5.reuse ;  /* 0x0000000a2c287c23 */ /* 0x100fe20008010805 */
[----:B------:R-:W-:Y:S01]  /*3720*/  ISETP.LT.OR P1, PT, R0, 0x3a, P1 ;  /* 0x0000003a0000780c */ /* 0x000fe20000f21670 */
[--C-:B------:R-:W-:Y:S01]  /*3730*/  FFMA.FTZ R44, R48, UR10, -R5.reuse ;  /* 0x0000000a302c7c23 */ /* 0x100fe20008010805 */
[----:B------:R-:W-:Y:S01]  /*3740*/  FSEL R54, R54, -INF , !P5 ;  /* 0xff80000036367808 */ /* 0x000fe20006800000 */
[----:B------:R-:W-:Y:S01]  /*3750*/  MUFU.EX2 R25, R25 ;  /* 0x0000001900197308 */ /* 0x000fe20000000800 */
[----:B------:R-:W-:Y:S01]  /*3760*/  FMNMX.FTZ R3, R51, R2, !PT ;  /* 0x0000000233037209 */ /* 0x000fe20007810000 */
[--C-:B------:R-:W-:Y:S01]  /*3770*/  FFMA.FTZ R2, R64, UR10, -R5.reuse ;  /* 0x0000000a40027c23 */ /* 0x100fe20008010805 */
[----:B------:R-:W-:Y:S01]  /*3780*/  FSEL R55, R55, -INF , !P1 ;  /* 0xff80000037377808 */ /* 0x000fe20004800000 */
[--C-:B------:R-:W-:Y:S01]  /*3790*/  FFMA.FTZ R33, R72, UR10, -R5.reuse ;  /* 0x0000000a48217c23 */ /* 0x100fe20008010805 */
[----:B------:R-:W-:Y:S01]  /*37a0*/  FMNMX.FTZ R0, R54, R3, !PT ;  /* 0x0000000336007209 */ /* 0x000fe20007810000 */
[--C-:B------:R-:W-:Y:S01]  /*37b0*/  FFMA.FTZ R41, R76, UR10, -R5.reuse ;  /* 0x0000000a4c297c23 */ /* 0x100fe20008010805 */
[----:B------:R-:W-:Y:S01]  /*37c0*/  R2UR UR11, R18 ;  /* 0x00000000120b72ca */ /* 0x000fe200000e0000 */
[----:B------:R-:W1:Y:S01]  /*37d0*/  MUFU.EX2 R198, R2 ;  /* 0x0000000200c67308 */ /* 0x000e620000000800 */
[----:B------:R-:W-:Y:S01]  /*37e0*/  FMNMX.FTZ R0, R55, R0, !PT ;  /* 0x0000000037007209 */ /* 0x000fe20007810000 */
[----:B0-----:R-:W-:Y:S01]  /*37f0*/  FADD.FTZ R49, R9, R24 ;  /* 0x0000001809317221 */ /* 0x001fe20000010000 */
[----:B------:R-:W-:Y:S01]  /*3800*/  FFMA.FTZ R45, R78, UR10, -R5 ;  /* 0x0000000a4e2d7c23 */ /* 0x000fe20008010805 */
[----:B------:R-:W-:-:S02]  /*3810*/  F2FP.BF16.F32.PACK_AB R196, R24, R9 ;  /* 0x0000000918c4723e */ /* 0x000fc400000010ff */
[----:B------:R-:W0:Y:S01]  /*3820*/  SHFL.BFLY PT, R3, R0, 0x2, 0x1f ;  /* 0x0c401f0000037f89 */ /* 0x000e2200000e0000 */
[----:B------:R-:W-:Y:S01]  /*3830*/  R2UR UR5, R23 ;  /* 0x00000000170572ca */ /* 0x000fe200000e0000 */
[----:B------:R-:W2:Y:S01]  /*3840*/  MUFU.EX2 R28, R28 ;  /* 0x0000001c001c7308 */ /* 0x000ea20000000800 */
[----:B------:R-:W-:-:S07]  /*3850*/  R2UR UR4, R22 ;  /* 0x00000000160472ca */ /* 0x000fce00000e0000 */
[----:B------:R-:W3:Y:S01]  /*3860*/  MUFU.EX2 R29, R29 ;  /* 0x0000001d001d7308 */ /* 0x000ee20000000800 */
[----:B-1----:R-:W-:Y:S01]  /*3870*/  FADD.FTZ R48, R198, R49 ;  /* 0x00000031c6307221 */ /* 0x002fe20000010000 */
[C---:B------:R-:W-:Y:S02]  /*3880*/  F2FP.BF16.F32.PACK_AB R198, R25.reuse, R198 ;  /* 0x000000c619c6723e */ /* 0x040fe400000010ff */
[----:B------:R-:W-:Y:S01]  /*3890*/  UISETP.NE.AND UP1, UPT, UR5, URZ, UPT ;  /* 0x0000003f0500728c */ /* 0x000fe2000bf25270 */
[----:B------:R-:W-:Y:S01]  /*38a0*/  FADD.FTZ R49, R25, R48 ;  /* 0x0000003019317221 */ /* 0x000fe20000010000 */
[----:B------:R-:W-:Y:S02]  /*38b0*/  UISETP.NE.AND UP0, UPT, UR4, URZ, UPT ;  /* 0x0000003f0400728c */ /* 0x000fe4000bf05270 */
[----:B------:R-:W1:Y:S01]  /*38c0*/  MUFU.EX2 R32, R32 ;  /* 0x0000002000207308 */ /* 0x000e620000000800 */
[----:B--2---:R-:W-:Y:S01]  /*38d0*/  FADD.FTZ R48, R28, R49 ;  /* 0x000000311c307221 */ /* 0x004fe20000010000 */
[----:B0-----:R-:W-:Y:S01]  /*38e0*/  FMNMX.FTZ R2, R0, R3, !PT ;  /* 0x0000000300027209 */ /* 0x001fe20007810000 */
[----:B------:R-:W-:-:S05]  /*38f0*/  FFMA.FTZ R0, R74, UR10, -R5 ;  /* 0x0000000a4a007c23 */ /* 0x000fca0008010805 */
[----:B------:R-:W0:Y:S01]  /*3900*/  MUFU.EX2 R33, R33 ;  /* 0x0000002100217308 */ /* 0x000e220000000800 */
[C---:B---3--:R-:W-:Y:S01]  /*3910*/  FADD.FTZ R49, R29.reuse, R48 ;  /* 0x000000301d317221 */ /* 0x048fe20000010000 */
[----:B------:R-:W-:Y:S01]  /*3920*/  @UP1 ULDC UR4, c[0x0][0x44c] ;  /* 0x0001130000041ab9 */ /* 0x000fe20000000800 */
[----:B------:R-:W2:Y:S01]  /*3930*/  SHFL.BFLY PT, R3, R2, 0x1, 0x1f ;  /* 0x0c201f0002037f89 */ /* 0x000ea200000e0000 */
[----:B------:R-:W-:Y:S01]  /*3940*/  UIMAD.WIDE.U32 UR4, UR38, UR4, URZ ;  /* 0x00000004260472a5 */ /* 0x000fe2000f8e003f */
[----:B------:R-:W-:Y:S01]  /*3950*/  F2FP.BF16.F32.PACK_AB R192, R29, R28 ;  /* 0x0000001c1dc0723e */ /* 0x000fe200000010ff */
[----:B------:R-:W-:Y:S02]  /*3960*/  @UP1 ULDC UR14, c[0x0][0x450] ;  /* 0x00011400000e1ab9 */ /* 0x000fe40000000800 */
[----:B------:R3:W-:Y:S01]  /*3970*/  MUFU.EX2 R37, R0 ;  /* 0x0000000000257308 */ /* 0x0007e20000000800 */
[----:B-1----:R-:W-:Y:S01]  /*3980*/  FADD.FTZ R48, R32, R49 ;  /* 0x0000003120307221 */ /* 0x002fe20000010000 */
[----:B------:R-:W-:-:S04]  /*3990*/  @UP1 USHF.R.U32.HI UR38, URZ, UR14, UR5 ;  /* 0x0000000e3f261299 */ /* 0x000fc80008011605 */
[----:B------:R-:W-:Y:S02]  /*39a0*/  UIADD3 UR38, UR11, UR38, URZ ;  /* 0x000000260b267290 */ /* 0x000fe4000fffe03f */
[----:B------:R-:W1:Y:S01]  /*39b0*/  MUFU.EX2 R36, R36 ;  /* 0x0000002400247308 */ /* 0x000e620000000800 */
[C---:B0-----:R-:W-:Y:S01]  /*39c0*/  FADD.FTZ R53, R33.reuse, R48 ;  /* 0x0000003021357221 */ /* 0x041fe20000010000 */
[----:B------:R-:W-:Y:S01]  /*39d0*/  UIADD3 UR6, UR38, UR6, URZ ;  /* 0x0000000626067290 */ /* 0x000fe2000fffe03f */
[----:B------:R-:W-:-:S05]  /*39e0*/  F2FP.BF16.F32.PACK_AB R194, R33, R32 ;  /* 0x0000002021c2723e */ /* 0x000fca00000010ff */
[----:B------:R-:W0:Y:S01]  /*39f0*/  MUFU.EX2 R40, R40 ;  /* 0x0000002800287308 */ /* 0x000e220000000800 */
[----:B--2---:R-:W-:Y:S01]  /*3a00*/  FMNMX.FTZ R3, R2, R3, !PT ;  /* 0x0000000302037209 */ /* 0x004fe20007810000 */
[--C-:B------:R-:W-:Y:S01]  /*3a10*/  FFMA.FTZ R2, R52, UR10, -R5.reuse ;  /* 0x0000000a34027c23 */ /* 0x100fe20008010805 */
[----:B------:R-:W-:Y:S02]  /*3a20*/  FFMA.FTZ R5, R60, UR10, -R5 ;  /* 0x0000000a3c057c23 */ /* 0x000fe40008010805 */
[C---:B------:R-:W-:Y:S01]  /*3a30*/  FSETP.NEU.FTZ.AND P1, PT, R3.reuse, -INF , PT ;  /* 0xff8000000300780b */ /* 0x040fe20003f3d000 */
[----:B---3--:R-:W-:Y:S02]  /*3a40*/  FMUL.FTZ R0, R3, UR10 ;  /* 0x0000000a03007c20 */ /* 0x008fe40008410000 */
[----:B------:R-:W2:Y:S01]  /*3a50*/  MUFU.EX2 R41, R41 ;  /* 0x0000002900297308 */ /* 0x000ea20000000800 */
[----:B-1----:R-:W-:Y:S01]  /*3a60*/  FADD.FTZ R48, R36, R53 ;  /* 0x0000003524307221 */ /* 0x002fe20000010000 */
[----:B------:R-:W-:-:S02]  /*3a70*/  F2FP.BF16.F32.PACK_AB R188, R37, R36 ;  /* 0x0000002425bc723e */ /* 0x000fc400000010ff */
[----:B------:R-:W-:Y:S01]  /*3a80*/  FSEL R0, R0, RZ, P1 ;  /* 0x000000ff00007208 */ /* 0x000fe20000800000 */
[----:B------:R-:W-:Y:S01]  /*3a90*/  FADD.FTZ R53, R37, R48 ;  /* 0x0000003025357221 */ /* 0x000fe20000010000 */
[----:B------:R-:W-:Y:S02]  /*3aa0*/  PLOP3.LUT P1, PT, PT, PT, UP0, 0x40, 0x0 ;  /* 0x000000000000781c */ /* 0x000fe40003f2e808 */
        /* <DEDUP_REMOVED lines=14> */
[----:B0-----:R-:W-:Y:S01]  /*3b90*/  FADD.FTZ R48, R40, R53 ;  /* 0x0000003528307221 */ /* 0x001fe20000010000 */
[--C-:B------:R-:W-:Y:S01]  /*3ba0*/  FFMA.FTZ R50, R50, UR10, -R0.reuse ;  /* 0x0000000a32327c23 */ /* 0x100fe20008010800 */
[----:B------:R-:W0:Y:S01]  /*3bb0*/  MUFU.EX2 R27, R27 ;  /* 0x0000001b001b7308 */ /* 0x000e220000000800 */
[--C-:B------:R-:W-:Y:S01]  /*3bc0*/  FFMA.FTZ R51, R51, UR10, -R0.reuse ;  /* 0x0000000a33337c23 */ /* 0x100fe20008010800 */
[--C-:B------:R-:W-:Y:S01]  /*3bd0*/  FFMA.FTZ R54, R54, UR10, -R0.reuse ;  /* 0x0000000a36367c23 */ /* 0x100fe20008010800 */
[----:B------:R-:W-:Y:S01]  /*3be0*/  FFMA.FTZ R0, R55, UR10, -R0 ;  /* 0x0000000a37007c23 */ /* 0x000fe20008010800 */
[----:B--2---:R-:W-:-:S04]  /*3bf0*/  F2FP.BF16.F32.PACK_AB R190, R41, R40 ;  /* 0x0000002829be723e */ /* 0x004fc800000010ff */
[----:B------:R-:W1:Y:S08]  /*3c00*/  MUFU.EX2 R30, R30 ;  /* 0x0000001e001e7308 */ /* 0x000e700000000800 */
[----:B------:R-:W2:Y:S01]  /*3c10*/  MUFU.EX2 R31, R31 ;  /* 0x0000001f001f7308 */ /* 0x000ea20000000800 */
[----:B0-----:R-:W-:Y:S01]  /*3c20*/  FADD.FTZ R49, R26, R27 ;  /* 0x0000001b1a317221 */ /* 0x001fe20000010000 */
[----:B------:R-:W-:-:S06]  /*3c30*/  F2FP.BF16.F32.PACK_AB R197, R27, R26 ;  /* 0x0000001a1bc5723e */ /* 0x000fcc00000010ff */
[----:B------:R-:W0:Y:S01]  /*3c40*/  MUFU.EX2 R34, R34 ;  /* 0x0000002200227308 */ /* 0x000e220000000800 */
[----:B-1----:R-:W-:-:S07]  /*3c50*/  FADD.FTZ R18, R30, R49 ;  /* 0x000000311e127221 */ /* 0x002fce0000010000 */
[----:B------:R-:W1:Y:S01]  /*3c60*/  MUFU.EX2 R35, R35 ;  /* 0x0000002300237308 */ /* 0x000e620000000800 */
[C---:B--2---:R-:W-:Y:S01]  /*3c70*/  FADD.FTZ R49, R31.reuse, R18 ;  /* 0x000000121f317221 */ /* 0x044fe20000010000 */
[----:B------:R-:W-:-:S06]  /*3c80*/  F2FP.BF16.F32.PACK_AB R199, R31, R30 ;  /* 0x0000001e1fc7723e */ /* 0x000fcc00000010ff */
[----:B------:R-:W2:Y:S01]  /*3c90*/  MUFU.EX2 R38, R38 ;  /* 0x0000002600267308 */ /* 0x000ea20000000800 */
[----:B0-----:R-:W-:Y:S01]  /*3ca0*/  FADD.FTZ R18, R34, R49 ;  /* 0x0000003122127221 */ /* 0x001fe20000010000 */
[----:B------:R-:W-:-:S04]  /*3cb0*/  FADD.FTZ R49, R41, R48 ;  /* 0x0000003029317221 */ /* 0x000fc80000010000 */
[----:B------:R-:W-:Y:S02]  /*3cc0*/  FADD.FTZ R24, R44, R49 ;  /* 0x000000312c187221 */ /* 0x000fe40000010000 */
[----:B------:R-:W0:Y:S01]  /*3cd0*/  MUFU.EX2 R39, R39 ;  /* 0x0000002700277308 */ /* 0x000e220000000800 */
[C---:B-1----:R-:W-:Y:S01]  /*3ce0*/  FADD.FTZ R9, R35.reuse, R18 ;  /* 0x0000001223097221 */ /* 0x042fe20000010000 */
[----:B------:R-:W-:-:S06]  /*3cf0*/  F2FP.BF16.F32.PACK_AB R193, R35, R34 ;  /* 0x0000002223c1723e */ /* 0x000fcc00000010ff */
[----:B------:R-:W1:Y:S01]  /*3d00*/  MUFU.EX2 R42, R42 ;  /* 0x0000002a002a7308 */ /* 0x000e620000000800 */
[----:B--2---:R-:W-:-:S07]  /*3d10*/  FADD.FTZ R18, R38, R9 ;  /* 0x0000000926127221 */ /* 0x004fce0000010000 */
[----:B------:R-:W2:Y:S01]  /*3d20*/  MUFU.EX2 R45, R45 ;  /* 0x0000002d002d7308 */ /* 0x000ea20000000800 */
[C---:B0-----:R-:W-:Y:S01]  /*3d30*/  FADD.FTZ R9, R39.reuse, R18 ;  /* 0x0000001227097221 */ /* 0x041fe20000010000 */
[----:B------:R-:W-:-:S06]  /*3d40*/  F2FP.BF16.F32.PACK_AB R195, R39, R38 ;  /* 0x0000002627c3723e */ /* 0x000fcc00000010ff */
[----:B------:R-:W0:Y:S01]  /*3d50*/  MUFU.EX2 R43, R43 ;  /* 0x0000002b002b7308 */ /* 0x000e220000000800 */
[----:B-1----:R-:W-:-:S07]  /*3d60*/  FADD.FTZ R18, R42, R9 ;  /* 0x000000092a127221 */ /* 0x002fce0000010000 */
[----:B------:R-:W1:Y:S01]  /*3d70*/  MUFU.EX2 R2, R2 ;  /* 0x0000000200027308 */ /* 0x000e620000000800 */
[C---:B--2---:R-:W-:Y:S01]  /*3d80*/  FADD.FTZ R25, R45.reuse, R24 ;  /* 0x000000182d197221 */ /* 0x044fe20000010000 */
[----:B------:R-:W-:-:S06]  /*3d90*/  F2FP.BF16.F32.PACK_AB R184, R45, R44 ;  /* 0x0000002c2db8723e */ /* 0x000fcc00000010ff */
[----:B------:R-:W2:Y:S01]  /*3da0*/  MUFU.EX2 R5, R5 ;  /* 0x0000000500057308 */ /* 0x000ea20000000800 */
[C---:B0-----:R-:W-:Y:S01]  /*3db0*/  FADD.FTZ R9, R43.reuse, R18 ;  /* 0x000000122b097221 */ /* 0x041fe20000010000 */
[----:B------:R-:W-:-:S06]  /*3dc0*/  F2FP.BF16.F32.PACK_AB R189, R43, R42 ;  /* 0x0000002a2bbd723e */ /* 0x000fcc00000010ff */
[----:B------:R-:W0:Y:S01]  /*3dd0*/  MUFU.EX2 R46, R46 ;  /* 0x0000002e002e7308 */ /* 0x000e220000000800 */
[----:B-1----:R-:W-:-:S07]  /*3de0*/  FADD.FTZ R24, R2, R25 ;  /* 0x0000001902187221 */ /* 0x002fce0000010000 */
[----:B------:R-:W1:Y:S01]  /*3df0*/  MUFU.EX2 R47, R47 ;  /* 0x0000002f002f7308 */ /* 0x000e620000000800 */
[C---:B--2---:R-:W-:Y:S01]  /*3e00*/  F2FP.BF16.F32.PACK_AB R186, R5.reuse, R2 ;  /* 0x0000000205ba723e */ /* 0x044fe200000010ff */
[----:B------:R-:W-:-:S06]  /*3e10*/  FADD.FTZ R18, R5, R24 ;  /* 0x0000001805127221 */ /* 0x000fcc0000010000 */
[----:B------:R-:W2:Y:S01]  /*3e20*/  MUFU.EX2 R50, R50 ;  /* 0x0000003200327308 */ /* 0x000ea20000000800 */
[----:B0-----:R-:W-:-:S07]  /*3e30*/  FADD.FTZ R2, R46, R9 ;  /* 0x000000092e027221 */ /* 0x001fce0000010000 */
[----:B------:R-:W0:Y:S01]  /*3e40*/  MUFU.EX2 R51, R51 ;  /* 0x0000003300337308 */ /* 0x000e220000000800 */
[C---:B-1----:R-:W-:Y:S01]  /*3e50*/  FADD.FTZ R5, R47.reuse, R2 ;  /* 0x000000022f057221 */ /* 0x042fe20000010000 */
[----:B------:R-:W-:-:S06]  /*3e60*/  F2FP.BF16.F32.PACK_AB R191, R47, R46 ;  /* 0x0000002e2fbf723e */ /* 0x000fcc00000010ff */
[----:B------:R-:W1:Y:S01]  /*3e70*/  MUFU.EX2 R54, R54 ;  /* 0x0000003600367308 */ /* 0x000e620000000800 */
[----:B--2---:R-:W-:-:S07]  /*3e80*/  FADD.FTZ R2, R50, R5 ;  /* 0x0000000532027221 */ /* 0x004fce0000010000 */
[----:B------:R1:W2:Y:S01]  /*3e90*/  MUFU.EX2 R187, R0 ;  /* 0x0000000000bb7308 */ /* 0x0002a20000000800 */
[C---:B0-----:R-:W-:Y:S01]  /*3ea0*/  FADD.FTZ R5, R51.reuse, R2 ;  /* 0x0000000233057221 */ /* 0x041fe20000010000 */
[----:B------:R-:W-:-:S03]  /*3eb0*/  F2FP.BF16.F32.PACK_AB R185, R51, R50 ;  /* 0x0000003233b9723e */ /* 0x000fc600000010ff */
[----:B-1----:R-:W-:-:S04]  /*3ec0*/  FADD.FTZ R0, R54, R5 ;  /* 0x0000000536007221 */ /* 0x002fc80000010000 */
[C---:B--2---:R-:W-:Y:S01]  /*3ed0*/  FADD.FTZ R9, R187.reuse, R0 ;  /* 0x00000000bb097221 */ /* 0x044fe20000010000 */
[----:B------:R-:W-:Y:S01]  /*3ee0*/  F2FP.BF16.F32.PACK_AB R187, R187, R54 ;  /* 0x00000036bbbb723e */ /* 0x000fe200000010ff */
[----:B------:R-:W-:Y:S06]  /*3ef0*/  @P1 BRA `(.L_x_1015) ;  /* 0x00000000004c1947 */ /* 0x000fec0003800000 */
[----:B------:R-:W-:Y:S01]  /*3f00*/  ISETP.LT.AND P1, PT, RZ, UR38, PT ;  /* 0x00000026ff007c0c */ /* 0x000fe2000bf21270 */
[----:B------:R-:W-:-:S12]  /*3f10*/  UIADD3 UR11, UR38, -0x1, URZ ;  /* 0xffffffff260b7890 */ /* 0x000fd8000fffe03f */
[----:B------:R-:W-:Y:S05]  /*3f20*/  @P1 BRA `(.L_x_1016) ;  /* 0x0000000000201947 */ /* 0x000fea0003800000 */
[----:B------:R-:W-:Y:S01]  /*3f30*/  ULDC UR18, c[0x0][0x9e4] ;  /* 0x0002790000127ab9 */ /* 0x000fe20000000800 */
[----:B------:R-:W-:Y:S02]  /*3f40*/  UIADD3 UR11, -UR38, URZ, URZ ;  /* 0x0000003f260b7290 */ /* 0x000fe4000fffe13f */
[----:B------:R-:W-:-:S11]  /*3f50*/  UISETP.NE.AND UP0, UPT, UR18, 0x1, UPT ;  /* 0x000000011200788c */ /* 0x000fd6000bf05270 */
[----:B------:R-:W-:Y:S02]  /*3f60*/  @UP0 ULDC.64 UR4, c[0x0][0x9e8] ;  /* 0x00027a0000040ab9 */ /* 0x000fe40000000a00 */
[----:B------:R-:W-:-:S04]  /*3f70*/  UIMAD.WIDE.U32 UR14, UR11, UR4, URZ ;  /* 0x000000040b0e72a5 */ /* 0x000fc8000f8e003f */
[----:B------:R-:W-:-:S04]  /*3f80*/  @UP0 USHF.R.U32.HI UR11, URZ, UR5, UR15 ;  /* 0x000000053f0b0299 */ /* 0x000fc8000801160f */
[----:B------:R-:W-:Y:S01]  /*3f90*/  ULOP3.LUT UR11, URZ, UR11, URZ, 0x33, !UPT ;  /* 0x0000000b3f0b7292 */ /* 0x000fe2000f8e333f */
[----:B------:R-:W-:Y:S11]  /*3fa0*/  BRA `(.L_x_1017) ;  /* 0x0000000000147947 */ /* 0x000ff60003800000 */
.L_x_1016:
[----:B------:R-:W-:Y:S02]  /*3fb0*/  ULDC UR18, c[0x0][0x9e4] ;  /* 0x0002790000127ab9 */ /* 0x000fe40000000800 */
[----:B------:R-:W-:-:S11]  /*3fc0*/  UISETP.NE.AND UP0, UPT, UR18, 0x1, UPT ;  /* 0x000000011200788c */ /* 0x000fd6000bf05270 */
[----:B------:R-:W-:Y:S02]  /*3fd0*/  @UP0 ULDC.64 UR4, c[0x0][0x9e8] ;  /* 0x00027a0000040ab9 */ /* 0x000fe40000000a00 */
[----:B------:R-:W-:-:S04]  /*3fe0*/  UIMAD.WIDE.U32 UR14, UR11, UR4, URZ ;  /* 0x000000040b0e72a5 */ /* 0x000fc8000f8e003f */
[----:B------:R-:W-:-:S12]  /*3ff0*/  @UP0 USHF.R.U32.HI UR11, URZ, UR5, UR15 ;  /* 0x000000053f0b0299 */ /* 0x000fd8000801160f */
.L_x_1017:
[----:B------:R-:W-:-:S04]  /*4000*/  UIMAD UR11, UR11, UR18, UR18 ;  /* 0x000000120b0b72a4 */ /* 0x000fc8000f8e0212 */
[----:B------:R-:W-:-:S04]  /*4010*/  UISETP.LT.AND UP0, UPT, UR6, UR11, UPT ;  /* 0x0000000b0600728c */ /* 0x000fc8000bf01270 */
[----:B------:R-:W-:-:S12]  /*4020*/  USEL UR6, UR6, UR11, UP0 ;  /* 0x0000000b06067287 */ /* 0x000fd80008000000 */
.L_x_1015:
[----:B------:R-:W-:Y:S01]  /*4030*/  R2UR UR5, R201 ;  /* 0x00000000c90572ca */ /* 0x000fe200000e0000 */
[----:B------:R-:W-:Y:S01]  /*4040*/  USHF.R.S32.HI UR4, URZ, 0x1f, UR6 ;  /* 0x0000001f3f047899 */ /* 0x000fe20008011406 */
[----:B------:R-:W-:Y:S01]  /*4050*/  IMAD.MOV.U32 R0, RZ, RZ, 0x3f800000 ;  /* 0x3f800000ff007424 */ /* 0x000fe200078e00ff */
[----:B------:R-:W-:Y:S01]  /*4060*/  CS2R R150, SRZ ;  /* 0x0000000000967805 */ /* 0x000fe2000001ff00 */
[----:B------:R-:W-:Y:S01]  /*4070*/  IMAD.MOV.U32 R2, RZ, RZ, 0x3f800000 ;  /* 0x3f800000ff027424 */ /* 0x000fe200078e00ff */
[----:B------:R-:W-:Y:S01]  /*4080*/  ULEA.HI UR4, UR4, UR6, URZ, 0x6 ;  /* 0x0000000604047291 */ /* 0x000fe2000f8f303f */
[----:B------:R-:W-:Y:S02]  /*4090*/  CS2R R148, SRZ ;  /* 0x0000000000947805 */ /* 0x000fe4000001ff00 */
[----:B------:R-:W-:Y:S02]  /*40a0*/  CS2R R146, SRZ ;  /* 0x0000000000927805 */ /* 0x000fe4000001ff00 */
[----:B------:R-:W-:Y:S01]  /*40b0*/  CS2R R144, SRZ ;  /* 0x0000000000907805 */ /* 0x000fe2000001ff00 */
[----:B------:R-:W-:Y:S01]  /*40c0*/  USHF.R.S32.HI UR4, URZ, 0x6, UR4 ;  /* 0x000000063f047899 */ /* 0x000fe20008011404 */
[----:B------:R-:W-:-:S02]  /*40d0*/  CS2R R142, SRZ ;  /* 0x00000000008e7805 */ /* 0x000fc4000001ff00 */
[----:B------:R-:W-:Y:S02]  /*40e0*/  CS2R R140, SRZ ;  /* 0x00000000008c7805 */ /* 0x000fe4000001ff00 */
[----:B------:R-:W-:Y:S01]  /*40f0*/  CS2R R138, SRZ ;  /* 0x00000000008a7805 */ /* 0x000fe2000001ff00 */
[----:B------:R-:W-:Y:S01]  /*4100*/  UISETP.LT.AND UP0, UPT, UR5, UR4, UPT ;  /* 0x000000040500728c */ /* 0x000fe2000bf01270 */
[----:B------:R-:W-:Y:S02]  /*4110*/  CS2R R136, SRZ ;  /* 0x0000000000887805 */ /* 0x000fe4000001ff00 */
[----:B------:R-:W-:Y:S02]  /*4120*/  CS2R R134, SRZ ;  /* 0x0000000000867805 */ /* 0x000fe4000001ff00 */
[----:B------:R-:W-:Y:S01]  /*4130*/  CS2R R132, SRZ ;  /* 0x0000000000847805 */ /* 0x000fe2000001ff00 */
[----:B------:R-:W-:Y:S01]  /*4140*/  USEL UR5, UR5, UR4, !UP0 ;  /* 0x0000000405057287 */ /* 0x000fe2000c000000 */
[----:B------:R-:W-:-:S02]  /*4150*/  CS2R R130, SRZ ;  /* 0x0000000000827805 */ /* 0x000fc4000001ff00 */
[----:B------:R-:W-:Y:S01]  /*4160*/  CS2R R128, SRZ ;  /* 0x0000000000807805 */ /* 0x000fe2000001ff00 */
[----:B------:R-:W-:Y:S01]  /*4170*/  UMOV UR4, URZ ;  /* 0x0000003f00047c82 */ /* 0x000fe20008000000 */
[----:B------:R-:W-:Y:S02]  /*4180*/  CS2R R126, SRZ ;  /* 0x00000000007e7805 */ /* 0x000fe4000001ff00 */
[----:B------:R-:W-:Y:S02]  /*4190*/  CS2R R124, SRZ ;  /* 0x00000000007c7805 */ /* 0x000fe4000001ff00 */
[----:B------:R-:W-:Y:S01]  /*41a0*/  ISETP.GE.AND P1, PT, R204, UR5, PT ;  /* 0x00000005cc007c0c */ /* 0x000fe2000bf26270 */
[----:B------:R-:W-:Y:S01]  /*41b0*/  IMAD.U32 R205, RZ, RZ, UR5 ;  /* 0x00000005ffcd7e24 */ /* 0x000fe2000f8e00ff */
[----:B------:R-:W-:Y:S01]  /*41c0*/  UMOV UR5, URZ ;  /* 0x0000003f00057c82 */ /* 0x000fe20008000000 */
[----:B------:R-:W-:Y:S01]  /*41d0*/  CS2R R122, SRZ ;  /* 0x00000000007a7805 */ /* 0x000fe2000001ff00 */
[----:B------:R-:W-:Y:S01]  /*41e0*/  IMAD.U32 R5, RZ, RZ, UR5 ;  /* 0x00000005ff057e24 */ /* 0x000fe2000f8e00ff */
        /* <DEDUP_REMOVED lines=49> */
[----:B------:R-:W-:Y:S06]  /*4500*/  @!P1 BRA `(.L_x_1018) ;  /* 0x00000028006c9947 */ /* 0x000fec0003800000 */
[----:B------:R-:W-:Y:S01]  /*4510*/  UMOV UR4, URZ ;  /* 0x0000003f00047c82 */ /* 0x000fe20008000000 */
[----:B------:R-:W-:Y:S01]  /*4520*/  MOV R203, R3 ;  /* 0x0000000300cb7202 */ /* 0x000fe20000000f00 */
[----:B------:R-:W-:Y:S01]  /*4530*/  IMAD.MOV.U32 R202, RZ, RZ, R4 ;  /* 0x000000ffffca7224 */ /* 0x000fe200078e0004 */
[----:B------:R-:W-:Y:S01]  /*4540*/  UMOV UR5, URZ ;  /* 0x0000003f00057c82 */ /* 0x000fe20008000000 */
[----:B------:R-:W-:Y:S02]  /*4550*/  IMAD.U32 R206, RZ, RZ, UR4 ;  /* 0x00000004ffce7e24 */ /* 0x000fe4000f8e00ff */
[----:B------:R-:W-:Y:S02]  /*4560*/  IMAD.MOV.U32 R2, RZ, RZ, 0x3f800000 ;  /* 0x3f800000ff027424 */ /* 0x000fe400078e00ff */
[----:B------:R-:W-:Y:S02]  /*4570*/  IMAD.MOV.U32 R0, RZ, RZ, 0x3f800000 ;  /* 0x3f800000ff007424 */ /* 0x000fe400078e00ff */
[----:B------:R-:W-:-:S07]  /*4580*/  IMAD.MOV.U32 R151, RZ, RZ, RZ ;  /* 0x000000ffff977224 */ /* 0x000fce00078e00ff */
.L_x_1037:
[----:B------:R-:W-:Y:S01]  /*4590*/  R2UR UR6, R206 ;  /* 0x00000000ce0672ca */ /* 0x000fe200000e0000 */
[----:B------:R-:W-:-:S04]  /*45a0*/  UISETP.NE.AND UP0, UPT, UR5, 0x1, UPT ;  /* 0x000000010500788c */ /* 0x000fc8000bf05270 */
[----:B------:R-:W-:-:S08]  /*45b0*/  USEL UR4, URZ, 0x1, UP0 ;  /* 0x000000013f047887 */ /* 0x000fd00008000000 */
[----:B------:R-:W-:-:S06]  /*45c0*/  ULOP3.LUT UR4, UR6, UR4, URZ, 0x3c, !UPT ;  /* 0x0000000406047292 */ /* 0x000fcc000f8e3c3f */
[----:B------:R-:W-:Y:S01]  /*45d0*/  MOV R5, UR4 ;  /* 0x0000000400057c02 */ /* 0x000fe20008000f00 */
[----:B------:R-:W-:Y:S06]  /*45e0*/  @!P0 BRA `(.L_x_1019) ;  /* 0x0000000000048947 */ /* 0x000fec0003800000 */
[----:B------:R-:W-:Y:S01]  /*45f0*/  BPT.TRAP 0x1 ;  /* 0x000000040000795c */ /* 0x000fe20000300000 */
.L_x_1019:
[----:B------:R-:W-:Y:S01]  /*4600*/  R2UR UR7, R16 ;  /* 0x00000000100772ca */ /* 0x000fe200000e0000 */
[----:B------:R-:W-:Y:S01]  /*4610*/  UIADD3 UR4, UR5, 0x1, URZ ;  /* 0x0000000105047890 */ /* 0x000fe2000fffe03f */
[----:B------:R-:W-:-:S03]  /*4620*/  R2UR UR6, R5 ;  /* 0x00000000050672ca */ /* 0x000fc600000e0000 */
[----:B------:R-:W-:-:S04]  /*4630*/  UISETP.NE.AND UP0, UPT, UR4, 0x2, UPT ;  /* 0x000000020400788c */ /* 0x000fc8000bf05270 */
[----:B------:R-:W-:-:S04]  /*4640*/  USEL UR4, UR4, URZ, UP0 ;  /* 0x0000003f04047287 */ /* 0x000fc80008000000 */
[----:B------:R-:W-:Y:S02]  /*4650*/  ULEA UR7, UR4, UR7, 0x3 ;  /* 0x0000000704077291 */ /* 0x000fe4000f8e183f */
[----:B------:R-:W-:-:S05]  /*4660*/  IMAD.U32 R3, RZ, RZ, UR6 ;  /* 0x00000006ff037e24 */ /* 0x000fca000f8e00ff */
[----:B------:R-:W-:-:S04]  /*4670*/  SHF.L.U32 R3, R3, 0x1f, RZ ;  /* 0x0000001f03037819 */ /* 0x000fc800000006ff */
[----:B------:R0:W1:Y:S01]  /*4680*/  SYNCS.PHASECHK.TRANS64.TRYWAIT P1, [UR7+0x30830], R3 ;  /* 0x03083003ff0075a7 */ /* 0x0000620008020147 */
[----:B------:R-:W-:Y:S05]  /*4690*/  @!P0 BRA `(.L_x_1020) ;  /* 0x0000000000048947 */ /* 0x000fea0003800000 */
[----:B------:R-:W-:Y:S01]  /*46a0*/  BPT.TRAP 0x1 ;  /* 0x000000040000795c */ /* 0x000fe20000300000 */
.L_x_1020:
[----:B-1----:R-:W-:Y:S05]  /*46b0*/  @P1 BRA `(.L_x_1021) ;  /* 0x0000000000081947 */ /* 0x002fea0003800000 */
[----:B------:R-:W1:Y:S02]  /*46c0*/  SYNCS.PHASECHK.TRANS64.TRYWAIT P1, [UR7+0x30830], R3 ;  /* 0x03083003ff0075a7 */ /* 0x000e640008020147 */
[----:B-1----:R-:W-:Y:S05]  /*46d0*/  @!P1 BRA `(.L_x_1022) ;  /* 0x000000e800b09947 */ /* 0x002fea0003800000 */
.L_x_1021:
[----:B------:R-:W-:Y:S01]  /*46e0*/  R2UR UR6, R21 ;  /* 0x00000000150672ca */ /* 0x000fe200000e0000 */
[----:B------:R-:W-:Y:S01]  /*46f0*/  WARPGROUP.ARRIVE ;  /* 0x00000000000079c5 */ /* 0x000fe20000000000 */
[----:B------:R-:W-:Y:S01]  /*4700*/  R2UR UR56, R6 ;  /* 0x00000000063872ca */ /* 0x000fe200000e0000 */
[----:B------:R-:W-:Y:S01]  /*4710*/  UMOV UR59, 0x40000040 ;  /* 0x40000040003b7882 */ /* 0x000fe20000000000 */
[----:B------:R-:W-:Y:S01]  /*4720*/  R2UR UR57, R7 ;  /* 0x00000000073972ca */ /* 0x000fe200000e0000 */
[----:B------:R-:W-:Y:S01]  /*4730*/  UMOV UR55, 0x40000040 ;  /* 0x4000004000377882 */ /* 0x000fe20000000000 */
[----:B01----:R-:W-:Y:S01]  /*4740*/  MOV R3, UR53 ;  /* 0x0000003500037c02 */ /* 0x003fe20008000f00 */
[----:B------:R-:W-:Y:S01]  /*4750*/  UMOV UR11, 0x40000040 ;  /* 0x40000040000b7882 */ /* 0x000fe20000000000 */
[----:B------:R-:W-:Y:S01]  /*4760*/  MOV R4, UR52 ;  /* 0x0000003400047c02 */ /* 0x000fe20008000f00 */
[----:B------:R-:W-:Y:S01]  /*4770*/  UMOV UR15, 0x40000040 ;  /* 0x40000040000f7882 */ /* 0x000fe20000000000 */
[----:B------:R-:W-:Y:S01]  /*4780*/  R2UR UR52, R10 ;  /* 0x000000000a3472ca */ /* 0x000fe200000e0000 */
[----:B------:R-:W-:Y:S01]  /*4790*/  UMOV UR19, 0x40000040 ;  /* 0x4000004000137882 */ /* 0x000fe20000000000 */
[----:B------:R-:W-:Y:S01]  /*47a0*/  R2UR UR53, R11 ;  /* 0x000000000b3572ca */ /* 0x000fe200000e0000 */
[----:B------:R-:W-:Y:S01]  /*47b0*/  ULEA UR6, UR4, UR6, 0xb ;  /* 0x0000000604067291 */ /* 0x000fe2000f8e583f */
[-C--:B------:R-:W-:Y:S01]  /*47c0*/  FMUL.FTZ R24, R24, R0.reuse ;  /* 0x0000000018187220 */ /* 0x080fe20000410000 */
[----:B------:R-:W-:Y:S01]  /*47d0*/  UMOV UR23, 0x40000040 ;  /* 0x4000004000177882 */ /* 0x000fe20000000000 */
[----:B------:R-:W-:Y:S01]  /*47e0*/  UMOV UR27, 0x40000040 ;  /* 0x40000040001b7882 */ /* 0x000fe20000000000 */
[----:B------:R-:W-:Y:S01]  /*47f0*/  UIADD3 UR10, UR6, 0x2, URZ ;  /* 0x00000002060a7890 */ /* 0x000fe2000fffe03f */
[-C--:B------:R-:W-:Y:S01]  /*4800*/  FMUL.FTZ R25, R25, R0.reuse ;  /* 0x0000000019197220 */ /* 0x080fe20000410000 */
[----:B------:R-:W-:Y:S01]  /*4810*/  UIADD3 UR14, UR6, 0x200, URZ ;  /* 0x00000200060e7890 */ /* 0x000fe2000fffe03f */
[-C--:B------:R-:W-:Y:S01]  /*4820*/  FMUL.FTZ R28, R28, R0.reuse ;  /* 0x000000001c1c7220 */ /* 0x080fe20000410000 */
[----:B------:R-:W-:Y:S01]  /*4830*/  UMOV UR58, UR6 ;  /* 0x00000006003a7c82 */ /* 0x000fe20008000000 */
[----:B------:R-:W-:Y:S01]  /*4840*/  UIADD3 UR18, UR6, 0x202, URZ ;  /* 0x0000020206127890 */ /* 0x000fe2000fffe03f */
[----:B------:R-:W-:Y:S01]  /*4850*/  HGMMA.64x64x16.F32.BF16 R152, gdesc[UR56], RZ, !UPT, gsb0 ;  /* 0x00e00000389879f0 */ /* 0x000fe2000c0018ff */
[----:B------:R-:W-:Y:S01]  /*4860*/  UMOV UR54, UR10 ;  /* 0x0000000a00367c82 */ /* 0x000fe20008000000 */
[----:B------:R-:W-:Y:S01]  /*4870*/  R2UR UR56, R14 ;  /* 0x000000000e3872ca */ /* 0x000fe200000e0000 */
[----:B------:R-:W-:Y:S01]  /*4880*/  UIADD3 UR10, UR6, 0x4, URZ ;  /* 0x00000004060a7890 */ /* 0x000fe2000fffe03f */
[----:B------:R-:W-:Y:S01]  /*4890*/  R2UR UR57, R15 ;  /* 0x000000000f3972ca */ /* 0x000fe200000e0000 */
[----:B------:R-:W-:Y:S01]  /*48a0*/  UMOV UR59, 0x40000040 ;  /* 0x40000040003b7882 */ /* 0x000fe20000000000 */
[----:B------:R-:W-:Y:S01]  /*48b0*/  UIADD3 UR22, UR6, 0x204, URZ ;  /* 0x0000020406167890 */ /* 0x000fe2000fffe03f */
[-C--:B------:R-:W-:Y:S01]  /*48c0*/  FMUL.FTZ R29, R29, R0.reuse ;  /* 0x000000001d1d7220 */ /* 0x080fe20000410000 */
[----:B------:R-:W-:Y:S01]  /*48d0*/  UIADD3 UR26, UR6, 0x206, URZ ;  /* 0x00000206061a7890 */ /* 0x000fe2000fffe03f */
[-C--:B------:R-:W-:Y:S01]  /*48e0*/  FMUL.FTZ R32, R32, R0.reuse ;  /* 0x0000000020207220 */ /* 0x080fe20000410000 */
        /* <DEDUP_REMOVED lines=73> */
[----:B------:R-:W-:Y:S01]  /*4d80*/  HGMMA.64x64x16.F32.BF16 R152, gdesc[UR52], R152, gsb0 ;  /* 0x00e00000349879f0 */ /* 0x000fe20008001898 */
[----:B------:R-:W-:Y:S01]  /*4d90*/  R2UR UR53, R3 ;  /* 0x00000000033572ca */ /* 0x000fe200000e0000 */
[----:B------:R-:W-:Y:S01]  /*4da0*/  UIADD3 UR54, UR6, 0x604, URZ ;  /* 0x0000060406367890 */ /* 0x000fe2000fffe03f */
[----:B------:R-:W-:Y:S01]  /*4db0*/  R2UR UR52, R4 ;  /* 0x00000000043472ca */ /* 0x000fe200000e0000 */
[----:B------:R-:W-:Y:S01]  /*4dc0*/  UMOV UR55, 0x40000040 ;  /* 0x4000004000377882 */ /* 0x000fe20000000000 */
[----:B------:R-:W-:Y:S01]  /*4dd0*/  UIADD3 UR6, UR6, 0x606, URZ ;  /* 0x0000060606067890 */ /* 0x000fe2000fffe03f */
        /* <DEDUP_REMOVED lines=68> */
[----:B------:R-:W-:Y:S01]  /*5220*/  HGMMA.64x64x16.F32.BF16 R152, gdesc[UR56], R152, gsb0 ;  /* 0x00e00000389879f0 */ /* 0x000fe20008001898 */
[----:B------:R-:W-:Y:S01]  /*5230*/  R2UR UR56, R12 ;  /* 0x000000000c3872ca */ /* 0x000fe200000e0000 */
[----:B------:R-:W-:Y:S01]  /*5240*/  UMOV UR58, UR6 ;  /* 0x00000006003a7c82 */ /* 0x000fe20008000000 */
[----:B------:R-:W-:Y:S01]  /*5250*/  R2UR UR57, R13 ;  /* 0x000000000d3972ca */ /* 0x000fe200000e0000 */
[----:B------:R-:W-:Y:S01]  /*5260*/  UMOV UR59, 0x40000040 ;  /* 0x40000040003b7882 */ /* 0x000fe20000000000 */
[----:B------:R-:W-:Y:S02]  /*5270*/  WARPGROUP.DEPBAR.LE gsb0, 0x0 ;  /* 0x00008000000079c5 */ /* 0x000fe40000010000 */
[----:B------:R-:W-:-:S06]  /*5280*/  WARPGROUP.ARRIVE ;  /* 0x00000000000079c5 */ /* 0x000fcc0000000000 */
[----:B------:R-:W-:Y:S03]  /*5290*/  HGMMA.64x64x16.F32.BF16 R152, gdesc[UR8], R152, gsb0 ;  /* 0x00e00000089879f0 */ /* 0x000fe60008001898 */
        /* <DEDUP_REMOVED lines=37> */
[----:B------:R-:W-:Y:S05]  /*54f0*/  @!P0 BRA `(.L_x_1023) ;  /* 0x0000000000048947 */ /* 0x000fea0003800000 */
[----:B------:R-:W-:Y:S01]  /*5500*/  BPT.TRAP 0x1 ;  /* 0x000000040000795c */ /* 0x000fe20000300000 */
.L_x_1023:
[----:B------:R-:W-:Y:S02]  /*5510*/  R2UR UR6, R16 ;  /* 0x00000000100672ca */ /* 0x000fe400000e0000 */
[----:B------:R-:W-:-:S11]  /*5520*/  R2UR UR10, R206 ;  /* 0x00000000ce0a72ca */ /* 0x000fd600000e0000 */
[----:B------:R-:W-:Y:S02]  /*5530*/  ULEA UR6, UR5, UR6, 0x3 ;  /* 0x0000000605067291 */ /* 0x000fe4000f8e183f */
[----:B------:R-:W-:-:S05]  /*5540*/  IMAD.U32 R0, RZ, RZ, UR10 ;  /* 0x0000000aff007e24 */ /* 0x000fca000f8e00ff */
[----:B------:R-:W-:-:S04]  /*5550*/  SHF.L.U32 R0, R0, 0x1f, RZ ;  /* 0x0000001f00007819 */ /* 0x000fc800000006ff */
[----:B------:R0:W1:Y:S01]  /*5560*/  SYNCS.PHASECHK.TRANS64.TRYWAIT P1, [UR6+0x30850], R0 ;  /* 0x03085000ff0075a7 */ /* 0x0000620008020146 */
[----:B------:R-:W-:Y:S05]  /*5570*/  @!P0 BRA `(.L_x_1024) ;  /* 0x0000000000048947 */ /* 0x000fea0003800000 */
[----:B------:R-:W-:Y:S01]  /*5580*/  BPT.TRAP 0x1 ;  /* 0x000000040000795c */ /* 0x000fe20000300000 */
.L_x_1024:
[----:B-1----:R-:W-:Y:S05]  /*5590*/  @P1 BRA `(.L_x_1025) ;  /* 0x0000000000081947 */ /* 0x002fea0003800000 */
[----:B------:R-:W1:Y:S02]  /*55a0*/  SYNCS.PHASECHK.TRANS64.TRYWAIT P1, [UR6+0x30850], R0 ;  /* 0x03085000ff0075a7 */ /* 0x000e640008020146 */
[----:B-1----:R-:W-:Y:S05]  /*55b0*/  @!P1 BRA `(.L_x_1026) ;  /* 0x000000dc00109947 */ /* 0x002fea0003800000 */
.L_x_1025:
[----:B------:R-:W-:Y:S01]  /*55c0*/  R2UR UR10, R16 ;  /* 0x00000000100a72ca */ /* 0x000fe200000e0000 */
[----:B------:R-:W-:Y:S01]  /*55d0*/  WARPGROUP.ARRIVE ;  /* 0x00000000000079c5 */ /* 0x000fe20000000000 */
[----:B------:R-:W-:-:S11]  /*55e0*/  UMOV UR11, 0x40000040 ;  /* 0x40000040000b7882 */ /* 0x000fd60000000000 */
[----:B------:R-:W-:-:S04]  /*55f0*/  UIADD3 UR10, UR10, 0x400, URZ ;  /* 0x000004000a0a7890 */ /* 0x000fc8000fffe03f */
[----:B------:R-:W-:-:S04]  /*5600*/  USHF.R.U32.HI UR10, URZ, 0x4, UR10 ;  /* 0x000000043f0a7899 */ /* 0x000fc8000801160a */
[----:B------:R-:W-:-:S04]  /*5610*/  ULOP3.LUT UR10, UR10, 0x3fff, URZ, 0xc0, !UPT ;  /* 0x00003fff0a0a7892 */ /* 0x000fc8000f8ec03f */
[----:B------:R-:W-:-:S04]  /*5620*/  ULOP3.LUT UR10, UR10, 0x2000000, URZ, 0xfc, !UPT ;  /* 0x020000000a0a7892 */ /* 0x000fc8000f8efc3f */
[----:B------:R-:W-:-:S07]  /*5630*/  ULEA UR5, UR5, UR10, 0xb ;  /* 0x0000000a05057291 */ /* 0x000fce000f8e583f */
        /* <DEDUP_REMOVED lines=23> */
.L_x_1027:
[----:B------:R-:W-:Y:S01]  /*57b0*/  R2UR UR10, R23 ;  /* 0x00000000170a72ca */ /* 0x000fe200000e0000 */
[----:B------:R-:W2:Y:S01]  /*57c0*/  S2UR UR14, SR_CgaCtaId ;  /* 0x00000000000e79c3 */ /* 0x000ea20000008800 */
[----:B------:R-:W-:Y:S01]  /*57d0*/  R2UR UR5, R22 ;  /* 0x00000000160572ca */ /* 0x000fe200000e0000 */
[----:B01----:R-:W-:Y:S01]  /*57e0*/  IMAD.MOV.U32 R0, RZ, RZ, R19 ;  /* 0x000000ffff007224 */ /* 0x003fe200078e0013 */
[----:B------:R-:W-:Y:S01]  /*57f0*/  UIADD3 UR7, UR7, 0x30840, URZ ;  /* 0x0003084007077890 */ /* 0x000fe2000fffe03f */
[----:B------:R-:W-:Y:S01]  /*5800*/  IMAD.SHL.U32 R4, R204, 0x40, RZ ;  /* 0x00000040cc047824 */ /* 0x000fe200078e00ff */
[----:B------:R-:W-:-:S03]  /*5810*/  R2UR UR11, R200 ;  /* 0x00000000c80b72ca */ /* 0x000fc600000e0000 */
[----:B------:R-:W0:Y:S01]  /*5820*/  LDC R20, c[0x0][0x288] ;  /* 0x0000a200ff147b82 */ /* 0x000e220000000800 */
[----:B------:R-:W-:-:S03]  /*5830*/  IADD3 R3, -R4, 0x1, RZ ;  /* 0x0000000104037810 */ /* 0x000fc60007ffe1ff */
[----:B------:R-:W-:Y:S02]  /*5840*/  UISETP.NE.AND UP1, UPT, UR10, URZ, UPT ;  /* 0x0000003f0a00728c */ /* 0x000fe4000bf25270 */
[----:B------:R-:W-:-:S04]  /*5850*/  UISETP.NE.AND UP0, UPT, UR5, URZ, UPT ;  /* 0x0000003f0500728c */ /* 0x000fc8000bf05270 */
[----:B------:R-:W-:Y:S02]  /*5860*/  PLOP3.LUT P1, PT, PT, PT, UP1, 0x80, 0x0 ;  /* 0x000000000000781c */ /* 0x000fe40003f2f018 */
[----:B------:R-:W-:-:S03]  /*5870*/  PLOP3.LUT P2, PT, PT, PT, UP1, 0x80, 0x0 ;  /* 0x000000000000781c */ /* 0x000fc60003f4f018 */
[----:B------:R-:W-:Y:S01]  /*5880*/  @UP1 ULDC UR5, c[0x0][0x44c] ;  /* 0x0001130000051ab9 */ /* 0x000fe20000000800 */
[----:B------:R-:W-:Y:S01]  /*5890*/  @UP1 ULDC UR10, c[0x0][0x450] ;  /* 0x00011400000a1ab9 */ /* 0x000fe20000000800 */
[----:B--2---:R-:W-:-:S03]  /*58a0*/  UPRMT UR7, UR14, 0x654, UR7 ;  /* 0x000006540e077896 */ /* 0x004fc60008000007 */
[----:B------:R-:W-:-:S03]  /*58b0*/  ULDC UR14, c[0x0][0x2f0] ;  /* 0x0000bc00000e7ab9 */ /* 0x000fc60000000800 */
[----:B------:R-:W-:Y:S01]  /*58c0*/  @P1 IMAD.HI.U32 R2, R19, UR5, RZ ;  /* 0x0000000513021c27 */ /* 0x000fe2000f8e00ff */
[----:B------:R-:W-:Y:S02]  /*58d0*/  PLOP3.LUT P1, PT, PT, PT, UP0, 0x40, 0x0 ;  /* 0x000000000000781c */ /* 0x000fe40003f2e808 */
[----:B------:R-:W-:Y:S01]  /*58e0*/  SYNCS.ARRIVE.TRANS64.RED.A1T0 RZ, [UR7], RZ ;  /* 0x000000ffffff79a7 */ /* 0x000fe20008100407 */
[----:B------:R-:W-:Y:S01]  /*58f0*/  UMOV UR7, UR14 ;  /* 0x0000000e00077c82 */ /* 0x000fe20008000000 */
[----:B------:R-:W-:Y:S01]  /*5900*/  @P2 SHF.R.U32.HI R0, RZ, UR10, R2 ;  /* 0x0000000aff002c19 */ /* 0x000fe20008011602 */
[----:B------:R-:W-:Y:S01]  /*5910*/  IMAD R2, R8, -0x2, R3 ;  /* 0xfffffffe08027824 */ /* 0x000fe200078e0203 */
[----:B------:R-:W-:-:S03]  /*5920*/  ULDC UR14, c[0x0][0x9e0] ;  /* 0x00027800000e7ab9 */ /* 0x000fc60000000800 */
[----:B------:R-:W1:Y:S01]  /*5930*/  SHFL.IDX PT, R184, R0, RZ, 0x1c1f ;  /* 0x001c1fff00b87589 */ /* 0x000e6200000e0000 */
[----:B------:R-:W-:-:S04]  /*5940*/  IMAD R3, R17, UR7, R2 ;  /* 0x0000000711037c24 */ /* 0x000fc8000f8e0202 */
[----:B0-----:R-:W-:-:S04]  /*5950*/  IMAD.IADD R3, R3, 0x1, -R20 ;  /* 0x0000000103037824 */ /* 0x001fc800078e0a14 */
[C---:B------:R-:W-:Y:S01]  /*5960*/  VIADD R187, R3.reuse, UR11 ;  /* 0x0000000b03bb7c36 */ /* 0x040fe20008000000 */
[----:B------:R-:W-:-:S05]  /*5970*/  IADD3 R186, R3, UR14, RZ ;  /* 0x0000000e03ba7c10 */ /* 0x000fca000fffe0ff */
[--C-:B-1----:R-:W-:Y:S02]  /*5980*/  IMAD.IADD R2, R186, 0x1, R184.reuse ;  /* 0x00000001ba027824 */ /* 0x102fe400078e02b8 */
[----:B------:R-:W-:Y:S01]  /*5990*/  IMAD.IADD R3, R187, 0x1, R184 ;  /* 0x00000001bb037824 */ /* 0x000fe200078e02b8 */
[----:B------:R-:W-:Y:S06]  /*59a0*/  @P1 BRA `(.L_x_1028) ;  /* 0x0000000000641947 */ /* 0x000fec0003800000 */
        /* <DEDUP_REMOVED lines=14> */
.L_x_1030:
[----:B------:R-:W-:Y:S02]  /*5a90*/  ULDC UR5, c[0x0][0x9e4] ;  /* 0x0002790000057ab9 */ /* 0x000fe40000000800 */
[----:B------:R-:W-:-:S04]  /*5aa0*/  MOV R188, UR5 ;  /* 0x0000000500bc7c02 */ /* 0x000fc80008000f00 */
[----:B------:R-:W-:-:S13]  /*5ab0*/  ISETP.NE.AND P1, PT, R188, 0x1, PT ;  /* 0x00000001bc00780c */ /* 0x000fda0003f25270 */
[----:B------:R-:W0:Y:S02]  /*5ac0*/  @P1 LDC.64 R190, c[0x0][0x9e8] ;  /* 0x00027a00ffbe1b82 */ /* 0x000e240000000a00 */
[----:B0-----:R-:W-:-:S05]  /*5ad0*/  @P1 IMAD.HI.U32 R184, R185, R190, RZ ;  /* 0x000000beb9b81227 */ /* 0x001fca00078e00ff */
[----:B------:R-:W-:-:S07]  /*5ae0*/  @P1 SHF.R.U32.HI R185, RZ, R191, R184 ;  /* 0x000000bfffb91219 */ /* 0x000fce00000116b8 */
.L_x_1031:
[----:B------:R-:W-:Y:S05]  /*5af0*/  BSYNC B0 ;  /* 0x0000000000007941 */ /* 0x000fea0003800000 */
.L_x_1029:
[----:B------:R-:W-:-:S04]  /*5b00*/  IMAD R185, R185, R188, -R4 ;  /* 0x000000bcb9b97224 */ /* 0x000fc800078e0a04 */
[----:B------:R-:W-:-:S05]  /*5b10*/  IMAD R185, R8, -0x2, R185 ;  /* 0xfffffffe08b97824 */ /* 0x000fca00078e02b9 */
[----:B------:R-:W-:Y:S02]  /*5b20*/  VIADDMNMX R2, R185, R188, R2, PT ;  /* 0x000000bcb9027246 */ /* 0x000fe40003800102 */
[----:B------:R-:W-:-:S07]  /*5b30*/  VIMNMX R3, R3, R185, !PT ;  /* 0x000000b903037248 */ /* 0x000fce0007fe0100 */
.L_x_1028:
[----:B------:R-:W-:Y:S01]  /*5b40*/  ISETP.GT.AND P1, PT, R204, -0x1, PT ;  /* 0xffffffffcc00780c */ /* 0x000fe20003f24270 */
[----:B------:R-:W0:Y:S01]  /*5b50*/  SHFL.IDX PT, R184, R0, 0x1, 0x1c1f ;  /* 0x003c1f0000b87f89 */ /* 0x000e2200000e0000 */
[----:B------:R-:W-:Y:S02]  /*5b60*/  R2UR UR5, R22 ;  /* 0x00000000160572ca */ /* 0x000fe400000e0000 */
[C---:B------:R-:W-:Y:S02]  /*5b70*/  ISETP.GT.AND P4, PT, R3.reuse, 0x1, P1 ;  /* 0x000000010300780c */ /* 0x040fe40000f84270 */
[----:B------:R-:W-:Y:S02]  /*5b80*/  ISETP.GT.AND P5, PT, R3, RZ, P1 ;  /* 0x000000ff0300720c */ /* 0x000fe40000fa4270 */
[C---:B------:R-:W-:Y:S02]  /*5b90*/  ISETP.LT.OR P4, PT, R2.reuse, 0x2, P4 ;  /* 0x000000020200780c */ /* 0x040fe40002781670 */
[----:B------:R-:W-:-:S02]  /*5ba0*/  ISETP.LT.OR P5, PT, R2, 0x1, P5 ;  /* 0x000000010200780c */ /* 0x000fc40002fa1670 */
[----:B------:R-:W-:Y:S02]  /*5bb0*/  FSEL R153, R153, -INF , !P4 ;  /* 0xff80000099997808 */ /* 0x000fe40006000000 */
[C---:B------:R-:W-:Y:S01]  /*5bc0*/  ISETP.GT.AND P4, PT, R3.reuse, 0x18, P1 ;  /* 0x000000180300780c */ /* 0x040fe20000f84270 */
[----:B------:R-:W-:Y:S01]  /*5bd0*/  UISETP.NE.AND UP0, UPT, UR5, URZ, UPT ;  /* 0x0000003f0500728c */ /* 0x000fe2000bf05270 */
[----:B------:R-:W-:Y:S02]  /*5be0*/  FSEL R185, R152, -INF , !P5 ;  /* 0xff80000098b97808 */ /* 0x000fe40006800000 */
[----:B------:R-:W-:Y:S02]  /*5bf0*/  ISETP.LT.OR P4, PT, R2, 0x19, P4 ;  /* 0x000000190200780c */ /* 0x000fe40002781670 */
[C---:B------:R-:W-:Y:S02]  /*5c00*/  ISETP.GT.AND P6, PT, R3.reuse, 0x8, P1 ;  /* 0x000000080300780c */ /* 0x040fe40000fc4270 */
[----:B------:R-:W-:-:S02]  /*5c10*/  ISETP.GT.AND P2, PT, R3, 0x9, P1 ;  /* 0x000000090300780c */ /* 0x000fc40000f44270 */
[C---:B------:R-:W-:Y:S01]  /*5c20*/  ISETP.GT.AND P3, PT, R3.reuse, 0x10, P1 ;  /* 0x000000100300780c */ /* 0x040fe20000f64270 */
[--C-:B0-----:R-:W-:Y:S01]  /*5c30*/  IMAD.IADD R0, R186, 0x1, R184.reuse ;  /* 0x00000001ba007824 */ /* 0x101fe200078e02b8 */
[----:B------:R-:W-:Y:S01]  /*5c40*/  ISETP.GT.AND P5, PT, R3, 0x11, P1 ;  /* 0x000000110300780c */ /* 0x000fe20000fa4270 */
[----:B------:R-:W-:Y:S01]  /*5c50*/  IMAD.IADD R152, R187, 0x1, R184 ;  /* 0x00000001bb987824 */ /* 0x000fe200078e02b8 */
[----:B------:R-:W-:Y:S02]  /*5c60*/  FSEL R164, R164, -INF , !P4 ;  /* 0xff800000a4a47808 */ /* 0x000fe40006000000 */
[----:B------:R-:W-:Y:S02]  /*5c70*/  ISETP.GT.AND P4, PT, R3, 0x29, P1 ;  /* 0x000000290300780c */ /* 0x000fe40000f84270 */
[C---:B------:R-:W-:Y:S02]  /*5c80*/  ISETP.LT.OR P6, PT, R2.reuse, 0x9, P6 ;  /* 0x000000090200780c */ /* 0x040fe400037c1670 */
[----:B------:R-:W-:-:S02]  /*5c90*/  ISETP.LT.OR P2, PT, R2, 0xa, P2 ;  /* 0x0000000a0200780c */ /* 0x000fc40001741670 */
[C---:B------:R-:W-:Y:S02]  /*5ca0*/  ISETP.LT.OR P3, PT, R2.reuse, 0x11, P3 ;  /* 0x000000110200780c */ /* 0x040fe40001f61670 */
[C---:B------:R-:W-:Y:S02]  /*5cb0*/  ISETP.LT.OR P5, PT, R2.reuse, 0x12, P5 ;  /* 0x000000120200780c */ /* 0x040fe40002fa1670 */
[----:B------:R-:W-:Y:S02]  /*5cc0*/  ISETP.LT.OR P4, PT, R2, 0x2a, P4 ;  /* 0x0000002a0200780c */ /* 0x000fe40002781670 */
[----:B------:R-:W-:Y:S02]  /*5cd0*/  FSEL R156, R156, -INF , !P6 ;  /* 0xff8000009c9c7808 */ /* 0x000fe40007000000 */
[----:B------:R-:W-:Y:S02]  /*5ce0*/  FSEL R157, R157, -INF , !P2 ;  /* 0xff8000009d9d7808 */ /* 0x000fe40005000000 */
[----:B------:R-:W-:-:S02]  /*5cf0*/  FSEL R160, R160, -INF , !P3 ;  /* 0xff800000a0a07808 */ /* 0x000fc40005800000 */
[----:B------:R-:W-:Y:S02]  /*5d00*/  FSEL R161, R161, -INF , !P5 ;  /* 0xff800000a1a17808 */ /* 0x000fe40006800000 */
[C---:B------:R-:W-:Y:S02]  /*5d10*/  ISETP.GT.AND P6, PT, R3.reuse, 0x19, P1 ;  /* 0x000000190300780c */ /* 0x040fe40000fc4270 */
[C---:B------:R-:W-:Y:S02]  /*5d20*/  ISETP.GT.AND P2, PT, R3.reuse, 0x20, P1 ;  /* 0x000000200300780c */ /* 0x040fe40000f44270 */
[C---:B------:R-:W-:Y:S02]  /*5d30*/  ISETP.GT.AND P3, PT, R3.reuse, 0x21, P1 ;  /* 0x000000210300780c */ /* 0x040fe40000f64270 */
[----:B------:R-:W-:Y:S02]  /*5d40*/  ISETP.GT.AND P5, PT, R3, 0x28, P1 ;  /* 0x000000280300780c */ /* 0x000fe40000fa4270 */
[----:B------:R-:W-:-:S02]  /*5d50*/  FSEL R173, R173, -INF , !P4 ;  /* 0xff800000adad7808 */ /* 0x000fc40006000000 */
[----:B------:R-:W-:Y:S02]  /*5d60*/  PLOP3.LUT P4, PT, PT, PT, UP0, 0x40, 0x0 ;  /* 0x000000000000781c */ /* 0x000fe40003f8e808 */
[C---:B------:R-:W-:Y:S02]  /*5d70*/  ISETP.LT.OR P6, PT, R2.reuse, 0x1a, P6 ;  /* 0x0000001a0200780c */ /* 0x040fe400037c1670 */
[C---:B------:R-:W-:Y:S02]  /*5d80*/  ISETP.LT.OR P2, PT, R2.reuse, 0x21, P2 ;  /* 0x000000210200780c */ /* 0x040fe40001741670 */
[C---:B------:R-:W-:Y:S02]  /*5d90*/  ISETP.LT.OR P3, PT, R2.reuse, 0x22, P3 ;  /* 0x000000220200780c */ /* 0x040fe40001f61670 */
[----:B------:R-:W-:Y:S02]  /*5da0*/  ISETP.LT.OR P5, PT, R2, 0x29, P5 ;  /* 0x000000290200780c */ /* 0x000fe40002fa1670 */
[----:B------:R-:W-:-:S02]  /*5db0*/  FSEL R165, R165, -INF , !P6 ;  /* 0xff800000a5a57808 */ /* 0x000fc40007000000 */
[----:B------:R-:W-:Y:S02]  /*5dc0*/  FSEL R168, R168, -INF , !P2 ;  /* 0xff800000a8a87808 */ /* 0x000fe40005000000 */
[----:B------:R-:W-:Y:S02]  /*5dd0*/  FSEL R169, R169, -INF , !P3 ;  /* 0xff800000a9a97808 */ /* 0x000fe40005800000 */
[----:B------:R-:W-:Y:S02]  /*5de0*/  FSEL R172, R172, -INF , !P5 ;  /* 0xff800000acac7808 */ /* 0x000fe40006800000 */
[C---:B------:R-:W-:Y:S02]  /*5df0*/  ISETP.GT.AND P6, PT, R3.reuse, 0x30, P1 ;  /* 0x000000300300780c */ /* 0x040fe40000fc4270 */
[C---:B------:R-:W-:Y:S02]  /*5e00*/  ISETP.GT.AND P2, PT, R3.reuse, 0x31, P1 ;  /* 0x000000310300780c */ /* 0x040fe40000f44270 */
[----:B------:R-:W-:-:S02]  /*5e10*/  ISETP.GT.AND P3, PT, R3, 0x38, P1 ;  /* 0x000000380300780c */ /* 0x000fc40000f64270 */
[----:B------:R-:W-:Y:S02]  /*5e20*/  ISETP.GT.AND P5, PT, R3, 0x39, P1 ;  /* 0x000000390300780c */ /* 0x000fe40000fa4270 */
[C---:B------:R-:W-:Y:S02]  /*5e30*/  ISETP.LT.OR P6, PT, R2.reuse, 0x31, P6 ;  /* 0x000000310200780c */ /* 0x040fe400037c1670 */
[C---:B------:R-:W-:Y:S02]  /*5e40*/  ISETP.LT.OR P2, PT, R2.reuse, 0x32, P2 ;  /* 0x000000320200780c */ /* 0x040fe40001741670 */
[C---:B------:R-:W-:Y:S02]  /*5e50*/  ISETP.LT.OR P3, PT, R2.reuse, 0x39, P3 ;  /* 0x000000390200780c */ /* 0x040fe40001f61670 */
[----:B------:R-:W-:Y:S02]  /*5e60*/  ISETP.LT.OR P5, PT, R2, 0x3a, P5 ;  /* 0x0000003a0200780c */ /* 0x000fe40002fa1670 */
[----:B------:R-:W-:-:S02]  /*5e70*/  FSEL R176, R176, -INF , !P6 ;  /* 0xff800000b0b07808 */ /* 0x000fc40007000000 */
[----:B------:R-:W-:Y:S02]  /*5e80*/  FSEL R177, R177, -INF , !P2 ;  /* 0xff800000b1b17808 */ /* 0x000fe40005000000 */
[----:B------:R-:W-:Y:S02]  /*5e90*/  FSEL R180, R180, -INF , !P3 ;  /* 0xff800000b4b47808 */ /* 0x000fe40005800000 */
[----:B------:R-:W-:Y:S01]  /*5ea0*/  FSEL R181, R181, -INF , !P5 ;  /* 0xff800000b5b57808 */ /* 0x000fe20006800000 */
        /* <DEDUP_REMOVED lines=15> */
.L_x_1034:
[----:B------:R-:W-:Y:S02]  /*5fa0*/  ULDC UR5, c[0x0][0x9e4] ;  /* 0x0002790000057ab9 */ /* 0x000fe40000000800 */
[----:B------:R-:W-:-:S05]  /*5fb0*/  IMAD.U32 R184, RZ, RZ, UR5 ;  /* 0x00000005ffb87e24 */ /* 0x000fca000f8e00ff */
[----:B------:R-:W-:-:S13]  /*5fc0*/  ISETP.NE.AND P2, PT, R184, 0x1, PT ;  /* 0x00000001b800780c */ /* 0x000fda0003f45270 */
[----:B------:R-:W0:Y:S02]  /*5fd0*/  @P2 LDC.64 R2, c[0x0][0x9e8] ;  /* 0x00027a00ff022b82 */ /* 0x000e240000000a00 */
[----:B0-----:R-:W-:-:S05]  /*5fe0*/  @P2 IMAD.HI.U32 R2, R187, R2, RZ ;  /* 0x00000002bb022227 */ /* 0x001fca00078e00ff */
[----:B------:R-:W-:-:S07]  /*5ff0*/  @P2 SHF.R.U32.HI R187, RZ, R3, R2 ;  /* 0x00000003ffbb2219 */ /* 0x000fce0000011602 */
.L_x_1035:
[----:B------:R-:W-:Y:S05]  /*6000*/  BSYNC B0 ;  /* 0x0000000000007941 */ /* 0x000fea0003800000 */
.L_x_1033:
[----:B------:R-:W-:-:S04]  /*6010*/  IMAD R187, R187, R184, -R4 ;  /* 0x000000b8bbbb7224 */ /* 0x000fc800078e0a04 */
[----:B------:R-:W-:-:S05]  /*6020*/  IMAD R187, R8, -0x2, R187 ;  /* 0xfffffffe08bb7824 */ /* 0x000fca00078e02bb */
[----:B------:R-:W-:Y:S02]  /*6030*/  VIADDMNMX R0, R187, R184, R0, PT ;  /* 0x000000b8bb007246 */ /* 0x000fe40003800100 */
[----:B------:R-:W-:-:S07]  /*6040*/  VIMNMX R152, R152, R187, !PT ;  /* 0x000000bb98987248 */ /* 0x000fce0007fe0100 */
.L_x_1032:
[----:B------:R-:W-:Y:S01]  /*6050*/  FMNMX.FTZ R2, R185, R202, !PT ;  /* 0x000000cab9027209 */ /* 0x000fe20007810000 */
[----:B------:R-:W-:Y:S01]  /*6060*/  ULDC UR5, c[0x0][0x988] ;  /* 0x0002620000057ab9 */ /* 0x000fe20000000800 */
[C---:B------:R-:W-:Y:S01]  /*6070*/  ISETP.GT.AND P3, PT, R152.reuse, RZ, P1 ;  /* 0x000000ff9800720c */ /* 0x040fe20000f64270 */
[----:B------:R-:W-:Y:S01]  /*6080*/  UMOV UR10, UR5 ;  /* 0x00000005000a7c82 */ /* 0x000fe20008000000 */
[----:B------:R-:W-:Y:S02]  /*6090*/  FMNMX.FTZ R3, R153, R2, !PT ;  /* 0x0000000299037209 */ /* 0x000fe40007810000 */
[----:B------:R-:W-:Y:S02]  /*60a0*/  ISETP.GT.AND P4, PT, R152, 0x1, P1 ;  /* 0x000000019800780c */ /* 0x000fe40000f84270 */
[----:B------:R-:W-:Y:S02]  /*60b0*/  FMNMX.FTZ R2, R156, R3, !PT ;  /* 0x000000039c027209 */ /* 0x000fe40007810000 */
[----:B------:R-:W-:-:S02]  /*60c0*/  ISETP.LT.OR P3, PT, R0, 0x1, P3 ;  /* 0x000000010000780c */ /* 0x000fc40001f61670 */
[----:B------:R-:W-:Y:S02]  /*60d0*/  FMNMX.FTZ R3, R157, R2, !PT ;  /* 0x000000029d037209 */ /* 0x000fe40007810000 */
[----:B------:R-:W-:Y:S02]  /*60e0*/  ISETP.GT.AND P6, PT, R152, 0x8, P1 ;  /* 0x000000089800780c */ /* 0x000fe40000fc4270 */
[----:B------:R-:W-:Y:S02]  /*60f0*/  FMNMX.FTZ R2, R160, R3, !PT ;  /* 0x00000003a0027209 */ /* 0x000fe40007810000 */
[----:B------:R-:W-:Y:S02]  /*6100*/  ISETP.LT.OR P4, PT, R0, 0x2, P4 ;  /* 0x000000020000780c */ /* 0x000fe40002781670 */
[----:B------:R-:W-:Y:S02]  /*6110*/  FMNMX.FTZ R3, R161, R2, !PT ;  /* 0x00000002a1037209 */ /* 0x000fe40007810000 */
[----:B------:R-:W-:-:S02]  /*6120*/  FSEL R154, R154, -INF , !P3 ;  /* 0xff8000009a9a7808 */ /* 0x000fc40005800000 */
        /* <DEDUP_REMOVED lines=15> */
[----:B------:R-:W-:Y:S02]  /*6220*/  FSEL R159, R159, -INF , !P2 ;  /* 0xff8000009f9f7808 */ /* 0x000fe40005000000 */
[----:B------:R-:W-:Y:S02]  /*6230*/  FMNMX.FTZ R2, R180, R3, !PT ;  /* 0x00000003b4027209 */ /* 0x000fe40007810000 */
[----:B------:R-:W-:-:S02]  /*6240*/  ISETP.LT.OR P5, PT, R0, 0x11, P5 ;  /* 0x000000110000780c */ /* 0x000fc40002fa1670 */
[----:B------:R-:W-:Y:S02]  /*6250*/  FMNMX.FTZ R2, R181, R2, !PT ;  /* 0x00000002b5027209 */ /* 0x000fe40007810000 */
[----:B------:R-:W-:Y:S02]  /*6260*/  ISETP.GT.AND P6, PT, R152, 0x18, P1 ;  /* 0x000000189800780c */ /* 0x000fe40000fc4270 */
[----:B------:R-:W-:Y:S01]  /*6270*/  ISETP.LT.OR P4, PT, R0, 0x12, P4 ;  /* 0x000000120000780c */ /* 0x000fe20002781670 */
[----:B------:R-:W0:Y:S01]  /*6280*/  SHFL.BFLY PT, R3, R2, 0x2, 0x1f ;  /* 0x0c401f0002037f89 */ /* 0x000e2200000e0000 */
[----:B------:R-:W-:Y:S02]  /*6290*/  FSEL R162, R162, -INF , !P5 ;  /* 0xff800000a2a27808 */ /* 0x000fe40006800000 */
[----:B------:R-:W-:Y:S02]  /*62a0*/  ISETP.GT.AND P2, PT, R152, 0x19, P1 ;  /* 0x000000199800780c */ /* 0x000fe40000f44270 */
[----:B------:R-:W-:-:S02]  /*62b0*/  ISETP.LT.OR P6, PT, R0, 0x19, P6 ;  /* 0x000000190000780c */ /* 0x000fc400037c1670 */
[----:B------:R-:W-:Y:S02]  /*62c0*/  FSEL R163, R163, -INF , !P4 ;  /* 0xff800000a3a37808 */ /* 0x000fe40006000000 */
[----:B------:R-:W-:Y:S02]  /*62d0*/  ISETP.GT.AND P3, PT, R152, 0x20, P1 ;  /* 0x000000209800780c */ /* 0x000fe40000f64270 */
[----:B------:R-:W-:Y:S02]  /*62e0*/  FSEL R166, R166, -INF , !P6 ;  /* 0xff800000a6a67808 */ /* 0x000fe40007000000 */
[C---:B------:R-:W-:Y:S02]  /*62f0*/  ISETP.LT.OR P2, PT, R0.reuse, 0x1a, P2 ;  /* 0x0000001a0000780c */ /* 0x040fe40001741670 */
[----:B------:R-:W-:Y:S02]  /*6300*/  ISETP.LT.OR P3, PT, R0, 0x21, P3 ;  /* 0x000000210000780c */ /* 0x000fe40001f61670 */
[----:B------:R-:W-:-:S02]  /*6310*/  ISETP.GT.AND P5, PT, R152, 0x21, P1 ;  /* 0x000000219800780c */ /* 0x000fc40000fa4270 */
[----:B------:R-:W-:Y:S02]  /*6320*/  FSEL R167, R167, -INF , !P2 ;  /* 0xff800000a7a77808 */ /* 0x000fe40005000000 */
[----:B------:R-:W-:Y:S02]  /*6330*/  FSEL R170, R170, -INF , !P3 ;  /* 0xff800000aaaa7808 */ /* 0x000fe40005800000 */
[----:B------:R-:W-:Y:S02]  /*6340*/  ISETP.GT.AND P4, PT, R152, 0x28, P1 ;  /* 0x000000289800780c */ /* 0x000fe40000f84270 */
[----:B0-----:R-:W-:Y:S02]  /*6350*/  FMNMX.FTZ R3, R2, R3, !PT ;  /* 0x0000000302037209 */ /* 0x001fe40007810000 */
[----:B------:R-:W-:Y:S02]  /*6360*/  FMNMX.FTZ R2, R154, R203, !PT ;  /* 0x000000cb9a027209 */ /* 0x000fe40007810000 */
[----:B------:R-:W-:Y:S01]  /*6370*/  ISETP.LT.OR P5, PT, R0, 0x22, P5 ;  /* 0x000000220000780c */ /* 0x000fe20002fa1670 */
[----:B------:R-:W0:Y:S01]  /*6380*/  SHFL.BFLY PT, R4, R3, 0x1, 0x1f ;  /* 0x0c201f0003047f89 */ /* 0x000e2200000e0000 */
[----:B------:R-:W-:-:S02]  /*6390*/  ISETP.GT.AND P6, PT, R152, 0x29, P1 ;  /* 0x000000299800780c */ /* 0x000fc40000fc4270 */
[----:B------:R-:W-:Y:S02]  /*63a0*/  ISETP.LT.OR P4, PT, R0, 0x29, P4 ;  /* 0x000000290000780c */ /* 0x000fe40002781670 */
[----:B------:R-:W-:Y:S02]  /*63b0*/  ISETP.GT.AND P2, PT, R152, 0x30, P1 ;  /* 0x000000309800780c */ /* 0x000fe40000f44270 */
[----:B------:R-:W-:Y:S02]  /*63c0*/  FSEL R174, R174, -INF , !P4 ;  /* 0xff800000aeae7808 */ /* 0x000fe40006000000 */
[----:B------:R-:W-:Y:S02]  /*63d0*/  ISETP.LT.OR P6, PT, R0, 0x2a, P6 ;  /* 0x0000002a0000780c */ /* 0x000fe400037c1670 */
[----:B------:R-:W-:Y:S02]  /*63e0*/  ISETP.GT.AND P4, PT, R152, 0x38, P1 ;  /* 0x000000389800780c */ /* 0x000fe40000f84270 */
[----:B------:R-:W-:-:S02]  /*63f0*/  ISETP.LT.OR P2, PT, R0, 0x31, P2 ;  /* 0x000000310000780c */ /* 0x000fc40001741670 */
[----:B------:R-:W-:Y:S02]  /*6400*/  FSEL R175, R175, -INF , !P6 ;  /* 0xff800000afaf7808 */ /* 0x000fe40007000000 */
[----:B------:R-:W-:Y:S02]  /*6410*/  FSEL R178, R178, -INF , !P2 ;  /* 0xff800000b2b27808 */ /* 0x000fe40005000000 */
[----:B------:R-:W-:-:S04]  /*6420*/  ISETP.LT.OR P4, PT, R0, 0x39, P4 ;  /* 0x000000390000780c */ /* 0x000fc80002781670 */
[----:B------:R-:W-:Y:S02]  /*6430*/  FSEL R182, R182, -INF , !P4 ;  /* 0xff800000b6b67808 */ /* 0x000fe40006000000 */
[----:B0-----:R-:W-:Y:S02]  /*6440*/  FMNMX.FTZ R4, R3, R4, !PT ;  /* 0x0000000403047209 */ /* 0x001fe40007810000 */
[----:B------:R-:W-:Y:S02]  /*6450*/  FMNMX.FTZ R3, R155, R2, !PT ;  /* 0x000000029b037209 */ /* 0x000fe40007810000 */
[C---:B------:R-:W-:Y:S01]  /*6460*/  FSETP.NEU.FTZ.AND P3, PT, R4.reuse, -INF , PT ;  /* 0xff8000000400780b */ /* 0x040fe20003f7d000 */
[----:B------:R-:W-:Y:S01]  /*6470*/  FMUL.FTZ R184, R4, UR10 ;  /* 0x0000000a04b87c20 */ /* 0x000fe20008410000 */
[----:B------:R-:W-:-:S04]  /*6480*/  FMNMX.FTZ R2, R158, R3, !PT ;  /* 0x000000039e027209 */ /* 0x000fc80007810000 */
[----:B------:R-:W-:-:S04]  /*6490*/  FMNMX.FTZ R3, R159, R2, !PT ;  /* 0x000000029f037209 */ /* 0x000fc80007810000 */
[----:B------:R-:W-:-:S04]  /*64a0*/  FMNMX.FTZ R2, R162, R3, !PT ;  /* 0x00000003a2027209 */ /* 0x000fc80007810000 */
[----:B------:R-:W-:Y:S02]  /*64b0*/  FMNMX.FTZ R3, R163, R2, !PT ;  /* 0x00000002a3037209 */ /* 0x000fe40007810000 */
[----:B------:R-:W-:Y:S02]  /*64c0*/  FSEL R2, R184, RZ, P3 ;  /* 0x000000ffb8027208 */ /* 0x000fe40001800000 */
[----:B------:R-:W-:Y:S02]  /*64d0*/  FMNMX.FTZ R186, R166, R3, !PT ;  /* 0x00000003a6ba7209 */ /* 0x000fe40007810000 */
[----:B------:R-:W-:Y:S01]  /*64e0*/  FSEL R184, R171, -INF , !P5 ;  /* 0xff800000abb87808 */ /* 0x000fe20006800000 */
[--C-:B------:R-:W-:Y:S01]  /*64f0*/  FFMA.FTZ R196, R153, UR10, -R2.reuse ;  /* 0x0000000a99c47c23 */ /* 0x100fe20008010802 */
[----:B------:R-:W-:Y:S01]  /*6500*/  FMNMX.FTZ R3, R167, R186, !PT ;  /* 0x000000baa7037209 */ /* 0x000fe20007810000 */
[--C-:B------:R-:W-:Y:S01]  /*6510*/  FFMA.FTZ R153, R157, UR10, -R2.reuse ;  /* 0x0000000a9d997c23 */ /* 0x100fe20008010802 */
[----:B------:R-:W-:Y:S01]  /*6520*/  ISETP.GT.AND P5, PT, R152, 0x31, P1 ;  /* 0x000000319800780c */ /* 0x000fe20000fa4270 */
[--C-:B------:R-:W-:Y:S01]  /*6530*/  FFMA.FTZ R157, R161, UR10, -R2.reuse ;  /* 0x0000000aa19d7c23 */ /* 0x100fe20008010802 */
[----:B------:R-:W-:Y:S01]  /*6540*/  FMNMX.FTZ R3, R170, R3, !PT ;  /* 0x00000003aa037209 */ /* 0x000fe20007810000 */
[--C-:B------:R-:W-:Y:S01]  /*6550*/  FFMA.FTZ R161, R165, UR10, -R2.reuse ;  /* 0x0000000aa5a17c23 */ /* 0x100fe20008010802 */
[----:B------:R-:W-:Y:S01]  /*6560*/  ISETP.GT.AND P1, PT, R152, 0x39, P1 ;  /* 0x000000399800780c */ /* 0x000fe20000f24270 */
[--C-:B------:R-:W-:Y:S01]  /*6570*/  FFMA.FTZ R165, R169, UR10, -R2.reuse ;  /* 0x0000000aa9a57c23 */ /* 0x100fe20008010802 */
[----:B------:R-:W-:Y:S01]  /*6580*/  FMNMX.FTZ R3, R184, R3, !PT ;  /* 0x00000003b8037209 */ /* 0x000fe20007810000 */
[--C-:B------:R-:W-:Y:S01]  /*6590*/  FFMA.FTZ R169, R173, UR10, -R2.reuse ;  /* 0x0000000aada97c23 */ /* 0x100fe20008010802 */
[----:B------:R-:W-:Y:S01]  /*65a0*/  ISETP.LT.OR P5, PT, R0, 0x32, P5 ;  /* 0x000000320000780c */ /* 0x000fe20002fa1670 */
[--C-:B------:R-:W-:Y:S01]  /*65b0*/  FFMA.FTZ R173, R177, UR10, -R2.reuse ;  /* 0x0000000ab1ad7c23 */ /* 0x100fe20008010802 */
[----:B------:R-:W-:Y:S01]  /*65c0*/  FMNMX.FTZ R152, R174, R3, !PT ;  /* 0x00000003ae987209 */ /* 0x000fe20007810000 */
[--C-:B------:R-:W-:Y:S01]  /*65d0*/  FFMA.FTZ R171, R185, UR10, -R2.reuse ;  /* 0x0000000ab9ab7c23 */ /* 0x100fe20008010802 */
[----:B------:R-:W-:Y:S01]  /*65e0*/  FSEL R179, R179, -INF , !P5 ;  /* 0xff800000b3b37808 */ /* 0x000fe20006800000 */
        /* <DEDUP_REMOVED lines=11> */
[----:B------:R-:W-:Y:S01]  /*66a0*/  FSEL R177, R4, RZ, P3 ;  /* 0x000000ff04b17208 */ /* 0x000fe20001800000 */
[--C-:B------:R-:W-:Y:S01]  /*66b0*/  FFMA.FTZ R186, R180, UR10, -R2.reuse ;  /* 0x0000000ab4ba7c23 */ /* 0x100fe20008010802 */
[----:B------:R-:W-:Y:S01]  /*66c0*/  FMNMX.FTZ R0, R182, R3, !PT ;  /* 0x00000003b6007209 */ /* 0x000fe20007810000 */
[----:B------:R-:W-:Y:S01]  /*66d0*/  FFMA.FTZ R2, R181, UR10, -R2 ;  /* 0x0000000ab5027c23 */ /* 0x000fe20008010802 */
[----:B------:R-:W-:Y:S02]  /*66e0*/  MUFU.EX2 R171, R171 ;  /* 0x000000ab00ab7308 */ /* 0x000fe40000000800 */
[----:B------:R-:W-:-:S05]  /*66f0*/  FMNMX.FTZ R0, R183, R0, !PT ;  /* 0x00000000b7007209 */ /* 0x000fca0007810000 */
[----:B------:R-:W0:Y:S01]  /*6700*/  SHFL.BFLY PT, R3, R0, 0x2, 0x1f ;  /* 0x0c401f0000037f89 */ /* 0x000e2200000e0000 */
[----:B------:R-:W-:Y:S08]  /*6710*/  MUFU.EX2 R196, R196 ;  /* 0x000000c400c47308 */ /* 0x000ff00000000800 */
[----:B------:R-:W-:Y:S08]  /*6720*/  MUFU.EX2 R198, R198 ;  /* 0x000000c600c67308 */ /* 0x000ff00000000800 */
[----:B------:R-:W-:Y:S01]  /*6730*/  MUFU.EX2 R153, R153 ;  /* 0x0000009900997308 */ /* 0x000fe20000000800 */
[----:B0-----:R-:W-:-:S07]  /*6740*/  FMNMX.FTZ R3, R0, R3, !PT ;  /* 0x0000000300037209 */ /* 0x001fce0007810000 */
[----:B------:R-:W-:Y:S01]  /*6750*/  MUFU.EX2 R192, R192 ;  /* 0x000000c000c07308 */ /* 0x000fe20000000800 */
[----:B------:R-:W0:Y:S07]  /*6760*/  SHFL.BFLY PT, R0, R3, 0x1, 0x1f ;  /* 0x0c201f0003007f89 */ /* 0x000e2e00000e0000 */
[----:B------:R-:W-:Y:S08]  /*6770*/  MUFU.EX2 R157, R157 ;  /* 0x0000009d009d7308 */ /* 0x000ff00000000800 */
[----:B------:R-:W-:Y:S08]  /*6780*/  MUFU.EX2 R194, R194 ;  /* 0x000000c200c27308 */ /* 0x000ff00000000800 */
[----:B------:R-:W-:Y:S01]  /*6790*/  MUFU.EX2 R161, R161 ;  /* 0x000000a100a17308 */ /* 0x000fe20000000800 */
[----:B0-----:R-:W-:Y:S01]  /*67a0*/  FMNMX.FTZ R3, R3, R0, !PT ;  /* 0x0000000003037209 */ /* 0x001fe20007810000 */
[----:B------:R-:W-:-:S03]  /*67b0*/  FADD.FTZ R0, -R177, R202 ;  /* 0x000000cab1007221 */ /* 0x000fc60000010100 */
[----:B------:R-:W-:-:S03]  /*67c0*/  FSETP.NEU.FTZ.AND P1, PT, R3, -INF , PT ;  /* 0xff8000000300780b */ /* 0x000fc60003f3d000 */
[----:B------:R0:W-:Y:S01]  /*67d0*/  MUFU.EX2 R177, R2 ;  /* 0x0000000200b17308 */ /* 0x0001e20000000800 */
[----:B------:R-:W-:Y:S01]  /*67e0*/  FMUL.FTZ R181, R3, UR10 ;  /* 0x0000000a03b57c20 */ /* 0x000fe20008410000 */
[----:B------:R-:W-:-:S04]  /*67f0*/  FMUL.FTZ R0, R0, UR10 ;  /* 0x0000000a00007c20 */ /* 0x000fc80008410000 */
[----:B------:R-:W-:Y:S02]  /*6800*/  FSEL R181, R181, RZ, P1 ;  /* 0x000000ffb5b57208 */ /* 0x000fe40000800000 */
[----:B------:R-:W1:Y:S01]  /*6810*/  MUFU.EX2 R0, R0 ;  /* 0x0000000000007308 */ /* 0x000e620000000800 */
[----:B0-----:R-:W-:Y:S02]  /*6820*/  FSEL R2, R3, RZ, P1 ;  /* 0x000000ff03027208 */ /* 0x001fe40000800000 */
[--C-:B------:R-:W-:Y:S01]  /*6830*/  FFMA.FTZ R197, R154, UR10, -R181.reuse ;  /* 0x0000000a9ac57c23 */ /* 0x100fe200080108b5 */
[--C-:B------:R-:W-:Y:S01]  /*6840*/  FFMA.FTZ R154, R155, UR10, -R181.reuse ;  /* 0x0000000a9b9a7c23 */ /* 0x100fe200080108b5 */
[----:B------:R-:W-:Y:S01]  /*6850*/  FFMA.FTZ R199, R158, UR10, -R181 ;  /* 0x0000000a9ec77c23 */ /* 0x000fe200080108b5 */
[----:B------:R-:W-:Y:S01]  /*6860*/  FADD.FTZ R2, -R2, R203 ;  /* 0x000000cb02027221 */ /* 0x000fe20000010100 */
[--C-:B------:R-:W-:Y:S01]  /*6870*/  FFMA.FTZ R156, R159, UR10, -R181.reuse ;  /* 0x0000000a9f9c7c23 */ /* 0x100fe200080108b5 */
[--C-:B------:R-:W-:Y:S01]  /*6880*/  FFMA.FTZ R193, R162, UR10, -R181.reuse ;  /* 0x0000000aa2c17c23 */ /* 0x100fe200080108b5 */
[----:B------:R-:W-:Y:S01]  /*6890*/  MUFU.EX2 R197, R197 ;  /* 0x000000c500c57308 */ /* 0x000fe20000000800 */
[----:B------:R-:W-:Y:S01]  /*68a0*/  FMUL.FTZ R2, R2, UR10 ;  /* 0x0000000a02027c20 */ /* 0x000fe20008410000 */
        /* <DEDUP_REMOVED lines=10> */
[----:B------:R-:W-:Y:S01]  /*6950*/  FFMA.FTZ R179, R179, UR10, -R181 ;  /* 0x0000000ab3b37c23 */ /* 0x000fe200080108b5 */
[----:B------:R-:W-:Y:S01]  /*6960*/  FADD.FTZ R155, R196, R155 ;  /* 0x0000009bc49b7221 */ /* 0x000fe20000010000 */
[--C-:B------:R-:W-:Y:S01]  /*6970*/  FFMA.FTZ R182, R182, UR10, -R181.reuse ;  /* 0x0000000ab6b67c23 */ /* 0x100fe200080108b5 */
[----:B------:R-:W-:Y:S01]  /*6980*/  FFMA.FTZ R181, R183, UR10, -R181 ;  /* 0x0000000ab7b57c23 */ /* 0x000fe200080108b5 */
[----:B------:R-:W1:Y:S01]  /*6990*/  MUFU.EX2 R154, R154 ;  /* 0x0000009a009a7308 */ /* 0x000e620000000800 */
[----:B------:R-:W-:-:S04]  /*69a0*/  FADD.FTZ R166, R198, R155 ;  /* 0x0000009bc6a67221 */ /* 0x000fc80000010000 */
[----:B------:R-:W-:-:S03]  /*69b0*/  FADD.FTZ R155, R153, R166 ;  /* 0x000000a6999b7221 */ /* 0x000fc60000010000 */
[----:B------:R-:W2:Y:S01]  /*69c0*/  MUFU.EX2 R199, R199 ;  /* 0x000000c700c77308 */ /* 0x000ea20000000800 */
[----:B0-----:R-:W-:Y:S01]  /*69d0*/  FFMA.FTZ R9, R2, R9, R197 ;  /* 0x0000000902097223 */ /* 0x001fe200000100c5 */
[----:B------:R-:W-:-:S04]  /*69e0*/  FADD.FTZ R166, R192, R155 ;  /* 0x0000009bc0a67221 */ /* 0x000fc80000010000 */
[----:B------:R-:W-:Y:S02]  /*69f0*/  FADD.FTZ R155, R157, R166 ;  /* 0x000000a69d9b7221 */ /* 0x000fe40000010000 */
[----:B------:R-:W0:Y:S01]  /*6a00*/  MUFU.EX2 R156, R156 ;  /* 0x0000009c009c7308 */ /* 0x000e220000000800 */
[----:B-1----:R-:W-:Y:S01]  /*6a10*/  FADD.FTZ R18, R154, R9 ;  /* 0x000000099a127221 */ /* 0x002fe20000010000 */
[----:B------:R-:W-:-:S04]  /*6a20*/  FADD.FTZ R166, R194, R155 ;  /* 0x0000009bc2a67221 */ /* 0x000fc80000010000 */
[----:B------:R-:W-:Y:S02]  /*6a30*/  FADD.FTZ R155, R161, R166 ;  /* 0x000000a6a19b7221 */ /* 0x000fe40000010000 */
        /* <DEDUP_REMOVED lines=37> */
[----:B--2---:R-:W-:Y:S01]  /*6c90*/  FADD.FTZ R166, R186, R9 ;  /* 0x00000009baa67221 */ /* 0x004fe20000010000 */
[----:B0-----:R-:W-:-:S03]  /*6ca0*/  FADD.FTZ R9, R187, R18 ;  /* 0x00000012bb097221 */ /* 0x001fc60000010000 */
[----:B------:R-:W-:Y:S01]  /*6cb0*/  FADD.FTZ R18, R177, R166 ;  /* 0x000000a6b1127221 */ /* 0x000fe20000010000 */
[----:B-1----:R-:W-:Y:S01]  /*6cc0*/  FADD.FTZ R9, R168, R9 ;  /* 0x00000009a8097221 */ /* 0x002fe20000010000 */
[----:B------:R-:W-:Y:S06]  /*6cd0*/  @!P0 BRA `(.L_x_1036) ;  /* 0x0000000000048947 */ /* 0x000fec0003800000 */
[----:B------:R-:W-:Y:S01]  /*6ce0*/  BPT.TRAP 0x1 ;  /* 0x000000040000795c */ /* 0x000fe20000300000 */
.L_x_1036:
[----:B------:R-:W0:Y:S01]  /*6cf0*/  S2UR UR11, SR_CgaCtaId ;  /* 0x00000000000b79c3 */ /* 0x000e220000008800 */
[----:B------:R-:W-:Y:S01]  /*6d00*/  UIADD3 UR6, UR6, 0x30860, URZ ;  /* 0x0003086006067890 */ /* 0x000fe2000fffe03f */
[----:B------:R-:W-:Y:S01]  /*6d10*/  R2UR UR5, R205 ;  /* 0x00000000cd0572ca */ /* 0x000fe200000e0000 */
[----:B------:R-:W-:Y:S01]  /*6d20*/  IMAD.MOV.U32 R203, RZ, RZ, R3 ;  /* 0x000000ffffcb7224 */ /* 0x000fe200078e0003 */
[----:B------:R-:W-:Y:S01]  /*6d30*/  F2FP.BF16.F32.PACK_AB R196, R196, R171 ;  /* 0x000000abc4c4723e */ /* 0x000fe200000010ff */
[----:B------:R-:W-:Y:S01]  /*6d40*/  IMAD.MOV.U32 R202, RZ, RZ, R4 ;  /* 0x000000ffffca7224 */ /* 0x000fe200078e0004 */
[----:B------:R-:W-:Y:S02]  /*6d50*/  F2FP.BF16.F32.PACK_AB R197, R154, R197 ;  /* 0x000000c59ac5723e */ /* 0x000fe400000010ff */
[----:B------:R-:W-:Y:S02]  /*6d60*/  F2FP.BF16.F32.PACK_AB R198, R153, R198 ;  /* 0x000000c699c6723e */ /* 0x000fe400000010ff */
[----:B------:R-:W-:-:S02]  /*6d70*/  F2FP.BF16.F32.PACK_AB R199, R156, R199 ;  /* 0x000000c79cc7723e */ /* 0x000fc400000010ff */
[----:B------:R-:W-:Y:S02]  /*6d80*/  F2FP.BF16.F32.PACK_AB R192, R157, R192 ;  /* 0x000000c09dc0723e */ /* 0x000fe400000010ff */
[----:B------:R-:W-:Y:S02]  /*6d90*/  F2FP.BF16.F32.PACK_AB R193, R158, R193 ;  /* 0x000000c19ec1723e */ /* 0x000fe400000010ff */
[----:B------:R-:W-:Y:S01]  /*6da0*/  ISETP.GT.AND P1, PT, R204, UR5, PT ;  /* 0x00000005cc007c0c */ /* 0x000fe2000bf24270 */
[----:B------:R-:W-:Y:S01]  /*6db0*/  UMOV UR5, UR4 ;  /* 0x0000000400057c82 */ /* 0x000fe20008000000 */
[----:B------:R-:W-:Y:S02]  /*6dc0*/  F2FP.BF16.F32.PACK_AB R194, R161, R194 ;  /* 0x000000c2a1c2723e */ /* 0x000fe400000010ff */
[----:B------:R-:W-:Y:S02]  /*6dd0*/  F2FP.BF16.F32.PACK_AB R195, R160, R195 ;  /* 0x000000c3a0c3723e */ /* 0x000fe400000010ff */
[----:B------:R-:W-:Y:S01]  /*6de0*/  F2FP.BF16.F32.PACK_AB R188, R165, R188 ;  /* 0x000000bca5bc723e */ /* 0x000fe200000010ff */
[----:B0-----:R-:W-:Y:S01]  /*6df0*/  UPRMT UR6, UR11, 0x654, UR6 ;  /* 0x000006540b067896 */ /* 0x001fe20008000006 */
[----:B------:R-:W-:-:S02]  /*6e00*/  F2FP.BF16.F32.PACK_AB R189, R162, R189 ;  /* 0x000000bda2bd723e */ /* 0x000fc400000010ff */
[----:B------:R-:W-:Y:S02]  /*6e10*/  F2FP.BF16.F32.PACK_AB R190, R169, R190 ;  /* 0x000000bea9be723e */ /* 0x000fe400000010ff */
[----:B------:R-:W-:Y:S02]  /*6e20*/  F2FP.BF16.F32.PACK_AB R191, R164, R191 ;  /* 0x000000bfa4bf723e */ /* 0x000fe400000010ff */
[----:B------:R-:W-:Y:S02]  /*6e30*/  F2FP.BF16.F32.PACK_AB R184, R173, R152 ;  /* 0x00000098adb8723e */ /* 0x000fe400000010ff */
[----:B------:R-:W-:Y:S01]  /*6e40*/  SYNCS.ARRIVE.TRANS64.RED.A1T0 RZ, [UR6], RZ ;  /* 0x000000ffffff79a7 */ /* 0x000fe20008100406 */
[----:B------:R-:W-:Y:S02]  /*6e50*/  R2UR UR6, R5 ;  /* 0x00000000050672ca */ /* 0x000fe400000e0000 */
[----:B------:R-:W-:Y:S02]  /*6e60*/  F2FP.BF16.F32.PACK_AB R185, R179, R185 ;  /* 0x000000b9b3b9723e */ /* 0x000fe400000010ff */
[----:B------:R-:W-:-:S02]  /*6e70*/  F2FP.BF16.F32.PACK_AB R186, R177, R186 ;  /* 0x000000bab1ba723e */ /* 0x000fc400000010ff */
[----:B------:R-:W-:Y:S02]  /*6e80*/  IADD3 R204, R204, -0x1, RZ ;  /* 0xffffffffcccc7810 */ /* 0x000fe40007ffe0ff */
[----:B------:R-:W-:-:S05]  /*6e90*/  F2FP.BF16.F32.PACK_AB R187, R168, R187 ;  /* 0x000000bba8bb723e */ /* 0x000fca00000010ff */
[----:B------:R-:W-:Y:S01]  /*6ea0*/  IMAD.U32 R206, RZ, RZ, UR6 ;  /* 0x00000006ffce7e24 */ /* 0x000fe2000f8e00ff */
[----:B------:R-:W-:Y:S06]  /*6eb0*/  @P1 BRA `(.L_x_1037) ;  /* 0xffffffd400b41947 */ /* 0x000fec000383ffff */
.L_x_1018:
[----:B------:R-:W-:Y:S02]  /*6ec0*/  R2UR UR5, R22 ;  /* 0x00000000160572ca */ /* 0x000fe400000e0000 */
[----:B------:R-:W-:Y:S02]  /*6ed0*/  R2UR UR6, R23 ;  /* 0x00000000170672ca */ /* 0x000fe400000e0000 */
[----:B------:R-:W-:-:S05]  /*6ee0*/  IADD3 R20, -R20, 0x1, RZ ;  /* 0x0000000114147810 */ /* 0x000fca0007ffe1ff */
[----:B------:R-:W-:-:S04]  /*6ef0*/  IMAD R20, R17, UR7, R20 ;  /* 0x0000000711147c24 */ /* 0x000fc8000f8e0214 */
[----:B------:R-:W-:Y:S01]  /*6f00*/  UISETP.NE.AND UP0, UPT, UR5, URZ, UPT ;  /* 0x0000003f0500728c */ /* 0x000fe2000bf05270 */
[----:B------:R-:W0:Y:S01]  /*6f10*/  S2UR UR5, SR_CTAID.X ;  /* 0x00000000000579c3 */ /* 0x000e220000002500 */
[----:B------:R-:W-:Y:S01]  /*6f20*/  UISETP.NE.AND UP1, UPT, UR6, URZ, UPT ;  /* 0x0000003f0600728c */ /* 0x000fe2000bf25270 */
[----:B------:R-:W-:-:S03]  /*6f30*/  R2UR UR11, R20 ;  /* 0x00000000140b72ca */ /* 0x000fc600000e0000 */
[----:B------:R-:W-:-:S07]  /*6f40*/  PLOP3.LUT P1, PT, PT, PT, UP0, 0x40, 0x0 ;  /* 0x000000000000781c */ /* 0x000fce0003f2e808 */
[----:B------:R-:W-:Y:S01]  /*6f50*/  @UP1 ULDC UR6, c[0x0][0x44c] ;  /* 0x0001130000061ab9 */ /* 0x000fe20000000800 */
[----:B------:R-:W-:Y:S01]  /*6f60*/  @UP1 ULDC UR14, c[0x0][0x450] ;  /* 0x00011400000e1ab9 */ /* 0x000fe20000000800 */
[----:B0-----:R-:W-:-:S04]  /*6f70*/  ULEA UR5, UR5, 0x7f, 0x7 ;  /* 0x0000007f05057891 */ /* 0x001fc8000f8e383f */
[----:B------:R-:W-:-:S04]  /*6f80*/  UIMAD.WIDE.U32 UR6, UR5, UR6, URZ ;  /* 0x00000006050672a5 */ /* 0x000fc8000f8e003f */
[----:B------:R-:W-:-:S04]  /*6f90*/  @UP1 USHF.R.U32.HI UR5, URZ, UR14, UR7 ;  /* 0x0000000e3f051299 */ /* 0x000fc80008011607 */
[----:B------:R-:W-:-:S03]  /*6fa0*/  UIADD3 UR6, UR11, UR5, URZ ;  /* 0x000000050b067290 */ /* 0x000fc6000fffe03f */
[----:B------:R-:W-:Y:S02]  /*6fb0*/  ULDC UR5, c[0x0][0x9dc] ;  /* 0x0002770000057ab9 */ /* 0x000fe40000000800 */
[----:B------:R-:W-:Y:S01]  /*6fc0*/  UIADD3 UR5, UR6, -UR5, URZ ;  /* 0x8000000506057290 */ /* 0x000fe2000fffe03f */
[----:B------:R-:W-:Y:S11]  /*6fd0*/  @P1 BRA `(.L_x_1038) ;  /* 0x0000000000501947 */ /* 0x000ff60003800000 */
[----:B------:R-:W-:Y:S02]  /*6fe0*/  UMOV UR11, UR6 ;  /* 0x00000006000b7c82 */ /* 0x000fe40008000000 */
[----:B------:R-:W-:-:S06]  /*6ff0*/  UISETP.GT.AND UP0, UPT, UR11, -0x1, UPT ;  /* 0xffffffff0b00788c */ /* 0x000fcc000bf04270 */
[----:B------:R-:W-:-:S13]  /*7000*/  PLOP3.LUT P1, PT, PT, PT, UP0, 0x80, 0x0 ;  /* 0x000000000000781c */ /* 0x000fda0003f2f008 */
[----:B------:R-:W-:Y:S05]  /*7010*/  @P1 BRA `(.L_x_1039) ;  /* 0x0000000000201947 */ /* 0x000fea0003800000 */
[----:B------:R-:W-:Y:S01]  /*7020*/  ULDC UR18, c[0x0][0x9e4] ;  /* 0x0002790000127ab9 */ /* 0x000fe20000000800 */
[----:B------:R-:W-:Y:S02]  /*7030*/  ULOP3.LUT UR11, URZ, UR11, URZ, 0x33, !UPT ;  /* 0x0000000b3f0b7292 */ /* 0x000fe4000f8e333f */
[----:B------:R-:W-:-:S11]  /*7040*/  UISETP.NE.AND UP0, UPT, UR18, 0x1, UPT ;  /* 0x000000011200788c */ /* 0x000fd6000bf05270 */
[----:B------:R-:W-:Y:S02]  /*7050*/  @UP0 ULDC.64 UR6, c[0x0][0x9e8] ;  /* 0x00027a0000060ab9 */ /* 0x000fe40000000a00 */
[----:B------:R-:W-:-:S04]  /*7060*/  UIMAD.WIDE.U32 UR14, UR11, UR6, URZ ;  /* 0x000000060b0e72a5 */ /* 0x000fc8000f8e003f */
[----:B------:R-:W-:-:S04]  /*7070*/  @UP0 USHF.R.U32.HI UR11, URZ, UR7, UR15 ;  /* 0x000000073f0b0299 */ /* 0x000fc8000801160f */
[----:B------:R-:W-:Y:S01]  /*7080*/  ULOP3.LUT UR11, URZ, UR11, URZ, 0x33, !UPT ;  /* 0x0000000b3f0b7292 */ /* 0x000fe2000f8e333f */
[----:B------:R-:W-:Y:S11]  /*7090*/  BRA `(.L_x_1040) ;  /* 0x0000000000147947 */ /* 0x000ff60003800000 */
.L_x_1039:
[----:B------:R-:W-:Y:S02]  /*70a0*/  ULDC UR18, c[0x0][0x9e4] ;  /* 0x0002790000127ab9 */ /* 0x000fe40000000800 */
[----:B------:R-:W-:-:S11]  /*70b0*/  UISETP.NE.AND UP0, UPT, UR18, 0x1, UPT ;  /* 0x000000011200788c */ /* 0x000fd6000bf05270 */
[----:B------:R-:W-:Y:S02]  /*70c0*/  @UP0 ULDC.64 UR6, c[0x0][0x9e8] ;  /* 0x00027a0000060ab9 */ /* 0x000fe40000000a00 */
[----:B------:R-:W-:-:S04]  /*70d0*/  UIMAD.WIDE.U32 UR14, UR11, UR6, URZ ;  /* 0x000000060b0e72a5 */ /* 0x000fc8000f8e003f */
[----:B------:R-:W-:-:S12]  /*70e0*/  @UP0 USHF.R.U32.HI UR11, URZ, UR7, UR15 ;  /* 0x000000073f0b0299 */ /* 0x000fd8000801160f */
.L_x_1040:
[----:B------:R-:W-:-:S04]  /*70f0*/  UIMAD UR11, UR11, UR18, URZ ;  /* 0x000000120b0b72a4 */ /* 0x000fc8000f8e023f */
[----:B------:R-:W-:-:S04]  /*7100*/  UISETP.LT.AND UP0, UPT, UR5, UR11, UPT ;  /* 0x0000000b0500728c */ /* 0x000fc8000bf01270 */
[----:B------:R-:W-:-:S12]  /*7110*/  USEL UR5, UR5, UR11, !UP0 ;  /* 0x0000000b05057287 */ /* 0x000fd8000c000000 */
.L_x_1038:
[----:B------:R-:W-:Y:S01]  /*7120*/  UIADD3 UR5, UR5, 0x3f, URZ ;  /* 0x0000003f05057890 */ /* 0x000fe2000fffe03f */
[----:B------:R-:W-:-:S03]  /*7130*/  R2UR UR7, R201 ;  /* 0x00000000c90772ca */ /* 0x000fc600000e0000 */
[----:B------:R-:W-:-:S04]  /*7140*/  USHF.R.S32.HI UR6, URZ, 0x1f, UR5 ;  /* 0x0000001f3f067899 */ /* 0x000fc80008011405 */
[----:B------:R-:W-:-:S04]  /*7150*/  ULEA.HI UR6, UR6, UR5, URZ, 0x6 ;  /* 0x0000000506067291 */ /* 0x000fc8000f8f303f */
[----:B------:R-:W-:-:S04]  /*7160*/  USHF.R.S32.HI UR6, URZ, 0x6, UR6 ;  /* 0x000000063f067899 */ /* 0x000fc80008011406 */
[----:B------:R-:W-:-:S04]  /*7170*/  UISETP.LT.AND UP0, UPT, UR7, UR6, UPT ;  /* 0x000000060700728c */ /* 0x000fc8000bf01270 */
[----:B------:R-:W-:-:S06]  /*7180*/  USEL UR5, UR7, UR6, !UP0 ;  /* 0x0000000607057287 */ /* 0x000fcc000c000000 */
[----:B------:R-:W-:Y:S01]  /*7190*/  ISETP.GE.AND P1, PT, R204, UR5, PT ;  /* 0x00000005cc007c0c */ /* 0x000fe2000bf26270 */
[----:B------:R-:W-:-:S12]  /*71a0*/  IMAD.U32 R205, RZ, RZ, UR5 ;  /* 0x00000005ffcd7e24 */ /* 0x000fd8000f8e00ff */
[----:B------:R-:W-:Y:S05]  /*71b0*/  @!P1 BRA `(.L_x_1041) ;  /* 0x0000001c00509947 */ /* 0x000fea0003800000 */
[----:B------:R-:W-:Y:S01]  /*71c0*/  R2UR UR7, R5 ;  /* 0x00000000050772ca */ /* 0x000fe200000e0000 */
[----:B------:R-:W-:Y:S01]  /*71d0*/  IMAD.MOV.U32 R202, RZ, RZ, R3 ;  /* 0x000000ffffca7224 */ /* 0x000fe200078e0003 */
[----:B------:R-:W-:Y:S01]  /*71e0*/  MOV R203, R4 ;  /* 0x0000000400cb7202 */ /* 0x000fe20000000f00 */
[----:B------:R-:W-:Y:S01]  /*71f0*/  IMAD.MOV.U32 R20, RZ, RZ, R204 ;  /* 0x000000ffff147224 */ /* 0x000fe200078e00cc */
[----:B------:R-:W-:-:S11]  /*7200*/  UMOV UR6, UR4 ;  /* 0x0000000400067c82 */ /* 0x000fd60008000000 */
.L_x_1052:
[----:B------:R-:W-:-:S04]  /*7210*/  UIADD3 UR4, UR6, 0x1, URZ ;  /* 0x0000000106047890 */ /* 0x000fc8000fffe03f */
[----:B------:R-:W-:-:S04]  /*7220*/  UISETP.NE.AND UP0, UPT, UR4, 0x2, UPT ;  /* 0x000000020400788c */ /* 0x000fc8000bf05270 */
[----:B------:R-:W-:Y:S02]  /*7230*/  USEL UR5, URZ, 0x1, UP0 ;  /* 0x000000013f057887 */ /* 0x000fe40008000000 */
[----:B------:R-:W-:Y:S02]  /*7240*/  USEL UR4, UR4, URZ, UP0 ;  /* 0x0000003f04047287 */ /* 0x000fe40008000000 */
[----:B------:R-:W-:-:S06]  /*7250*/  ULOP3.LUT UR5, UR7, UR5, URZ, 0x3c, !UPT ;  /* 0x0000000507057292 */ /* 0x000fcc000f8e3c3f */
[----:B------:R-:W-:Y:S01]  /*7260*/  IMAD.U32 R5, RZ, RZ, UR5 ;  /* 0x00000005ff057e24 */ /* 0x000fe2000f8e00ff */
[----:B------:R-:W-:Y:S06]  /*7270*/  @!P0 BRA `(.L_x_1042) ;  /* 0x0000000000048947 */ /* 0x000fec0003800000 */
[----:B------:R-:W-:Y:S01]  /*7280*/  BPT.TRAP 0x1 ;  /* 0x000000040000795c */ /* 0x000fe20000300000 */
.L_x_1042:
        /* <DEDUP_REMOVED lines=8> */
.L_x_1043:
[----:B-1----:R-:W-:Y:S05]  /*7310*/  @P1 BRA `(.L_x_1044) ;  /* 0x0000000000081947 */ /* 0x002fea0003800000 */
[----:B------:R-:W1:Y:S02]  /*7320*/  SYNCS.PHASECHK.TRANS64.TRYWAIT P1, [UR5+0x30830], R3 ;  /* 0x03083003ff0075a7 */ /* 0x000e640008020145 */
[----:B-1----:R-:W-:Y:S05]  /*7330*/  @!P1 BRA `(.L_x_1045) ;  /* 0x000000bc00c89947 */ /* 0x002fea0003800000 */
.L_x_1044:
[----:B------:R-:W-:Y:S01]  /*7340*/  R2UR UR5, R21 ;  /* 0x00000000150572ca */ /* 0x000fe200000e0000 */
[----:B------:R-:W-:Y:S01]  /*7350*/  WARPGROUP.ARRIVE ;  /* 0x00000000000079c5 */ /* 0x000fe20000000000 */
[----:B------:R-:W-:Y:S01]  /*7360*/  R2UR UR56, R6 ;  /* 0x00000000063872ca */ /* 0x000fe200000e0000 */
[----:B------:R-:W-:Y:S01]  /*7370*/  UMOV UR59, 0x40000040 ;  /* 0x40000040003b7882 */ /* 0x000fe20000000000 */
[----:B------:R-:W-:Y:S01]  /*7380*/  R2UR UR57, R7 ;  /* 0x00000000073972ca */ /* 0x000fe200000e0000 */
[----:B------:R-:W-:Y:S01]  /*7390*/  UMOV UR11, 0x40000040 ;  /* 0x40000040000b7882 */ /* 0x000fe20000000000 */
[----:B------:R-:W-:Y:S01]  /*73a0*/  UMOV UR15, 0x40000040 ;  /* 0x40000040000f7882 */ /* 0x000fe20000000000 */
[----:B------:R-:W-:Y:S01]  /*73b0*/  UMOV UR19, 0x40000040 ;  /* 0x4000004000137882 */ /* 0x000fe20000000000 */
[----:B------:R-:W-:Y:S01]  /*73c0*/  UMOV UR23, 0x40000040 ;  /* 0x4000004000177882 */ /* 0x000fe20000000000 */
[----:B------:R-:W-:Y:S01]  /*73d0*/  UMOV UR27, 0x40000040 ;  /* 0x40000040001b7882 */ /* 0x000fe20000000000 */
[----:B------:R-:W-:Y:S01]  /*73e0*/  UMOV UR31, 0x40000040 ;  /* 0x40000040001f7882 */ /* 0x000fe20000000000 */
[----:B------:R-:W-:Y:S01]  /*73f0*/  UMOV UR35, 0x40000040 ;  /* 0x4000004000237882 */ /* 0x000fe20000000000 */
[----:B------:R-:W-:Y:S01]  /*7400*/  UMOV UR39, 0x40000040 ;  /* 0x4000004000277882 */ /* 0x000fe20000000000 */
        /* <DEDUP_REMOVED lines=88> */
[----:B------:R-:W-:Y:S01]  /*7990*/  FMUL.FTZ R149, R149, R0 ;  /* 0x0000000095957220 */ /* 0x000fe20000410000 */
        /* <DEDUP_REMOVED lines=73> */
[----:B------:R-:W-:Y:S01]  /*7e30*/  UIADD3 UR58, UR5, 0x606, URZ ;  /* 0x00000606053a7890 */ /* 0x000fe2000fffe03f */
        /* <DEDUP_REMOVED lines=44> */
.L_x_1046:
[----:B------:R-:W-:Y:S01]  /*8100*/  R2UR UR5, R16 ;  /* 0x00000000100572ca */ /* 0x000fe200000e0000 */
[----:B------:R-:W-:-:S05]  /*8110*/  IMAD.U32 R0, RZ, RZ, UR7 ;  /* 0x00000007ff007e24 */ /* 0x000fca000f8e00ff */
[----:B------:R-:W-:-:S07]  /*8120*/  SHF.L.U32 R0, R0, 0x1f, RZ ;  /* 0x0000001f00007819 */ /* 0x000fce00000006ff */
[----:B------:R-:W-:-:S09]  /*8130*/  ULEA UR5, UR6, UR5, 0x3 ;  /* 0x0000000506057291 */ /* 0x000fd2000f8e183f */
[----:B------:R2:W3:Y:S01]  /*8140*/  SYNCS.PHASECHK.TRANS64.TRYWAIT P1, [UR5+0x30850], R0 ;  /* 0x03085000ff0075a7 */ /* 0x0004e20008020145 */
[----:B------:R-:W-:Y:S05]  /*8150*/  @!P0 BRA `(.L_x_1047) ;  /* 0x0000000000048947 */ /* 0x000fea0003800000 */
[----:B------:R-:W-:Y:S01]  /*8160*/  BPT.TRAP 0x1 ;  /* 0x000000040000795c */ /* 0x000fe20000300000 */
.L_x_1047:
[----:B---3--:R-:W-:Y:S05]  /*8170*/  @P1 BRA `(.L_x_1048) ;  /* 0x0000000000081947 */ /* 0x008fea0003800000 */
[----:B------:R-:W3:Y:S02]  /*8180*/  SYNCS.PHASECHK.TRANS64.TRYWAIT P1, [UR5+0x30850], R0 ;  /* 0x03085000ff0075a7 */ /* 0x000ee40008020145 */
[----:B---3--:R-:W-:Y:S05]  /*8190*/  @!P1 BRA `(.L_x_1049) ;  /* 0x000000b000489947 */ /* 0x008fea0003800000 */
.L_x_1048:
[----:B------:R-:W-:Y:S01]  /*81a0*/  R2UR UR7, R16 ;  /* 0x00000000100772ca */ /* 0x000fe200000e0000 */
[----:B------:R-:W-:-:S12]  /*81b0*/  WARPGROUP.ARRIVE ;  /* 0x00000000000079c5 */ /* 0x000fd80000000000 */
[----:B------:R-:W-:-:S04]  /*81c0*/  UIADD3 UR7, UR7, 0x400, URZ ;  /* 0x0000040007077890 */ /* 0x000fc8000fffe03f */
[----:B------:R-:W-:-:S04]  /*81d0*/  USHF.R.U32.HI UR7, URZ, 0x4, UR7 ;  /* 0x000000043f077899 */ /* 0x000fc80008011607 */
[----:B------:R-:W-:-:S04]  /*81e0*/  ULOP3.LUT UR7, UR7, 0x3fff, URZ, 0xc0, !UPT ;  /* 0x00003fff07077892 */ /* 0x000fc8000f8ec03f */
[----:B------:R-:W-:-:S04]  /*81f0*/  ULOP3.LUT UR7, UR7, 0x2000000, URZ, 0xfc, !UPT ;  /* 0x0200000007077892 */ /* 0x000fc8000f8efc3f */
[----:B------:R-:W-:-:S03]  /*8200*/  ULEA UR10, UR6, UR7, 0xb ;  /* 0x00000007060a7291 */ /* 0x000fc6000f8e583f */
[----:B------:R-:W-:-:S04]  /*8210*/  UMOV UR7, 0x40000040 ;  /* 0x4000004000077882 */ /* 0x000fc80000000000 */
        /* <DEDUP_REMOVED lines=23> */
.L_x_1050:
[----:B0-2---:R-:W-:Y:S01]  /*8390*/  FMNMX.FTZ R0, R152, R203, !PT ;  /* 0x000000cb98007209 */ /* 0x005fe20007810000 */
[----:B------:R-:W-:Y:S01]  /*83a0*/  ULDC UR6, c[0x0][0x988] ;  /* 0x0002620000067ab9 */ /* 0x000fe20000000800 */
[----:B------:R-:W-:Y:S01]  /*83b0*/  FMNMX.FTZ R2, R154, R202, !PT ;  /* 0x000000ca9a027209 */ /* 0x000fe20007810000 */
[----:B------:R-:W-:Y:S01]  /*83c0*/  UMOV UR10, UR6 ;  /* 0x00000006000a7c82 */ /* 0x000fe20008000000 */
[----:B-1----:R-:W-:Y:S01]  /*83d0*/  FMNMX.FTZ R3, R153, R0, !PT ;  /* 0x0000000099037209 */ /* 0x002fe20007810000 */
[----:B------:R-:W0:Y:S01]  /*83e0*/  S2UR UR7, SR_CgaCtaId ;  /* 0x00000000000779c3 */ /* 0x000e220000008800 */
        /* <DEDUP_REMOVED lines=29> */
[----:B------:R-:W-:Y:S01]  /*85c0*/  R2UR UR6, R16 ;  /* 0x00000000100672ca */ /* 0x000fe200000e0000 */
[----:B------:R-:W1:Y:S04]  /*85d0*/  SHFL.BFLY PT, R3, R0, 0x2, 0x1f ;  /* 0x0c401f0000037f89 */ /* 0x000e6800000e0000 */
[----:B------:R-:W2:Y:S08]  /*85e0*/  SHFL.BFLY PT, R185, R2, 0x2, 0x1f ;  /* 0x0c401f0002b97f89 */ /* 0x000eb000000e0000 */
[----:B------:R-:W-:-:S04]  /*85f0*/  ULEA UR6, UR4, UR6, 0x3 ;  /* 0x0000000604067291 */ /* 0x000fc8000f8e183f */
[----:B------:R-:W-:-:S04]  /*8600*/  UIADD3 UR6, UR6, 0x30840, URZ ;  /* 0x0003084006067890 */ /* 0x000fc8000fffe03f */
[----:B0-----:R-:W-:Y:S01]  /*8610*/  UPRMT UR6, UR7, 0x654, UR6 ;  /* 0x0000065407067896 */ /* 0x001fe20008000006 */
[----:B-1----:R-:W-:Y:S02]  /*8620*/  FMNMX.FTZ R184, R0, R3, !PT ;  /* 0x0000000300b87209 */ /* 0x002fe40007810000 */
[----:B--2---:R-:W-:-:S03]  /*8630*/  FMNMX.FTZ R185, R2, R185, !PT ;  /* 0x000000b902b97209 */ /* 0x004fc60007810000 */
[----:B------:R-:W0:Y:S03]  /*8640*/  SHFL.BFLY PT, R3, R184, 0x1, 0x1f ;  /* 0x0c201f00b8037f89 */ /* 0x000e2600000e0000 */
[----:B------:R-:W-:Y:S01]  /*8650*/  SYNCS.ARRIVE.TRANS64.RED.A1T0 RZ, [UR6], RZ ;  /* 0x000000ffffff79a7 */ /* 0x000fe20008100406 */
[----:B------:R-:W1:Y:S01]  /*8660*/  SHFL.BFLY PT, R186, R185, 0x1, 0x1f ;  /* 0x0c201f00b9ba7f89 */ /* 0x000e6200000e0000 */
[----:B0-----:R-:W-:Y:S02]  /*8670*/  FMNMX.FTZ R4, R184, R3, !PT ;  /* 0x00000003b8047209 */ /* 0x001fe40007810000 */
[----:B-1----:R-:W-:-:S03]  /*8680*/  FMNMX.FTZ R3, R185, R186, !PT ;  /* 0x000000bab9037209 */ /* 0x002fc60007810000 */
[C---:B------:R-:W-:Y:S01]  /*8690*/  FMUL.FTZ R189, R4.reuse, UR10 ;  /* 0x0000000a04bd7c20 */ /* 0x040fe20008410000 */
[----:B------:R-:W-:-:S03]  /*86a0*/  FADD.FTZ R186, -R4, R203 ;  /* 0x000000cb04ba7221 */ /* 0x000fc60000010100 */
[--C-:B------:R-:W-:Y:S01]  /*86b0*/  FFMA.FTZ R185, R152, UR10, -R189.reuse ;  /* 0x0000000a98b97c23 */ /* 0x100fe200080108bd */
[C---:B------:R-:W-:Y:S01]  /*86c0*/  FMUL.FTZ R152, R3.reuse, UR10 ;  /* 0x0000000a03987c20 */ /* 0x040fe20008410000 */
[----:B------:R-:W-:Y:S01]  /*86d0*/  FADD.FTZ R187, -R3, R202 ;  /* 0x000000ca03bb7221 */ /* 0x000fe20000010100 */
[----:B------:R-:W-:Y:S01]  /*86e0*/  FMUL.FTZ R186, R186, UR10 ;  /* 0x0000000ababa7c20 */ /* 0x000fe20008410000 */
[--C-:B------:R-:W-:Y:S01]  /*86f0*/  FFMA.FTZ R196, R153, UR10, -R189.reuse ;  /* 0x0000000a99c47c23 */ /* 0x100fe200080108bd */
[--C-:B------:R-:W-:Y:S01]  /*8700*/  FFMA.FTZ R197, R154, UR10, -R152.reuse ;  /* 0x0000000a9ac57c23 */ /* 0x100fe20008010898 */
[----:B------:R-:W-:Y:S01]  /*8710*/  FMUL.FTZ R187, R187, UR10 ;  /* 0x0000000abbbb7c20 */ /* 0x000fe20008410000 */
[--C-:B------:R-:W-:Y:S01]  /*8720*/  FFMA.FTZ R154, R155, UR10, -R152.reuse ;  /* 0x0000000a9b9a7c23 */ /* 0x100fe20008010898 */
[----:B------:R0:W-:Y:S01]  /*8730*/  MUFU.EX2 R0, R186 ;  /* 0x000000ba00007308 */ /* 0x0001e20000000800 */
[--C-:B------:R-:W-:Y:S01]  /*8740*/  FFMA.FTZ R198, R156, UR10, -R189.reuse ;  /* 0x0000000a9cc67c23 */ /* 0x100fe200080108bd */
        /* <DEDUP_REMOVED lines=19> */
[--C-:B0-----:R-:W-:Y:S01]  /*8880*/  FFMA.FTZ R186, R180, UR10, -R189.reuse ;  /* 0x0000000ab4ba7c23 */ /* 0x101fe200080108bd */
[----:B------:R-:W-:Y:S01]  /*8890*/  FFMA.FTZ R177, R181, UR10, -R189 ;  /* 0x0000000ab5b17c23 */ /* 0x000fe200080108bd */
[--C-:B------:R-:W-:Y:S01]  /*88a0*/  FFMA.FTZ R189, R170, UR10, -R152.reuse ;  /* 0x0000000aaabd7c23 */ /* 0x100fe20008010898 */
[----:B------:R-:W0:Y:S01]  /*88b0*/  MUFU.EX2 R197, R197 ;  /* 0x000000c500c57308 */ /* 0x000e220000000800 */
[----:B-1----:R-:W-:Y:S01]  /*88c0*/  FFMA.FTZ R155, R0, R18, R185 ;  /* 0x00000012009b7223 */ /* 0x002fe200000100b9 */
[--C-:B------:R-:W-:Y:S01]  /*88d0*/  FFMA.FTZ R162, R171, UR10, -R152.reuse ;  /* 0x0000000aaba27c23 */ /* 0x100fe20008010898 */
[--C-:B------:R-:W-:Y:S01]  /*88e0*/  FFMA.FTZ R191, R174, UR10, -R152.reuse ;  /* 0x0000000aaebf7c23 */ /* 0x100fe20008010898 */
[--C-:B------:R-:W-:Y:S01]  /*88f0*/  FFMA.FTZ R164, R175, UR10, -R152.reuse ;  /* 0x0000000aafa47c23 */ /* 0x100fe20008010898 */
[--C-:B------:R-:W-:Y:S01]  /*8900*/  FFMA.FTZ R179, R179, UR10, -R152.reuse ;  /* 0x0000000ab3b37c23 */ /* 0x100fe20008010898 */
[----:B------:R-:W-:-:S02]  /*8910*/  FFMA.FTZ R182, R182, UR10, -R152 ;  /* 0x0000000ab6b67c23 */ /* 0x000fc40008010898 */
[----:B------:R-:W1:Y:S08]  /*8920*/  MUFU.EX2 R196, R196 ;  /* 0x000000c400c47308 */ /* 0x000e700000000800 */
[----:B------:R-:W2:Y:S01]  /*8930*/  MUFU.EX2 R154, R154 ;  /* 0x0000009a009a7308 */ /* 0x000ea20000000800 */
[----:B0-----:R-:W-:-:S07]  /*8940*/  FFMA.FTZ R9, R2, R9, R197 ;  /* 0x0000000902097223 */ /* 0x001fce00000100c5 */
        /* <DEDUP_REMOVED lines=62> */
.L_x_1051:
[----:B------:R-:W0:Y:S01]  /*8d30*/  S2UR UR7, SR_CgaCtaId ;  /* 0x00000000000779c3 */ /* 0x000e220000008800 */
[----:B------:R-:W-:Y:S01]  /*8d40*/  R2UR UR6, R205 ;  /* 0x00000000cd0672ca */ /* 0x000fe200000e0000 */
[----:B------:R-:W-:Y:S01]  /*8d50*/  UIADD3 UR5, UR5, 0x30860, URZ ;  /* 0x0003086005057890 */ /* 0x000fe2000fffe03f */
[----:B------:R-:W-:Y:S01]  /*8d60*/  F2FP.BF16.F32.PACK_AB R196, R196, R185 ;  /* 0x000000b9c4c4723e */ /* 0x000fe200000010ff */
[----:B------:R-:W-:Y:S01]  /*8d70*/  IMAD.MOV.U32 R203, RZ, RZ, R4 ;  /* 0x000000ffffcb7224 */ /* 0x000fe200078e0004 */
[----:B------:R-:W-:Y:S02]  /*8d80*/  F2FP.BF16.F32.PACK_AB R197, R154, R197 ;  /* 0x000000c59ac5723e */ /* 0x000fe400000010ff */
[----:B------:R-:W-:Y:S02]  /*8d90*/  F2FP.BF16.F32.PACK_AB R198, R153, R198 ;  /* 0x000000c699c6723e */ /* 0x000fe400000010ff */
[----:B------:R-:W-:Y:S02]  /*8da0*/  F2FP.BF16.F32.PACK_AB R199, R156, R199 ;  /* 0x000000c79cc7723e */ /* 0x000fe400000010ff */
[----:B------:R-:W-:-:S02]  /*8db0*/  F2FP.BF16.F32.PACK_AB R192, R157, R192 ;  /* 0x000000c09dc0723e */ /* 0x000fc400000010ff */
[----:B------:R-:W-:Y:S02]  /*8dc0*/  F2FP.BF16.F32.PACK_AB R193, R158, R193 ;  /* 0x000000c19ec1723e */ /* 0x000fe400000010ff */
[C---:B------:R-:W-:Y:S01]  /*8dd0*/  ISETP.GT.AND P1, PT, R20.reuse, UR6, PT ;  /* 0x0000000614007c0c */ /* 0x040fe2000bf24270 */
[----:B------:R-:W-:Y:S01]  /*8de0*/  UMOV UR6, UR4 ;  /* 0x0000000400067c82 */ /* 0x000fe20008000000 */
[----:B------:R-:W-:Y:S01]  /*8df0*/  F2FP.BF16.F32.PACK_AB R194, R161, R194 ;  /* 0x000000c2a1c2723e */ /* 0x000fe200000010ff */
[----:B------:R-:W-:Y:S01]  /*8e00*/  VIADD R20, R20, 0xffffffff ;  /* 0xffffffff14147836 */ /* 0x000fe20000000000 */
[----:B------:R-:W-:Y:S02]  /*8e10*/  F2FP.BF16.F32.PACK_AB R195, R160, R195 ;  /* 0x000000c3a0c3723e */ /* 0x000fe400000010ff */
[----:B------:R-:W-:Y:S02]  /*8e20*/  F2FP.BF16.F32.PACK_AB R188, R165, R188 ;  /* 0x000000bca5bc723e */ /* 0x000fe400000010ff */
[----:B------:R-:W-:Y:S01]  /*8e30*/  F2FP.BF16.F32.PACK_AB R189, R162, R189 ;  /* 0x000000bda2bd723e */ /* 0x000fe200000010ff */
[----:B0-----:R-:W-:Y:S01]  /*8e40*/  UPRMT UR5, UR7, 0x654, UR5 ;  /* 0x0000065407057896 */ /* 0x001fe20008000005 */
[----:B------:R-:W-:-:S02]  /*8e50*/  R2UR UR7, R5 ;  /* 0x00000000050772ca */ /* 0x000fc400000e0000 */
[----:B------:R-:W-:Y:S02]  /*8e60*/  F2FP.BF16.F32.PACK_AB R190, R169, R190 ;  /* 0x000000bea9be723e */ /* 0x000fe400000010ff */
[----:B------:R-:W-:Y:S02]  /*8e70*/  F2FP.BF16.F32.PACK_AB R191, R164, R191 ;  /* 0x000000bfa4bf723e */ /* 0x000fe400000010ff */
[----:B------:R-:W-:Y:S02]  /*8e80*/  F2FP.BF16.F32.PACK_AB R184, R173, R184 ;  /* 0x000000b8adb8723e */ /* 0x000fe400000010ff */
[----:B------:R-:W-:Y:S01]  /*8e90*/  SYNCS.ARRIVE.TRANS64.RED.A1T0 RZ, [UR5], RZ ;  /* 0x000000ffffff79a7 */ /* 0x000fe20008100405 */
[----:B------:R-:W-:Y:S02]  /*8ea0*/  F2FP.BF16.F32.PACK_AB R185, R179, R155 ;  /* 0x0000009bb3b9723e */ /* 0x000fe400000010ff */
[----:B------:R-:W-:Y:S02]  /*8eb0*/  F2FP.BF16.F32.PACK_AB R186, R177, R186 ;  /* 0x000000bab1ba723e */ /* 0x000fe400000010ff */
[----:B------:R-:W-:-:S02]  /*8ec0*/  F2FP.BF16.F32.PACK_AB R187, R152, R187 ;  /* 0x000000bb98bb723e */ /* 0x000fc400000010ff */
[----:B------:R-:W-:Y:S01]  /*8ed0*/  MOV R202, R3 ;  /* 0x0000000300ca7202 */ /* 0x000fe20000000f00 */
[----:B------:R-:W-:Y:S06]  /*8ee0*/  @P1 BRA `(.L_x_1052) ;  /* 0xffffffe000c81947 */ /* 0x000fec000383ffff */
[----:B------:R-:W-:-:S07]  /*8ef0*/  IMAD.MOV.U32 R204, RZ, RZ, R20 ;  /* 0x000000ffffcc7224 */ /* 0x000fce00078e0014 */
.L_x_1041:
[----:B------:R-:W-:-:S13]  /*8f00*/  R2UR UR5, R201 ;  /* 0x00000000c90572ca */ /* 0x000fda00000e0000 */
[----:B------:R-:W-:-:S13]  /*8f10*/  ISETP.GE.AND P1, PT, R204, UR5, PT ;  /* 0x00000005cc007c0c */ /* 0x000fda000bf26270 */
[----:B------:R-:W-:Y:S05]  /*8f20*/  @!P1 BRA `(.L_x_1053) ;  /* 0x00000028004c9947 */ /* 0x000fea0003800000 */
[----:B------:R-:W-:Y:S01]  /*8f30*/  R2UR UR5, R5 ;  /* 0x00000000050572ca */ /* 0x000fe200000e0000 */
[----:B------:R-:W-:Y:S01]  /*8f40*/  IMAD.MOV.U32 R202, RZ, RZ, R3 ;  /* 0x000000ffffca7224 */ /* 0x000fe200078e0003 */
[----:B------:R-:W-:Y:S01]  /*8f50*/  UMOV UR6, UR4 ;  /* 0x0000000400067c82 */ /* 0x000fe20008000000 */
[----:B------:R-:W-:-:S10]  /*8f60*/  IMAD.MOV.U32 R20, RZ, RZ, R4 ;  /* 0x000000ffff147224 */ /* 0x000fd400078e0004 */
[----:B------:R-:W-:-:S07]  /*8f70*/  IMAD.U32 R203, RZ, RZ, UR5 ;  /* 0x00000005ffcb7e24 */ /* 0x000fce000f8e00ff */
.L_x_1072:
[----:B------:R-:W-:Y:S01]  /*8f80*/  R2UR UR7, R203 ;  /* 0x00000000cb0772ca */ /* 0x000fe200000e0000 */
[----:B------:R-:W-:-:S04]  /*8f90*/  UIADD3 UR4, UR6, 0x1, URZ ;  /* 0x0000000106047890 */ /* 0x000fc8000fffe03f */
[----:B------:R-:W-:-:S04]  /*8fa0*/  UISETP.NE.AND UP0, UPT, UR4, 0x2, UPT ;  /* 0x000000020400788c */ /* 0x000fc8000bf05270 */
[----:B------:R-:W-:Y:S02]  /*8fb0*/  USEL UR5, URZ, 0x1, UP0 ;  /* 0x000000013f057887 */ /* 0x000fe40008000000 */
[----:B------:R-:W-:Y:S02]  /*8fc0*/  USEL UR4, UR4, URZ, UP0 ;  /* 0x0000003f04047287 */ /* 0x000fe40008000000 */
[----:B------:R-:W-:-:S06]  /*8fd0*/  ULOP3.LUT UR5, UR7, UR5, URZ, 0x3c, !UPT ;  /* 0x0000000507057292 */ /* 0x000fcc000f8e3c3f */
[----:B------:R-:W-:Y:S01]  /*8fe0*/  MOV R5, UR5 ;  /* 0x0000000500057c02 */ /* 0x000fe20008000f00 */
[----:B------:R-:W-:Y:S06]  /*8ff0*/  @!P0 BRA `(.L_x_1054) ;  /* 0x0000000000048947 */ /* 0x000fec0003800000 */
[----:B------:R-:W-:Y:S01]  /*9000*/  BPT.TRAP 0x1 ;  /* 0x000000040000795c */ /* 0x000fe20000300000 */
.L_x_1054:
        /* <DEDUP_REMOVED lines=8> */
.L_x_1055:
[----:B-1----:R-:W-:Y:S05]  /*9090*/  @P1 BRA `(.L_x_1056) ;  /* 0x0000000000081947 */ /* 0x002fea0003800000 */
[----:B------:R-:W1:Y:S02]  /*90a0*/  SYNCS.PHASECHK.TRANS64.TRYWAIT P1, [UR7+0x30830], R3 ;  /* 0x03083003ff0075a7 */ /* 0x000e640008020147 */
[----:B-1----:R-:W-:Y:S05]  /*90b0*/  @!P1 BRA `(.L_x_1057) ;  /* 0x000000a000989947 */ /* 0x002fea0003800000 */
.L_x_1056:
        /* <DEDUP_REMOVED lines=220> */
.L_x_1058:
[----:B------:R-:W-:Y:S02]  /*9e80*/  R2UR UR5, R16 ;  /* 0x00000000100572ca */ /* 0x000fe400000e0000 */
[----:B------:R-:W-:-:S11]  /*9e90*/  R2UR UR10, R203 ;  /* 0x00000000cb0a72ca */ /* 0x000fd600000e0000 */
[----:B------:R-:W-:Y:S02]  /*9ea0*/  ULEA UR5, UR6, UR5, 0x3 ;  /* 0x0000000506057291 */ /* 0x000fe4000f8e183f */
[----:B------:R-:W-:-:S05]  /*9eb0*/  IMAD.U32 R0, RZ, RZ, UR10 ;  /* 0x0000000aff007e24 */ /* 0x000fca000f8e00ff */
[----:B------:R-:W-:-:S04]  /*9ec0*/  SHF.L.U32 R0, R0, 0x1f, RZ ;  /* 0x0000001f00007819 */ /* 0x000fc800000006ff */
[----:B------:R2:W3:Y:S01]  /*9ed0*/  SYNCS.PHASECHK.TRANS64.TRYWAIT P1, [UR5+0x30850], R0 ;  /* 0x03085000ff0075a7 */ /* 0x0004e20008020145 */
[----:B------:R-:W-:Y:S05]  /*9ee0*/  @!P0 BRA `(.L_x_1059) ;  /* 0x0000000000048947 */ /* 0x000fea0003800000 */
[----:B------:R-:W-:Y:S01]  /*9ef0*/  BPT.TRAP 0x1 ;  /* 0x000000040000795c */ /* 0x000fe20000300000 */
.L_x_1059:
[----:B---3--:R-:W-:Y:S05]  /*9f00*/  @P1 BRA `(.L_x_1060) ;  /* 0x0000000000081947 */ /* 0x008fea0003800000 */
[----:B------:R-:W3:Y:S02]  /*9f10*/  SYNCS.PHASECHK.TRANS64.TRYWAIT P1, [UR5+0x30850], R0 ;  /* 0x03085000ff0075a7 */ /* 0x000ee40008020145 */
[----:B---3--:R-:W-:Y:S05]  /*9f20*/  @!P1 BRA `(.L_x_1061) ;  /* 0x0000009400149947 */ /* 0x008fea0003800000 */
.L_x_1060:
        /* <DEDUP_REMOVED lines=31> */
.L_x_1062:
[----:B------:R-:W-:Y:S01]  /*a120*/  R2UR UR11, R23 ;  /* 0x00000000170b72ca */ /* 0x000fe200000e0000 */
[----:B0-2---:R-:W-:Y:S01]  /*a130*/  IMAD.MOV.U32 R0, RZ, RZ, R19 ;  /* 0x000000ffff007224 */ /* 0x005fe200078e0013 */
[----:B------:R-:W-:Y:S01]  /*a140*/  R2UR UR6, R22 ;  /* 0x00000000160672ca */ /* 0x000fe200000e0000 */
[----:B-1----:R-:W-:Y:S01]  /*a150*/  IMAD.SHL.U32 R4, R204, 0x40, RZ ;  /* 0x00000040cc047824 */ /* 0x002fe200078e00ff */
[----:B------:R-:W-:Y:S01]  /*a160*/  R2UR UR10, R200 ;  /* 0x00000000c80a72ca */ /* 0x000fe200000e0000 */
[----:B------:R-:W-:Y:S01]  /*a170*/  UIADD3 UR7, UR7, 0x30840, URZ ;  /* 0x0003084007077890 */ /* 0x000fe2000fffe03f */
[----:B------:R-:W-:Y:S02]  /*a180*/  ULDC UR15, c[0x0][0x2f0] ;  /* 0x0000bc00000f7ab9 */ /* 0x000fe40000000800 */
[----:B------:R-:W-:Y:S01]  /*a190*/  IADD3 R3, -R4, 0x1, RZ ;  /* 0x0000000104037810 */ /* 0x000fe20007ffe1ff */
[----:B------:R-:W-:-:S04]  /*a1a0*/  ULDC UR14, c[0x0][0x288] ;  /* 0x0000a200000e7ab9 */ /* 0x000fc80000000800 */
[----:B------:R-:W-:Y:S01]  /*a1b0*/  UISETP.NE.AND UP1, UPT, UR11, URZ, UPT ;  /* 0x0000003f0b00728c */ /* 0x000fe2000bf25270 */
[----:B------:R-:W0:Y:S01]  /*a1c0*/  S2UR UR11, SR_CgaCtaId ;  /* 0x00000000000b79c3 */ /* 0x000e220000008800 */
[----:B------:R-:W-:-:S04]  /*a1d0*/  UISETP.NE.AND UP0, UPT, UR6, URZ, UPT ;  /* 0x0000003f0600728c */ /* 0x000fc8000bf05270 */
[----:B------:R-:W-:Y:S02]  /*a1e0*/  PLOP3.LUT P1, PT, PT, PT, UP1, 0x80, 0x0 ;  /* 0x000000000000781c */ /* 0x000fe40003f2f018 */
[----:B------:R-:W-:-:S03]  /*a1f0*/  PLOP3.LUT P2, PT, PT, PT, UP1, 0x80, 0x0 ;  /* 0x000000000000781c */ /* 0x000fc60003f4f018 */
[----:B------:R-:W-:-:S08]  /*a200*/  @UP1 ULDC UR6, c[0x0][0x44c] ;  /* 0x0001130000061ab9 */ /* 0x000fd00000000800 */
[----:B------:R-:W-:Y:S01]  /*a210*/  @P1 IMAD.HI.U32 R2, R19, UR6, RZ ;  /* 0x0000000613021c27 */ /* 0x000fe2000f8e00ff */
[----:B------:R-:W-:Y:S01]  /*a220*/  @UP1 ULDC UR6, c[0x0][0x450] ;  /* 0x0001140000061ab9 */ /* 0x000fe20000000800 */
[----:B------:R-:W-:-:S03]  /*a230*/  PLOP3.LUT P1, PT, PT, PT, UP0, 0x40, 0x0 ;  /* 0x000000000000781c */ /* 0x000fc60003f2e808 */
[----:B------:R-:W-:Y:S01]  /*a240*/  @P2 SHF.R.U32.HI R0, RZ, UR6, R2 ;  /* 0x00000006ff002c19 */ /* 0x000fe20008011602 */
[----:B------:R-:W-:Y:S01]  /*a250*/  IMAD R2, R8, -0x2, R3 ;  /* 0xfffffffe08027824 */ /* 0x000fe200078e0203 */
[----:B0-----:R-:W-:-:S03]  /*a260*/  UPRMT UR7, UR11, 0x654, UR7 ;  /* 0x000006540b077896 */ /* 0x001fc60008000007 */
[----:B------:R-:W0:Y:S01]  /*a270*/  SHFL.IDX PT, R184, R0, RZ, 0x1c1f ;  /* 0x001c1fff00b87589 */ /* 0x000e2200000e0000 */
[----:B------:R-:W-:Y:S01]  /*a280*/  IMAD R2, R17, UR15, R2 ;  /* 0x0000000f11027c24 */ /* 0x000fe2000f8e0202 */
[----:B------:R-:W-:-:S03]  /*a290*/  ULDC UR11, c[0x0][0x9e0] ;  /* 0x00027800000b7ab9 */ /* 0x000fc60000000800 */
[----:B------:R-:W-:Y:S01]  /*a2a0*/  VIADD R2, R2, -UR14 ;  /* 0x8000000e02027c36 */ /* 0x000fe20008000000 */
[----:B------:R-:W-:Y:S03]  /*a2b0*/  SYNCS.ARRIVE.TRANS64.RED.A1T0 RZ, [UR7], RZ ;  /* 0x000000ffffff79a7 */ /* 0x000fe60008100407 */
[C---:B------:R-:W-:Y:S01]  /*a2c0*/  VIADD R187, R2.reuse, UR10 ;  /* 0x0000000a02bb7c36 */ /* 0x040fe20008000000 */
[----:B------:R-:W-:-:S05]  /*a2d0*/  IADD3 R186, R2, UR11, RZ ;  /* 0x0000000b02ba7c10 */ /* 0x000fca000fffe0ff */
[--C-:B0-----:R-:W-:Y:S02]  /*a2e0*/  IMAD.IADD R2, R186, 0x1, R184.reuse ;  /* 0x00000001ba027824 */ /* 0x101fe400078e02b8 */
[----:B------:R-:W-:Y:S01]  /*a2f0*/  IMAD.IADD R3, R187, 0x1, R184 ;  /* 0x00000001bb037824 */ /* 0x000fe200078e02b8 */
[----:B------:R-:W-:Y:S06]  /*a300*/  @P1 BRA `(.L_x_1063) ;  /* 0x00000000006c1947 */ /* 0x000fec0003800000 */
[----:B------:R-:W-:Y:S01]  /*a310*/  ULDC UR7, c[0x0][0x2f0] ;  /* 0x0000bc0000077ab9 */ /* 0x000fe20000000800 */
[----:B------:R-:W-:Y:S01]  /*a320*/  ULDC UR6, c[0x0][0x288] ;  /* 0x0000a20000067ab9 */ /* 0x000fe20000000800 */
[----:B------:R-:W-:Y:S01]  /*a330*/  IMAD R184, R17, UR7, R184 ;  /* 0x0000000711b87c24 */ /* 0x000fe2000f8e02b8 */
[----:B------:R-:W-:Y:S03]  /*a340*/  BSSY B0, `(.L_x_1064) ;  /* 0x0000013000007945 */ /* 0x000fe60003800000 */
[----:B------:R-:W-:-:S05]  /*a350*/  VIADD R185, R184, -UR6 ;  /* 0x80000006b8b97c36 */ /* 0x000fca0008000000 */
        /* <DEDUP_REMOVED lines=11> */
.L_x_1065:
[----:B------:R-:W-:Y:S02]  /*a410*/  ULDC UR6, c[0x0][0x9e4] ;  /* 0x0002790000067ab9 */ /* 0x000fe40000000800 */
[----:B------:R-:W-:-:S04]  /*a420*/  MOV R188, UR6 ;  /* 0x0000000600bc7c02 */ /* 0x000fc80008000f00 */
[----:B------:R-:W-:-:S13]  /*a430*/  ISETP.NE.AND P1, PT, R188, 0x1, PT ;  /* 0x00000001bc00780c */ /* 0x000fda0003f25270 */
[----:B------:R-:W0:Y:S02]  /*a440*/  @P1 LDC.64 R190, c[0x0][0x9e8] ;  /* 0x00027a00ffbe1b82 */ /* 0x000e240000000a00 */
[----:B0-----:R-:W-:-:S05]  /*a450*/  @P1 IMAD.HI.U32 R184, R185, R190, RZ ;  /* 0x000000beb9b81227 */ /* 0x001fca00078e00ff */
[----:B------:R-:W-:-:S07]  /*a460*/  @P1 SHF.R.U32.HI R185, RZ, R191, R184 ;  /* 0x000000bfffb91219 */ /* 0x000fce00000116b8 */
.L_x_1066:
[----:B------:R-:W-:Y:S05]  /*a470*/  BSYNC B0 ;  /* 0x0000000000007941 */ /* 0x000fea0003800000 */
.L_x_1064:
[----:B------:R-:W-:-:S04]  /*a480*/  IMAD R185, R185, R188, -R4 ;  /* 0x000000bcb9b97224 */ /* 0x000fc800078e0a04 */
[----:B------:R-:W-:-:S05]  /*a490*/  IMAD R185, R8, -0x2, R185 ;  /* 0xfffffffe08b97824 */ /* 0x000fca00078e02b9 */
[----:B------:R-:W-:Y:S02]  /*a4a0*/  VIADDMNMX R2, R185, R188, R2, PT ;  /* 0x000000bcb9027246 */ /* 0x000fe40003800102 */
[----:B------:R-:W-:-:S07]  /*a4b0*/  VIMNMX R3, R3, R185, !PT ;  /* 0x000000b903037248 */ /* 0x000fce0007fe0100 */
.L_x_1063:
        /* <DEDUP_REMOVED lines=72> */
.L_x_1069:
[----:B------:R-:W-:Y:S02]  /*a940*/  ULDC UR6, c[0x0][0x9e4] ;  /* 0x0002790000067ab9 */ /* 0x000fe40000000800 */
[----:B------:R-:W-:-:S04]  /*a950*/  MOV R184, UR6 ;  /* 0x0000000600b87c02 */ /* 0x000fc80008000f00 */
[----:B------:R-:W-:-:S13]  /*a960*/  ISETP.NE.AND P2, PT, R184, 0x1, PT ;  /* 0x00000001b800780c */ /* 0x000fda0003f45270 */
[----:B------:R-:W0:Y:S02]  /*a970*/  @P2 LDC.64 R2, c[0x0][0x9e8] ;  /* 0x00027a00ff022b82 */ /* 0x000e240000000a00 */
[----:B0-----:R-:W-:-:S05]  /*a980*/  @P2 IMAD.HI.U32 R2, R187, R2, RZ ;  /* 0x00000002bb022227 */ /* 0x001fca00078e00ff */
[----:B------:R-:W-:-:S07]  /*a990*/  @P2 SHF.R.U32.HI R187, RZ, R3, R2 ;  /* 0x00000003ffbb2219 */ /* 0x000fce0000011602 */
.L_x_1070:
[----:B------:R-:W-:Y:S05]  /*a9a0*/  BSYNC B0 ;  /* 0x0000000000007941 */ /* 0x000fea0003800000 */
.L_x_1068:
[----:B------:R-:W-:-:S04]  /*a9b0*/  IMAD R187, R187, R184, -R4 ;  /* 0x000000b8bbbb7224 */ /* 0x000fc800078e0a04 */
[----:B------:R-:W-:-:S05]  /*a9c0*/  IMAD R187, R8, -0x2, R187 ;  /* 0xfffffffe08bb7824 */ /* 0x000fca00078e02bb */
[----:B------:R-:W-:Y:S02]  /*a9d0*/  VIADDMNMX R0, R187, R184, R0, PT ;  /* 0x000000b8bb007246 */ /* 0x000fe40003800100 */
[----:B------:R-:W-:-:S07]  /*a9e0*/  VIMNMX R152, R152, R187, !PT ;  /* 0x000000bb98987248 */ /* 0x000fce0007fe0100 */
.L_x_1067:
        /* <DEDUP_REMOVED lines=119> */
[C---:B------:R-:W-:Y:S01]  /*b160*/  FSETP.NEU.FTZ.AND P1, PT, R3.reuse, -INF , PT ;  /* 0xff8000000300780b */ /* 0x040fe20003f3d000 */
[----:B------:R-:W-:Y:S01]  /*b170*/  FMUL.FTZ R20, R3, UR10 ;  /* 0x0000000a03147c20 */ /* 0x000fe20008410000 */
[----:B------:R-:W-:Y:S01]  /*b180*/  FMUL.FTZ R0, R0, UR10 ;  /* 0x0000000a00007c20 */ /* 0x000fe20008410000 */
[----:B------:R-:W-:Y:S03]  /*b190*/  MUFU.EX2 R177, R2 ;  /* 0x0000000200b17308 */ /* 0x000fe60000000800 */
[----:B------:R-:W-:-:S05]  /*b1a0*/  FSEL R20, R20, RZ, P1 ;  /* 0x000000ff14147208 */ /* 0x000fca0000800000 */
[--C-:B------:R-:W-:Y:S01]  /*b1b0*/  FFMA.FTZ R152, R155, UR10, -R20.reuse ;  /* 0x0000000a9b987c23 */ /* 0x100fe20008010814 */
[----:B------:R-:W-:Y:S01]  /*b1c0*/  FSEL R155, R3, RZ, P1 ;  /* 0x000000ff039b7208 */ /* 0x000fe20000800000 */
[--C-:B------:R-:W-:Y:S01]  /*b1d0*/  FFMA.FTZ R197, R187, UR10, -R20.reuse ;  /* 0x0000000abbc57c23 */ /* 0x100fe20008010814 */
[----:B------:R-:W0:Y:S01]  /*b1e0*/  MUFU.EX2 R0, R0 ;  /* 0x0000000000007308 */ /* 0x000e220000000800 */
[--C-:B------:R-:W-:Y:S01]  /*b1f0*/  FFMA.FTZ R199, R158, UR10, -R20.reuse ;  /* 0x0000000a9ec77c23 */ /* 0x100fe20008010814 */
[----:B------:R-:W-:Y:S01]  /*b200*/  FFMA.FTZ R156, R159, UR10, -R20 ;  /* 0x0000000a9f9c7c23 */ /* 0x000fe20008010814 */
[----:B------:R-:W-:Y:S01]  /*b210*/  FADD.FTZ R155, -R155, R202 ;  /* 0x000000ca9b9b7221 */ /* 0x000fe20000010100 */
[--C-:B------:R-:W-:Y:S01]  /*b220*/  FFMA.FTZ R193, R162, UR10, -R20.reuse ;  /* 0x0000000aa2c17c23 */ /* 0x100fe20008010814 */
[--C-:B------:R-:W-:Y:S01]  /*b230*/  FFMA.FTZ R158, R163, UR10, -R20.reuse ;  /* 0x0000000aa39e7c23 */ /* 0x100fe20008010814 */
[--C-:B------:R-:W-:Y:S01]  /*b240*/  FFMA.FTZ R195, R166, UR10, -R20.reuse ;  /* 0x0000000aa6c37c23 */ /* 0x100fe20008010814 */
[----:B------:R-:W-:Y:S01]  /*b250*/  FMUL.FTZ R155, R155, UR10 ;  /* 0x0000000a9b9b7c20 */ /* 0x000fe20008410000 */
        /* <DEDUP_REMOVED lines=8> */
[----:B------:R1:W2:Y:S01]  /*b2e0*/  MUFU.EX2 R2, R155 ;  /* 0x0000009b00027308 */ /* 0x0002a20000000800 */
[----:B0-----:R-:W-:Y:S01]  /*b2f0*/  FFMA.FTZ R159, R0, R18, R171 ;  /* 0x00000012009f7223 */ /* 0x001fe200000100ab */
[--C-:B------:R-:W-:Y:S01]  /*b300*/  FFMA.FTZ R182, R182, UR10, -R20.reuse ;  /* 0x0000000ab6b67c23 */ /* 0x100fe20008010814 */
[----:B------:R-:W-:-:S02]  /*b310*/  FFMA.FTZ R20, R183, UR10, -R20 ;  /* 0x0000000ab7147c23 */ /* 0x000fc40008010814 */
[----:B------:R-:W-:-:S03]  /*b320*/  FADD.FTZ R159, R196, R159 ;  /* 0x0000009fc49f7221 */ /* 0x000fc60000010000 */
[----:B------:R-:W0:Y:S01]  /*b330*/  MUFU.EX2 R152, R152 ;  /* 0x0000009800987308 */ /* 0x000e220000000800 */
[----:B------:R-:W-:-:S04]  /*b340*/  FADD.FTZ R164, R198, R159 ;  /* 0x0000009fc6a47221 */ /* 0x000fc80000010000 */
[----:B-1----:R-:W-:-:S03]  /*b350*/  FADD.FTZ R155, R153, R164 ;  /* 0x000000a4999b7221 */ /* 0x002fc60000010000 */
[----:B------:R-:W1:Y:S01]  /*b360*/  MUFU.EX2 R199, R199 ;  /* 0x000000c700c77308 */ /* 0x000e620000000800 */
[----:B--2---:R-:W-:Y:S01]  /*b370*/  FFMA.FTZ R9, R2, R9, R197 ;  /* 0x0000000902097223 */ /* 0x004fe200000100c5 */
[----:B------:R-:W-:-:S04]  /*b380*/  FADD.FTZ R164, R192, R155 ;  /* 0x0000009bc0a47221 */ /* 0x000fc80000010000 */
[----:B------:R-:W-:Y:S02]  /*b390*/  FADD.FTZ R155, R157, R164 ;  /* 0x000000a49d9b7221 */ /* 0x000fe40000010000 */
[----:B------:R-:W2:Y:S01]  /*b3a0*/  MUFU.EX2 R156, R156 ;  /* 0x0000009c009c7308 */ /* 0x000ea20000000800 */
[----:B0-----:R-:W-:Y:S01]  /*b3b0*/  FADD.FTZ R18, R152, R9 ;  /* 0x0000000998127221 */ /* 0x001fe20000010000 */
[----:B------:R-:W-:-:S04]  /*b3c0*/  FADD.FTZ R164, R194, R155 ;  /* 0x0000009bc2a47221 */ /* 0x000fc80000010000 */
[----:B------:R-:W-:Y:S02]  /*b3d0*/  FADD.FTZ R155, R161, R164 ;  /* 0x000000a4a19b7221 */ /* 0x000fe40000010000 */
        /* <DEDUP_REMOVED lines=37> */
[----:B-1----:R-:W-:-:S04]  /*b630*/  FADD.FTZ R18, R186, R155 ;  /* 0x0000009bba127221 */ /* 0x002fc80000010000 */
[----:B------:R-:W-:Y:S01]  /*b640*/  FADD.FTZ R18, R177, R18 ;  /* 0x00000012b1127221 */ /* 0x000fe20000010000 */
[----:B--2---:R-:W-:-:S04]  /*b650*/  FADD.FTZ R9, R182, R9 ;  /* 0x00000009b6097221 */ /* 0x004fc80000010000 */
[----:B0-----:R-:W-:Y:S01]  /*b660*/  FADD.FTZ R9, R20, R9 ;  /* 0x0000000914097221 */ /* 0x001fe20000010000 */
[----:B------:R-:W-:Y:S06]  /*b670*/  @!P0 BRA `(.L_x_1071) ;  /* 0x0000000000048947 */ /* 0x000fec0003800000 */
[----:B------:R-:W-:Y:S01]  /*b680*/  BPT.TRAP 0x1 ;  /* 0x000000040000795c */ /* 0x000fe20000300000 */
.L_x_1071:
        /* <DEDUP_REMOVED lines=13> */
[----:B------:R-:W-:Y:S01]  /*b760*/  F2FP.BF16.F32.PACK_AB R193, R158, R193 ;  /* 0x000000c19ec1723e */ /* 0x000fe200000010ff */
[----:B------:R-:W-:Y:S01]  /*b770*/  VIADD R204, R204, 0xffffffff ;  /* 0xffffffffcccc7836 */ /* 0x000fe20000000000 */
        /* <DEDUP_REMOVED lines=11> */
[----:B------:R-:W-:-:S07]  /*b830*/  F2FP.BF16.F32.PACK_AB R186, R177, R186 ;  /* 0x000000bab1ba723e */ /* 0x000fce00000010ff */
[----:B------:R-:W-:Y:S01]  /*b840*/  IMAD.U32 R203, RZ, RZ, UR5 ;  /* 0x00000005ffcb7e24 */ /* 0x000fe2000f8e00ff */
[----:B------:R-:W-:Y:S06]  /*b850*/  @P1 BRA `(.L_x_1072) ;  /* 0xffffffd400c81947 */ /* 0x000fec000383ffff */
.L_x_1053:
        /* <DEDUP_REMOVED lines=131> */
.L_x_1073:
        /* <DEDUP_REMOVED lines=8> */
.L_x_1074:
[----:B-1----:R-:W-:Y:S05]  /*c110*/  @P1 BRA `(.L_x_1075) ;  /* 0x0000000000081947 */ /* 0x002fea0003800000 */
[----:B------:R-:W1:Y:S02]  /*c120*/  SYNCS.PHASECHK.TRANS64.TRYWAIT P1, [UR5+0x30850], R0 ;  /* 0x03085000ff0075a7 */ /* 0x000e640008020145 */
[----:B-1----:R-:W-:Y:S05]  /*c130*/  @!P1 BRA `(.L_x_1076) ;  /* 0x0000007000a89947 */ /* 0x002fea0003800000 */
.L_x_1075:
[----:B------:R-:W-:Y:S01]  /*c140*/  R2UR UR6, R16 ;  /* 0x00000000100672ca */ /* 0x000fe200000e0000 */
[----:B------:R-:W-:Y:S01]  /*c150*/  WARPGROUP.ARRIVE ;  /* 0x00000000000079c5 */ /* 0x000fe20000000000 */
[----:B------:R-:W-:Y:S01]  /*c160*/  UMOV UR7, 0x40000040 ;  /* 0x4000004000077882 */ /* 0x000fe20000000000 */
[----:B-1----:R-:W0:Y:S01]  /*c170*/  SHFL.BFLY PT, R5, R18, 0x2, 0x1f ;  /* 0x0c401f0012057f89 */ /* 0x002e2200000e0000 */
[----:B------:R-:W-:-:S03]  /*c180*/  IMAD.MOV.U32 R6, RZ, RZ, RZ ;  /* 0x000000ffff067224 */ /* 0x000fc600078e00ff */
[----:B------:R-:W1:Y:S06]  /*c190*/  SHFL.BFLY PT, R2, R9, 0x2, 0x1f ;  /* 0x0c401f0009027f89 */ /* 0x000e6c00000e0000 */
[----:B------:R-:W-:-:S04]  /*c1a0*/  UIADD3 UR6, UR6, 0x400, URZ ;  /* 0x0000040006067890 */ /* 0x000fc8000fffe03f */
[----:B------:R-:W-:-:S04]  /*c1b0*/  USHF.R.U32.HI UR6, URZ, 0x4, UR6 ;  /* 0x000000043f067899 */ /* 0x000fc80008011606 */
[----:B------:R-:W-:-:S04]  /*c1c0*/  ULOP3.LUT UR6, UR6, 0x3fff, URZ, 0xc0, !UPT ;  /* 0x00003fff06067892 */ /* 0x000fc8000f8ec03f */
[----:B------:R-:W-:Y:S01]  /*c1d0*/  ULOP3.LUT UR6, UR6, 0x2000000, URZ, 0xfc, !UPT ;  /* 0x0200000006067892 */ /* 0x000fe2000f8efc3f */
[----:B0-----:R-:W-:-:S03]  /*c1e0*/  FADD.FTZ R0, R5, R18 ;  /* 0x0000001205007221 */ /* 0x001fc60000010000 */
[----:B------:R-:W-:Y:S01]  /*c1f0*/  ULEA UR4, UR4, UR6, 0xb ;  /* 0x0000000604047291 */ /* 0x000fe2000f8e583f */
[----:B-1----:R-:W-:Y:S01]  /*c200*/  FADD.FTZ R2, R2, R9 ;  /* 0x0000000902027221 */ /* 0x002fe20000010000 */
[----:B------:R-:W0:Y:S01]  /*c210*/  SHFL.BFLY PT, R5, R0, 0x1, 0x1f ;  /* 0x0c201f0000057f89 */ /* 0x000e2200000e0000 */
[----:B------:R-:W-:-:S04]  /*c220*/  IMAD.U32 R9, RZ, RZ, UR10 ;  /* 0x0000000aff097e24 */ /* 0x000fc8000f8e00ff */
[----:B------:R-:W-:Y:S01]  /*c230*/  UMOV UR6, UR4 ;  /* 0x0000000400067c82 */ /* 0x000fe20008000000 */
[----:B------:R-:W1:Y:S01]  /*c240*/  SHFL.BFLY PT, R7, R2, 0x1, 0x1f ;  /* 0x0c201f0002077f89 */ /* 0x000e6200000e0000 */
[----:B------:R-:W-:Y:S01]  /*c250*/  HGMMA.64x256x16.F32.BF16 R24, R196, gdesc[UR4].tnspB, R24, gsb0 ;  /* 0x43e00004c4187df0 */ /* 0x000fe20008001818 */
[----:B------:R-:W-:Y:S01]  /*c260*/  UIADD3 UR6, UR4, 0x80, URZ ;  /* 0x0000008004067890 */ /* 0x000fe2000fffe03f */
[----:B------:R-:W-:Y:S01]  /*c270*/  UMOV UR7, 0x40000040 ;  /* 0x4000004000077882 */ /* 0x000fe20000000000 */
[----:B0-----:R-:W-:Y:S01]  /*c280*/  FADD.FTZ R11, R0, R5 ;  /* 0x00000005000b7221 */ /* 0x001fe20000010000 */
[----:B------:R-:W-:Y:S01]  /*c290*/  IMAD.MOV.U32 R5, RZ, RZ, RZ ;  /* 0x000000ffff057224 */ /* 0x000fe200078e00ff */
[----:B------:R-:W-:Y:S01]  /*c2a0*/  MOV R0, 0xff800000 ;  /* 0xff80000000007802 */ /* 0x000fe20000000f00 */
[----:B-1----:R-:W-:Y:S02]  /*c2b0*/  FADD.FTZ R12, R2, R7 ;  /* 0x00000007020c7221 */ /* 0x002fe40000010000 */
[----:B------:R-:W-:Y:S01]  /*c2c0*/  FSETP.NE.FTZ.AND P1, PT, R11, RZ, PT ;  /* 0x000000ff0b00720b */ /* 0x000fe20003f35000 */
[----:B------:R-:W-:-:S02]  /*c2d0*/  IMAD.U32 R7, RZ, RZ, UR10 ;  /* 0x0000000aff077e24 */ /* 0x000fc4000f8e00ff */
[----:B------:R-:W-:Y:S01]  /*c2e0*/  IMAD.MOV.U32 R2, RZ, RZ, -0x800000 ;  /* 0xff800000ff027424 */ /* 0x000fe200078e00ff */
[----:B------:R-:W-:-:S09]  /*c2f0*/  FSETP.NE.FTZ.AND P2, PT, R12, RZ, PT ;  /* 0x000000ff0c00720b */ /* 0x000fd20003f55000 */
[----:B------:R-:W0:Y:S01]  /*c300*/  @P1 MUFU.LG2 R8, R11 ;  /* 0x0000000b00081308 */ /* 0x000e220000000c00 */
[----:B------:R-:W-:-:S03]  /*c310*/  @P1 FMUL.FTZ R7, R7, 0.69314718246459960938 ;  /* 0x3f31721807071820 */ /* 0x000fc60000410000 */
[----:B------:R-:W-:-:S04]  /*c320*/  @P2 FMUL.FTZ R9, R9, 0.69314718246459960938 ;  /* 0x3f31721809092820 */ /* 0x000fc80000410000 */
[----:B------:R-:W1:Y:S08]  /*c330*/  @P2 MUFU.LG2 R10, R12 ;  /* 0x0000000c000a2308 */ /* 0x000e700000000c00 */
        /* <DEDUP_REMOVED lines=25> */
.L_x_1077:
        /* <DEDUP_REMOVED lines=133> */
.L_x_999:
[----:B------:R-:W-:Y:S05]  /*cd20*/  @P0 BRA `(.L_x_1078) ;  /* 0x0000002000540947 */ /* 0x000fea0003800000 */
[----:B------:R-:W2:Y:S01]  /*cd30*/  LDL R3, [R1] ;  /* 0x0000000001037983 */ /* 0x000ea20000100800 */
[----:B------:R-:W0:Y:S01]  /*cd40*/  S2UR UR12, SR_CTAID.Z ;  /* 0x00000000000c79c3 */ /* 0x000e220000002700 */
[----:B------:R-:W-:Y:S01]  /*cd50*/  ULDC.64 UR8, c[0x0][0xbd0] ;  /* 0x0002f40000087ab9 */ /* 0x000fe20000000a00 */
[----:B------:R-:W-:Y:S06]  /*cd60*/  BSSY B0, `(.L_x_1079) ;  /* 0x000014d000007945 */ /* 0x000fec0003800000 */
[----:B------:R-:W1:Y:S08]  /*cd70*/  LDC.64 R18, c[0x0][0xbd8] ;  /* 0x0002f600ff127b82 */ /* 0x000e700000000a00 */
[----:B------:R-:W3:Y:S08]  /*cd80*/  S2UR UR11, SR_CTAID.Y ;  /* 0x00000000000b79c3 */ /* 0x000ef00000002600 */
[----:B------:R-:W3:Y:S01]  /*cd90*/  LDC R23, c[0x0][0xc50] ;  /* 0x00031400ff177b82 */ /* 0x000ee20000000800 */
[----:B0-----:R-:W-:-:S07]  /*cda0*/  USHF.R.S32.HI UR10, URZ, 0x1f, UR12 ;  /* 0x0000001f3f0a7899 */ /* 0x001fce000801140c */
[----:B------:R-:W0:Y:S08]  /*cdb0*/  LDC.64 R20, c[0x0][0xb40] ;  /* 0x0002d000ff147b82 */ /* 0x000e300000000a00 */
[----:B------:R-:W-:Y:S01]  /*cdc0*/  BAR.SYNC.DEFER_BLOCKING 0x1, 0x100 ;  /* 0x0044000000007b1d */ /* 0x000fe20000010000 */
[----:B--2---:R-:W-:-:S05]  /*cdd0*/  R2UR UR13, R3 ;  /* 0x00000000030d72ca */ /* 0x004fca00000e0000 */
[----:B------:R-:W2:Y:S08]  /*cde0*/  S2R R3, SR_TID.X ;  /* 0x0000000000037919 */ /* 0x000eb00000002100 */
[----:B------:R-:W-:Y:S02]  /*cdf0*/  USHF.R.S32.HI UR7, URZ, 0x1f, UR13 ;  /* 0x0000001f3f077899 */ /* 0x000fe4000801140d */
[----:B------:R-:W-:-:S02]  /*ce00*/  UIMAD.WIDE.U32 UR4, UR13, UR8, URZ ;  /* 0x000000080d0472a5 */ /* 0x000fc4000f8e003f */
[----:B------:R-:W-:-:S04]  /*ce10*/  UIMAD UR6, UR7, UR8, URZ ;  /* 0x00000008070672a4 */ /* 0x000fc8000f8e023f */
[----:B------:R-:W-:-:S03]  /*ce20*/  UIMAD UR6, UR13, UR9, UR6 ;  /* 0x000000090d0672a4 */ /* 0x000fc6000f8e0206 */
[----:B------:R-:W-:Y:S01]  /*ce30*/  ULDC.64 UR8, c[0x0][0xb38] ;  /* 0x0002ce0000087ab9 */ /* 0x000fe20000000a00 */
[----:B------:R-:W-:Y:S02]  /*ce40*/  UIADD3 UR6, UR5, UR6, URZ ;  /* 0x0000000605067290 */ /* 0x000fe4000fffe03f */
[----:B------:R-:W-:Y:S01]  /*ce50*/  UIMAD UR7, UR7, UR8, URZ ;  /* 0x00000008070772a4 */ /* 0x000fe2000f8e023f */
[----:B--2---:R-:W-:-:S05]  /*ce60*/  VIADD R5, R3, 0xffffff80 ;  /* 0xffffff8003057836 */ /* 0x004fca0000000000 */
[----:B------:R-:W-:-:S04]  /*ce70*/  SHF.R.S32.HI R4, RZ, 0x1f, R5 ;  /* 0x0000001fff047819 */ /* 0x000fc80000011405 */
[CC--:B------:R-:W-:Y:S02]  /*ce80*/  LEA.HI R6, R4.reuse, R5.reuse, RZ, 0x7 ;  /* 0x0000000504067211 */ /* 0x0c0fe400078f38ff */
[----:B------:R-:W-:Y:S02]  /*ce90*/  LEA.HI R11, R4, R5, RZ, 0x2 ;  /* 0x00000005040b7211 */ /* 0x000fe400078f10ff */
[----:B------:R-:W-:Y:S02]  /*cea0*/  LOP3.LUT R8, R6, 0xffffff80, RZ, 0xc0, !PT ;  /* 0xffffff8006087812 */ /* 0x000fe400078ec0ff */
[----:B------:R-:W-:-:S03]  /*ceb0*/  SHF.R.S32.HI R7, RZ, 0x7, R6 ;  /* 0x00000007ff077819 */ /* 0x000fc60000011406 */
[----:B------:R-:W-:Y:S01]  /*cec0*/  IMAD.IADD R3, R5, 0x1, -R8 ;  /* 0x0000000105037824 */ /* 0x000fe200078e0a08 */
[----:B------:R-:W-:Y:S01]  /*ced0*/  LEA.HI R4, R6, R7, RZ, 0x1 ;  /* 0x0000000706047211 */ /* 0x000fe200078f08ff */
[----:B------:R-:W2:Y:S01]  /*cee0*/  LDC R8, c[0x0][0xbe8] ;  /* 0x0002fa00ff087b82 */ /* 0x000ea20000000800 */
[----:B------:R-:W-:Y:S02]  /*cef0*/  LOP3.LUT R6, R11, 0xfffffffc, RZ, 0xc0, !PT ;  /* 0xfffffffc0b067812 */ /* 0x000fe400078ec0ff */
[----:B------:R-:W-:Y:S02]  /*cf00*/  SHF.R.S32.HI R12, RZ, 0x1f, R3 ;  /* 0x0000001fff0c7819 */ /* 0x000fe40000011403 */
[----:B------:R-:W-:Y:S01]  /*cf10*/  LOP3.LUT R4, R4, 0x3fffffe, RZ, 0xc0, !PT ;  /* 0x03fffffe04047812 */ /* 0x000fe200078ec0ff */
[----:B------:R-:W-:Y:S01]  /*cf20*/  IMAD.IADD R5, R5, 0x1, -R6 ;  /* 0x0000000105057824 */ /* 0x000fe200078e0a06 */
[----:B------:R-:W-:Y:S02]  /*cf30*/  LEA.HI R10, R12, R3, RZ, 0x2 ;  /* 0x000000030c0a7211 */ /* 0x000fe400078f10ff */
[----:B------:R-:W-:-:S02]  /*cf40*/  IADD3 R6, R7, -R4, RZ ;  /* 0x8000000407067210 */ /* 0x000fc40007ffe0ff */
[--C-:B------:R-:W-:Y:S02]  /*cf50*/  SHF.R.S32.HI R9, RZ, 0x2, R10.reuse ;  /* 0x00000002ff097819 */ /* 0x100fe4000001140a */
[----:B------:R-:W-:Y:S02]  /*cf60*/  SHF.R.S32.HI R14, RZ, 0x1f, R10 ;  /* 0x0000001fff0e7819 */ /* 0x000fe4000001140a */
[----:B------:R-:W-:Y:S02]  /*cf70*/  LEA.HI R7, R5, R5, RZ, 0x1 ;  /* 0x0000000505077211 */ /* 0x000fe400078f08ff */
[----:B------:R-:W-:Y:S02]  /*cf80*/  LEA.HI R14, R14, R9, RZ, 0x3 ;  /* 0x000000090e0e7211 */ /* 0x000fe400078f18ff */
[----:B------:R-:W-:Y:S02]  /*cf90*/  LEA.HI R12, R12, R3, RZ, 0x5 ;  /* 0x000000030c0c7211 */ /* 0x000fe400078f28ff */
[----:B------:R-:W-:-:S02]  /*cfa0*/  LOP3.LUT R14, R14, 0xfffffff8, RZ, 0xc0, !PT ;  /* 0xfffffff80e0e7812 */ /* 0x000fc400078ec0ff */
[----:B------:R-:W-:Y:S02]  /*cfb0*/  LOP3.LUT R10, R10, 0x7ffffffc, RZ, 0xc0, !PT ;  /* 0x7ffffffc0a0a7812 */ /* 0x000fe400078ec0ff */
[----:B--2---:R-:W-:Y:S01]  /*cfc0*/  ISETP.NE.AND P0, PT, R8, 0x1, PT ;  /* 0x000000010800780c */ /* 0x004fe20003f05270 */
[----:B------:R-:W-:Y:S01]  /*cfd0*/  IMAD.IADD R4, R9, 0x1, -R14 ;  /* 0x0000000109047824 */ /* 0x000fe200078e0a0e */
[----:B------:R-:W-:Y:S01]  /*cfe0*/  LOP3.LUT R14, R7, 0x1ffffffe, RZ, 0xc0, !PT ;  /* 0x1ffffffe070e7812 */ /* 0x000fe200078ec0ff */
[----:B------:R-:W2:Y:S01]  /*cff0*/  S2R R9, SR_CTAID.X ;  /* 0x0000000000097919 */ /* 0x000ea20000002500 */
[----:B------:R-:W-:Y:S01]  /*d000*/  SHF.R.S32.HI R7, RZ, 0x5, R12 ;  /* 0x00000005ff077819 */ /* 0x000fe2000001140c */
[----:B-1----:R-:W-:Y:S02]  /*d010*/  IMAD R12, R18, UR10, RZ ;  /* 0x0000000a120c7c24 */ /* 0x002fe4000f8e02ff */
[----:B------:R-:W-:Y:S01]  /*d020*/  IMAD.IADD R11, R5, 0x1, -R14 ;  /* 0x00000001050b7824 */ /* 0x000fe200078e0a0e */
[----:B------:R-:W-:Y:S01]  /*d030*/  MOV R5, UR5 ;  /* 0x0000000500057c02 */ /* 0x000fe20008000f00 */
[----:B------:R-:W-:-:S02]  /*d040*/  IMAD R7, R7, 0x10, R4 ;  /* 0x0000001007077824 */ /* 0x000fc400078e0204 */
[----:B------:R-:W-:Y:S01]  /*d050*/  IMAD.U32 R4, RZ, RZ, UR4 ;  /* 0x00000004ff047e24 */ /* 0x000fe2000f8e00ff */
[----:B------:R-:W-:Y:S01]  /*d060*/  UIMAD.WIDE.U32 UR4, UR13, UR8, URZ ;  /* 0x000000080d0472a5 */ /* 0x000fe2000f8e003f */
[----:B------:R-:W1:Y:S01]  /*d070*/  @P0 LDC R14, c[0x0][0xbec] ;  /* 0x0002fb00ff0e0b82 */ /* 0x000e620000000800 */
[----:B------:R-:W-:Y:S02]  /*d080*/  IMAD R16, R6, 0x40, R7 ;  /* 0x0000004006107824 */ /* 0x000fe400078e0207 */
[----:B------:R-:W-:Y:S01]  /*d090*/  IMAD.U32 R5, RZ, RZ, UR6 ;  /* 0x00000006ff057e24 */ /* 0x000fe2000f8e00ff */
[----:B------:R-:W-:Y:S01]  /*d0a0*/  UIMAD UR6, UR13, UR9, UR7 ;  /* 0x000000090d0672a4 */ /* 0x000fe2000f8e0207 */
[----:B------:R-:W-:Y:S02]  /*d0b0*/  IMAD R6, R11, 0x8, R16 ;  /* 0x000000080b067824 */ /* 0x000fe400078e0210 */
[----:B------:R-:W-:Y:S01]  /*d0c0*/  IMAD.WIDE.U32 R4, R18, UR12, R4 ;  /* 0x0000000c12047c25 */ /* 0x000fe2000f8e0004 */
[----:B------:R-:W4:Y:S01]  /*d0d0*/  @P0 LDC R17, c[0x0][0xbf0] ;  /* 0x0002fc00ff110b82 */ /* 0x000f220000000800 */
[----:B------:R-:W-:-:S02]  /*d0e0*/  UIADD3 UR6, UR5, UR6, URZ ;  /* 0x0000000605067290 */ /* 0x000fc4000fffe03f */
[----:B------:R-:W-:Y:S01]  /*d0f0*/  IMAD R18, RZ, RZ, -UR13 ;  /* 0x8000000dff127e24 */ /* 0x000fe2000f8e02ff */
[----:B------:R-:W-:Y:S01]  /*d100*/  ULDC.64 UR8, c[0x0][0xb28] ;  /* 0x0002ca0000087ab9 */ /* 0x000fe20000000a00 */
[----:B------:R-:W-:Y:S02]  /*d110*/  IMAD R15, R19, UR12, R12 ;  /* 0x0000000c130f7c24 */ /* 0x000fe4000f8e020c */
[----:B------:R-:W-:Y:S01]  /*d120*/  IMAD.U32 R7, RZ, RZ, UR5 ;  /* 0x00000005ff077e24 */ /* 0x000fe2000f8e00ff */
[----:B------:R-:W5:Y:S01]  /*d130*/  @P0 LDC R22, c[0x0][0xbec] ;  /* 0x0002fb00ff160b82 */ /* 0x000f620000000800 */
[----:B---3--:R-:W-:Y:S01]  /*d140*/  IMAD R23, R23, R18, UR11 ;  /* 0x0000000b17177e24 */ /* 0x008fe2000f8e0212 */
[----:B------:R-:W-:Y:S01]  /*d150*/  IADD3 R5, R5, R15, RZ ;  /* 0x0000000f05057210 */ /* 0x000fe20007ffe0ff */
[----:B------:R-:W-:Y:S01]  /*d160*/  IMAD.U32 R7, RZ, RZ, UR6 ;  /* 0x00000006ff077e24 */ /* 0x000fe2000f8e00ff */
[----:B------:R-:W-:Y:S01]  /*d170*/  ULDC.64 UR6, c[0x0][0xb48] ;  /* 0x0002d20000067ab9 */ /* 0x000fe20000000a00 */
[----:B--2---:R-:W-:Y:S01]  /*d180*/  IMAD R11, R9, 0x80, R6 ;  /* 0x00000080090b7824 */ /* 0x004fe200078e0206 */
[----:B------:R-:W-:-:S02]  /*d190*/  MOV R6, UR4 ;  /* 0x0000000400067c02 */ /* 0x000fc40008000f00 */
[----:B------:R-:W2:Y:S01]  /*d1a0*/  @P0 LDC R153, c[0x0][0xbf0] ;  /* 0x0002fc00ff990b82 */ /* 0x000ea20000000800 */
[----:B------:R-:W-:Y:S01]  /*d1b0*/  ULDC.64 UR4, c[0x0][0xbe0] ;  /* 0x0002f80000047ab9 */ /* 0x000fe20000000a00 */
[----:B-1----:R-:W-:-:S04]  /*d1c0*/  @P0 IMAD.HI.U32 R12, R11, R14, RZ ;  /* 0x0000000e0b0c0227 */ /* 0x002fc800078e00ff */
[C---:B0-----:R-:W-:Y:S02]  /*d1d0*/  IMAD R14, R20.reuse, UR10, RZ ;  /* 0x0000000a140e7c24 */ /* 0x041fe4000f8e02ff */
[----:B------:R-:W-:Y:S01]  /*d1e0*/  IMAD.MOV.U32 R13, RZ, RZ, R11 ;  /* 0x000000ffff0d7224 */ /* 0x000fe200078e000b */
[----:B----4-:R-:W-:Y:S01]  /*d1f0*/  @P0 SHF.R.U32.HI R13, RZ, R17, R12 ;  /* 0x00000011ff0d0219 */ /* 0x010fe2000001160c */
[----:B------:R-:W-:Y:S01]  /*d200*/  IMAD R17, R21, UR12, R14 ;  /* 0x0000000c15117c24 */ /* 0x000fe2000f8e020e */
[----:B------:R-:W-:Y:S01]  /*d210*/  SHF.R.S32.HI R14, RZ, 0x1f, R23 ;  /* 0x0000001fff0e7819 */ /* 0x000fe20000011417 */
[----:B------:R-:W-:-:S04]  /*d220*/  IMAD.WIDE.U32 R6, R20, UR12, R6 ;  /* 0x0000000c14067c25 */ /* 0x000fc8000f8e0006 */
[----:B-----5:R-:W-:-:S04]  /*d230*/  @P0 IMAD.HI.U32 R22, R11, R22, RZ ;  /* 0x000000160b160227 */ /* 0x020fc800078e00ff */
[----:B------:R-:W-:Y:S02]  /*d240*/  IMAD.IADD R7, R7, 0x1, R17 ;  /* 0x0000000107077824 */ /* 0x000fe400078e0211 */
[----:B------:R-:W-:Y:S02]  /*d250*/  IMAD.MOV.U32 R15, RZ, RZ, R11 ;  /* 0x000000ffff0f7224 */ /* 0x000fe400078e000b */
[C---:B------:R-:W-:Y:S01]  /*d260*/  IMAD R12, R14.reuse, UR4, RZ ;  /* 0x000000040e0c7c24 */ /* 0x040fe2000f8e02ff */
[----:B--2---:R-:W-:Y:S01]  /*d270*/  @P0 SHF.R.U32.HI R15, RZ, R153, R22 ;  /* 0x00000099ff0f0219 */ /* 0x004fe20000011616 */
[----:B------:R-:W-:Y:S02]  /*d280*/  IMAD R17, R14, UR6, RZ ;  /* 0x000000060e117c24 */ /* 0x000fe4000f8e02ff */
[----:B------:R-:W-:-:S04]  /*d290*/  IMAD.WIDE.U32 R4, R23, UR4, R4 ;  /* 0x0000000417047c25 */ /* 0x000fc8000f8e0004 */
[----:B------:R-:W-:Y:S01]  /*d2a0*/  IMAD R14, R23, UR5, R12 ;  /* 0x00000005170e7c24 */ /* 0x000fe2000f8e020c */
[----:B------:R-:W-:Y:S01]  /*d2b0*/  IADD3 R4, P0, R13, R4, RZ ;  /* 0x000000040d047210 */ /* 0x000fe20007f1e0ff */
[C---:B------:R-:W-:Y:S01]  /*d2c0*/  IMAD R19, R23.reuse, UR7, R17 ;  /* 0x0000000717137c24 */ /* 0x040fe2000f8e0211 */
[--C-:B------:R-:W-:Y:S01]  /*d2d0*/  SHF.R.S32.HI R17, RZ, 0x1f, R13.reuse ;  /* 0x0000001fff117819 */ /* 0x100fe2000001140d */
[----:B------:R-:W-:Y:S01]  /*d2e0*/  IMAD.MOV R13, RZ, RZ, -R13 ;  /* 0x000000ffff0d7224 */ /* 0x000fe200078e0a0d */
[----:B------:R-:W-:Y:S01]  /*d2f0*/  SHF.R.S32.HI R12, RZ, 0x1f, R15 ;  /* 0x0000001fff0c7819 */ /* 0x000fe2000001140f */
[----:B------:R-:W-:Y:S01]  /*d300*/  ULDC.64 UR4, c[0x0][0xb30] ;  /* 0x0002cc0000047ab9 */ /* 0x000fe20000000a00 */
[----:B------:R-:W-:Y:S01]  /*d310*/  IMAD.WIDE.U32 R6, R23, UR6, R6 ;  /* 0x0000000617067c25 */ /* 0x000fe2000f8e0006 */
[----:B------:R-:W-:Y:S01]  /*d320*/  IADD3.X R5, R17, R5, R14, P0, !PT ;  /* 0x0000000511057210 */ /* 0x000fe200007fe40e */
[----:B------:R-:W-:Y:S02]  /*d330*/  ULDC.64 UR6, c[0x0][0xbc8] ;  /* 0x0002f20000067ab9 */ /* 0x000fe40000000a00 */
[----:B------:R-:W-:Y:S01]  /*d340*/  IMAD.MOV R18, RZ, RZ, -R15 ;  /* 0x000000ffff127224 */ /* 0x000fe200078e0a0f */
[----:B------:R-:W-:Y:S01]  /*d350*/  IADD3 R7, R7, R19, RZ ;  /* 0x0000001307077210 */ /* 0x000fe20007ffe0ff */
[----:B------:R-:W-:-:S02]  /*d360*/  IMAD R12, R12, UR4, RZ ;  /* 0x000000040c0c7c24 */ /* 0x000fc4000f8e02ff */
[C-C-:B------:R-:W-:Y:S02]  /*d370*/  IMAD R13, R8.reuse, R13, R11.reuse ;  /* 0x0000000d080d7224 */ /* 0x140fe400078e020b */
[----:B------:R-:W-:Y:S02]  /*d380*/  IMAD R11, R8, R18, R11 ;  /* 0x00000012080b7224 */ /* 0x000fe400078e020b */
[C---:B------:R-:W-:Y:S01]  /*d390*/  IMAD R17, R15.reuse, UR5, R12 ;  /* 0x000000050f117c24 */ /* 0x040fe2000f8e020c */
[----:B------:R-:W-:Y:S01]  /*d3a0*/  SHF.R.S32.HI R12, RZ, 0x1f, R13 ;  /* 0x0000001fff0c7819 */ /* 0x000fe2000001140d */
[----:B------:R-:W-:Y:S01]  /*d3b0*/  IMAD.WIDE.U32 R6, R15, UR4, R6 ;  /* 0x000000040f067c25 */ /* 0x000fe2000f8e0006 */
[----:B------:R-:W-:Y:S01]  /*d3c0*/  SHF.R.S32.HI R14, RZ, 0x1f, R11 ;  /* 0x0000001fff0e7819 */ /* 0x000fe2000001140b */
[----:B------:R-:W0:Y:S01]  /*d3d0*/  S2UR UR5, SR_CgaCtaId ;  /* 0x00000000000579c3 */ /* 0x000e220000008800 */
[----:B------:R-:W-:Y:S01]  /*d3e0*/  UMOV UR4, 0x400 ;  /* 0x0000040000047882 */ /* 0x000fe20000000000 */
[----:B------:R-:W-:-:S02]  /*d3f0*/  IMAD R12, R12, UR6, RZ ;  /* 0x000000060c0c7c24 */ /* 0x000fc4000f8e02ff */
[----:B------:R-:W-:Y:S02]  /*d400*/  IMAD.IADD R7, R7, 0x1, R17 ;  /* 0x0000000107077824 */ /* 0x000fe400078e0211 */
[----:B------:R-:W-:Y:S02]  /*d410*/  IMAD R14, R14, UR8, RZ ;  /* 0x000000080e0e7c24 */ /* 0x000fe4000f8e02ff */
[C---:B------:R-:W-:Y:S02]  /*d420*/  IMAD R15, R13.reuse, UR7, R12 ;  /* 0x000000070d0f7c24 */ /* 0x040fe4000f8e020c */
[----:B------:R-:W-:Y:S01]  /*d430*/  IMAD.WIDE.U32 R4, R13, UR6, R4 ;  /* 0x000000060d047c25 */ /* 0x000fe2000f8e0004 */
[----:B------:R-:W-:-:S03]  /*d440*/  ULDC.64 UR6, c[0x0][0xba8] ;  /* 0x0002ea0000067ab9 */ /* 0x000fc60000000a00 */
[C---:B------:R-:W-:Y:S01]  /*d450*/  IMAD R17, R11.reuse, UR9, R14 ;  /* 0x000000090b117c24 */ /* 0x040fe2000f8e020e */
[----:B------:R-:W-:Y:S01]  /*d460*/  LEA R18, P0, R4, UR6, 0x2 ;  /* 0x0000000604127c11 */ /* 0x000fe2000f8010ff */
[----:B------:R-:W-:Y:S01]  /*d470*/  IMAD.WIDE.U32 R12, R11, UR8, R6 ;  /* 0x000000080b0c7c25 */ /* 0x000fe2000f8e0006 */
[----:B------:R-:W-:Y:S01]  /*d480*/  ULDC.64 UR8, c[0x0][0xb00] ;  /* 0x0002c00000087ab9 */ /* 0x000fe20000000a00 */
[----:B------:R-:W-:Y:S02]  /*d490*/  ULDC UR6, c[0x0][0xa88] ;  /* 0x0002a20000067ab9 */ /* 0x000fe40000000800 */
[----:B------:R-:W-:Y:S01]  /*d4a0*/  IMAD.IADD R5, R5, 0x1, R15 ;  /* 0x0000000105057824 */ /* 0x000fe200078e020f */
[----:B------:R-:W-:Y:S01]  /*d4b0*/  LEA R6, P1, R12, UR8, 0x2 ;  /* 0x000000080c067c11 */ /* 0x000fe2000f8210ff */
[----:B------:R-:W-:Y:S01]  /*d4c0*/  IMAD.IADD R7, R13, 0x1, R17 ;  /* 0x000000010d077824 */ /* 0x000fe200078e0211 */
[----:B------:R-:W-:Y:S01]  /*d4d0*/  SHFL.IDX PT, R14, R18, 0x1, 0x1c1f ;  /* 0x003c1f00120e7f89 */ /* 0x000fe200000e0000 */
[----:B------:R-:W-:Y:S01]  /*d4e0*/  IMAD R11, R9, 0x80, R16 ;  /* 0x00000080090b7824 */ /* 0x000fe200078e0210 */
[----:B------:R-:W-:Y:S01]  /*d4f0*/  LEA.HI.X R17, R4, UR7, R5, 0x2, P0 ;  /* 0x0000000704117c11 */ /* 0x000fe200080f1405 */
[----:B0-----:R-:W-:Y:S01]  /*d500*/  ULEA UR4, UR5, UR4, 0x18 ;  /* 0x0000000405047291 */ /* 0x001fe2000f8ec03f */
[----:B------:R-:W-:Y:S01]  /*d510*/  LEA.HI.X R7, R12, UR9, R7, 0x2, P1 ;  /* 0x000000090c077c11 */ /* 0x000fe200088f1407 */
[----:B------:R-:W-:Y:S01]  /*d520*/  IMAD R8, R8, UR6, RZ ;  /* 0x0000000608087c24 */ /* 0x000fe2000f8e02ff */
[----:B------:R-:W-:Y:S01]  /*d530*/  SHFL.IDX PT, R12, R18, RZ, 0x1c1f ;  /* 0x001c1fff120c7589 */ /* 0x000fe200000e0000 */
[----:B------:R-:W-:Y:S01]  /*d540*/  LOP3.LUT P0, RZ, R3, 0x3, RZ, 0xc0, !PT ;  /* 0x0000000303ff7812 */ /* 0x000fe2000780c0ff */
[----:B------:R-:W-:Y:S01]  /*d550*/  UIADD3 UR4, UR4, 0x30820, URZ ;  /* 0x0003082004047890 */ /* 0x000fe2000fffe03f */
[C---:B------:R-:W-:Y:S01]  /*d560*/  IADD3 R9, R11.reuse, 0x8, RZ ;  /* 0x000000080b097810 */ /* 0x040fe20007ffe0ff */
[----:B------:R-:W0:Y:S01]  /*d570*/  SHFL.IDX PT, R13, R17, RZ, 0x1c1f ;  /* 0x001c1fff110d7589 */ /* 0x000e2200000e0000 */
[-C--:B------:R-:W-:Y:S01]  /*d580*/  ISETP.GE.OR P1, PT, R11, R8.reuse, P0 ;  /* 0x000000080b00720c */ /* 0x080fe20000726670 */
[----:B------:R-:W-:Y:S01]  /*d590*/  UPRMT UR4, URZ, 0x654, UR4 ;  /* 0x000006543f047896 */ /* 0x000fe20008000004 */
[-C--:B------:R-:W-:Y:S01]  /*d5a0*/  ISETP.GE.OR P0, PT, R9, R8.reuse, P0 ;  /* 0x000000080900720c */ /* 0x080fe20000706670 */
[----:B------:R-:W1:Y:S01]  /*d5b0*/  SHFL.IDX PT, R15, R17, 0x1, 0x1c1f ;  /* 0x003c1f00110f7f89 */ /* 0x000e6200000e0000 */
[----:B------:R-:W-:Y:S01]  /*d5c0*/  ISETP.GE.AND P2, PT, R11, R8, PT ;  /* 0x000000080b00720c */ /* 0x000fe20003f46270 */
[----:B------:R-:W-:-:S02]  /*d5d0*/  IMAD.IADD R3, R3, 0x1, -R10 ;  /* 0x0000000103037824 */ /* 0x000fc400078e0a0a */
[----:B------:R2:W3:Y:S02]  /*d5e0*/  SHFL.IDX PT, R4, R6, RZ, 0x1c1f ;  /* 0x001c1fff06047589 */ /* 0x0004e400000e0000 */
[----:B------:R-:W-:Y:S01]  /*d5f0*/  IMAD.SHL.U32 R3, R3, 0x2, RZ ;  /* 0x0000000203037824 */ /* 0x000fe200078e00ff */
[----:B------:R-:W-:Y:S01]  /*d600*/  SYNCS.ARRIVE.TRANS64.RED.A1T0 RZ, [UR4], RZ ;  /* 0x000000ffffff79a7 */ /* 0x000fe20008100404 */
[----:B------:R2:W4:Y:S04]  /*d610*/  SHFL.IDX PT, R5, R7, RZ, 0x1c1f ;  /* 0x001c1fff07057589 */ /* 0x00052800000e0000 */
[----:B0-----:R2:W-:Y:S04]  /*d620*/  @!P1 ST.E desc[UR60][R12.64], R0 ;  /* 0x000000000c009985 */ /* 0x0015e8000c10193c */
[----:B-1----:R2:W-:Y:S01]  /*d630*/  @!P0 ST.E desc[UR60][R14.64], R2 ;  /* 0x000000020e008985 */ /* 0x0025e2000c10193c */
[----:B------:R-:W-:Y:S05]  /*d640*/  @P2 BRA `(.L_x_1080) ;  /* 0x0000000800f82947 */ /* 0x000fea0003800000 */
[C---:B--2---:R-:W-:Y:S01]  /*d650*/  VIADD R0, R3.reuse, 0x8 ;  /* 0x0000000803007836 */ /* 0x044fe20000000000 */
[----:B------:R-:W-:Y:S01]  /*d660*/  ULDC UR4, c[0x0][0xac8] ;  /* 0x0002b20000047ab9 */ /* 0x000fe20000000800 */
[C---:B------:R-:W-:Y:S01]  /*d670*/  VIADD R2, R3.reuse, 0x10 ;  /* 0x0000001003027836 */ /* 0x040fe20000000000 */
[C---:B------:R-:W-:Y:S01]  /*d680*/  IADD3 R10, R3.reuse, 0x18, RZ ;  /* 0x00000018030a7810 */ /* 0x040fe20007ffe0ff */
[C---:B------:R-:W-:Y:S01]  /*d690*/  VIADD R18, R3.reuse, 0x20 ;  /* 0x0000002003127836 */ /* 0x040fe20000000000 */
[----:B------:R-:W-:Y:S01]  /*d6a0*/  ISETP.GE.AND P3, PT, R0, UR4, PT ;  /* 0x0000000400007c0c */ /* 0x000fe2000bf66270 */
[C---:B------:R-:W-:Y:S01]  /*d6b0*/  VIADD R19, R3.reuse, 0x28 ;  /* 0x0000002803137836 */ /* 0x040fe20000000000 */
[----:B------:R-:W-:Y:S01]  /*d6c0*/  ISETP.GE.AND P4, PT, R2, UR4, PT ;  /* 0x0000000402007c0c */ /* 0x000fe2000bf86270 */
[C---:B------:R-:W-:Y:S01]  /*d6d0*/  VIADD R21, R3.reuse, 0x48 ;  /* 0x0000004803157836 */ /* 0x040fe20000000000 */
[----:B------:R-:W-:Y:S01]  /*d6e0*/  ISETP.GE.AND P5, PT, R10, UR4, PT ;  /* 0x000000040a007c0c */ /* 0x000fe2000bfa6270 */
[C---:B------:R-:W-:Y:S01]  /*d6f0*/  VIADD R22, R3.reuse, 0x50 ;  /* 0x0000005003167836 */ /* 0x040fe20000000000 */
[----:B------:R-:W-:-:S02]  /*d700*/  ISETP.GE.AND P2, PT, R3, UR4, PT ;  /* 0x0000000403007c0c */ /* 0x000fc4000bf46270 */
[----:B------:R-:W-:Y:S02]  /*d710*/  ISETP.GE.AND P0, PT, R18, UR4, PT ;  /* 0x0000000412007c0c */ /* 0x000fe4000bf06270 */
[----:B------:R-:W-:Y:S02]  /*d720*/  ISETP.GE.AND P1, PT, R19, UR4, PT ;  /* 0x0000000413007c0c */ /* 0x000fe4000bf26270 */
[----:B------:R-:W-:Y:S02]  /*d730*/  IADD3 R20, R3, 0x40, RZ ;  /* 0x0000004003147810 */ /* 0x000fe40007ffe0ff */
[----:B------:R-:W-:Y:S02]  /*d740*/  @!P3 LEA.HI R0, R0, R0, RZ, 0x1 ;  /* 0x000000000000b211 */ /* 0x000fe400078f08ff */
[----:B------:R-:W-:Y:S02]  /*d750*/  @!P4 LEA.HI R2, R2, R2, RZ, 0x1 ;  /* 0x000000020202c211 */ /* 0x000fe400078f08ff */
[----:B------:R-:W-:-:S02]  /*d760*/  @!P5 LEA.HI R10, R10, R10, RZ, 0x1 ;  /* 0x0000000a0a0ad211 */ /* 0x000fc400078f08ff */
[----:B------:R-:W-:Y:S01]  /*d770*/  @!P3 LOP3.LUT R13, R0, 0xfffffffe, RZ, 0xc0, !PT ;  /* 0xfffffffe000db812 */ /* 0x000fe200078ec0ff */
[C---:B------:R-:W-:Y:S01]  /*d780*/  VIADD R0, R3.reuse, 0x30 ;  /* 0x0000003003007836 */ /* 0x040fe20000000000 */
[----:B------:R-:W-:Y:S01]  /*d790*/  @!P4 LOP3.LUT R15, R2, 0xfffffffe, RZ, 0xc0, !PT ;  /* 0xfffffffe020fc812 */ /* 0x000fe200078ec0ff */
[C---:B------:R-:W-:Y:S01]  /*d7a0*/  VIADD R2, R3.reuse, 0x38 ;  /* 0x0000003803027836 */ /* 0x040fe20000000000 */
[----:B------:R-:W-:Y:S01]  /*d7b0*/  @!P5 LOP3.LUT R17, R10, 0xfffffffe, RZ, 0xc0, !PT ;  /* 0xfffffffe0a11d812 */ /* 0x000fe200078ec0ff */
[--C-:B---34-:R-:W-:Y:S01]  /*d7c0*/  @!P2 IMAD.WIDE R10, R3, 0x4, R4.reuse ;  /* 0x00000004030aa825 */ /* 0x118fe200078e0204 */
[----:B------:R-:W-:Y:S02]  /*d7d0*/  ISETP.GE.AND P6, PT, R22, UR4, PT ;  /* 0x0000000416007c0c */ /* 0x000fe4000bfc6270 */
[----:B------:R-:W-:Y:S01]  /*d7e0*/  @!P0 LEA.HI R18, R18, R18, RZ, 0x1 ;  /* 0x0000001212128211 */ /* 0x000fe200078f08ff */
[----:B------:R-:W-:Y:S01]  /*d7f0*/  @!P3 IMAD.WIDE R12, R13, 0x4, R4 ;  /* 0x000000040d0cb825 */ /* 0x000fe200078e0204 */
[----:B------:R0:W-:Y:S01]  /*d800*/  @!P2 ST.E.64 desc[UR60][R10.64], R24 ;  /* 0x000000180a00a985 */ /* 0x0001e2000c101b3c */
[----:B------:R-:W-:-:S02]  /*d810*/  ISETP.GE.AND P2, PT, R0, UR4, PT ;  /* 0x0000000400007c0c */ /* 0x000fc4000bf46270 */
[--C-:B------:R-:W-:Y:S01]  /*d820*/  @!P4 IMAD.WIDE R14, R15, 0x4, R4.reuse ;  /* 0x000000040f0ec825 */ /* 0x100fe200078e0204 */
[----:B------:R1:W-:Y:S01]  /*d830*/  @!P3 ST.E.64 desc[UR60][R12.64], R28 ;  /* 0x0000001c0c00b985 */ /* 0x0003e2000c101b3c */
[----:B------:R-:W-:Y:S02]  /*d840*/  ISETP.GE.AND P3, PT, R2, UR4, PT ;  /* 0x0000000402007c0c */ /* 0x000fe4000bf66270 */
[----:B------:R-:W-:Y:S01]  /*d850*/  @!P5 IMAD.WIDE R16, R17, 0x4, R4 ;  /* 0x000000041110d825 */ /* 0x000fe200078e0204 */
[----:B------:R2:W-:Y:S01]  /*d860*/  @!P4 ST.E.64 desc[UR60][R14.64], R32 ;  /* 0x000000200e00c985 */ /* 0x0005e2000c101b3c */
[----:B------:R-:W-:Y:S02]  /*d870*/  ISETP.GE.AND P4, PT, R20, UR4, PT ;  /* 0x0000000414007c0c */ /* 0x000fe4000bf86270 */
[----:B------:R-:W-:Y:S01]  /*d880*/  @!P1 LEA.HI R19, R19, R19, RZ, 0x1 ;  /* 0x0000001313139211 */ /* 0x000fe200078f08ff */
[----:B------:R3:W-:Y:S01]  /*d890*/  @!P5 ST.E.64 desc[UR60][R16.64], R36 ;  /* 0x000000241000d985 */ /* 0x0007e2000c101b3c */
[----:B------:R-:W-:Y:S01]  /*d8a0*/  ISETP.GE.AND P5, PT, R21, UR4, PT ;  /* 0x0000000415007c0c */ /* 0x000fe2000bfa6270 */
[C---:B0-----:R-:W-:Y:S01]  /*d8b0*/  VIADD R24, R3.reuse, 0x58 ;  /* 0x0000005803187836 */ /* 0x041fe20000000000 */
[----:B------:R-:W-:Y:S01]  /*d8c0*/  @!P0 LOP3.LUT R11, R18, 0xfffffffe, RZ, 0xc0, !PT ;  /* 0xfffffffe120b8812 */ /* 0x000fe200078ec0ff */
[----:B------:R-:W-:Y:S01]  /*d8d0*/  VIADD R25, R3, 0x60 ;  /* 0x0000006003197836 */ /* 0x000fe20000000000 */
[----:B------:R-:W-:-:S02]  /*d8e0*/  @!P2 LEA.HI R0, R0, R0, RZ, 0x1 ;  /* 0x000000000000a211 */ /* 0x000fc400078f08ff */
[----:B-1----:R-:W-:Y:S01]  /*d8f0*/  @!P1 LOP3.LUT R13, R19, 0xfffffffe, RZ, 0xc0, !PT ;  /* 0xfffffffe130d9812 */ /* 0x002fe200078ec0ff */
        /* <DEDUP_REMOVED lines=11> */
[----:B------:R-:W-:Y:S01]  /*d9b0*/  @!P4 LOP3.LUT R19, R20, 0xfffffffe, RZ, 0xc0, !PT ;  /* 0xfffffffe1413c812 */ /* 0x000fe200078ec0ff */
[----:B------:R-:W-:Y:S01]  /*d9c0*/  VIADD R20, R3, 0x78 ;  /* 0x0000007803147836 */ /* 0x000fe20000000000 */
[----:B------:R-:W-:-:S02]  /*d9d0*/  @!P5 LOP3.LUT R21, R21, 0xfffffffe, RZ, 0xc0, !PT ;  /* 0xfffffffe1515d812 */ /* 0x000fc400078ec0ff */
[----:B------:R-:W-:Y:S01]  /*d9e0*/  @!P6 LOP3.LUT R23, R22, 0xfffffffe, RZ, 0xc0, !PT ;  /* 0xfffffffe1617e812 */ /* 0x000fe200078ec0ff */
[----:B------:R-:W-:Y:S01]  /*d9f0*/  VIADD R22, R3, 0x88 ;  /* 0x0000008803167836 */ /* 0x000fe20000000000 */
[----:B------:R-:W-:Y:S01]  /*da00*/  ISETP.GE.AND P1, PT, R24, UR4, PT ;  /* 0x0000000418007c0c */ /* 0x000fe2000bf26270 */
[--C-:B0-----:R-:W-:Y:S01]  /*da10*/  @!P2 IMAD.WIDE R10, R15, 0x4, R4.reuse ;  /* 0x000000040f0aa825 */ /* 0x101fe200078e0204 */
[----:B------:R-:W-:Y:S02]  /*da20*/  ISETP.GE.AND P0, PT, R25, UR4, PT ;  /* 0x0000000419007c0c */ /* 0x000fe4000bf06270 */
[----:B------:R-:W-:Y:S01]  /*da30*/  IADD3 R0, R3, 0x68, RZ ;  /* 0x0000006803007810 */ /* 0x000fe20007ffe0ff */
[--C-:B-1----:R-:W-:Y:S01]  /*da40*/  @!P3 IMAD.WIDE R12, R17, 0x4, R4.reuse ;  /* 0x00000004110cb825 */ /* 0x102fe200078e0204 */
[----:B------:R0:W-:Y:S02]  /*da50*/  @!P2 ST.E.64 desc[UR60][R10.64], R48 ;  /* 0x000000300a00a985 */ /* 0x0001e4000c101b3c */
[----:B------:R-:W-:Y:S01]  /*da60*/  ISETP.GE.AND P2, PT, R0, UR4, PT ;  /* 0x0000000400007c0c */ /* 0x000fe2000bf46270 */
[----:B------:R-:W-:Y:S01]  /*da70*/  @!P4 IMAD.WIDE R14, R19, 0x4, R4 ;  /* 0x00000004130ec825 */ /* 0x000fe200078e0204 */
[----:B------:R1:W-:Y:S01]  /*da80*/  @!P3 ST.E.64 desc[UR60][R12.64], R52 ;  /* 0x000000340c00b985 */ /* 0x0003e2000c101b3c */
[----:B------:R-:W-:-:S02]  /*da90*/  ISETP.GE.AND P3, PT, R22, UR4, PT ;  /* 0x0000000416007c0c */ /* 0x000fc4000bf66270 */
[--C-:B------:R-:W-:Y:S01]  /*daa0*/  @!P5 IMAD.WIDE R16, R21, 0x4, R4.reuse ;  /* 0x000000041510d825 */ /* 0x100fe200078e0204 */
[----:B------:R2:W-:Y:S01]  /*dab0*/  @!P4 ST.E.64 desc[UR60][R14.64], R56 ;  /* 0x000000380e00c985 */ /* 0x0005e2000c101b3c */
[----:B------:R-:W-:Y:S02]  /*dac0*/  @!P1 LEA.HI R24, R24, R24, RZ, 0x1 ;  /* 0x0000001818189211 */ /* 0x000fe400078f08ff */
[----:B------:R-:W-:Y:S01]  /*dad0*/  @!P6 IMAD.WIDE R18, R23, 0x4, R4 ;  /* 0x000000041712e825 */ /* 0x000fe200078e0204 */
[----:B------:R3:W-:Y:S01]  /*dae0*/  @!P5 ST.E.64 desc[UR60][R16.64], R60 ;  /* 0x0000003c1000d985 */ /* 0x0007e2000c101b3c */
[----:B------:R-:W-:Y:S02]  /*daf0*/  ISETP.GE.AND P5, PT, R20, UR4, PT ;  /* 0x0000000414007c0c */ /* 0x000fe4000bfa6270 */
[----:B------:R-:W-:Y:S01]  /*db00*/  VIADD R21, R3, 0x80 ;  /* 0x0000008003157836 */ /* 0x000fe20000000000 */
[----:B------:R4:W-:Y:S01]  /*db10*/  @!P6 ST.E.64 desc[UR60][R18.64], R64 ;  /* 0x000000401200e985 */ /* 0x0009e2000c101b3c */
[----:B------:R-:W-:-:S02]  /*db20*/  ISETP.GE.AND P6, PT, R2, UR4, PT ;  /* 0x0000000402007c0c */ /* 0x000fc4000bfc6270 */
[----:B------:R-:W-:Y:S02]  /*db30*/  @!P0 LEA.HI R25, R25, R25, RZ, 0x1 ;  /* 0x0000001919198211 */ /* 0x000fe400078f08ff */
[----:B------:R-:W-:Y:S02]  /*db40*/  ISETP.GE.AND P4, PT, R21, UR4, PT ;  /* 0x0000000415007c0c */ /* 0x000fe4000bf86270 */
[----:B0-----:R-:W-:Y:S02]  /*db50*/  @!P1 LOP3.LUT R11, R24, 0xfffffffe, RZ, 0xc0, !PT ;  /* 0xfffffffe180b9812 */ /* 0x001fe400078ec0ff */
[----:B-1----:R-:W-:Y:S01]  /*db60*/  @!P0 LOP3.LUT R13, R25, 0xfffffffe, RZ, 0xc0, !PT ;  /* 0xfffffffe190d8812 */ /* 0x002fe200078ec0ff */
[----:B------:R-:W-:Y:S01]  /*db70*/  VIADD R25, R3, 0x98 ;  /* 0x0000009803197836 */ /* 0x000fe20000000000 */
[----:B------:R-:W-:Y:S01]  /*db80*/  @!P2 LEA.HI R0, R0, R0, RZ, 0x1 ;  /* 0x000000000000a211 */ /* 0x000fe200078f08ff */
[----:B------:R-:W-:Y:S01]  /*db90*/  @!P1 IMAD.WIDE R10, R11, 0x4, R4 ;  /* 0x000000040b0a9825 */ /* 0x000fe200078e0204 */
[----:B------:R-:W-:-:S02]  /*dba0*/  @!P5 LEA.HI R20, R20, R20, RZ, 0x1 ;  /* 0x000000141414d211 */ /* 0x000fc400078f08ff */
[----:B------:R-:W-:Y:S01]  /*dbb0*/  @!P6 LEA.HI R2, R2, R2, RZ, 0x1 ;  /* 0x000000020202e211 */ /* 0x000fe200078f08ff */
[--C-:B------:R-:W-:Y:S01]  /*dbc0*/  @!P0 IMAD.WIDE R12, R13, 0x4, R4.reuse ;  /* 0x000000040d0c8825 */ /* 0x100fe200078e0204 */
        /* <DEDUP_REMOVED lines=10> */
[C---:B------:R-:W-:Y:S01]  /*dc70*/  VIADD R20, R3.reuse, 0xb0 ;  /* 0x000000b003147836 */ /* 0x040fe20000000000 */
[----:B------:R-:W-:Y:S01]  /*dc80*/  @!P3 LOP3.LUT R23, R22, 0xfffffffe, RZ, 0xc0, !PT ;  /* 0xfffffffe1617b812 */ /* 0x000fe200078ec0ff */
[C---:B------:R-:W-:Y:S01]  /*dc90*/  VIADD R22, R3.reuse, 0xc0 ;  /* 0x000000c003167836 */ /* 0x040fe20000000000 */
[----:B------:R-:W-:Y:S01]  /*dca0*/  IADD3 R24, R3, 0x90, RZ ;  /* 0x0000009003187810 */ /* 0x000fe20007ffe0ff */
[----:B0-----:R-:W-:Y:S01]  /*dcb0*/  @!P2 IMAD.WIDE R10, R15, 0x4, R4 ;  /* 0x000000040f0aa825 */ /* 0x001fe200078e0204 */
[----:B------:R-:W-:-:S02]  /*dcc0*/  ISETP.GE.AND P1, PT, R25, UR4, PT ;  /* 0x0000000419007c0c */ /* 0x000fc4000bf26270 */
[----:B------:R-:W-:Y:S01]  /*dcd0*/  ISETP.GE.AND P0, PT, R24, UR4, PT ;  /* 0x0000000418007c0c */ /* 0x000fe2000bf06270 */
[--C-:B-1----:R-:W-:Y:S01]  /*dce0*/  @!P6 IMAD.WIDE R12, R17, 0x4, R4.reuse ;  /* 0x00000004110ce825 */ /* 0x102fe200078e0204 */
[----:B------:R0:W-:Y:S01]  /*dcf0*/  @!P2 ST.E.64 desc[UR60][R10.64], R76 ;  /* 0x0000004c0a00a985 */ /* 0x0001e2000c101b3c */
[----:B------:R-:W-:Y:S02]  /*dd00*/  ISETP.GE.AND P2, PT, R0, UR4, PT ;  /* 0x0000000400007c0c */ /* 0x000fe4000bf46270 */
[--C-:B------:R-:W-:Y:S01]  /*dd10*/  @!P5 IMAD.WIDE R14, R19, 0x4, R4.reuse ;  /* 0x00000004130ed825 */ /* 0x100fe200078e0204 */
[----:B------:R1:W-:Y:S01]  /*dd20*/  @!P6 ST.E.64 desc[UR60][R12.64], R80 ;  /* 0x000000500c00e985 */ /* 0x0003e2000c101b3c */
[----:B------:R-:W-:Y:S02]  /*dd30*/  ISETP.GE.AND P6, PT, R22, UR4, PT ;  /* 0x0000000416007c0c */ /* 0x000fe4000bfc6270 */
[----:B------:R-:W-:Y:S01]  /*dd40*/  @!P4 IMAD.WIDE R16, R21, 0x4, R4 ;  /* 0x000000041510c825 */ /* 0x000fe200078e0204 */
[----:B------:R2:W-:Y:S01]  /*dd50*/  @!P5 ST.E.64 desc[UR60][R14.64], R84 ;  /* 0x000000540e00d985 */ /* 0x0005e2000c101b3c */
[----:B------:R-:W-:-:S02]  /*dd60*/  IADD3 R21, R3, 0xb8, RZ ;  /* 0x000000b803157810 */ /* 0x000fc40007ffe0ff */
[----:B------:R-:W-:Y:S01]  /*dd70*/  @!P3 IMAD.WIDE R18, R23, 0x4, R4 ;  /* 0x000000041712b825 */ /* 0x000fe200078e0204 */
[----:B------:R3:W-:Y:S01]  /*dd80*/  @!P4 ST.E.64 desc[UR60][R16.64], R88 ;  /* 0x000000581000c985 */ /* 0x0007e2000c101b3c */
[----:B------:R-:W-:Y:S02]  /*dd90*/  ISETP.GE.AND P4, PT, R20, UR4, PT ;  /* 0x0000000414007c0c */ /* 0x000fe4000bf86270 */
[----:B------:R-:W-:Y:S01]  /*dda0*/  ISETP.GE.AND P5, PT, R21, UR4, PT ;  /* 0x0000000415007c0c */ /* 0x000fe2000bfa6270 */
[----:B------:R4:W-:Y:S01]  /*ddb0*/  @!P3 ST.E.64 desc[UR60][R18.64], R92 ;  /* 0x0000005c1200b985 */ /* 0x0009e2000c101b3c */
[----:B------:R-:W-:Y:S02]  /*ddc0*/  ISETP.GE.AND P3, PT, R2, UR4, PT ;  /* 0x0000000402007c0c */ /* 0x000fe4000bf66270 */
[----:B------:R-:W-:Y:S02]  /*ddd0*/  @!P0 LEA.HI R24, R24, R24, RZ, 0x1 ;  /* 0x0000001818188211 */ /* 0x000fe400078f08ff */
[----:B------:R-:W-:-:S02]  /*dde0*/  @!P1 LEA.HI R25, R25, R25, RZ, 0x1 ;  /* 0x0000001919199211 */ /* 0x000fc400078f08ff */
[----:B0-----:R-:W-:Y:S02]  /*ddf0*/  @!P0 LOP3.LUT R11, R24, 0xfffffffe, RZ, 0xc0, !PT ;  /* 0xfffffffe180b8812 */ /* 0x001fe400078ec0ff */
[----:B------:R-:W-:Y:S02]  /*de00*/  @!P2 LEA.HI R0, R0, R0, RZ, 0x1 ;  /* 0x000000000000a211 */ /* 0x000fe400078f08ff */
[----:B-1----:R-:W-:Y:S01]  /*de10*/  @!P1 LOP3.LUT R13, R25, 0xfffffffe, RZ, 0xc0, !PT ;  /* 0xfffffffe190d9812 */ /* 0x002fe200078ec0ff */
[--C-:B------:R-:W-:Y:S01]  /*de20*/  @!P0 IMAD.WIDE R10, R11, 0x4, R4.reuse ;  /* 0x000000040b0a8825 */ /* 0x100fe200078e0204 */
[----:B------:R-:W-:Y:S02]  /*de30*/  @!P4 LEA.HI R20, R20, R20, RZ, 0x1 ;  /* 0x000000141414c211 */ /* 0x000fe400078f08ff */
[----:B------:R-:W-:Y:S01]  /*de40*/  @!P3 LEA.HI R2, R2, R2, RZ, 0x1 ;  /* 0x000000020202b211 */ /* 0x000fe200078f08ff */
[--C-:B------:R-:W-:Y:S01]  /*de50*/  @!P1 IMAD.WIDE R12, R13, 0x4, R4.reuse ;  /* 0x000000040d0c9825 */ /* 0x100fe200078e0204 */
[----:B--2---:R-:W-:Y:S01]  /*de60*/  @!P2 LOP3.LUT R15, R0, 0xfffffffe, RZ, 0xc0, !PT ;  /* 0xfffffffe000fa812 */ /* 0x004fe200078ec0ff */
[----:B------:R0:W-:Y:S01]  /*de70*/  @!P0 ST.E.64 desc[UR60][R10.64], R96 ;  /* 0x000000600a008985 */ /* 0x0001e2000c101b3c */
[----:B------:R-:W-:Y:S01]  /*de80*/  @!P5 LEA.HI R21, R21, R21, RZ, 0x1 ;  /* 0x000000151515d211 */ /* 0x000fe200078f08ff */
[----:B------:R-:W-:Y:S01]  /*de90*/  VIADD R0, R3, 0xc8 ;  /* 0x000000c803007836 */ /* 0x000fe20000000000 */
[----:B---3--:R-:W-:Y:S01]  /*dea0*/  @!P3 LOP3.LUT R17, R2, 0xfffffffe, RZ, 0xc0, !PT ;  /* 0xfffffffe0211b812 */ /* 0x008fe200078ec0ff */
[--C-:B------:R-:W-:Y:S01]  /*deb0*/  @!P2 IMAD.WIDE R14, R15, 0x4, R4.reuse ;  /* 0x000000040f0ea825 */ /* 0x100fe200078e0204 */
[----:B------:R-:W-:Y:S01]  /*dec0*/  @!P6 LEA.HI R22, R22, R22, RZ, 0x1 ;  /* 0x000000161616e211 */ /* 0x000fe200078f08ff */
[----:B------:R1:W-:Y:S01]  /*ded0*/  @!P1 ST.E.64 desc[UR60][R12.64], R100 ;  /* 0x000000640c009985 */ /* 0x0003e2000c101b3c */
[----:B----4-:R-:W-:Y:S01]  /*dee0*/  @!P4 LOP3.LUT R19, R20, 0xfffffffe, RZ, 0xc0, !PT ;  /* 0xfffffffe1413c812 */ /* 0x010fe200078ec0ff */
[----:B------:R-:W-:Y:S01]  /*def0*/  VIADD R2, R3, 0xd0 ;  /* 0x000000d003027836 */ /* 0x000fe20000000000 */
[----:B------:R-:W-:Y:S01]  /*df00*/  @!P5 LOP3.LUT R21, R21, 0xfffffffe, RZ, 0xc0, !PT ;  /* 0xfffffffe1515d812 */ /* 0x000fe200078ec0ff */
[----:B------:R2:W-:Y:S01]  /*df10*/  @!P2 ST.E.64 desc[UR60][R14.64], R104 ;  /* 0x000000680e00a985 */ /* 0x0005e2000c101b3c */
[----:B------:R-:W-:Y:S01]  /*df20*/  @!P6 LOP3.LUT R23, R22, 0xfffffffe, RZ, 0xc0, !PT ;  /* 0xfffffffe1617e812 */ /* 0x000fe200078ec0ff */
[----:B------:R-:W-:Y:S01]  /*df30*/  VIADD R20, R3, 0xd8 ;  /* 0x000000d803147836 */ /* 0x000fe20000000000 */
[----:B------:R-:W-:Y:S01]  /*df40*/  ISETP.GE.AND P0, PT, R0, UR4, PT ;  /* 0x0000000400007c0c */ /* 0x000fe2000bf06270 */
[----:B0-----:R-:W-:Y:S01]  /*df50*/  @!P3 IMAD.WIDE R10, R17, 0x4, R4 ;  /* 0x00000004110ab825 */ /* 0x001fe200078e0204 */
[----:B------:R-:W-:-:S02]  /*df60*/  ISETP.GE.AND P1, PT, R2, UR4, PT ;  /* 0x0000000402007c0c */ /* 0x000fc4000bf26270 */
[----:B------:R-:W-:Y:S01]  /*df70*/  ISETP.GE.AND P2, PT, R20, UR4, PT ;  /* 0x0000000414007c0c */ /* 0x000fe2000bf46270 */
[--C-:B------:R-:W-:Y:S01]  /*df80*/  @!P5 IMAD.WIDE R16, R21, 0x4, R4.reuse ;  /* 0x000000041510d825 */ /* 0x100fe200078e0204 */
[----:B------:R0:W-:Y:S01]  /*df90*/  @!P3 ST.E.64 desc[UR60][R10.64], R108 ;  /* 0x0000006c0a00b985 */ /* 0x0001e2000c101b3c */
[----:B------:R-:W-:Y:S02]  /*dfa0*/  IADD3 R21, R3, 0xe0, RZ ;  /* 0x000000e003157810 */ /* 0x000fe40007ffe0ff */
[--C-:B-1----:R-:W-:Y:S02]  /*dfb0*/  @!P4 IMAD.WIDE R12, R19, 0x4, R4.reuse ;  /* 0x00000004130cc825 */ /* 0x102fe400078e0204 */
[----:B------:R-:W-:Y:S02]  /*dfc0*/  ISETP.GE.AND P3, PT, R21, UR4, PT ;  /* 0x0000000415007c0c */ /* 0x000fe4000bf66270 */
[----:B------:R-:W-:Y:S01]  /*dfd0*/  @!P6 IMAD.WIDE R18, R23, 0x4, R4 ;  /* 0x000000041712e825 */ /* 0x000fe200078e0204 */
[----:B------:R1:W-:Y:S01]  /*dfe0*/  @!P4 ST.E.64 desc[UR60][R12.64], R112 ;  /* 0x000000700c00c985 */ /* 0x0003e2000c101b3c */
[----:B------:R-:W-:-:S02]  /*dff0*/  @!P0 LEA.HI R0, R0, R0, RZ, 0x1 ;  /* 0x0000000000008211 */ /* 0x000fc400078f08ff */
[C---:B--2---:R-:W-:Y:S01]  /*e000*/  VIADD R14, R3.reuse, 0xe8 ;  /* 0x000000e8030e7836 */ /* 0x044fe20000000000 */
[----:B------:R2:W-:Y:S01]  /*e010*/  @!P5 ST.E.64 desc[UR60][R16.64], R116 ;  /* 0x000000741000d985 */ /* 0x0005e2000c101b3c */
[C---:B------:R-:W-:Y:S01]  /*e020*/  VIADD R15, R3.reuse, 0xf0 ;  /* 0x000000f0030f7836 */ /* 0x040fe20000000000 */
[----:B------:R-:W-:Y:S01]  /*e030*/  @!P1 LEA.HI R2, R2, R2, RZ, 0x1 ;  /* 0x0000000202029211 */ /* 0x000fe200078f08ff */
[----:B0-----:R-:W-:Y:S01]  /*e040*/  VIADD R11, R3, 0xf8 ;  /* 0x000000f8030b7836 */ /* 0x001fe20000000000 */
[----:B------:R0:W-:Y:S01]  /*e050*/  @!P6 ST.E.64 desc[UR60][R18.64], R120 ;  /* 0x000000781200e985 */ /* 0x0001e2000c101b3c */
[----:B------:R-:W-:Y:S02]  /*e060*/  ISETP.GE.AND P4, PT, R14, UR4, PT ;  /* 0x000000040e007c0c */ /* 0x000fe4000bf86270 */
[----:B------:R-:W-:Y:S02]  /*e070*/  ISETP.GE.AND P5, PT, R15, UR4, PT ;  /* 0x000000040f007c0c */ /* 0x000fe4000bfa6270 */
[----:B------:R-:W-:-:S02]  /*e080*/  ISETP.GE.AND P6, PT, R11, UR4, PT ;  /* 0x000000040b007c0c */ /* 0x000fc4000bfc6270 */
[----:B------:R-:W-:Y:S02]  /*e090*/  @!P2 LEA.HI R20, R20, R20, RZ, 0x1 ;  /* 0x000000141414a211 */ /* 0x000fe400078f08ff */
[----:B------:R-:W-:Y:S02]  /*e0a0*/  @!P3 LEA.HI R21, R21, R21, RZ, 0x1 ;  /* 0x000000151515b211 */ /* 0x000fe400078f08ff */
[----:B-1----:R-:W-:Y:S02]  /*e0b0*/  @!P1 LOP3.LUT R13, R2, 0xfffffffe, RZ, 0xc0, !PT ;  /* 0xfffffffe020d9812 */ /* 0x002fe400078ec0ff */
[----:B--2---:R-:W-:Y:S02]  /*e0c0*/  @!P3 LOP3.LUT R17, R21, 0xfffffffe, RZ, 0xc0, !PT ;  /* 0xfffffffe1511b812 */ /* 0x004fe400078ec0ff */
[----:B------:R-:W-:Y:S02]  /*e0d0*/  @!P4 LEA.HI R14, R14, R14, RZ, 0x1 ;  /* 0x0000000e0e0ec211 */ /* 0x000fe400078f08ff */
[----:B------:R-:W-:Y:S01]  /*e0e0*/  @!P5 LEA.HI R10, R15, R15, RZ, 0x1 ;  /* 0x0000000f0f0ad211 */ /* 0x000fe200078f08ff */
[----:B------:R-:W-:Y:S01]  /*e0f0*/  @!P3 IMAD.WIDE R16, R17, 0x4, R4 ;  /* 0x000000041110b825 */ /* 0x000fe200078e0204 */
[----:B------:R-:W-:-:S02]  /*e100*/  @!P6 LEA.HI R12, R11, R11, RZ, 0x1 ;  /* 0x0000000b0b0ce211 */ /* 0x000fc400078f08ff */
[----:B------:R-:W-:Y:S02]  /*e110*/  @!P0 LOP3.LUT R11, R0, 0xfffffffe, RZ, 0xc0, !PT ;  /* 0xfffffffe000b8812 */ /* 0x000fe400078ec0ff */
[----:B------:R-:W-:Y:S02]  /*e120*/  @!P2 LOP3.LUT R15, R20, 0xfffffffe, RZ, 0xc0, !PT ;  /* 0xfffffffe140fa812 */ /* 0x000fe400078ec0ff */
[----:B0-----:R-:W-:Y:S02]  /*e130*/  @!P4 LOP3.LUT R19, R14, 0xfffffffe, RZ, 0xc0, !PT ;  /* 0xfffffffe0e13c812 */ /* 0x001fe400078ec0ff */
[----:B------:R-:W-:Y:S01]  /*e140*/  @!P5 LOP3.LUT R21, R10, 0xfffffffe, RZ, 0xc0, !PT ;  /* 0xfffffffe0a15d812 */ /* 0x000fe200078ec0ff */
[----:B------:R-:W-:Y:S01]  /*e150*/  @!P0 IMAD.WIDE R10, R11, 0x4, R4 ;  /* 0x000000040b0a8825 */ /* 0x000fe200078e0204 */
[----:B------:R-:W-:-:S03]  /*e160*/  @!P6 LOP3.LUT R23, R12, 0xfffffffe, RZ, 0xc0, !PT ;  /* 0xfffffffe0c17e812 */ /* 0x000fc600078ec0ff */
        /* <DEDUP_REMOVED lines=12> */
.L_x_1080:
[----:B------:R-:W-:Y:S05]  /*e230*/  BSYNC B0 ;  /* 0x0000000000007941 */ /* 0x000fea0003800000 */
.L_x_1079:
        /* <DEDUP_REMOVED lines=11> */
[C---:B------:R-:W-:Y:S01]  /*e2f0*/  VIADD R15, R3.reuse, 0x40 ;  /* 0x00000040030f7836 */ /* 0x040fe20000000000 */
[----:B------:R-:W-:Y:S01]  /*e300*/  ISETP.GE.AND P2, PT, R2, UR4, PT ;  /* 0x0000000402007c0c */ /* 0x000fe2000bf46270 */
[C---:B------:R-:W-:Y:S01]  /*e310*/  VIADD R16, R3.reuse, 0x48 ;  /* 0x0000004803107836 */ /* 0x040fe20000000000 */
[----:B------:R-:W-:Y:S01]  /*e320*/  ISETP.GE.AND P5, PT, R12, UR4, PT ;  /* 0x000000040c007c0c */ /* 0x000fe2000bfa6270 */
[----:B------:R-:W-:Y:S01]  /*e330*/  VIADD R18, R3, 0x50 ;  /* 0x0000005003127836 */ /* 0x000fe20000000000 */
[----:B------:R-:W-:Y:S01]  /*e340*/  ISETP.GE.AND P6, PT, R13, UR4, PT ;  /* 0x000000040d007c0c */ /* 0x000fe2000bfc6270 */
[C---:B------:R-:W-:Y:S01]  /*e350*/  VIADD R20, R3.reuse, 0x58 ;  /* 0x0000005803147836 */ /* 0x040fe20000000000 */
[----:B------:R-:W-:-:S02]  /*e360*/  IADD3 R14, R3, 0x38, RZ ;  /* 0x00000038030e7810 */ /* 0x000fc40007ffe0ff */
[----:B------:R-:W-:Y:S01]  /*e370*/  ISETP.GE.AND P3, PT, R15, UR4, PT ;  /* 0x000000040f007c0c */ /* 0x000fe2000bf66270 */
[C-C-:B-1-3--:R-:W-:Y:S01]  /*e380*/  @!P0 IMAD.WIDE R6, R3.reuse, 0x4, R4.reuse ;  /* 0x0000000403068825 */ /* 0x14afe200078e0204 */
[----:B------:R-:W-:Y:S02]  /*e390*/  ISETP.GE.AND P4, PT, R16, UR4, PT ;  /* 0x0000000410007c0c */ /* 0x000fe4000bf86270 */
[----:B------:R-:W-:Y:S02]  /*e3a0*/  @!P1 LEA.HI R0, R0, R0, RZ, 0x1 ;  /* 0x0000000000009211 */ /* 0x000fe400078f08ff */
[----:B------:R-:W-:Y:S01]  /*e3b0*/  @!P2 LEA.HI R2, R2, R2, RZ, 0x1 ;  /* 0x000000020202a211 */ /* 0x000fe200078f08ff */
[----:B------:R0:W-:Y:S01]  /*e3c0*/  @!P0 ST.E.64 desc[UR60][R6.64], R26 ;  /* 0x0000001a06008985 */ /* 0x0001e2000c101b3c */
[----:B------:R-:W-:Y:S01]  /*e3d0*/  @!P1 LOP3.LUT R9, R0, 0xfffffffe, RZ, 0xc0, !PT ;  /* 0xfffffffe00099812 */ /* 0x000fe200078ec0ff */
[C---:B------:R-:W-:Y:S01]  /*e3e0*/  VIADD R0, R3.reuse, 0x28 ;  /* 0x0000002803007836 */ /* 0x040fe20000000000 */
[----:B------:R-:W-:Y:S01]  /*e3f0*/  @!P2 LOP3.LUT R11, R2, 0xfffffffe, RZ, 0xc0, !PT ;  /* 0xfffffffe020ba812 */ /* 0x000fe200078ec0ff */
[----:B------:R-:W-:Y:S01]  /*e400*/  VIADD R2, R3, 0x30 ;  /* 0x0000003003027836 */ /* 0x000fe20000000000 */
[----:B------:R-:W-:Y:S01]  /*e410*/  @!P5 LEA.HI R12, R12, R12, RZ, 0x1 ;  /* 0x0000000c0c0cd211 */ /* 0x000fe200078f08ff */
[----:B------:R-:W-:Y:S01]  /*e420*/  @!P1 IMAD.WIDE R8, R9, 0x4, R4 ;  /* 0x0000000409089825 */ /* 0x000fe200078e0204 */
[----:B------:R-:W-:-:S02]  /*e430*/  ISETP.GE.AND P0, PT, R0, UR4, PT ;  /* 0x0000000400007c0c */ /* 0x000fc4000bf06270 */
[----:B------:R-:W-:Y:S01]  /*e440*/  @!P6 LEA.HI R13, R13, R13, RZ, 0x1 ;  /* 0x0000000d0d0de211 */ /* 0x000fe200078f08ff */
[--C-:B------:R-:W-:Y:S01]  /*e450*/  @!P2 IMAD.WIDE R10, R11, 0x4, R4.reuse ;  /* 0x000000040b0aa825 */ /* 0x100fe200078e0204 */
[----:B------:R1:W-:Y:S01]  /*e460*/  @!P1 ST.E.64 desc[UR60][R8.64], R30 ;  /* 0x0000001e08009985 */ /* 0x0003e2000c101b3c */
[----:B------:R-:W-:Y:S02]  /*e470*/  ISETP.GE.AND P1, PT, R2, UR4, PT ;  /* 0x0000000402007c0c */ /* 0x000fe4000bf26270 */
[----:B0-----:R-:W-:Y:S01]  /*e480*/  @!P5 LOP3.LUT R7, R12, 0xfffffffe, RZ, 0xc0, !PT ;  /* 0xfffffffe0c07d812 */ /* 0x001fe200078ec0ff */
[----:B------:R0:W-:Y:S01]  /*e490*/  @!P2 ST.E.64 desc[UR60][R10.64], R34 ;  /* 0x000000220a00a985 */ /* 0x0001e2000c101b3c */
[----:B------:R-:W-:Y:S02]  /*e4a0*/  ISETP.GE.AND P2, PT, R14, UR4, PT ;  /* 0x000000040e007c0c */ /* 0x000fe4000bf46270 */
[----:B------:R-:W-:Y:S01]  /*e4b0*/  @!P4 LEA.HI R16, R16, R16, RZ, 0x1 ;  /* 0x000000101010c211 */ /* 0x000fe200078f08ff */
[----:B------:R-:W-:Y:S01]  /*e4c0*/  @!P5 IMAD.WIDE R6, R7, 0x4, R4 ;  /* 0x000000040706d825 */ /* 0x000fe200078e0204 */
[----:B------:R-:W-:-:S02]  /*e4d0*/  @!P0 LEA.HI R0, R0, R0, RZ, 0x1 ;  /* 0x0000000000008211 */ /* 0x000fc400078f08ff */
[----:B------:R-:W-:Y:S01]  /*e4e0*/  @!P4 LOP3.LUT R19, R16, 0xfffffffe, RZ, 0xc0, !PT ;  /* 0xfffffffe1013c812 */ /* 0x000fe200078ec0ff */
[----:B------:R-:W-:Y:S01]  /*e4f0*/  VIADD R16, R3, 0x70 ;  /* 0x0000007003107836 */ /* 0x000fe20000000000 */
[----:B------:R2:W-:Y:S01]  /*e500*/  @!P5 ST.E.64 desc[UR60][R6.64], R38 ;  /* 0x000000260600d985 */ /* 0x0005e2000c101b3c */
[----:B-1----:R-:W-:Y:S02]  /*e510*/  @!P6 LOP3.LUT R9, R13, 0xfffffffe, RZ, 0xc0, !PT ;  /* 0xfffffffe0d09e812 */ /* 0x002fe400078ec0ff */
[----:B------:R-:W-:Y:S02]  /*e520*/  @!P1 LEA.HI R2, R2, R2, RZ, 0x1 ;  /* 0x0000000202029211 */ /* 0x000fe400078f08ff */
[----:B------:R-:W-:Y:S01]  /*e530*/  @!P2 LEA.HI R14, R14, R14, RZ, 0x1 ;  /* 0x0000000e0e0ea211 */ /* 0x000fe200078f08ff */
[----:B------:R-:W-:Y:S01]  /*e540*/  @!P6 IMAD.WIDE R8, R9, 0x4, R4 ;  /* 0x000000040908e825 */ /* 0x000fe200078e0204 */
[----:B0-----:R-:W-:Y:S02]  /*e550*/  @!P3 LEA.HI R10, R15, R15, RZ, 0x1 ;  /* 0x0000000f0f0ab211 */ /* 0x001fe400078f08ff */
[----:B------:R-:W-:-:S02]  /*e560*/  @!P0 LOP3.LUT R11, R0, 0xfffffffe, RZ, 0xc0, !PT ;  /* 0xfffffffe000b8812 */ /* 0x000fc400078ec0ff */
[----:B------:R-:W-:Y:S01]  /*e570*/  @!P1 LOP3.LUT R13, R2, 0xfffffffe, RZ, 0xc0, !PT ;  /* 0xfffffffe020d9812 */ /* 0x000fe200078ec0ff */
[----:B------:R0:W-:Y:S01]  /*e580*/  @!P6 ST.E.64 desc[UR60][R8.64], R42 ;  /* 0x0000002a0800e985 */ /* 0x0001e2000c101b3c */
[----:B------:R-:W-:Y:S01]  /*e590*/  @!P2 LOP3.LUT R15, R14, 0xfffffffe, RZ, 0xc0, !PT ;  /* 0xfffffffe0e0fa812 */ /* 0x000fe200078ec0ff */
[--C-:B--2---:R-:W-:Y:S01]  /*e5a0*/  @!P0 IMAD.WIDE R6, R11, 0x4, R4.reuse ;  /* 0x000000040b068825 */ /* 0x104fe200078e0204 */
[----:B------:R-:W-:Y:S02]  /*e5b0*/  @!P3 LOP3.LUT R17, R10, 0xfffffffe, RZ, 0xc0, !PT ;  /* 0xfffffffe0a11b812 */ /* 0x000fe400078ec0ff */
[----:B------:R-:W-:Y:S01]  /*e5c0*/  ISETP.GE.AND P5, PT, R18, UR4, PT ;  /* 0x0000000412007c0c */ /* 0x000fe2000bfa6270 */
[--C-:B------:R-:W-:Y:S01]  /*e5d0*/  @!P2 IMAD.WIDE R10, R15, 0x4, R4.reuse ;  /* 0x000000040f0aa825 */ /* 0x100fe200078e0204 */
[----:B------:R-:W-:Y:S01]  /*e5e0*/  ISETP.GE.AND P6, PT, R20, UR4, PT ;  /* 0x0000000414007c0c */ /* 0x000fe2000bfc6270 */
[----:B------:R1:W-:Y:S01]  /*e5f0*/  @!P0 ST.E.64 desc[UR60][R6.64], R46 ;  /* 0x0000002e06008985 */ /* 0x0003e2000c101b3c */
[----:B------:R-:W-:Y:S01]  /*e600*/  IADD3 R0, R3, 0x60, RZ ;  /* 0x0000006003007810 */ /* 0x000fe20007ffe0ff */
[----:B------:R-:W-:-:S04]  /*e610*/  @!P4 IMAD.WIDE R14, R19, 0x4, R4 ;  /* 0x00000004130ec825 */ /* 0x000fc800078e0204 */
[----:B0-----:R-:W-:-:S04]  /*e620*/  @!P1 IMAD.WIDE R8, R13, 0x4, R4 ;  /* 0x000000040d089825 */ /* 0x001fc800078e0204 */
[----:B------:R-:W-:Y:S01]  /*e630*/  @!P3 IMAD.WIDE R12, R17, 0x4, R4 ;  /* 0x00000004110cb825 */ /* 0x000fe200078e0204 */
[----:B------:R0:W-:Y:S01]  /*e640*/  @!P1 ST.E.64 desc[UR60][R8.64], R50 ;  /* 0x0000003208009985 */ /* 0x0001e2000c101b3c */
[----:B------:R-:W-:Y:S02]  /*e650*/  @!P5 LEA.HI R18, R18, R18, RZ, 0x1 ;  /* 0x000000121212d211 */ /* 0x000fe400078f08ff */
[C---:B------:R-:W-:Y:S01]  /*e660*/  VIADD R2, R3.reuse, 0x68 ;  /* 0x0000006803027836 */ /* 0x040fe20000000000 */
[----:B------:R2:W-:Y:S01]  /*e670*/  @!P2 ST.E.64 desc[UR60][R10.64], R54 ;  /* 0x000000360a00a985 */ /* 0x0005e2000c101b3c */
[C---:B------:R-:W-:Y:S01]  /*e680*/  VIADD R17, R3.reuse, 0x78 ;  /* 0x0000007803117836 */ /* 0x040fe20000000000 */
[----:B------:R-:W-:Y:S01]  /*e690*/  ISETP.GE.AND P2, PT, R16, UR4, PT ;  /* 0x0000000410007c0c */ /* 0x000fe2000bf46270 */
[----:B------:R-:W-:Y:S01]  /*e6a0*/  VIADD R19, R3, 0x80 ;  /* 0x0000008003137836 */ /* 0x000fe20000000000 */
[----:B------:R3:W-:Y:S01]  /*e6b0*/  @!P3 ST.E.64 desc[UR60][R12.64], R58 ;  /* 0x0000003a0c00b985 */ /* 0x0007e2000c101b3c */
[----:B------:R-:W-:-:S02]  /*e6c0*/  ISETP.GE.AND P3, PT, R2, UR4, PT ;  /* 0x0000000402007c0c */ /* 0x000fc4000bf66270 */
[----:B------:R-:W-:Y:S01]  /*e6d0*/  ISETP.GE.AND P1, PT, R17, UR4, PT ;  /* 0x0000000411007c0c */ /* 0x000fe2000bf26270 */
[----:B------:R4:W-:Y:S01]  /*e6e0*/  @!P4 ST.E.64 desc[UR60][R14.64], R62 ;  /* 0x0000003e0e00c985 */ /* 0x0009e2000c101b3c */
[----:B------:R-:W-:Y:S02]  /*e6f0*/  ISETP.GE.AND P4, PT, R0, UR4, PT ;  /* 0x0000000400007c0c */ /* 0x000fe4000bf86270 */
[----:B------:R-:W-:Y:S02]  /*e700*/  ISETP.GE.AND P0, PT, R19, UR4, PT ;  /* 0x0000000413007c0c */ /* 0x000fe4000bf06270 */
[----:B------:R-:W-:Y:S02]  /*e710*/  @!P6 LEA.HI R20, R20, R20, RZ, 0x1 ;  /* 0x000000141414e211 */ /* 0x000fe400078f08ff */
[----:B-1----:R-:W-:Y:S02]  /*e720*/  @!P5 LOP3.LUT R7, R18, 0xfffffffe, RZ, 0xc0, !PT ;  /* 0xfffffffe1207d812 */ /* 0x002fe400078ec0ff */
[----:B0-----:R-:W-:Y:S01]  /*e730*/  @!P6 LOP3.LUT R9, R20, 0xfffffffe, RZ, 0xc0, !PT ;  /* 0xfffffffe1409e812 */ /* 0x001fe200078ec0ff */
        /* <DEDUP_REMOVED lines=39> */
[----:B------:R-:W-:Y:S02]  /*e9b0*/  @!P5 LEA.HI R20, R20, R20, RZ, 0x1 ;  /* 0x000000141414d211 */ /* 0x000fe400078f08ff */
[----:B0-----:R-:W-:Y:S01]  /*e9c0*/  @!P6 LOP3.LUT R7, R18, 0xfffffffe, RZ, 0xc0, !PT ;  /* 0xfffffffe1207e812 */ /* 0x001fe200078ec0ff */
[C---:B------:R-:W-:Y:S01]  /*e9d0*/  VIADD R18, R3.reuse, 0xc0 ;  /* 0x000000c003127836 */ /* 0x040fe20000000000 */
        /* <DEDUP_REMOVED lines=16> */
[----:B------:R-:W-:-:S02]  /*eae0*/  @!P2 LOP3.LUT R17, R17, 0xfffffffe, RZ, 0xc0, !PT ;  /* 0xfffffffe1111a812 */ /* 0x000fc400078ec0ff */
[----:B------:R-:W-:Y:S02]  /*eaf0*/  @!P1 LOP3.LUT R19, R19, 0xfffffffe, RZ, 0xc0, !PT ;  /* 0xfffffffe13139812 */ /* 0x000fe400078ec0ff */
[----:B------:R-:W-:Y:S01]  /*eb00*/  ISETP.GE.AND P5, PT, R18, UR4, PT ;  /* 0x0000000412007c0c */ /* 0x000fe2000bfa6270 */
[--C-:B0-----:R-:W-:Y:S01]  /*eb10*/  @!P0 IMAD.WIDE R6, R11, 0x4, R4.reuse ;  /* 0x000000040b068825 */ /* 0x101fe200078e0204 */
[----:B------:R-:W-:Y:S02]  /*eb20*/  ISETP.GE.AND P6, PT, R20, UR4, PT ;  /* 0x0000000414007c0c */ /* 0x000fe4000bfc6270 */
[----:B------:R-:W-:Y:S01]  /*eb30*/  IADD3 R2, R3, 0xd8, RZ ;  /* 0x000000d803027810 */ /* 0x000fe20007ffe0ff */
[--C-:B-1----:R-:W-:Y:S01]  /*eb40*/  @!P4 IMAD.WIDE R8, R13, 0x4, R4.reuse ;  /* 0x000000040d08c825 */ /* 0x102fe200078e0204 */
[----:B------:R0:W-:Y:S01]  /*eb50*/  @!P0 ST.E.64 desc[UR60][R6.64], R102 ;  /* 0x0000006606008985 */ /* 0x0001e2000c101b3c */
[----:B------:R-:W-:Y:S02]  /*eb60*/  ISETP.GE.AND P0, PT, R0, UR4, PT ;  /* 0x0000000400007c0c */ /* 0x000fe4000bf06270 */
[--C-:B------:R-:W-:Y:S01]  /*eb70*/  @!P3 IMAD.WIDE R10, R15, 0x4, R4.reuse ;  /* 0x000000040f0ab825 */ /* 0x100fe200078e0204 */
[----:B------:R1:W-:Y:S03]  /*eb80*/  @!P4 ST.E.64 desc[UR60][R8.64], R106 ;  /* 0x0000006a0800c985 */ /* 0x0003e6000c101b3c */
[----:B------:R-:W-:Y:S01]  /*eb90*/  @!P2 IMAD.WIDE R12, R17, 0x4, R4 ;  /* 0x00000004110ca825 */ /* 0x000fe200078e0204 */
[----:B------:R2:W-:Y:S01]  /*eba0*/  @!P3 ST.E.64 desc[UR60][R10.64], R110 ;  /* 0x0000006e0a00b985 */ /* 0x0005e2000c101b3c */
[----:B------:R-:W-:-:S02]  /*ebb0*/  @!P5 LEA.HI R18, R18, R18, RZ, 0x1 ;  /* 0x000000121212d211 */ /* 0x000fc400078f08ff */
[----:B------:R-:W-:Y:S01]  /*ebc0*/  @!P1 IMAD.WIDE R14, R19, 0x4, R4 ;  /* 0x00000004130e9825 */ /* 0x000fe200078e0204 */
[----:B------:R3:W-:Y:S01]  /*ebd0*/  @!P2 ST.E.64 desc[UR60][R12.64], R114 ;  /* 0x000000720c00a985 */ /* 0x0007e2000c101b3c */
[----:B------:R-:W-:Y:S02]  /*ebe0*/  ISETP.GE.AND P2, PT, R16, UR4, PT ;  /* 0x0000000410007c0c */ /* 0x000fe4000bf46270 */
[C---:B------:R-:W-:Y:S01]  /*ebf0*/  VIADD R17, R3.reuse, 0xe8 ;  /* 0x000000e803117836 */ /* 0x040fe20000000000 */
[----:B------:R4:W-:Y:S01]  /*ec00*/  @!P1 ST.E.64 desc[UR60][R14.64], R118 ;  /* 0x000000760e009985 */ /* 0x0009e2000c101b3c */
[C---:B------:R-:W-:Y:S01]  /*ec10*/  VIADD R19, R3.reuse, 0xf0 ;  /* 0x000000f003137836 */ /* 0x040fe20000000000 */
[----:B------:R-:W-:Y:S01]  /*ec20*/  ISETP.GE.AND P1, PT, R2, UR4, PT ;  /* 0x0000000402007c0c */ /* 0x000fe2000bf26270 */
[----:B------:R-:W-:Y:S01]  /*ec30*/  VIADD R3, R3, 0xf8 ;  /* 0x000000f803037836 */ /* 0x000fe20000000000 */
[----:B------:R-:W-:Y:S02]  /*ec40*/  ISETP.GE.AND P3, PT, R17, UR4, PT ;  /* 0x0000000411007c0c */ /* 0x000fe4000bf66270 */
[----:B------:R-:W-:-:S02]  /*ec50*/  ISETP.GE.AND P4, PT, R19, UR4, PT ;  /* 0x0000000413007c0c */ /* 0x000fc4000bf86270 */
[----:B------:R-:W-:Y:S02]  /*ec60*/  @!P6 LEA.HI R20, R20, R20, RZ, 0x1 ;  /* 0x000000141414e211 */ /* 0x000fe400078f08ff */
[----:B0-----:R-:W-:Y:S02]  /*ec70*/  @!P5 LOP3.LUT R7, R18, 0xfffffffe, RZ, 0xc0, !PT ;  /* 0xfffffffe1207d812 */ /* 0x001fe400078ec0ff */
[----:B-1----:R-:W-:Y:S02]  /*ec80*/  @!P6 LOP3.LUT R9, R20, 0xfffffffe, RZ, 0xc0, !PT ;  /* 0xfffffffe1409e812 */ /* 0x002fe400078ec0ff */
[----:B------:R-:W-:Y:S01]  /*ec90*/  @!P0 LEA.HI R0, R0, R0, RZ, 0x1 ;  /* 0x0000000000008211 */ /* 0x000fe200078f08ff */
[--C-:B------:R-:W-:Y:S01]  /*eca0*/  @!P5 IMAD.WIDE R6, R7, 0x4, R4.reuse ;  /* 0x000000040706d825 */ /* 0x100fe200078e0204 */
[----:B------:R-:W-:Y:S02]  /*ecb0*/  @!P1 LEA.HI R2, R2, R2, RZ, 0x1 ;  /* 0x0000000202029211 */ /* 0x000fe400078f08ff */
[----:B------:R-:W-:Y:S01]  /*ecc0*/  @!P2 LEA.HI R16, R16, R16, RZ, 0x1 ;  /* 0x000000101010a211 */ /* 0x000fe200078f08ff */
[----:B------:R-:W-:Y:S01]  /*ecd0*/  @!P6 IMAD.WIDE R8, R9, 0x4, R4 ;  /* 0x000000040908e825 */ /* 0x000fe200078e0204 */
[----:B------:R-:W-:Y:S01]  /*ece0*/  @!P3 LEA.HI R17, R17, R17, RZ, 0x1 ;  /* 0x000000111111b211 */ /* 0x000fe200078f08ff */
[----:B------:R0:W-:Y:S01]  /*ecf0*/  @!P5 ST.E.64 desc[UR60][R6.64], R122 ;  /* 0x0000007a0600d985 */ /* 0x0001e2000c101b3c */
[----:B------:R-:W-:-:S02]  /*ed00*/  @!P4 LEA.HI R19, R19, R19, RZ, 0x1 ;  /* 0x000000131313c211 */ /* 0x000fc400078f08ff */
[----:B--2---:R-:W-:Y:S01]  /*ed10*/  @!P0 LOP3.LUT R11, R0, 0xfffffffe, RZ, 0xc0, !PT ;  /* 0xfffffffe000b8812 */ /* 0x004fe200078ec0ff */
[----:B------:R1:W-:Y:S01]  /*ed20*/  @!P6 ST.E.64 desc[UR60][R8.64], R126 ;  /* 0x0000007e0800e985 */ /* 0x0003e2000c101b3c */
[----:B---3--:R-:W-:Y:S02]  /*ed30*/  @!P1 LOP3.LUT R13, R2, 0xfffffffe, RZ, 0xc0, !PT ;  /* 0xfffffffe020d9812 */ /* 0x008fe400078ec0ff */
[----:B----4-:R-:W-:Y:S02]  /*ed40*/  @!P2 LOP3.LUT R15, R16, 0xfffffffe, RZ, 0xc0, !PT ;  /* 0xfffffffe100fa812 */ /* 0x010fe400078ec0ff */
[----:B------:R-:W-:Y:S02]  /*ed50*/  @!P3 LOP3.LUT R17, R17, 0xfffffffe, RZ, 0xc0, !PT ;  /* 0xfffffffe1111b812 */ /* 0x000fe400078ec0ff */
[----:B------:R-:W-:Y:S01]  /*ed60*/  @!P4 LOP3.LUT R19, R19, 0xfffffffe, RZ, 0xc0, !PT ;  /* 0xfffffffe1313c812 */ /* 0x000fe200078ec0ff */
[----:B0-----:R-:W-:-:S04]  /*ed70*/  @!P0 IMAD.WIDE R6, R11, 0x4, R4 ;  /* 0x000000040b068825 */ /* 0x001fc800078e0204 */
[--C-:B-1----:R-:W-:Y:S01]  /*ed80*/  @!P1 IMAD.WIDE R8, R13, 0x4, R4.reuse ;  /* 0x000000040d089825 */ /* 0x102fe200078e0204 */
[----:B------:R0:W-:Y:S01]  /*ed90*/  @!P0 ST.E.64 desc[UR60][R6.64], R130 ;  /* 0x0000008206008985 */ /* 0x0001e2000c101b3c */
[----:B------:R-:W-:Y:S02]  /*eda0*/  ISETP.GE.AND P0, PT, R3, UR4, PT ;  /* 0x0000000403007c0c */ /* 0x000fe4000bf06270 */
[--C-:B------:R-:W-:Y:S01]  /*edb0*/  @!P2 IMAD.WIDE R10, R15, 0x4, R4.reuse ;  /* 0x000000040f0aa825 */ /* 0x100fe200078e0204 */
[----:B------:R0:W-:Y:S03]  /*edc0*/  @!P1 ST.E.64 desc[UR60][R8.64], R134 ;  /* 0x0000008608009985 */ /* 0x0001e6000c101b3c */
[--C-:B------:R-:W-:Y:S01]  /*edd0*/  @!P3 IMAD.WIDE R12, R17, 0x4, R4.reuse ;  /* 0x00000004110cb825 */ /* 0x100fe200078e0204 */
[----:B------:R0:W-:Y:S03]  /*ede0*/  @!P2 ST.E.64 desc[UR60][R10.64], R138 ;  /* 0x0000008a0a00a985 */ /* 0x0001e6000c101b3c */
[----:B------:R-:W-:Y:S01]  /*edf0*/  @!P4 IMAD.WIDE R14, R19, 0x4, R4 ;  /* 0x00000004130ec825 */ /* 0x000fe200078e0204 */
[----:B------:R0:W-:Y:S04]  /*ee00*/  @!P3 ST.E.64 desc[UR60][R12.64], R142 ;  /* 0x0000008e0c00b985 */ /* 0x0001e8000c101b3c */
[----:B------:R0:W-:Y:S01]  /*ee10*/  @!P4 ST.E.64 desc[UR60][R14.64], R146 ;  /* 0x000000920e00c985 */ /* 0x0001e2000c101b3c */
[----:B------:R-:W-:Y:S05]  /*ee20*/  @P0 BRA `(.L_x_991) ;  /* 0x00000040009c0947 */ /* 0x000fea0003800000 */
[----:B------:R-:W-:-:S04]  /*ee30*/  LEA.HI R3, R3, R3, RZ, 0x1 ;  /* 0x0000000303037211 */ /* 0x000fc800078f08ff */
[----:B------:R-:W-:-:S05]  /*ee40*/  LOP3.LUT R3, R3, 0xfffffffe, RZ, 0xc0, !PT ;  /* 0xfffffffe03037812 */ /* 0x000fca00078ec0ff */
[----:B------:R-:W-:-:S05]  /*ee50*/  IMAD.WIDE R4, R3, 0x4, R4 ;  /* 0x0000000403047825 */ /* 0x000fca00078e0204 */
[----:B------:R1:W-:Y:S01]  /*ee60*/  ST.E.64 desc[UR60][R4.64], R150 ;  /* 0x0000009604007985 */ /* 0x0003e2000c101b3c */
[----:B------:R-:W-:Y:S05]  /*ee70*/  BRA `(.L_x_991) ;  /* 0x0000004000887947 */ /* 0x000fea0003800000 */
.L_x_1078:
[----:B------:R-:W0:Y:S02]  /*ee80*/  S2R R0, SR_TID.X ;  /* 0x0000000000007919 */ /* 0x000e240000002100 */
[----:B0-----:R-:W-:-:S04]  /*ee90*/  IADD3 R2, R0, -0x80, RZ ;  /* 0xffffff8000027810 */ /* 0x001fc80007ffe0ff */
[----:B------:R-:W-:-:S13]  /*eea0*/  ISETP.GT.AND P0, PT, R2, 0x7f, PT ;  /* 0x0000007f0200780c */ /* 0x000fda0003f04270 */
[----:B------:R-:W-:Y:S05]  /*eeb0*/  @P0 BRA `(.L_x_991) ;  /* 0x0000004000780947 */ /* 0x000fea0003800000 */
[----:B------:R-:W0:Y:S01]  /*eec0*/  S2R R3, SR_CTAID.X ;  /* 0x0000000000037919 */ /* 0x000e220000002500 */
[----:B------:R-:W1:Y:S01]  /*eed0*/  LDC R6, c[0x0][0xbe8] ;  /* 0x0002fa00ff067b82 */ /* 0x000e620000000800 */
[----:B------:R-:W-:Y:S01]  /*eee0*/  ULDC UR4, c[0x0][0xa88] ;  /* 0x0002a20000047ab9 */ /* 0x000fe20000000800 */
[----:B0-----:R-:W-:Y:S02]  /*eef0*/  IMAD R0, R3, 0x80, R0 ;  /* 0x0000008003007824 */ /* 0x001fe400078e0200 */
[----:B-1----:R-:W-:Y:S02]  /*ef00*/  IMAD R3, R6, UR4, RZ ;  /* 0x0000000406037c24 */ /* 0x002fe4000f8e02ff */
[----:B------:R-:W-:-:S05]  /*ef10*/  VIADD R0, R0, 0xffffff80 ;  /* 0xffffff8000007836 */ /* 0x000fca0000000000 */
[----:B------:R-:W-:-:S13]  /*ef20*/  ISETP.GE.AND P0, PT, R0, R3, PT ;  /* 0x000000030000720c */ /* 0x000fda0003f06270 */
[----:B------:R-:W-:Y:S05]  /*ef30*/  @P0 BRA `(.L_x_991) ;  /* 0x0000004000580947 */ /* 0x000fea0003800000 */
[----:B------:R-:W2:Y:S01]  /*ef40*/  LDL R4, [R1] ;  /* 0x0000000001047983 */ /* 0x000ea20000100800 */
[----:B------:R-:W-:Y:S01]  /*ef50*/  ISETP.NE.AND P0, PT, R6, 0x1, PT ;  /* 0x000000010600780c */ /* 0x000fe20003f05270 */
[----:B------:R-:W-:Y:S01]  /*ef60*/  S2UR UR7, SR_CTAID.Z ;  /* 0x00000000000779c3 */ /* 0x000fe20000002700 */
[----:B------:R-:W-:Y:S01]  /*ef70*/  ULDC.64 UR8, c[0x0][0xbd0] ;  /* 0x0002f40000087ab9 */ /* 0x000fe20000000a00 */
[----:B------:R-:W-:-:S06]  /*ef80*/  IMAD.MOV.U32 R5, RZ, RZ, R0 ;  /* 0x000000ffff057224 */ /* 0x000fcc00078e0000 */
[----:B------:R-:W0:Y:S08]  /*ef90*/  LDC.64 R10, c[0x0][0xbd8] ;  /* 0x0002f600ff0a7b82 */ /* 0x000e300000000a00 */
[----:B------:R-:W1:Y:S08]  /*efa0*/  @P0 LDC R7, c[0x0][0xbec] ;  /* 0x0002fb00ff070b82 */ /* 0x000e700000000800 */
[----:B------:R-:W3:Y:S08]  /*efb0*/  @P0 LDC R9, c[0x0][0xbf0] ;  /* 0x0002fc00ff090b82 */ /* 0x000ef00000000800 */
[----:B------:R-:W4:Y:S08]  /*efc0*/  S2UR UR10, SR_CTAID.Y ;  /* 0x00000000000a79c3 */ /* 0x000f300000002600 */
[----:B------:R-:W4:Y:S01]  /*efd0*/  LDC R8, c[0x0][0xc50] ;  /* 0x00031400ff087b82 */ /* 0x000f220000000800 */
[----:B--2---:R-:W-:Y:S01]  /*efe0*/  R2UR UR11, R4 ;  /* 0x00000000040b72ca */ /* 0x004fe200000e0000 */
[----:B-1----:R-:W-:-:S05]  /*eff0*/  @P0 IMAD.HI.U32 R4, R0, R7, RZ ;  /* 0x0000000700040227 */ /* 0x002fca00078e00ff */
[----:B---3--:R-:W-:-:S07]  /*f000*/  @P0 SHF.R.U32.HI R5, RZ, R9, R4 ;  /* 0x00000009ff050219 */ /* 0x008fce0000011604 */
[----:B------:R-:W-:Y:S02]  /*f010*/  USHF.R.S32.HI UR6, URZ, 0x1f, UR11 ;  /* 0x0000001f3f067899 */ /* 0x000fe4000801140b */
[----:B------:R-:W-:Y:S01]  /*f020*/  IMAD R7, RZ, RZ, -UR11 ;  /* 0x8000000bff077e24 */ /* 0x000fe2000f8e02ff */
[----:B------:R-:W-:Y:S02]  /*f030*/  UIMAD.WIDE.U32 UR4, UR11, UR8, URZ ;  /* 0x000000080b0472a5 */ /* 0x000fe4000f8e003f */
[----:B------:R-:W-:Y:S01]  /*f040*/  UIMAD UR6, UR6, UR8, URZ ;  /* 0x00000008060672a4 */ /* 0x000fe2000f8e023f */
[----:B----4-:R-:W-:Y:S01]  /*f050*/  IMAD R9, R8, R7, UR10 ;  /* 0x0000000a08097e24 */ /* 0x010fe2000f8e0207 */
[----:B------:R-:W-:Y:S01]  /*f060*/  USHF.R.S32.HI UR8, URZ, 0x1f, UR7 ;  /* 0x0000001f3f087899 */ /* 0x000fe20008011407 */
[----:B------:R-:W-:Y:S01]  /*f070*/  IMAD.MOV R7, RZ, RZ, -R5 ;  /* 0x000000ffff077224 */ /* 0x000fe200078e0a05 */
[----:B------:R-:W-:Y:S01]  /*f080*/  UIMAD UR6, UR11, UR9, UR6 ;  /* 0x000000090b0672a4 */ /* 0x000fe2000f8e0206 */
[----:B------:R-:W-:Y:S01]  /*f090*/  MOV R3, UR5 ;  /* 0x0000000500037c02 */ /* 0x000fe20008000f00 */
[----:B------:R-:W-:Y:S01]  /*f0a0*/  IMAD.U32 R2, RZ, RZ, UR4 ;  /* 0x00000004ff027e24 */ /* 0x000fe2000f8e00ff */
[----:B------:R-:W-:Y:S01]  /*f0b0*/  SHF.R.S32.HI R4, RZ, 0x1f, R9 ;  /* 0x0000001fff047819 */ /* 0x000fe20000011409 */
[----:B------:R-:W-:Y:S01]  /*f0c0*/  UIADD3 UR6, UR5, UR6, URZ ;  /* 0x0000000605067290 */ /* 0x000fe2000fffe03f */
[----:B0-----:R-:W-:-:S02]  /*f0d0*/  IMAD R12, R10, UR8, RZ ;  /* 0x000000080a0c7c24 */ /* 0x001fc4000f8e02ff */
[----:B------:R-:W-:Y:S01]  /*f0e0*/  ULDC.64 UR4, c[0x0][0xbe0] ;  /* 0x0002f80000047ab9 */ /* 0x000fe20000000a00 */
[----:B------:R-:W-:Y:S02]  /*f0f0*/  IMAD R7, R6, R7, R0 ;  /* 0x0000000706077224 */ /* 0x000fe400078e0200 */
[----:B------:R-:W-:Y:S02]  /*f100*/  IMAD.U32 R3, RZ, RZ, UR6 ;  /* 0x00000006ff037e24 */ /* 0x000fe4000f8e00ff */
[----:B------:R-:W-:Y:S01]  /*f110*/  IMAD R11, R11, UR7, R12 ;  /* 0x000000070b0b7c24 */ /* 0x000fe2000f8e020c */
[----:B------:R-:W-:Y:S01]  /*f120*/  SHF.R.S32.HI R0, RZ, 0x1f, R7 ;  /* 0x0000001fff007819 */ /* 0x000fe20000011407 */
[----:B------:R-:W-:-:S04]  /*f130*/  IMAD.WIDE.U32 R2, R10, UR7, R2 ;  /* 0x000000070a027c25 */ /* 0x000fc8000f8e0002 */
[----:B------:R-:W-:Y:S02]  /*f140*/  IMAD.IADD R3, R11, 0x1, R3 ;  /* 0x000000010b037824 */ /* 0x000fe400078e0203 */
[----:B------:R-:W-:Y:S02]  /*f150*/  IMAD R4, R4, UR4, RZ ;  /* 0x0000000404047c24 */ /* 0x000fe4000f8e02ff */
[----:B------:R-:W-:-:S04]  /*f160*/  IMAD.WIDE.U32 R2, R9, UR4, R2 ;  /* 0x0000000409027c25 */ /* 0x000fc8000f8e0002 */
[----:B------:R-:W-:Y:S01]  /*f170*/  IMAD R4, R9, UR5, R4 ;  /* 0x0000000509047c24 */ /* 0x000fe2000f8e0204 */
[----:B------:R-:W-:Y:S01]  /*f180*/  SHF.R.S32.HI R9, RZ, 0x1f, R5 ;  /* 0x0000001fff097819 */ /* 0x000fe20000011405 */
[----:B------:R-:W-:Y:S01]  /*f190*/  ULDC.64 UR4, c[0x0][0xbc8] ;  /* 0x0002f20000047ab9 */ /* 0x000fe20000000a00 */
[----:B------:R-:W-:Y:S01]  /*f1a0*/  IADD3 R2, P0, R5, R2, RZ ;  /* 0x0000000205027210 */ /* 0x000fe20007f1e0ff */
[----:B------:R-:W-:-:S03]  /*f1b0*/  IMAD R0, R0, UR4, RZ ;  /* 0x0000000400007c24 */ /* 0x000fc6000f8e02ff */
[----:B------:R-:W-:Y:S01]  /*f1c0*/  IADD3.X R3, R9, R3, R4, P0, !PT ;  /* 0x0000000309037210 */ /* 0x000fe200007fe404 */
        /* <DEDUP_REMOVED lines=9> */
.L_x_989:
        /* <DEDUP_REMOVED lines=18> */
.L_x_1081:
[----:B------:R-:W-:Y:S01]  /*f380*/  ULDC UR7, c[0x0][0xc50] ;  /* 0x0003140000077ab9 */ /* 0x000fe20000000800 */
[----:B------:R-:W-:Y:S01]  /*f390*/  UMOV UR39, UR6 ;  /* 0x0000000600277c82 */ /* 0x000fe20008000000 */
[----:B------:R-:W-:-:S11]  /*f3a0*/  UISETP.NE.AND UP0, UPT, UR7, 0x1, UPT ;  /* 0x000000010700788c */ /* 0x000fd6000bf05270 */
[----:B------:R-:W-:Y:S01]  /*f3b0*/  @UP0 ULDC UR4, c[0x0][0xc54] ;  /* 0x0003150000040ab9 */ /* 0x000fe20000000800 */
[----:B------:R-:W-:Y:S01]  /*f3c0*/  @UP0 ULDC UR8, c[0x0][0xc58] ;  /* 0x0003160000080ab9 */ /* 0x000fe20000000800 */
[----:B------:R-:W-:-:S04]  /*f3d0*/  UIMAD.WIDE.U32 UR4, UR6, UR4, URZ ;  /* 0x00000004060472a5 */ /* 0x000fc8000f8e003f */
[----:B------:R-:W-:-:S12]  /*f3e0*/  @UP0 USHF.R.U32.HI UR39, URZ, UR8, UR5 ;  /* 0x000000083f270299 */ /* 0x000fd80008011605 */
.L_x_1082:
[----:B------:R-:W-:Y:S01]  /*f3f0*/  ISETP.GE.AND P0, PT, R23, RZ, PT ;  /* 0x000000ff1700720c */ /* 0x000fe20003f06270 */
[----:B------:R-:W-:Y:S01]  /*f400*/  UIADD3 UR44, -UR39, URZ, URZ ;  /* 0x0000003f272c7290 */ /* 0x000fe2000fffe13f */
[----:B------:R-:W-:Y:S02]  /*f410*/  IMAD.MOV.U32 R0, RZ, RZ, 0x1 ;  /* 0x00000001ff007424 */ /* 0x000fe400078e00ff */
[----:B------:R-:W-:Y:S01]  /*f420*/  IMAD.MOV.U32 R2, RZ, RZ, RZ ;  /* 0x000000ffff027224 */ /* 0x000fe200078e00ff */
[----:B------:R-:W-:Y:S01]  /*f430*/  UIMAD UR44, UR7, UR44, UR6 ;  /* 0x0000002c072c72a4 */ /* 0x000fe2000f8e0206 */
[----:B------:R-:W-:-:S07]  /*f440*/  IMAD.MOV.U32 R6, RZ, RZ, 0x1 ;  /* 0x00000001ff067424 */ /* 0x000fce00078e00ff */
[----:B------:R-:W-:Y:S05]  /*f450*/  @!P0 BRA `(.L_x_1083) ;  /* 0x0000003800488947 */ /* 0x000fea0003800000 */
[----:B------:R-:W0:Y:S01]  /*f460*/  LDC.64 R2, c[0x0][0xa28] ;  /* 0x00028a00ff027b82 */ /* 0x000e220000000a00 */
[----:B------:R-:W-:Y:S01]  /*f470*/  MOV R22, RZ ;  /* 0x000000ff00167202 */ /* 0x000fe20000000f00 */
[----:B------:R-:W-:Y:S01]  /*f480*/  ULDC.64 UR4, c[0x0][0x418] ;  /* 0x0001060000047ab9 */ /* 0x000fe20000000a00 */
[----:B------:R-:W-:Y:S01]  /*f490*/  ULDC UR6, c[0x0][0x448] ;  /* 0x0001120000067ab9 */ /* 0x000fe20000000800 */
[----:B------:R-:W-:Y:S01]  /*f4a0*/  ULDC UR10, c[0x0][0x2f0] ;  /* 0x0000bc00000a7ab9 */ /* 0x000fe20000000800 */
[----:B------:R-:W-:Y:S01]  /*f4b0*/  ULDC UR11, c[0x0][0x288] ;  /* 0x0000a200000b7ab9 */ /* 0x000fe20000000800 */
[----:B0-----:R-:W-:-:S04]  /*f4c0*/  ISETP.NE.U32.AND P0, PT, R2, RZ, PT ;  /* 0x000000ff0200720c */ /* 0x001fc80003f05070 */
[----:B------:R-:W-:-:S13]  /*f4d0*/  ISETP.NE.AND.EX P0, PT, R3, RZ, PT, P0 ;  /* 0x000000ff0300720c */ /* 0x000fda0003f05300 */
[----:B------:R-:W0:Y:S02]  /*f4e0*/  @P0 LDC.64 R2, c[0x0][0xa28] ;  /* 0x00028a00ff020b82 */ /* 0x000e240000000a00 */
[----:B0-----:R-:W-:-:S05]  /*f4f0*/  @P0 IMAD.WIDE R2, R23, 0x4, R2 ;  /* 0x0000000417020825 */ /* 0x001fca00078e0202 */
[----:B------:R0:W5:Y:S01]  /*f500*/  @P0 LDG.E R22, desc[UR60][R2.64] ;  /* 0x0000003c02160981 */ /* 0x000162000c1e1900 */
[----:B------:R-:W1:Y:S01]  /*f510*/  S2UR UR40, SR_CTAID.X ;  /* 0x00000000002879c3 */ /* 0x000e620000002500 */
[----:B------:R-:W-:Y:S02]  /*f520*/  UISETP.NE.U32.AND UP0, UPT, UR4, URZ, UPT ;  /* 0x0000003f0400728c */ /* 0x000fe4000bf05070 */
[----:B------:R-:W-:Y:S02]  /*f530*/  UISETP.NE.AND UP1, UPT, UR6, 0x1, UPT ;  /* 0x000000010600788c */ /* 0x000fe4000bf25270 */
[----:B------:R-:W-:Y:S01]  /*f540*/  UISETP.NE.AND.EX UP0, UPT, UR5, URZ, UPT, UP0 ;  /* 0x0000003f0500728c */ /* 0x000fe2000bf05300 */
[----:B------:R-:W-:Y:S02]  /*f550*/  ULDC UR6, c[0x0][0x424] ;  /* 0x0001090000067ab9 */ /* 0x000fe40000000800 */
[----:B------:R-:W-:Y:S01]  /*f560*/  ULDC.64 UR4, c[0x0][0x9e0] ;  /* 0x0002780000047ab9 */ /* 0x000fe20000000a00 */
[----:B------:R-:W-:-:S02]  /*f570*/  USEL UR9, UR6, 0x1, UP0 ;  /* 0x0000000106097887 */ /* 0x000fc40008000000 */
[----:B------:R-:W-:Y:S02]  /*f580*/  UISETP.GE.AND UP0, UPT, UR5, 0x1, UPT ;  /* 0x000000010500788c */ /* 0x000fe4000bf06270 */
[----:B------:R-:W-:Y:S01]  /*f590*/  UIMAD UR47, UR9, UR10, URZ ;  /* 0x0000000a092f72a4 */ /* 0x000fe2000f8e023f */
[----:B------:R-:W-:Y:S01]  /*f5a0*/  @UP1 ULDC UR7, c[0x0][0x44c] ;  /* 0x0001130000071ab9 */ /* 0x000fe20000000800 */
[----:B------:R-:W-:Y:S02]  /*f5b0*/  UIMAD UR9, UR9, UR10, 0x3f ;  /* 0x0000003f090974a4 */ /* 0x000fe4000f8e020a */
[----:B------:R-:W-:Y:S01]  /*f5c0*/  PLOP3.LUT P1, PT, PT, PT, UP0, 0x80, 0x0 ;  /* 0x000000000000781c */ /* 0x000fe20003f2f008 */
[----:B------:R-:W-:Y:S01]  /*f5d0*/  @UP1 ULDC UR12, c[0x0][0x450] ;  /* 0x00011400000c1ab9 */ /* 0x000fe20000000800 */
[----:B------:R-:W-:Y:S02]  /*f5e0*/  UP2UR UR48, UPR, URZ, 0x2 ;  /* 0x000000023f307883 */ /* 0x000fe40008000000 */
[----:B-1----:R-:W-:-:S04]  /*f5f0*/  USHF.L.U32 UR40, UR40, 0x7, URZ ;  /* 0x0000000728287899 */ /* 0x002fc8000800063f */
[----:B------:R-:W-:-:S04]  /*f600*/  UIADD3 UR8, UR40, 0x7f, URZ ;  /* 0x0000007f28087890 */ /* 0x000fc8000fffe03f */
[----:B------:R-:W-:Y:S02]  /*f610*/  UIMAD.WIDE.U32 UR6, UR8, UR7, URZ ;  /* 0x00000007080672a5 */ /* 0x000fe4000f8e003f */
[----:B------:R-:W-:Y:S02]  /*f620*/  UIADD3 UR6, UR47, 0x1, -UR11 ;  /* 0x000000012f067890 */ /* 0x000fe4000fffe80b */
[----:B------:R-:W-:Y:S02]  /*f630*/  @UP1 USHF.R.U32.HI UR8, URZ, UR12, UR7 ;  /* 0x0000000c3f081299 */ /* 0x000fe40008011607 */
[----:B------:R-:W-:Y:S02]  /*f640*/  USHF.R.S32.HI UR7, URZ, 0x1f, UR9 ;  /* 0x0000001f3f077899 */ /* 0x000fe40008011409 */
[----:B------:R-:W-:Y:S02]  /*f650*/  UIADD3 UR6, UR6, UR8, URZ ;  /* 0x0000000806067290 */ /* 0x000fe4000fffe03f */
[----:B------:R-:W-:-:S02]  /*f660*/  ULEA.HI UR7, UR7, UR9, URZ, 0x6 ;  /* 0x0000000907077291 */ /* 0x000fc4000f8f303f */
[----:B------:R-:W-:Y:S02]  /*f670*/  UIADD3 UR4, UR6, UR4, URZ ;  /* 0x0000000406047290 */ /* 0x000fe4000fffe03f */
[----:B------:R-:W-:Y:S01]  /*f680*/  USHF.R.S32.HI UR41, URZ, 0x6, UR7 ;  /* 0x000000063f297899 */ /* 0x000fe20008011407 */
[----:B0-----:R-:W-:Y:S11]  /*f690*/  @!P1 BRA `(.L_x_1084) ;  /* 0x0000000000449947 */ /* 0x001ff60003800000 */
        /* <DEDUP_REMOVED lines=10> */
.L_x_1085:
[----:B------:R-:W-:-:S11]  /*f740*/  UISETP.NE.AND UP0, UPT, UR5, 0x1, UPT ;  /* 0x000000010500788c */ /* 0x000fd6000bf05270 */
[----:B------:R-:W-:Y:S02]  /*f750*/  @UP0 ULDC.64 UR12, c[0x0][0x9e8] ;  /* 0x00027a00000c0ab9 */ /* 0x000fe40000000a00 */
[----:B------:R-:W-:-:S04]  /*f760*/  UIMAD.WIDE.U32 UR6, UR8, UR12, URZ ;  /* 0x0000000c080672a5 */ /* 0x000fc8000f8e003f */
[----:B------:R-:W-:-:S12]  /*f770*/  @UP0 USHF.R.U32.HI UR8, URZ, UR13, UR7 ;  /* 0x0000000d3f080299 */ /* 0x000fd80008011607 */
.L_x_1086:
[----:B------:R-:W-:-:S04]  /*f780*/  UIMAD UR8, UR8, UR5, UR5 ;  /* 0x00000005080872a4 */ /* 0x000fc8000f8e0205 */
[----:B------:R-:W-:-:S04]  /*f790*/  UISETP.LT.AND UP0, UPT, UR4, UR8, UPT ;  /* 0x000000080400728c */ /* 0x000fc8000bf01270 */
[----:B------:R-:W-:-:S12]  /*f7a0*/  USEL UR4, UR4, UR8, UP0 ;  /* 0x0000000804047287 */ /* 0x000fd80008000000 */
.L_x_1084:
[----:B------:R-:W-:Y:S02]  /*f7b0*/  UISETP.NE.AND UP0, UPT, UR48, URZ, UPT ;  /* 0x0000003f3000728c */ /* 0x000fe4000bf05270 */
[----:B------:R-:W-:-:S04]  /*f7c0*/  UIADD3 UR4, UR4, 0x3f, URZ ;  /* 0x0000003f04047890 */ /* 0x000fc8000fffe03f */
[----:B------:R-:W-:-:S04]  /*f7d0*/  USHF.R.S32.HI UR8, URZ, 0x1f, UR4 ;  /* 0x0000001f3f087899 */ /* 0x000fc80008011404 */
[----:B------:R-:W-:Y:S01]  /*f7e0*/  ULEA.HI UR8, UR8, UR4, URZ, 0x6 ;  /* 0x0000000408087291 */ /* 0x000fe2000f8f303f */
[----:B------:R-:W-:Y:S01]  /*f7f0*/  @UP0 ULDC UR6, c[0x0][0x44c] ;  /* 0x0001130000060ab9 */ /* 0x000fe20000000800 */
[----:B------:R-:W-:Y:S01]  /*f800*/  @UP0 ULDC UR9, c[0x0][0x450] ;  /* 0x0001140000090ab9 */ /* 0x000fe20000000800 */
[----:B------:R-:W-:Y:S02]  /*f810*/  UIMAD.WIDE.U32 UR6, UR40, UR6, URZ ;  /* 0x00000006280672a5 */ /* 0x000fe4000f8e003f */
[----:B------:R-:W-:Y:S01]  /*f820*/  UMOV UR4, UR40 ;  /* 0x0000002800047c82 */ /* 0x000fe20008000000 */
[----:B------:R-:W-:Y:S02]  /*f830*/  USHF.R.S32.HI UR42, URZ, 0x6, UR8 ;  /* 0x000000063f2a7899 */ /* 0x000fe40008011408 */
[----:B------:R-:W-:Y:S02]  /*f840*/  @UP0 USHF.R.U32.HI UR4, URZ, UR9, UR7 ;  /* 0x000000093f040299 */ /* 0x000fe40008011607 */
[----:B------:R-:W-:-:S02]  /*f850*/  UISETP.LT.AND UP0, UPT, UR41, UR42, UPT ;  /* 0x0000002a2900728c */ /* 0x000fc4000bf01270 */
[----:B------:R-:W-:Y:S01]  /*f860*/  UIADD3 UR4, UR4, -UR11, UR47 ;  /* 0x8000000b04047290 */ /* 0x000fe2000fffe02f */
[----:B------:R-:W-:Y:S01]  /*f870*/  ULDC UR8, c[0x0][0x9dc] ;  /* 0x0002770000087ab9 */ /* 0x000fe20000000800 */
[----:B------:R-:W-:Y:S02]  /*f880*/  USEL UR12, UR41, UR42, UP0 ;  /* 0x0000002a290c7287 */ /* 0x000fe40008000000 */
[----:B------:R-:W-:Y:S01]  /*f890*/  UIADD3 UR8, UR4, -UR8, URZ ;  /* 0x8000000804087290 */ /* 0x000fe2000fffe03f */
[----:B------:R-:W-:Y:S11]  /*f8a0*/  @!P1 BRA `(.L_x_1087) ;  /* 0x0000000000449947 */ /* 0x000ff60003800000 */
        /* <DEDUP_REMOVED lines=10> */
.L_x_1088:
[----:B------:R-:W-:-:S11]  /*f950*/  UISETP.NE.AND UP0, UPT, UR5, 0x1, UPT ;  /* 0x000000010500788c */ /* 0x000fd6000bf05270 */
[----:B------:R-:W-:Y:S02]  /*f960*/  @UP0 ULDC.64 UR10, c[0x0][0x9e8] ;  /* 0x00027a00000a0ab9 */ /* 0x000fe40000000a00 */
[----:B------:R-:W-:-:S04]  /*f970*/  UIMAD.WIDE.U32 UR6, UR4, UR10, URZ ;  /* 0x0000000a040672a5 */ /* 0x000fc8000f8e003f */
[----:B------:R-:W-:-:S12]  /*f980*/  @UP0 USHF.R.U32.HI UR4, URZ, UR11, UR7 ;  /* 0x0000000b3f040299 */ /* 0x000fd80008011607 */
.L_x_1089:
[----:B------:R-:W-:-:S04]  /*f990*/  UIMAD UR4, UR4, UR5, URZ ;  /* 0x00000005040472a4 */ /* 0x000fc8000f8e023f */
[----:B------:R-:W-:-:S04]  /*f9a0*/  UISETP.LT.AND UP0, UPT, UR8, UR4, UPT ;  /* 0x000000040800728c */ /* 0x000fc8000bf01270 */
[----:B------:R-:W-:-:S12]  /*f9b0*/  USEL UR8, UR8, UR4, !UP0 ;  /* 0x0000000408087287 */ /* 0x000fd8000c000000 */
.L_x_1087:
[----:B------:R-:W-:Y:S02]  /*f9c0*/  USHF.R.S32.HI UR4, URZ, 0x1f, UR8 ;  /* 0x0000001f3f047899 */ /* 0x000fe40008011408 */
[----:B------:R-:W-:Y:S02]  /*f9d0*/  USHF.R.U32.HI UR9, URZ, 0x10, UR44 ;  /* 0x000000103f097899 */ /* 0x000fe4000801162c */
[----:B------:R-:W-:Y:S02]  /*f9e0*/  ULEA.HI UR4, UR4, UR8, URZ, 0x6 ;  /* 0x0000000804047291 */ /* 0x000fe4000f8f303f */
[----:B------:R-:W-:Y:S02]  /*f9f0*/  ULOP3.LUT UR44, UR44, 0xffff, URZ, 0xc0, !UPT ;  /* 0x0000ffff2c2c7892 */ /* 0x000fe4000f8ec03f */
[----:B------:R-:W-:Y:S01]  /*fa00*/  USHF.R.S32.HI UR4, URZ, 0x6, UR4 ;  /* 0x000000063f047899 */ /* 0x000fe20008011404 */
[----:B------:R-:W-:-:S03]  /*fa10*/  UMOV UR38, URZ ;  /* 0x0000003f00267c82 */ /* 0x000fc60008000000 */
[----:B------:R-:W-:-:S04]  /*fa20*/  UISETP.LT.AND UP0, UPT, URZ, UR4, UPT ;  /* 0x000000043f00728c */ /* 0x000fc8000bf01270 */
[----:B------:R-:W-:Y:S02]  /*fa30*/  USEL UR43, URZ, UR4, !UP0 ;  /* 0x000000043f2b7287 */ /* 0x000fe4000c000000 */
[----:B------:R-:W-:Y:S02]  /*fa40*/  UISETP.NE.AND UP0, UPT, UR9, URZ, UPT ;  /* 0x0000003f0900728c */ /* 0x000fe4000bf05270 */
[----:B------:R-:W-:-:S06]  /*fa50*/  UISETP.GT.AND UP1, UPT, UR12, UR43, UPT ;  /* 0x0000002b0c00728c */ /* 0x000fcc000bf24270 */
[----:B------:R-:W-:-:S03]  /*fa60*/  PLOP3.LUT P0, PT, PT, PT, UP1, 0x80, 0x0 ;  /* 0x000000000000781c */ /* 0x000fc60003f0f018 */
[----:B------:R-:W-:-:S10]  /*fa70*/  @!UP0 ULDC UR9, c[0x0][0x9f0] ;  /* 0x00027c0000098ab9 */ /* 0x000fd40000000800 */
[----:B------:R-:W-:Y:S05]  /*fa80*/  @!P0 BRA `(.L_x_1090) ;  /* 0x00000000007c8947 */ /* 0x000fea0003800000 */
[----:B------:R-:W-:Y:S01]  /*fa90*/  IABS R0, UR9 ;  /* 0x0000000900007c13 */ /* 0x000fe20008000000 */
[----:B------:R-:W-:Y:S02]  /*faa0*/  UIADD3 UR4, UR9, -0x1, UR12 ;  /* 0xffffffff09047890 */ /* 0x000fe4000fffe00c */
[----:B------:R-:W-:Y:S02]  /*fab0*/  IABS R4, UR9 ;  /* 0x0000000900047c13 */ /* 0x000fe40008000000 */
[----:B------:R-:W-:Y:S01]  /*fac0*/  R2UR UR10, R0 ;  /* 0x00000000000a72ca */ /* 0x000fe200000e0000 */
[----:B------:R-:W-:-:S03]  /*fad0*/  UIADD3 UR6, -UR43, UR4, URZ ;  /* 0x000000042b067290 */ /* 0x000fc6000fffe13f */
[----:B------:R-:W-:-:S03]  /*fae0*/  UMOV UR4, URZ ;  /* 0x0000003f00047c82 */ /* 0x000fc60008000000 */
[----:B------:R-:W-:Y:S01]  /*faf0*/  IABS R3, UR6 ;  /* 0x0000000600037c13 */ /* 0x000fe20008000000 */
[----:B------:R-:W-:-:S03]  /*fb00*/  ULOP3.LUT UR6, UR6, UR9, URZ, 0x3c, !UPT ;  /* 0x0000000906067292 */ /* 0x000fc6000f8e3c3f */
[----:B------:R-:W-:Y:S02]  /*fb10*/  R2UR UR8, R3 ;  /* 0x00000000030872ca */ /* 0x000fe400000e0000 */
        /* <DEDUP_REMOVED lines=22> */
.L_x_1090:
[----:B------:R-:W-:Y:S02]  /*fc80*/  UIMAD UR49, UR44, UR38, UR43 ;  /* 0x000000262c3172a4 */ /* 0x000fe4000f8e022b */
[----:B------:R-:W-:Y:S01]  /*fc90*/  IMAD.U32 R0, RZ, RZ, UR38 ;  /* 0x00000026ff007e24 */ /* 0x000fe2000f8e00ff */
[----:B------:R-:W-:Y:S01]  /*fca0*/  MOV R2, RZ ;  /* 0x000000ff00027202 */ /* 0x000fe20000000f00 */
[----:B------:R-:W-:Y:S02]  /*fcb0*/  IMAD.MOV.U32 R6, RZ, RZ, 0x1 ;  /* 0x00000001ff067424 */ /* 0x000fe400078e00ff */
[----:B------:R-:W-:-:S05]  /*fcc0*/  IMAD.U32 R19, RZ, RZ, UR49 ;  /* 0x00000031ff137e24 */ /* 0x000fca000f8e00ff */
[----:B------:R-:W-:Y:S01]  /*fcd0*/  VIADDMNMX R19, R19, R0, UR12, PT ;  /* 0x0000000c13137e46 */ /* 0x000fe2000b800100 */
[----:B------:R-:W-:-:S03]  /*fce0*/  IMAD.MOV.U32 R0, RZ, RZ, 0x1 ;  /* 0x00000001ff007424 */ /* 0x000fc600078e00ff */
[----:B------:R-:W-:-:S13]  /*fcf0*/  ISETP.GT.AND P0, PT, R19, UR49, PT ;  /* 0x0000003113007c0c */ /* 0x000fda000bf04270 */
        /* <DEDUP_REMOVED lines=12> */
[----:B------:R-:W-:Y:S01]  /*fdc0*/  MOV R6, UR6 ;  /* 0x0000000600067c02 */ /* 0x000fe20008000f00 */
[----:B------:R-:W-:Y:S01]  /*fdd0*/  IMAD.U32 R5, RZ, RZ, UR5 ;  /* 0x00000005ff057e24 */ /* 0x000fe2000f8e00ff */
[----:B------:R-:W0:Y:S01]  /*fde0*/  LDC.64 R2, c[0x4][R2] ;  /* 0x0100000002027b82 */ /* 0x000e220000000a00 */
[----:B------:R-:W-:Y:S01]  /*fdf0*/  ULDC.64 UR4, c[0x4][0x30] ;  /* 0x01000c0000047ab9 */ /* 0x000fe20000000a00 */
[----:B------:R-:W-:Y:S01]  /*fe00*/  IMAD.U32 R7, RZ, RZ, UR7 ;  /* 0x00000007ff077e24 */ /* 0x000fe2000f8e00ff */
[----:B------:R-:W-:Y:S01]  /*fe10*/  MOV R12, 0x1 ;  /* 0x00000001000c7802 */ /* 0x000fe20000000f00 */
[----:B------:R-:W-:-:S02]  /*fe20*/  IMAD.U32 R10, RZ, RZ, UR4 ;  /* 0x00000004ff0a7e24 */ /* 0x000fc4000f8e00ff */
[----:B------:R-:W-:Y:S02]  /*fe30*/  IMAD.U32 R11, RZ, RZ, UR5 ;  /* 0x00000005ff0b7e24 */ /* 0x000fe4000f8e00ff */
[----:B------:R-:W-:Y:S02]  /*fe40*/  IMAD.MOV.U32 R8, RZ, RZ, 0x70 ;  /* 0x00000070ff087424 */ /* 0x000fe400078e00ff */
[----:B------:R-:W-:-:S07]  /*fe50*/  IMAD.MOV.U32 R13, RZ, RZ, RZ ;  /* 0x000000ffff0d7224 */ /* 0x000fce00078e00ff */
[----:B------:R-:W-:-:S07]  /*fe60*/  LEPC R20, `(.L_x_1091) ;  /* 0x000000001014794e */ /* 0x000fce0000000000 */
[----:B0----5:R-:W-:Y:S05]  /*fe70*/  CALL.ABS.NOINC R2 ;  /* 0x0000000002007343 */ /* 0x021fea0003c00000 */
.L_x_1091:
        /* <DEDUP_REMOVED lines=14> */
[----:B------:R-:W-:Y:S01]  /*ff60*/  MOV R13, RZ ;  /* 0x000000ff000d7202 */ /* 0x000fe20000000f00 */
[----:B------:R-:W-:-:S02]  /*ff70*/  IMAD.U32 R11, RZ, RZ, UR5 ;  /* 0x00000005ff0b7e24 */ /* 0x000fc4000f8e00ff */
[----:B------:R-:W-:Y:S02]  /*ff80*/  IMAD.MOV.U32 R8, RZ, RZ, 0x70 ;  /* 0x00000070ff087424 */ /* 0x000fe400078e00ff */
[----:B0-----:R-:W-:-:S07]  /*ff90*/  IMAD.MOV.U32 R12, RZ, RZ, 0x1 ;  /* 0x00000001ff0c7424 */ /* 0x001fce00078e00ff */
[----:B------:R-:W-:-:S07]  /*ffa0*/  LEPC R20, `(.L_x_1093) ;  /* 0x000000001014794e */ /* 0x000fce0000000000 */
[----:B-1---5:R-:W-:Y:S05]  /*ffb0*/  CALL.ABS.NOINC R2 ;  /* 0x0000000002007343 */ /* 0x022fea0003c00000 */
.L_x_1093:
[----:B------:R0:W1:Y:S01]  /*ffc0*/  LDC.64 R2, c[0x4][R16] ;  /* 0x0100000010027b82 */ /* 0x0000620000000a00 */
[----:B------:R-:W-:Y:S01]  /*ffd0*/  ULDC.64 UR4, c[0x4][0xa8] ;  /* 0x01002a0000047ab9 */ /* 0x000fe20000000a00 */
[----:B------:R-:W-:Y:S01]  /*ffe0*/  ULDC.64 UR6, c[0x4][0xb0] ;  /* 0x01002c0000067ab9 */ /* 0x000fe20000000a00 */
[----:B------:R-:W-:Y:S02]  /*fff0*/  IMAD.U32 R4, RZ, RZ, UR4 ;  /* 0x00000004ff047e24 */ /* 0x000fe4000f8e00ff */
        /* <DEDUP_REMOVED lines=11> */
.L_x_1092:
[----:B------:R-:W0:Y:S01]  /*100b0*/  LDC.64 R2, c[0x0][0x9f8] ;  /* 0x00027e00ff027b82 */ /* 0x000e220000000a00 */
[----:B------:R-:W-:-:S07]  /*100c0*/  MOV R33, R23 ;  /* 0x0000001700217202 */ /* 0x000fce0000000f00 */
[----:B------:R-:W1:Y:S01]  /*100d0*/  LDC R17, c[0x0][0x430] ;  /* 0x00010c00ff117b82 */ /* 0x000e620000000800 */
[C---:B------:R-:W-:Y:S01]  /*100e0*/  IMAD.SHL.U32 R24, R26.reuse, 0x10, RZ ;  /* 0x000000101a187824 */ /* 0x040fe200078e00ff */
[----:B------:R-:W-:Y:S01]  /*100f0*/  LOP3.LUT R8, R26, 0x7f, RZ, 0xc0, !PT ;  /* 0x0000007f1a087812 */ /* 0x000fe200078ec0ff */
[----:B------:R-:W-:Y:S01]  /*10100*/  VIADD R0, R19, 0xffffffff ;  /* 0xffffffff13007836 */ /* 0x000fe20000000000 */
[----:B------:R-:W-:Y:S01]  /*10110*/  LOP3.LUT R16, R16, 0xffffffbf, RZ, 0xc0, !PT ;  /* 0xffffffbf10107812 */ /* 0x000fe200078ec0ff */
[----:B------:R-:W-:Y:S01]  /*10120*/  ULDC UR4, c[0x0][0x2f4] ;  /* 0x0000bd0000047ab9 */ /* 0x000fe20000000800 */
[----:B0-----:R-:W-:-:S04]  /*10130*/  ISETP.NE.U32.AND P0, PT, R2, RZ, PT ;  /* 0x000000ff0200720c */ /* 0x001fc80003f05070 */
[----:B------:R-:W-:-:S13]  /*10140*/  ISETP.NE.AND.EX P0, PT, R3, RZ, PT, P0 ;  /* 0x000000ff0300720c */ /* 0x000fda0003f05300 */
[----:B------:R-:W0:Y:S02]  /*10150*/  @P0 LDC.64 R2, c[0x0][0x9f8] ;  /* 0x00027e00ff020b82 */ /* 0x000e240000000a00 */
[----:B0-----:R-:W-:-:S05]  /*10160*/  @P0 IMAD.WIDE R2, R23, 0x4, R2 ;  /* 0x0000000417020825 */ /* 0x001fca00078e0202 */
[----:B------:R0:W2:Y:S01]  /*10170*/  @P0 LDG.E R33, desc[UR60][R2.64] ;  /* 0x0000003c02210981 */ /* 0x0000a2000c1e1900 */
[----:B------:R-:W-:Y:S02]  /*10180*/  LOP3.LUT R24, R24, 0x70, RZ, 0xc0, !PT ;  /* 0x0000007018187812 */ /* 0x000fe400078ec0ff */
[----:B------:R-:W-:Y:S02]  /*10190*/  SHF.R.U32.HI R4, RZ, 0x3, R8 ;  /* 0x00000003ff047819 */ /* 0x000fe40000011608 */
[----:B-1----:R-:W-:Y:S02]  /*101a0*/  ISETP.NE.AND P1, PT, R17, 0x1, PT ;  /* 0x000000011100780c */ /* 0x002fe40003f25270 */
[----:B------:R-:W-:-:S05]  /*101b0*/  LOP3.LUT R37, R24, R4, RZ, 0xfc, !PT ;  /* 0x0000000418257212 */ /* 0x000fca00078efcff */
[----:B------:R-:W-:-:S05]  /*101c0*/  IMAD R7, R0, 0x40, R37 ;  /* 0x0000004000077824 */ /* 0x000fca00078e0225 */
[C---:B------:R-:W-:Y:S01]  /*101d0*/  ISETP.GE.AND P0, PT, R7.reuse, UR47, PT ;  /* 0x0000002f07007c0c */ /* 0x040fe2000bf06270 */
[----:B0-----:R-:W0:Y:S01]  /*101e0*/  @P1 LDC R2, c[0x0][0x434] ;  /* 0x00010d00ff021b82 */ /* 0x001e220000000800 */
[----:B-----5:R-:W-:Y:S01]  /*101f0*/  IMAD.IADD R7, R7, 0x1, R22 ;  /* 0x0000000107077824 */ /* 0x020fe200078e0216 */
[----:B------:R-:W-:Y:S02]  /*10200*/  @P1 LOP3.LUT R16, R16, 0x40, RZ, 0xfc, !PT ;  /* 0x0000004010101812 */ /* 0x000fe400078efcff */
[----:B------:R-:W-:Y:S02]  /*10210*/  ISETP.GT.U32.OR P0, PT, R37, 0x3f, P0 ;  /* 0x0000003f2500780c */ /* 0x000fe40000704470 */
[----:B------:R-:W-:Y:S02]  /*10220*/  MOV R9, R7 ;  /* 0x0000000700097202 */ /* 0x000fe40000000f00 */
[----:B------:R-:W1:Y:S09]  /*10230*/  @P1 LDC R3, c[0x0][0x438] ;  /* 0x00010e00ff031b82 */ /* 0x000e720000000800 */
[----:B------:R-:W3:Y:S01]  /*10240*/  @!P0 LDC.64 R10, c[0x0][0x428] ;  /* 0x00010a00ff0a8b82 */ /* 0x000ee20000000a00 */
[----:B0-----:R-:W-:-:S07]  /*10250*/  @P1 IMAD.HI.U32 R2, R7, R2, RZ ;  /* 0x0000000207021227 */ /* 0x001fce00078e00ff */
[----:B------:R-:W0:Y:S01]  /*10260*/  @!P0 LDC.64 R4, c[0x0][0x418] ;  /* 0x00010600ff048b82 */ /* 0x000e220000000a00 */
[----:B-1----:R-:W-:-:S04]  /*10270*/  @P1 SHF.R.U32.HI R9, RZ, R3, R2 ;  /* 0x00000003ff091219 */ /* 0x002fc80000011602 */
[----:B------:R-:W-:Y:S02]  /*10280*/  @!P0 SHF.R.S32.HI R3, RZ, 0x1f, R9 ;  /* 0x0000001fff038819 */ /* 0x000fe40000011409 */
[----:B------:R-:W-:Y:S01]  /*10290*/  LOP3.LUT R16, R16, 0xffffffef, RZ, 0xc0, !PT ;  /* 0xffffffef10107812 */ /* 0x000fe200078ec0ff */
[----:B------:R-:W-:Y:S01]  /*102a0*/  UMOV UR5, 0xffffffff ;  /* 0xffffffff00057882 */ /* 0x000fe20000000000 */
[----:B--2---:R-:W-:-:S05]  /*102b0*/  SHF.R.S32.HI R6, RZ, 0x1f, R33 ;  /* 0x0000001fff067819 */ /* 0x004fca0000011421 */
[----:B---3--:R-:W-:Y:S01]  /*102c0*/  @!P0 IMAD R2, R6, R10, RZ ;  /* 0x0000000a06028224 */ /* 0x008fe200078e02ff */
[----:B------:R1:W-:Y:S03]  /*102d0*/  STL [R1], R6 ;  /* 0x0000000601007387 */ /* 0x0003e60000100800 */
[----:B------:R-:W-:Y:S02]  /*102e0*/  @!P0 IMAD R11, R33, R11, R2 ;  /* 0x0000000b210b8224 */ /* 0x000fe400078e0202 */
[----:B------:R-:W-:-:S04]  /*102f0*/  @!P0 IMAD.MOV.U32 R2, RZ, RZ, R9 ;  /* 0x000000ffff028224 */ /* 0x000fc800078e0009 */
[----:B------:R-:W-:-:S04]  /*10300*/  @!P0 IMAD.WIDE.U32 R2, R33, R10, R2 ;  /* 0x0000000a21028225 */ /* 0x000fc800078e0002 */
[----:B------:R-:W-:Y:S01]  /*10310*/  @!P0 IMAD.IADD R3, R3, 0x1, R11 ;  /* 0x0000000103038824 */ /* 0x000fe200078e020b */
[----:B0-----:R-:W-:Y:S01]  /*10320*/  @!P0 LEA R4, P1, R2, R4, 0x2 ;  /* 0x0000000402048211 */ /* 0x001fe200078210ff */
[----:B-1----:R-:W-:-:S03]  /*10330*/  IMAD.MOV.U32 R6, RZ, RZ, RZ ;  /* 0x000000ffff067224 */ /* 0x002fc600078e00ff */
[----:B------:R-:W-:-:S05]  /*10340*/  @!P0 LEA.HI.X R5, R2, R5, R3, 0x2, P1 ;  /* 0x0000000502058211 */ /* 0x000fca00008f1403 */
[----:B------:R0:W5:Y:S02]  /*10350*/  @!P0 LDG.E R6, desc[UR60][R4.64] ;  /* 0x0000003c04068981 */ /* 0x000164000c1e1900 */
[----:B0-----:R-:W-:-:S05]  /*10360*/  IMAD.SHL.U32 R4, R26, 0x8, RZ ;  /* 0x000000081a047824 */ /* 0x001fca00078e00ff */
[----:B------:R-:W-:-:S04]  /*10370*/  LOP3.LUT R25, R4, 0x38, RZ, 0xc0, !PT ;  /* 0x0000003804197812 */ /* 0x000fc800078ec0ff */
[C---:B------:R-:W-:Y:S02]  /*10380*/  ISETP.GE.AND P0, PT, R25.reuse, UR4, PT ;  /* 0x0000000419007c0c */ /* 0x040fe4000bf06270 */
[C---:B------:R-:W-:Y:S02]  /*10390*/  LOP3.LUT R36, R25.reuse, 0x40, RZ, 0xfc, !PT ;  /* 0x0000004019247812 */ /* 0x040fe400078efcff */
[C---:B------:R-:W-:Y:S02]  /*103a0*/  LOP3.LUT R35, R25.reuse, 0x80, RZ, 0xfc, !PT ;  /* 0x0000008019237812 */ /* 0x040fe400078efcff */
[----:B------:R-:W-:Y:S02]  /*103b0*/  ISETP.GE.AND P2, PT, R36, UR4, PT ;  /* 0x0000000424007c0c */ /* 0x000fe4000bf46270 */
[----:B------:R-:W-:Y:S02]  /*103c0*/  LOP3.LUT R34, R25, 0xc0, RZ, 0xfc, !PT ;  /* 0x000000c019227812 */ /* 0x000fe400078efcff */
[----:B------:R-:W-:-:S03]  /*103d0*/  ISETP.GE.AND P1, PT, R35, UR4, PT ;  /* 0x0000000423007c0c */ /* 0x000fc6000bf26270 */
        /* <DEDUP_REMOVED lines=8> */
[----:B------:R-:W-:Y:S06]  /*10460*/  BRA.DIV UR5, `(.L_x_1094) ;  /* 0x0000002e05f47947 */ /* 0x000fec000b800000 */
.L_x_1136:
[----:B------:R-:W2:Y:S01]  /*10470*/  LDL R2, [R1+0x4] ;  /* 0x0000040001027983 */ /* 0x000ea20000100800 */
[----:B------:R-:W-:Y:S01]  /*10480*/  ISETP.GT.U32.AND P1, PT, R37, 0x3f, PT ;  /* 0x0000003f2500780c */ /* 0x000fe20003f24070 */
[----:B------:R-:W-:Y:S01]  /*10490*/  IMAD.U32 R32, RZ, RZ, UR39 ;  /* 0x00000027ff207e24 */ /* 0x000fe2000f8e00ff */
[----:B------:R-:W-:Y:S01]  /*104a0*/  LOP3.LUT R16, R16, 0xfffffffe, RZ, 0xc0, !PT ;  /* 0xfffffffe10107812 */ /* 0x000fe200078ec0ff */
[----:B------:R-:W-:-:S03]  /*104b0*/  IMAD.MOV.U32 R27, RZ, RZ, R0 ;  /* 0x000000ffff1b7224 */ /* 0x000fc600078e0000 */
[----:B------:R-:W-:-:S07]  /*104c0*/  SHF.R.S32.HI R32, RZ, 0x1f, R32 ;  /* 0x0000001fff207819 */ /* 0x000fce0000011420 */
[----:B------:R-:W-:-:S04]  /*104d0*/  @P1 LOP3.LUT R16, R16, 0x1, RZ, 0xfc, !PT ;  /* 0x0000000110101812 */ /* 0x000fc800078efcff */
[----:B------:R-:W-:Y:S02]  /*104e0*/  LOP3.LUT R16, R16, 0xffffffdf, RZ, 0xc0, !PT ;  /* 0xffffffdf10107812 */ /* 0x000fe400078ec0ff */
[----:B--2---:R-:W-:Y:S02]  /*104f0*/  R2UR UR4, R2 ;  /* 0x00000000020472ca */ /* 0x004fe400000e0000 */
[----:B------:R-:W-:-:S05]  /*10500*/  IADD3 R2, -R9, RZ, RZ ;  /* 0x000000ff09027210 */ /* 0x000fca0007ffe1ff */
[----:B------:R-:W-:-:S06]  /*10510*/  IMAD R7, R17, R2, R7 ;  /* 0x0000000211077224 */ /* 0x000fcc00078e0207 */
[----:B------:R-:W-:-:S06]  /*10520*/  ULOP3.LUT UR4, UR4, 0x2, URZ, 0xfc, !UPT ;  /* 0x0000000204047892 */ /* 0x000fcc000f8efc3f */
[----:B------:R-:W-:-:S05]  /*10530*/  IMAD.U32 R2, RZ, RZ, UR4 ;  /* 0x00000004ff027e24 */ /* 0x000fca000f8e00ff */
[----:B------:R-:W-:-:S13]  /*10540*/  ISETP.NE.AND P0, PT, R2, 0x3, PT ;  /* 0x000000030200780c */ /* 0x000fda0003f05270 */
[----:B------:R-:W-:Y:S01]  /*10550*/  @P0 LOP3.LUT R16, R16, 0x20, RZ, 0xfc, !PT ;  /* 0x0000002010100812 */ /* 0x000fe200078efcff */
[----:B------:R-:W-:Y:S06]  /*10560*/  @!P0 BRA `(.L_x_1095) ;  /* 0x0000000000048947 */ /* 0x000fec0003800000 */
[----:B------:R-:W-:Y:S01]  /*10570*/  BPT.TRAP 0x1 ;  /* 0x000000040000795c */ /* 0x000fe20000300000 */
.L_x_1095:
[----:B------:R-:W-:Y:S01]  /*10580*/  SHF.R.S32.HI R9, RZ, 0x1f, R7 ;  /* 0x0000001fff097819 */ /* 0x000fe20000011407 */
[----:B------:R-:W-:Y:S01]  /*10590*/  ULDC.64 UR4, c[0x0][0x328] ;  /* 0x0000ca0000047ab9 */ /* 0x000fe20000000a00 */
[----:B------:R-:W-:-:S03]  /*105a0*/  R2UR UR6, R32 ;  /* 0x00000000200672ca */ /* 0x000fc600000e0000 */
[----:B------:R-:W-:-:S04]  /*105b0*/  IMAD R2, R9, UR4, RZ ;  /* 0x0000000409027c24 */ /* 0x000fc8000f8e02ff */
[C---:B------:R-:W-:Y:S02]  /*105c0*/  IMAD R5, R7.reuse, UR5, R2 ;  /* 0x0000000507057c24 */ /* 0x040fe4000f8e0202 */
[----:B------:R-:W-:Y:S01]  /*105d0*/  IMAD.WIDE.U32 R2, R7, UR4, RZ ;  /* 0x0000000407027c25 */ /* 0x000fe2000f8e00ff */
[----:B------:R-:W-:-:S03]  /*105e0*/  ULDC.64 UR4, c[0x0][0x338] ;  /* 0x0000ce0000047ab9 */ /* 0x000fc60000000a00 */
[----:B------:R-:W-:Y:S01]  /*105f0*/  IMAD.IADD R3, R3, 0x1, R5 ;  /* 0x0000000103037824 */ /* 0x000fe200078e0205 */
[----:B-----5:R-:W-:Y:S01]  /*10600*/  SHF.R.S32.HI R5, RZ, 0x1f, R6 ;  /* 0x0000001fff057819 */ /* 0x020fe20000011406 */
[----:B------:R-:W-:-:S04]  /*10610*/  IMAD.WIDE.U32 R2, R6, UR4, R2 ;  /* 0x0000000406027c25 */ /* 0x000fc8000f8e0002 */
[----:B------:R-:W-:-:S04]  /*10620*/  IMAD R11, R5, UR4, RZ ;  /* 0x00000004050b7c24 */ /* 0x000fc8000f8e02ff */
[----:B------:R-:W-:Y:S01]  /*10630*/  IMAD R11, R6, UR5, R11 ;  /* 0x00000005060b7c24 */ /* 0x000fe2000f8e020b */
[----:B------:R-:W-:-:S04]  /*10640*/  ULDC.64 UR4, c[0x0][0x330] ;  /* 0x0000cc0000047ab9 */ /* 0x000fc80000000a00 */
[----:B------:R-:W-:Y:S01]  /*10650*/  IADD3 R3, R3, R11, RZ ;  /* 0x0000000b03037210 */ /* 0x000fe20007ffe0ff */
[----:B------:R-:W-:Y:S01]  /*10660*/  IMAD.U32 R11, RZ, RZ, UR4 ;  /* 0x00000004ff0b7e24 */ /* 0x000fe2000f8e00ff */
[----:B------:R-:W-:-:S03]  /*10670*/  UIMAD UR4, UR6, UR4, URZ ;  /* 0x00000004060472a4 */ /* 0x000fc6000f8e023f */
[----:B------:R-:W-:Y:S01]  /*10680*/  IMAD.WIDE.U32 R2, R11, UR39, R2 ;  /* 0x000000270b027c25 */ /* 0x000fe2000f8e0002 */
[----:B------:R-:W-:Y:S01]  /*10690*/  UIMAD UR4, UR39, UR5, UR4 ;  /* 0x00000005270472a4 */ /* 0x000fe2000f8e0204 */
[----:B------:R-:W-:Y:S02]  /*106a0*/  ULDC.64 UR6, c[0x0][0x318] ;  /* 0x0000c60000067ab9 */ /* 0x000fe40000000a00 */
[----:B------:R-:W-:-:S03]  /*106b0*/  LEA R17, P0, R2, UR6, 0x1 ;  /* 0x0000000602117c11 */ /* 0x000fc6000f8008ff */
[----:B------:R-:W-:-:S05]  /*106c0*/  VIADD R3, R3, UR4 ;  /* 0x0000000403037c36 */ /* 0x000fca0008000000 */
[----:B------:R-:W-:Y:S01]  /*106d0*/  LEA.HI.X R18, R2, UR7, R3, 0x1, P0 ;  /* 0x0000000702127c11 */ /* 0x000fe200080f0c03 */
[----:B------:R-:W-:-:S05]  /*106e0*/  IMAD.MOV.U32 R2, RZ, RZ, 0x1 ;  /* 0x00000001ff027424 */ /* 0x000fca00078e00ff */
[----:B------:R-:W-:-:S04]  /*106f0*/  SHF.L.U32 R2, R2, 0x1f, RZ ;  /* 0x0000001f02027819 */ /* 0x000fc800000006ff */
[----:B------:R-:W0:Y:S02]  /*10700*/  SYNCS.PHASECHK.TRANS64.TRYWAIT P0, [UR45+0x30840], R2 ;  /* 0x03084002ff0075a7 */ /* 0x000e24000800016d */
[----:B0-----:R-:W-:Y:S05]  /*10710*/  @!P0 BRA `(.L_x_1096) ;  /* 0x0000002c00688947 */ /* 0x001fea0003800000 */
.L_x_1137:
[----:B------:R-:W-:Y:S01]  /*10720*/  ULDC.64 UR4, c[0x0][0x300] ;  /* 0x0000c00000047ab9 */ /* 0x000fe20000000a00 */
[----:B------:R-:W-:Y:S01]  /*10730*/  R2UR UR6, R32 ;  /* 0x00000000200672ca */ /* 0x000fe200000e0000 */
[----:B0-----:R-:W-:Y:S01]  /*10740*/  IMAD R2, R9, UR4, RZ ;  /* 0x0000000409027c24 */ /* 0x001fe2000f8e02ff */
[----:B------:R-:W-:Y:S01]  /*10750*/  SHF.R.U32.HI R28, RZ, 0x3, R8 ;  /* 0x00000003ff1c7819 */ /* 0x000fe20000011608 */
[----:B------:R-:W-:Y:S01]  /*10760*/  IMAD.SHL.U32 R30, R8, 0x8, RZ ;  /* 0x00000008081e7824 */ /* 0x000fe200078e00ff */
[C---:B------:R-:W-:Y:S01]  /*10770*/  LOP3.LUT P4, RZ, R16.reuse, 0x10, RZ, 0xc0, !PT ;  /* 0x0000001010ff7812 */ /* 0x040fe2000788c0ff */
[C---:B------:R-:W-:Y:S01]  /*10780*/  IMAD R9, R7.reuse, UR5, R2 ;  /* 0x0000000507097c24 */ /* 0x040fe2000f8e0202 */
[C---:B------:R-:W-:Y:S01]  /*10790*/  LOP3.LUT P3, RZ, R16.reuse, 0x8, RZ, 0xc0, !PT ;  /* 0x0000000810ff7812 */ /* 0x040fe2000786c0ff */
[----:B------:R-:W-:Y:S01]  /*107a0*/  IMAD.WIDE.U32 R2, R7, UR4, RZ ;  /* 0x0000000407027c25 */ /* 0x000fe2000f8e00ff */
[----:B------:R-:W-:Y:S01]  /*107b0*/  ULDC.64 UR4, c[0x0][0x310] ;  /* 0x0000c40000047ab9 */ /* 0x000fe20000000a00 */
[----:B------:R-:W-:-:S02]  /*107c0*/  LOP3.LUT P2, RZ, R16, 0x4, RZ, 0xc0, !PT ;  /* 0x0000000410ff7812 */ /* 0x000fc4000784c0ff */
[----:B------:R-:W-:Y:S01]  /*107d0*/  IMAD.IADD R3, R3, 0x1, R9 ;  /* 0x0000000103037824 */ /* 0x000fe200078e0209 */
[----:B------:R-:W-:Y:S01]  /*107e0*/  LOP3.LUT P1, RZ, R16, 0x2, RZ, 0xc0, !PT ;  /* 0x0000000210ff7812 */ /* 0x000fe2000782c0ff */
[----:B------:R-:W-:Y:S02]  /*107f0*/  IMAD R5, R5, UR4, RZ ;  /* 0x0000000405057c24 */ /* 0x000fe4000f8e02ff */
[----:B------:R-:W-:-:S04]  /*10800*/  IMAD.WIDE.U32 R2, R6, UR4, R2 ;  /* 0x0000000406027c25 */ /* 0x000fc8000f8e0002 */
        /* <DEDUP_REMOVED lines=8> */
[----:B------:R-:W-:Y:S01]  /*10890*/  IMAD.MOV.U32 R5, RZ, RZ, -0x40 ;  /* 0xffffffc0ff057424 */ /* 0x000fe200078e00ff */
[----:B------:R-:W-:Y:S02]  /*108a0*/  LEA R6, P0, R2, UR6, 0x1 ;  /* 0x0000000602067c11 */ /* 0x000fe4000f8008ff */
[----:B------:R-:W-:Y:S01]  /*108b0*/  VIADD R7, R3, UR4 ;  /* 0x0000000403077c36 */ /* 0x000fe20008000000 */
[----:B------:R-:W-:Y:S01]  /*108c0*/  LOP3.LUT R3, R4, 0x1c0, RZ, 0xc0, !PT ;  /* 0x000001c004037812 */ /* 0x000fe200078ec0ff */
[----:B------:R-:W-:Y:S01]  /*108d0*/  IMAD R0, R0, R5, UR47 ;  /* 0x0000002f00007e24 */ /* 0x000fe2000f8e0205 */
[----:B------:R-:W-:-:S02]  /*108e0*/  UMOV UR4, 0xffffffff ;  /* 0xffffffff00047882 */ /* 0x000fc40000000000 */
[----:B------:R-:W-:Y:S02]  /*108f0*/  LOP3.LUT R3, R3, 0x38, R4, 0xf8, !PT ;  /* 0x0000003803037812 */ /* 0x000fe400078ef804 */
[----:B------:R-:W-:Y:S02]  /*10900*/  IADD3 R0, -R28, R0, RZ ;  /* 0x000000001c007210 */ /* 0x000fe40007ffe1ff */
[----:B------:R-:W-:Y:S02]  /*10910*/  LOP3.LUT R3, R3, 0x38, R26, 0x78, !PT ;  /* 0x0000003803037812 */ /* 0x000fe400078e781a */
[----:B------:R-:W-:Y:S02]  /*10920*/  LEA.HI.X R7, R2, UR7, R7, 0x1, P0 ;  /* 0x0000000702077c11 */ /* 0x000fe400080f0c07 */
[----:B------:R-:W-:Y:S02]  /*10930*/  LOP3.LUT R30, R3, 0x200, R30, 0xf8, !PT ;  /* 0x00000200031e7812 */ /* 0x000fe400078ef81e */
[----:B------:R-:W-:Y:S01]  /*10940*/  ISETP.GE.AND P0, PT, R0, 0x1, PT ;  /* 0x000000010000780c */ /* 0x000fe20003f06270 */
[----:B------:R-:W-:-:S12]  /*10950*/  BRA.DIV UR4, `(.L_x_1097) ;  /* 0x0000002a04f07947 */ /* 0x000fd8000b800000 */
[----:B------:R-:W-:Y:S01]  /*10960*/  SHFL.IDX PT, R3, R7, RZ, 0x181f ;  /* 0x00181fff07037589 */ /* 0x000fe200000e0000 */
[----:B------:R-:W-:-:S03]  /*10970*/  @P0 LEA R9, R30, UR45, 0x1 ;  /* 0x0000002d1e090c11 */ /* 0x000fc6000f8e08ff */
[----:B------:R-:W0:Y:S04]  /*10980*/  SHFL.IDX PT, R2, R6, RZ, 0x181f ;  /* 0x00181fff06027589 */ /* 0x000e2800000e0000 */
[----:B------:R-:W-:Y:S04]  /*10990*/  SHFL.IDX PT, R5, R7, 0x1, 0x181f ;  /* 0x00381f0007057f89 */ /* 0x000fe800000e0000 */
        /* <DEDUP_REMOVED lines=24> */
.L_x_1147:
[----:B------:R-:W-:Y:S01]  /*10b20*/  ISETP.GE.AND P0, PT, R0, 0x31, PT ;  /* 0x000000310000780c */ /* 0x000fe20003f06270 */
[----:B-1----:R-:W-:Y:S02]  /*10b30*/  IMAD.MOV.U32 R2, RZ, RZ, R14 ;  /* 0x000000ffff027224 */ /* 0x002fe400078e000e */
[----:B--2---:R-:W-:-:S10]  /*10b40*/  IMAD.MOV.U32 R3, RZ, RZ, R4 ;  /* 0x000000ffff037224 */ /* 0x004fd400078e0004 */
[----:B------:R-:W-:Y:S01]  /*10b50*/  @P0 IMAD.WIDE.U32 R2, R25, 0x2, R2 ;  /* 0x0000000219020825 */ /* 0x000fe200078e0002 */
[----:B------:R-:W-:-:S05]  /*10b60*/  @P0 LEA R5, R30, UR45, 0x1 ;  /* 0x0000002d1e050c11 */ /* 0x000fca000f8e08ff */
[----:B------:R-:W-:Y:S01]  /*10b70*/  @!PT LDS RZ, [RZ] ;  /* 0x00000000fffff984 */ /* 0x000fe20000000800 */
[----:B------:R-:W-:Y:S01]  /*10b80*/  @!PT LDS RZ, [RZ] ;  /* 0x00000000fffff984 */ /* 0x000fe20000000800 */
[----:B------:R-:W-:Y:S01]  /*10b90*/  @!PT LDS RZ, [RZ] ;  /* 0x00000000fffff984 */ /* 0x000fe20000000800 */
[----:B------:R0:W-:Y:S04]  /*10ba0*/  @P0 LDGSTS.E.BYPASS.LTC128B.128 [R5+0x21c00], desc[UR60][R2.64], !P4 ;  /* 0x21c0000002050fae */ /* 0x0001e8000e101d7c */
[----:B------:R0:W-:Y:S04]  /*10bb0*/  @P0 LDGSTS.E.BYPASS.LTC128B.128 [R5+0x23c00], desc[UR60][R2.64+0x80], !P3 ;  /* 0x23c0008002050fae */ /* 0x0001e8000d901d7c */
[----:B------:R0:W-:Y:S04]  /*10bc0*/  @P0 LDGSTS.E.BYPASS.LTC128B.128 [R5+0x25c00], desc[UR60][R2.64+0x100], !P2 ;  /* 0x25c0010002050fae */ /* 0x0001e8000d101d7c */
[----:B------:R0:W-:Y:S01]  /*10bd0*/  @P0 LDGSTS.E.BYPASS.LTC128B.128 [R5+0x27c00], desc[UR60][R2.64+0x180], !P1 ;  /* 0x27c0018002050fae */ /* 0x0001e2000c901d7c */
[----:B------:R-:W-:Y:S01]  /*10be0*/  NOP ;  /* 0x0000000000007918 */ /* 0x000fe20000000000 */
[----:B------:R-:W-:Y:S02]  /*10bf0*/  SYNCS.ARRIVE.TRANS64.RED.A0T1 RZ, [UR45+0x30830], RZ ;  /* 0x030830ffffff79a7 */ /* 0x000fe4000820042d */
[----:B------:R-:W-:Y:S01]  /*10c00*/  ARRIVES.LDGSTSBAR.64.TRANSCNT [UR45+0x30830] ;  /* 0x03083000ff0079b0 */ /* 0x000fe20008000aad */
[----:B------:R-:W-:Y:S01]  /*10c10*/  NOP ;  /* 0x0000000000007918 */ /* 0x000fe20000000000 */
[----:B------:R-:W-:-:S13]  /*10c20*/  LOP3.LUT P1, RZ, R16, 0x20, RZ, 0xc0, !PT ;  /* 0x0000002010ff7812 */ /* 0x000fda000782c0ff */
[----:B0-----:R-:W-:Y:S05]  /*10c30*/  @!P1 BRA `(.L_x_1098) ;  /* 0x0000000000049947 */ /* 0x001fea0003800000 */
[----:B------:R-:W-:Y:S01]  /*10c40*/  BPT.TRAP 0x1 ;  /* 0x000000040000795c */ /* 0x000fe20000300000 */
.L_x_1098:
        /* <DEDUP_REMOVED lines=14> */
[----:B------:R-:W-:Y:S01]  /*10d30*/  MOV R2, 0x0 ;  /* 0x0000000000027802 */ /* 0x000fe20000000f00 */
        /* <DEDUP_REMOVED lines=15> */
.L_x_1099:
[----:B------:R-:W-:Y:S01]  /*10e30*/  UISETP.NE.AND UP0, UPT, UR48, URZ, UPT ;  /* 0x0000003f3000728c */ /* 0x000fe2000bf05270 */
[----:B------:R-:W-:Y:S01]  /*10e40*/  VIADD R0, R37, UR40 ;  /* 0x0000002825007c36 */ /* 0x000fe20008000000 */
[----:B------:R-:W0:Y:S01]  /*10e50*/  LDC R7, c[0x0][0x448] ;  /* 0x00011200ff077b82 */ /* 0x000e220000000800 */
[----:B------:R-:W-:Y:S01]  /*10e60*/  MOV R4, UR36 ;  /* 0x0000002400047c02 */ /* 0x000fe20008000f00 */
[----:B------:R-:W-:Y:S02]  /*10e70*/  IMAD.U32 R3, RZ, RZ, UR46 ;  /* 0x0000002eff037e24 */ /* 0x000fe4000f8e00ff */
[----:B------:R-:W-:Y:S01]  /*10e80*/  PLOP3.LUT P0, PT, PT, PT, UP0, 0x80, 0x0 ;  /* 0x000000000000781c */ /* 0x000fe20003f0f008 */
[----:B------:R-:W-:Y:S02]  /*10e90*/  IMAD.MOV.U32 R9, RZ, RZ, R0 ;  /* 0x000000ffff097224 */ /* 0x000fe400078e0000 */
[----:B------:R-:W-:Y:S02]  /*10ea0*/  IMAD.U32 R5, RZ, RZ, UR37 ;  /* 0x00000025ff057e24 */ /* 0x000fe4000f8e00ff */
[----:B------:R-:W-:-:S08]  /*10eb0*/  @UP0 ULDC UR4, c[0x0][0x44c] ;  /* 0x0001130000040ab9 */ /* 0x000fd00000000800 */
[----:B------:R-:W-:Y:S01]  /*10ec0*/  @P0 IMAD.HI.U32 R2, R0, UR4, RZ ;  /* 0x0000000400020c27 */ /* 0x000fe2000f8e00ff */
[----:B------:R-:W-:Y:S01]  /*10ed0*/  PLOP3.LUT P0, PT, PT, PT, UP0, 0x80, 0x0 ;  /* 0x000000000000781c */ /* 0x000fe20003f0f008 */
[----:B------:R-:W-:-:S12]  /*10ee0*/  @UP0 ULDC UR4, c[0x0][0x450] ;  /* 0x0001140000040ab9 */ /* 0x000fd80000000800 */
[----:B------:R-:W-:Y:S01]  /*10ef0*/  @P0 SHF.R.U32.HI R9, RZ, UR4, R2 ;  /* 0x00000004ff090c19 */ /* 0x000fe20008011602 */
[----:B------:R-:W-:Y:S01]  /*10f00*/  ULDC.64 UR4, c[0x0][0x2e0] ;  /* 0x0000b80000047ab9 */ /* 0x000fe20000000a00 */
[----:B------:R-:W-:Y:S02]  /*10f10*/  IMAD.MOV.U32 R2, RZ, RZ, R4 ;  /* 0x000000ffff027224 */ /* 0x000fe400078e0004 */
[----:B------:R-:W-:Y:S02]  /*10f20*/  IMAD R26, R26, UR4, RZ ;  /* 0x000000041a1a7c24 */ /* 0x000fe4000f8e02ff */
[----:B------:R-:W-:-:S04]  /*10f30*/  IMAD.WIDE.U32 R2, R23, UR4, R2 ;  /* 0x0000000417027c25 */ /* 0x000fc8000f8e0002 */
[----:B------:R-:W-:Y:S01]  /*10f40*/  IMAD R5, R23, UR5, R26 ;  /* 0x0000000517057c24 */ /* 0x000fe2000f8e021a */
[----:B------:R-:W-:-:S03]  /*10f50*/  ULDC.64 UR4, c[0x0][0x2d0] ;  /* 0x0000b40000047ab9 */ /* 0x000fc60000000a00 */
[----:B------:R-:W-:Y:S02]  /*10f60*/  IMAD.IADD R3, R3, 0x1, R5 ;  /* 0x0000000103037824 */ /* 0x000fe400078e0205 */
[----:B------:R-:W-:Y:S02]  /*10f70*/  IMAD.MOV R5, RZ, RZ, -R9 ;  /* 0x000000ffff057224 */ /* 0x000fe400078e0a09 */
[----:B------:R-:W-:-:S04]  /*10f80*/  IMAD.WIDE.U32 R2, R9, UR4, R2 ;  /* 0x0000000409027c25 */ /* 0x000fc8000f8e0002 */
[----:B0-----:R-:W-:Y:S01]  /*10f90*/  IMAD R5, R7, R5, R0 ;  /* 0x0000000507057224 */ /* 0x001fe200078e0200 */
[----:B------:R-:W-:-:S05]  /*10fa0*/  SHF.R.S32.HI R0, RZ, 0x1f, R9 ;  /* 0x0000001fff007819 */ /* 0x000fca0000011409 */
[----:B------:R-:W-:-:S04]  /*10fb0*/  IMAD R0, R0, UR4, RZ ;  /* 0x0000000400007c24 */ /* 0x000fc8000f8e02ff */
[----:B------:R-:W-:Y:S01]  /*10fc0*/  IMAD R9, R9, UR5, R0 ;  /* 0x0000000509097c24 */ /* 0x000fe2000f8e0200 */
[----:B------:R-:W-:Y:S01]  /*10fd0*/  SHF.R.S32.HI R0, RZ, 0x1f, R5 ;  /* 0x0000001fff007819 */ /* 0x000fe20000011405 */
[----:B------:R-:W-:-:S03]  /*10fe0*/  ULDC.64 UR4, c[0x0][0x2c8] ;  /* 0x0000b20000047ab9 */ /* 0x000fc60000000a00 */
[----:B------:R-:W-:Y:S01]  /*10ff0*/  IADD3 R3, R3, R9, RZ ;  /* 0x0000000903037210 */ /* 0x000fe20007ffe0ff */
[----:B------:R-:W-:-:S04]  /*11000*/  IMAD R0, R0, UR4, RZ ;  /* 0x0000000400007c24 */ /* 0x000fc8000f8e02ff */
[C---:B------:R-:W-:Y:S02]  /*11010*/  IMAD R9, R5.reuse, UR5, R0 ;  /* 0x0000000505097c24 */ /* 0x040fe4000f8e0200 */
[----:B------:R-:W-:Y:S01]  /*11020*/  IMAD.WIDE.U32 R2, R5, UR4, R2 ;  /* 0x0000000405027c25 */ /* 0x000fe2000f8e0002 */
[----:B------:R-:W-:-:S03]  /*11030*/  ULDC.64 UR4, c[0x0][0x280] ;  /* 0x0000a00000047ab9 */ /* 0x000fc60000000a00 */
[----:B------:R-:W-:Y:S01]  /*11040*/  IMAD.IADD R3, R3, 0x1, R9 ;  /* 0x0000000103037824 */ /* 0x000fe200078e0209 */
[C---:B------:R-:W-:Y:S01]  /*11050*/  LEA R0, P0, R2.reuse, UR4, 0x1 ;  /* 0x0000000402007c11 */ /* 0x040fe2000f8008ff */
[----:B------:R-:W-:Y:S02]  /*11060*/  ULDC UR4, c[0x0][0x2b8] ;  /* 0x0000ae0000047ab9 */ /* 0x000fe40000000800 */
[----:B------:R-:W-:Y:S02]  /*11070*/  ISETP.GE.AND P4, PT, R25, UR4, PT ;  /* 0x0000000419007c0c */ /* 0x000fe4000bf86270 */
[----:B------:R-:W-:Y:S01]  /*11080*/  LEA.HI.X R6, R2, UR5, R3, 0x1, P0 ;  /* 0x0000000502067c11 */ /* 0x000fe200080f0c03 */
[----:B------:R-:W-:Y:S01]  /*11090*/  UMOV UR5, 0xffffffff ;  /* 0xffffffff00057882 */ /* 0x000fe20000000000 */
[----:B------:R-:W-:Y:S02]  /*110a0*/  ISETP.GE.AND P3, PT, R36, UR4, PT ;  /* 0x0000000424007c0c */ /* 0x000fe4000bf66270 */
[----:B------:R-:W-:-:S02]  /*110b0*/  ISETP.GE.AND P2, PT, R35, UR4, PT ;  /* 0x0000000423007c0c */ /* 0x000fc4000bf46270 */
[----:B------:R-:W-:Y:S01]  /*110c0*/  ISETP.GE.AND P1, PT, R34, UR4, PT ;  /* 0x0000000422007c0c */ /* 0x000fe2000bf26270 */
[----:B------:R-:W-:-:S12]  /*110d0*/  BRA.DIV UR5, `(.L_x_1100) ;  /* 0x0000002a05507947 */ /* 0x000fd8000b800000 */
[----:B------:R-:W-:Y:S01]  /*110e0*/  SHFL.IDX PT, R3, R6, RZ, 0x181f ;  /* 0x00181fff06037589 */ /* 0x000fe200000e0000 */
[----:B------:R-:W-:Y:S01]  /*110f0*/  ULDC UR4, c[0x0][0x288] ;  /* 0x0000a20000047ab9 */ /* 0x000fe20000000800 */
[----:B------:R-:W-:Y:S02]  /*11100*/  VIADD R8, R28, UR40 ;  /* 0x000000281c087c36 */ /* 0x000fe40008000000 */
        /* <DEDUP_REMOVED lines=13> */
[----:B------:R-:W-:Y:S01]  /*111e0*/  ISETP.GE.AND P0, PT, R10, R7, PT ;  /* 0x000000070a00720c */ /* 0x000fe20003f06270 */
[----:B------:R-:W-:-:S02]  /*111f0*/  VIADD R10, R8, 0x20 ;  /* 0x00000020080a7836 */ /* 0x000fc40000000000 */
[----:B0-----:R-:W-:Y:S10]  /*11200*/  SHFL.IDX PT, R3, R6, 0x2, 0x181f ;  /* 0x00581f0006037f89 */ /* 0x001ff400000e0000 */
[----:B-1----:R-:W-:Y:S01]  /*11210*/  @!P0 IMAD.WIDE.U32 R4, R25, 0x2, R4 ;  /* 0x0000000219048825 */ /* 0x002fe200078e0004 */
[----:B------:R-:W-:Y:S01]  /*11220*/  @!P0 LEA R21, R30, UR45, 0x1 ;  /* 0x0000002d1e158c11 */ /* 0x000fe2000f8e08ff */
[----:B------:R-:W0:Y:S04]  /*11230*/  SHFL.IDX PT, R2, R0, 0x2, 0x181f ;  /* 0x00581f0000027f89 */ /* 0x000e2800000e0000 */
[----:B------:R-:W-:Y:S04]  /*11240*/  @!P0 LDGSTS.E.BYPASS.LTC128B.128 [R21+0x10c00], desc[UR60][R4.64], !P4 ;  /* 0x10c0000004158fae */ /* 0x000fe8000e101d7c */
[----:B------:R-:W-:Y:S04]  /*11250*/  @!P0 LDGSTS.E.BYPASS.LTC128B.128 [R21+0x14c00], desc[UR60][R4.64+0x80], !P3 ;  /* 0x14c0008004158fae */ /* 0x000fe8000d901d7c */
[----:B------:R-:W-:Y:S04]  /*11260*/  @!P0 LDGSTS.E.BYPASS.LTC128B.128 [R21+0x18c00], desc[UR60][R4.64+0x100], !P2 ;  /* 0x18c0010004158fae */ /* 0x000fe8000d101d7c */
[----:B------:R1:W-:Y:S01]  /*11270*/  @!P0 LDGSTS.E.BYPASS.LTC128B.128 [R21+0x1cc00], desc[UR60][R4.64+0x180], !P1 ;  /* 0x1cc0018004158fae */ /* 0x0003e2000c901d7c */
[----:B------:R-:W-:-:S02]  /*11280*/  ISETP.GE.AND P0, PT, R10, R7, PT ;  /* 0x000000070a00720c */ /* 0x000fc40003f06270 */
[----:B------:R-:W-:Y:S01]  /*11290*/  IADD3 R10, R8, 0x30, RZ ;  /* 0x00000030080a7810 */ /* 0x000fe20007ffe0ff */
        /* <DEDUP_REMOVED lines=46> */
.L_x_1164:
[----:B------:R-:W-:Y:S01]  /*11580*/  VIADD R8, R8, 0x70 ;  /* 0x0000007008087836 */ /* 0x000fe20000000000 */
[----:B------:R-:W-:Y:S01]  /*11590*/  BSSY B0, `(.L_x_1101) ;  /* 0x000000e000007945 */ /* 0x000fe20003800000 */
[----:B-1----:R-:W-:Y:S01]  /*115a0*/  MOV R2, R14 ;  /* 0x0000000e00027202 */ /* 0x002fe20000000f00 */
[----:B------:R-:W-:Y:S02]  /*115b0*/  IMAD.MOV.U32 R3, RZ, RZ, R6 ;  /* 0x000000ffff037224 */ /* 0x000fe400078e0006 */
[----:B------:R-:W-:-:S13]  /*115c0*/  ISETP.GE.AND P0, PT, R8, R7, PT ;  /* 0x000000070800720c */ /* 0x000fda0003f06270 */
[----:B------:R-:W-:Y:S05]  /*115d0*/  @P0 BRA `(.L_x_1102) ;  /* 0x0000000000240947 */ /* 0x000fea0003800000 */
[----:B------:R-:W-:Y:S01]  /*115e0*/  IMAD.WIDE.U32 R2, R25, 0x2, R2 ;  /* 0x0000000219027825 */ /* 0x000fe200078e0002 */
        /* <DEDUP_REMOVED lines=8> */
.L_x_1102:
[----:B------:R-:W-:Y:S05]  /*11670*/  BSYNC B0 ;  /* 0x0000000000007941 */ /* 0x000fea0003800000 */
.L_x_1101:
[----:B------:R-:W-:Y:S01]  /*11680*/  NOP ;  /* 0x0000000000007918 */ /* 0x000fe20000000000 */
[----:B------:R-:W-:Y:S01]  /*11690*/  SYNCS.ARRIVE.TRANS64.RED.A0T1 RZ, [UR45+0x30800], RZ ;  /* 0x030800ffffff79a7 */ /* 0x000fe2000820042d */
[----:B------:R-:W-:Y:S01]  /*116a0*/  IMAD.MOV.U32 R0, RZ, RZ, 0x1 ;  /* 0x00000001ff007424 */ /* 0x000fe200078e00ff */
[----:B------:R-:W-:Y:S01]  /*116b0*/  ARRIVES.LDGSTSBAR.64.TRANSCNT [UR45+0x30800] ;  /* 0x03080000ff0079b0 */ /* 0x000fe20008000aad */
[----:B------:R-:W-:Y:S02]  /*116c0*/  VIADD R19, R19, 0xfffffffe ;  /* 0xfffffffe13137836 */ /* 0x000fe40000000000 */
[----:B------:R-:W-:Y:S01]  /*116d0*/  IMAD.MOV.U32 R23, RZ, RZ, 0x1 ;  /* 0x00000001ff177424 */ /* 0x000fe200078e00ff */
[----:B------:R-:W-:Y:S01]  /*116e0*/  SHF.L.U32 R0, R0, 0x1f, RZ ;  /* 0x0000001f00007819 */ /* 0x000fe200000006ff */
[----:B------:R-:W-:Y:S01]  /*116f0*/  NOP ;  /* 0x0000000000007918 */ /* 0x000fe20000000000 */
[----:B------:R-:W-:Y:S02]  /*11700*/  SYNCS.ARRIVE.TRANS64.A1T0 RZ, [UR45+0x30800], RZ ;  /* 0x030800ffffff79a7 */ /* 0x000fe4000810002d */
[----:B------:R-:W1:Y:S02]  /*11710*/  SYNCS.PHASECHK.TRANS64.TRYWAIT P0, [UR45+0x30820], R0 ;  /* 0x03082000ff0075a7 */ /* 0x000e64000800016d */
[----:B-1----:R-:W-:Y:S05]  /*11720*/  @!P0 BRA `(.L_x_1103) ;  /* 0x0000002c00608947 */ /* 0x002fea0003800000 */
.L_x_1165:
[----:B------:R-:W-:Y:S02]  /*11730*/  ISETP.GE.AND P0, PT, R19, UR49, PT ;  /* 0x0000003113007c0c */ /* 0x000fe4000bf06270 */
[----:B------:R-:W-:-:S11]  /*11740*/  MOV R20, RZ ;  /* 0x000000ff00147202 */ /* 0x000fd60000000f00 */
[----:B------:R-:W-:Y:S05]  /*11750*/  @!P0 BRA `(.L_x_1104) ;  /* 0x0000001000088947 */ /* 0x000fea0003800000 */
[----:B0-----:R-:W0:Y:S01]  /*11760*/  S2R R2, SR_TID.X ;  /* 0x0000000000027919 */ /* 0x001e220000002100 */
[----:B------:R-:W-:Y:S01]  /*11770*/  UIADD3 UR4, UR44, 0x1, URZ ;  /* 0x000000012c047890 */ /* 0x000fe2000fffe03f */
[----:B------:R-:W-:Y:S01]  /*11780*/  LOP3.LUT R3, RZ, UR42, RZ, 0x33, !PT ;  /* 0x0000002aff037c12 */ /* 0x000fe2000f8e33ff */
[----:B------:R-:W-:Y:S01]  /*11790*/  BSSY B0, `(.L_x_1104) ;  /* 0x00000fe000007945 */ /* 0x000fe20003800000 */
[----:B------:R-:W-:Y:S01]  /*117a0*/  LOP3.LUT R5, RZ, UR41, RZ, 0x33, !PT ;  /* 0x00000029ff057c12 */ /* 0x000fe2000f8e33ff */
[----:B------:R-:W-:Y:S01]  /*117b0*/  UIMAD UR4, UR4, UR38, URZ ;  /* 0x00000026040472a4 */ /* 0x000fe2000f8e023f */
[----:B------:R-:W-:-:S05]  /*117c0*/  MOV R19, RZ ;  /* 0x000000ff00137202 */ /* 0x000fca0000000f00 */
[----:B------:R-:W-:Y:S01]  /*117d0*/  LOP3.LUT R0, RZ, UR4, RZ, 0x33, !PT ;  /* 0x00000004ff007c12 */ /* 0x000fe2000f8e33ff */
[----:B------:R-:W-:Y:S02]  /*117e0*/  ULDC UR4, c[0x0][0x2f4] ;  /* 0x0000bd0000047ab9 */ /* 0x000fe40000000800 */
[----:B------:R-:W-:Y:S02]  /*117f0*/  ISETP.GE.AND P4, PT, R25, UR4, PT ;  /* 0x0000000419007c0c */ /* 0x000fe4000bf86270 */
[----:B------:R-:W-:Y:S02]  /*11800*/  VIADDMNMX R0, R0, -UR43, R3, !PT ;  /* 0x8000002b00007c46 */ /* 0x000fe4000f800103 */
[----:B------:R-:W-:Y:S02]  /*11810*/  ISETP.GE.AND P3, PT, R36, UR4, PT ;  /* 0x0000000424007c0c */ /* 0x000fe4000bf66270 */
[----:B------:R-:W-:Y:S02]  /*11820*/  VIMNMX R0, R0, R5, !PT ;  /* 0x0000000500007248 */ /* 0x000fe40007fe0100 */
[----:B------:R-:W-:-:S02]  /*11830*/  ISETP.GE.AND P2, PT, R35, UR4, PT ;  /* 0x0000000423007c0c */ /* 0x000fc4000bf46270 */
[----:B------:R-:W-:Y:S02]  /*11840*/  IADD3 R27, -R0, -0x2, RZ ;  /* 0xfffffffe001b7810 */ /* 0x000fe40007ffe1ff */
        /* <DEDUP_REMOVED lines=9> */
[----:B------:R-:W-:-:S02]  /*118e0*/  IMAD.MOV.U32 R22, RZ, RZ, 0x1 ;  /* 0x00000001ff167424 */ /* 0x000fc400078e00ff */
[----:B------:R-:W-:-:S07]  /*118f0*/  VIADD R0, R3, 0x80 ;  /* 0x0000008003007836 */ /* 0x000fce0000000000 */
.L_x_1117:
[----:B------:R-:W2:Y:S01]  /*11900*/  LDL R8, [R1] ;  /* 0x0000000001087983 */ /* 0x000ea20000100800 */
[----:B------:R-:W0:Y:S01]  /*11910*/  LDC R2, c[0x0][0x430] ;  /* 0x00010c00ff027b82 */ /* 0x000e220000000800 */
[----:B------:R-:W-:Y:S01]  /*11920*/  ISETP.GT.U32.AND P6, PT, R37, 0x3f, PT ;  /* 0x0000003f2500780c */ /* 0x000fe20003fc4070 */
[----:B------:R-:W-:-:S12]  /*11930*/  IMAD.MOV.U32 R9, RZ, RZ, R10 ;  /* 0x000000ffff097224 */ /* 0x000fd800078e000a */
[----:B------:R-:W2:Y:S01]  /*11940*/  @!P6 LDC.64 R6, c[0x0][0x428] ;  /* 0x00010a00ff06eb82 */ /* 0x000ea20000000a00 */
[----:B0-----:R-:W-:-:S13]  /*11950*/  ISETP.NE.AND P0, PT, R2, 0x1, PT ;  /* 0x000000010200780c */ /* 0x001fda0003f05270 */
[----:B------:R-:W0:Y:S08]  /*11960*/  @P0 LDC R3, c[0x0][0x434] ;  /* 0x00010d00ff030b82 */ /* 0x000e300000000800 */
[----:B-1----:R-:W1:Y:S01]  /*11970*/  @P0 LDC R5, c[0x0][0x438] ;  /* 0x00010e00ff050b82 */ /* 0x002e620000000800 */
[----:B0-----:R-:W-:-:S05]  /*11980*/  @P0 IMAD.HI.U32 R2, R10, R3, RZ ;  /* 0x000000030a020227 */ /* 0x001fca00078e00ff */
[----:B-1----:R-:W-:Y:S02]  /*11990*/  @P0 SHF.R.U32.HI R9, RZ, R5, R2 ;  /* 0x00000005ff090219 */ /* 0x002fe40000011602 */
[----:B------:R-:W0:Y:S02]  /*119a0*/  @!P6 LDC.64 R4, c[0x0][0x418] ;  /* 0x00010600ff04eb82 */ /* 0x000e240000000a00 */
[----:B------:R-:W-:Y:S01]  /*119b0*/  @!P6 SHF.R.S32.HI R3, RZ, 0x1f, R9 ;  /* 0x0000001fff03e819 */ /* 0x000fe20000011409 */
[----:B--2---:R-:W-:-:S04]  /*119c0*/  @!P6 IMAD R2, R8, R6, RZ ;  /* 0x000000060802e224 */ /* 0x004fc800078e02ff */
[----:B------:R-:W-:Y:S02]  /*119d0*/  @!P6 IMAD R7, R33, R7, R2 ;  /* 0x000000072107e224 */ /* 0x000fe400078e0202 */
[----:B------:R-:W-:-:S04]  /*119e0*/  @!P6 IMAD.MOV.U32 R2, RZ, RZ, R9 ;  /* 0x000000ffff02e224 */ /* 0x000fc800078e0009 */
[----:B------:R-:W-:-:S04]  /*119f0*/  @!P6 IMAD.WIDE.U32 R2, R33, R6, R2 ;  /* 0x000000062102e225 */ /* 0x000fc800078e0002 */
[----:B------:R-:W-:Y:S01]  /*11a00*/  @!P6 IMAD.IADD R3, R7, 0x1, R3 ;  /* 0x000000010703e824 */ /* 0x000fe200078e0203 */
[----:B0-----:R-:W-:Y:S01]  /*11a10*/  @!P6 LEA R4, P0, R2, R4, 0x2 ;  /* 0x000000040204e211 */ /* 0x001fe200078010ff */
[----:B------:R-:W-:-:S03]  /*11a20*/  IMAD.MOV.U32 R6, RZ, RZ, RZ ;  /* 0x000000ffff067224 */ /* 0x000fc600078e00ff */
[----:B------:R-:W-:-:S05]  /*11a30*/  @!P6 LEA.HI.X R5, R2, R5, R3, 0x2, P0 ;  /* 0x000000050205e211 */ /* 0x000fca00000f1403 */
[----:B------:R0:W5:Y:S01]  /*11a40*/  @!P6 LDG.E R6, desc[UR60][R4.64] ;  /* 0x0000003c0406e981 */ /* 0x000162000c1e1900 */
[----:B------:R-:W-:Y:S02]  /*11a50*/  LOP3.LUT P5, RZ, R16, 0x20, RZ, 0xc0, !PT ;  /* 0x0000002010ff7812 */ /* 0x000fe400078ac0ff */
[----:B------:R-:W-:-:S04]  /*11a60*/  IADD3 R20, R19, 0x1, RZ ;  /* 0x0000000113147810 */ /* 0x000fc80007ffe0ff */
[----:B------:R-:W-:-:S04]  /*11a70*/  ISETP.NE.AND P0, PT, R20, 0x2, PT ;  /* 0x000000021400780c */ /* 0x000fc80003f05270 */
[----:B------:R-:W-:Y:S02]  /*11a80*/  SEL R23, RZ, 0x1, P0 ;  /* 0x00000001ff177807 */ /* 0x000fe40000000000 */
[----:B------:R-:W-:Y:S02]  /*11a90*/  SEL R20, R20, RZ, P0 ;  /* 0x000000ff14147207 */ /* 0x000fe40000000000 */
[----:B------:R-:W-:Y:S01]  /*11aa0*/  LOP3.LUT R23, R22, R23, RZ, 0x3c, !PT ;  /* 0x0000001716177212 */ /* 0x000fe200078e3cff */
[----:B0-----:R-:W-:Y:S06]  /*11ab0*/  @!P5 BRA `(.L_x_1105) ;  /* 0x000000000004d947 */ /* 0x001fec0003800000 */
[----:B------:R-:W-:Y:S01]  /*11ac0*/  BPT.TRAP 0x1 ;  /* 0x000000040000795c */ /* 0x000fe20000300000 */
.L_x_1105:
[----:B------:R-:W-:Y:S01]  /*11ad0*/  LEA R21, R20, UR45, 0x3 ;  /* 0x0000002d14157c11 */ /* 0x000fe2000f8e18ff */
[----:B------:R-:W-:Y:S01]  /*11ae0*/  BSSY B1, `(.L_x_1106) ;  /* 0x0000004000017945 */ /* 0x000fe20003800000 */
[----:B------:R-:W-:-:S04]  /*11af0*/  SHF.L.U32 R2, R23, 0x1f, RZ ;  /* 0x0000001f17027819 */ /* 0x000fc800000006ff */
[----:B------:R-:W0:Y:S02]  /*11b00*/  SYNCS.PHASECHK.TRANS64.TRYWAIT P0, [R21+URZ+0x30840], R2 ;  /* 0x03084002150075a7 */ /* 0x000e24000800017f */
[----:B0-----:R-:W-:Y:S05]  /*11b10*/  @!P0 BRA `(.L_x_1107) ;  /* 0x00000028007c8947 */ /* 0x001fea0003800000 */
.L_x_1166:
[----:B------:R-:W-:Y:S05]  /*11b20*/  BSYNC B1 ;  /* 0x0000000000017941 */ /* 0x000fea0003800000 */
.L_x_1106:
        /* <DEDUP_REMOVED lines=9> */
[----:B0-----:R-:W-:-:S04]  /*11bc0*/  IMAD R2, R24, UR4, RZ ;  /* 0x0000000418027c24 */ /* 0x001fc8000f8e02ff */
[C---:B------:R-:W-:Y:S02]  /*11bd0*/  IMAD R5, R7.reuse, UR5, R2 ;  /* 0x0000000507057c24 */ /* 0x040fe4000f8e0202 */
        /* <DEDUP_REMOVED lines=20> */
[----:B------:R-:W-:Y:S02]  /*11d20*/  LOP3.LUT R16, R16, 0xfffff7ff, RZ, 0xc0, !PT ;  /* 0xfffff7ff10107812 */ /* 0x000fe400078ec0ff */
[----:B------:R-:W1:Y:S01]  /*11d30*/  SHFL.IDX PT, R3, R31, RZ, 0x181f ;  /* 0x00181fff1f037589 */ /* 0x000e6200000e0000 */
[----:B------:R-:W-:Y:S02]  /*11d40*/  LEA R29, R29, UR45, 0x1 ;  /* 0x0000002d1d1d7c11 */ /* 0x000fe4000f8e08ff */
[----:B------:R-:W-:Y:S01]  /*11d50*/  @P1 LOP3.LUT R16, R16, 0x800, RZ, 0xfc, !PT ;  /* 0x0000080010101812 */ /* 0x000fe200078efcff */
[----:B------:R-:W2:Y:S03]  /*11d60*/  SHFL.IDX PT, R2, R28, 0x1, 0x181f ;  /* 0x00381f001c027f89 */ /* 0x000ea600000e0000 */
[----:B------:R-:W-:-:S02]  /*11d70*/  LOP3.LUT P1, RZ, R16, 0x10, RZ, 0xc0, !PT ;  /* 0x0000001010ff7812 */ /* 0x000fc4000782c0ff */
[----:B------:R-:W-:Y:S02]  /*11d80*/  LOP3.LUT P6, RZ, R16, 0x4, RZ, 0xc0, !PT ;  /* 0x0000000410ff7812 */ /* 0x000fe400078cc0ff */
[-C--:B0-----:R-:W-:Y:S02]  /*11d90*/  IADD3 R8, P0, R14, R11.reuse, RZ ;  /* 0x0000000b0e087210 */ /* 0x081fe40007f1e0ff */
[----:B------:R-:W-:Y:S03]  /*11da0*/  SHFL.IDX PT, R14, R28, 0x3, 0x181f ;  /* 0x00781f001c0e7f89 */ /* 0x000fe600000e0000 */
[----:B-1----:R-:W-:Y:S02]  /*11db0*/  IMAD.X R9, RZ, RZ, R3, P0 ;  /* 0x000000ffff097224 */ /* 0x002fe400000e0603 */
[----:B------:R-:W0:Y:S01]  /*11dc0*/  SHFL.IDX PT, R3, R31, 0x1, 0x181f ;  /* 0x00381f001f037f89 */ /* 0x000e2200000e0000 */
[----:B--2---:R-:W-:-:S03]  /*11dd0*/  IADD3 R4, P0, R2, R11, RZ ;  /* 0x0000000b02047210 */ /* 0x004fc60007f1e0ff */
[----:B------:R-:W1:Y:S04]  /*11de0*/  SHFL.IDX PT, R2, R28, 0x2, 0x181f ;  /* 0x00581f001c027f89 */ /* 0x000e6800000e0000 */
[----:B------:R2:W-:Y:S01]  /*11df0*/  LDGSTS.E.BYPASS.LTC128B.128 [R29+0x20400], desc[UR60][R8.64], !P1 ;  /* 0x20400000081d7fae */ /* 0x0005e2000c901d7c */
[----:B0-----:R-:W-:-:S03]  /*11e00*/  IMAD.X R5, RZ, RZ, R3, P0 ;  /* 0x000000ffff057224 */ /* 0x001fc600000e0603 */
[----:B------:R-:W0:Y:S01]  /*11e10*/  SHFL.IDX PT, R3, R31, 0x2, 0x181f ;  /* 0x00581f001f037f89 */ /* 0x000e2200000e0000 */
[----:B-1----:R-:W-:-:S03]  /*11e20*/  IADD3 R2, P0, R2, R11, RZ ;  /* 0x0000000b02027210 */ /* 0x002fc60007f1e0ff */
[----:B------:R-:W1:Y:S01]  /*11e30*/  SHFL.IDX PT, R31, R31, 0x3, 0x181f ;  /* 0x00781f001f1f7f89 */ /* 0x000e6200000e0000 */
[----:B0-----:R-:W-:Y:S02]  /*11e40*/  IADD3.X R3, RZ, R3, RZ, P0, !PT ;  /* 0x00000003ff037210 */ /* 0x001fe400007fe4ff */
        /* <DEDUP_REMOVED lines=11> */
[----:B------:R2:W-:Y:S04]  /*11f00*/  LDGSTS.E.BYPASS.LTC128B.128 [R29+0x25400], desc[UR60][R2.64+0x100], !P6 ;  /* 0x25400100021d7fae */ /* 0x0005e8000f101d7c */
[----:B-1----:R2:W-:Y:S02]  /*11f10*/  LDGSTS.E.BYPASS.LTC128B.128 [R29+0x27400], desc[UR60][R2.64+0x180], !P5 ;  /* 0x27400180021d7fae */ /* 0x0025e4000e901d7c */
.L_x_1176:
[----:B--2---:R-:W-:Y:S01]  /*11f20*/  IMAD.SHL.U32 R2, R25, 0x2, RZ ;  /* 0x0000000219027824 */ /* 0x004fe200078e00ff */
[----:B------:R-:W-:Y:S02]  /*11f30*/  P2R R4, PR, RZ, 0x2 ;  /* 0x00000002ff047803 */ /* 0x000fe40000000000 */
        /* <DEDUP_REMOVED lines=15> */
.L_x_1109:
        /* <DEDUP_REMOVED lines=10> */
.L_x_1110:
[----:B------:R1:W-:Y:S01]  /*120d0*/  SYNCS.ARRIVE.TRANS64.A1T0 RZ, [R21+URZ+0x30830], RZ ;  /* 0x030830ff15ff79a7 */ /* 0x0003e2000810003f */
[----:B------:R-:W-:Y:S05]  /*120e0*/  @!P6 BRA `(.L_x_1111) ;  /* 0x000000000004e947 */ /* 0x000fea0003800000 */
[----:B------:R-:W-:Y:S01]  /*120f0*/  BPT.TRAP 0x1 ;  /* 0x000000040000795c */ /* 0x000fe20000300000 */
.L_x_1111:
[----:B0-----:R-:W-:Y:S01]  /*12100*/  SHF.L.U32 R3, R22, 0x1f, RZ ;  /* 0x0000001f16037819 */ /* 0x001fe200000006ff */
[----:B------:R-:W-:Y:S01]  /*12110*/  BSSY B1, `(.L_x_1112) ;  /* 0x0000004000017945 */ /* 0x000fe20003800000 */
[----:B------:R-:W-:-:S04]  /*12120*/  LEA R4, R19, UR45, 0x3 ;  /* 0x0000002d13047c11 */ /* 0x000fc8000f8e18ff */
[----:B------:R-:W0:Y:S02]  /*12130*/  SYNCS.PHASECHK.TRANS64.TRYWAIT P0, [R4+URZ+0x30860], R3 ;  /* 0x03086003040075a7 */ /* 0x000e24000800017f */
[----:B0-----:R-:W-:Y:S05]  /*12140*/  @!P0 BRA `(.L_x_1113) ;  /* 0x0000002800648947 */ /* 0x001fea0003800000 */
.L_x_1177:
[----:B------:R-:W-:Y:S05]  /*12150*/  BSYNC B1 ;  /* 0x0000000000017941 */ /* 0x000fea0003800000 */
.L_x_1112:
[----:B------:R-:W-:Y:S01]  /*12160*/  UMOV UR4, 0xffffffff ;  /* 0xffffffff00047882 */ /* 0x000fe20000000000 */
[----:B------:R-:W-:Y:S02]  /*12170*/  IMAD R5, R19, 0x4000, R30 ;  /* 0x0000400013057824 */ /* 0x000fe400078e021e */
[----:B------:R-:W-:Y:S01]  /*12180*/  IMAD.SHL.U32 R8, R25, 0x2, RZ ;  /* 0x0000000219087824 */ /* 0x000fe200078e00ff */
[----:B------:R-:W-:Y:S06]  /*12190*/  BRA.DIV UR4, `(.L_x_1114) ;  /* 0x0000002a04647947 */ /* 0x000fec000b800000 */
[----:B------:R-:W2:Y:S01]  /*121a0*/  SHFL.IDX PT, R14, R17, RZ, 0x181f ;  /* 0x00181fff110e7589 */ /* 0x000ea200000e0000 */
[----:B------:R-:W-:-:S03]  /*121b0*/  LEA R5, R5, UR45, 0x1 ;  /* 0x0000002d05057c11 */ /* 0x000fc6000f8e08ff */
[----:B0-----:R-:W0:Y:S01]  /*121c0*/  SHFL.IDX PT, R3, R18, RZ, 0x181f ;  /* 0x00181fff12037589 */ /* 0x001e2200000e0000 */
[----:B--2---:R-:W-:-:S03]  /*121d0*/  IADD3 R2, P0, R14, R8, RZ ;  /* 0x000000080e027210 */ /* 0x004fc60007f1e0ff */
[----:B------:R-:W2:Y:S01]  /*121e0*/  SHFL.IDX PT, R14, R17, 0x1, 0x181f ;  /* 0x00381f00110e7f89 */ /* 0x000ea200000e0000 */
[----:B0-----:R-:W-:Y:S02]  /*121f0*/  IADD3.X R3, RZ, R3, RZ, P0, !PT ;  /* 0x00000003ff037210 */ /* 0x001fe400007fe4ff */
        /* <DEDUP_REMOVED lines=33> */
.L_x_1187:
[----:B0--3--:R-:W-:Y:S01]  /*12410*/  IADD3 R2, P0, R14, R8, RZ ;  /* 0x000000080e027210 */ /* 0x009fe20007f1e0ff */
[----:B------:R-:W-:Y:S02]  /*12420*/  ULDC.64 UR4, c[0x0][0x328] ;  /* 0x0000ca0000047ab9 */ /* 0x000fe40000000a00 */
        /* <DEDUP_REMOVED lines=14> */
[----:B------:R-:W-:Y:S01]  /*12510*/  PLOP3.LUT P0, PT, PT, PT, PT, 0x80, 0x0 ;  /* 0x000000000000781c */ /* 0x000fe20003f0f070 */
[----:B------:R-:W-:Y:S01]  /*12520*/  NOP ;  /* 0x0000000000007918 */ /* 0x000fe20000000000 */
[----:B0-----:R-:W-:Y:S01]  /*12530*/  IMAD.WIDE.U32 R2, R7, UR4, RZ ;  /* 0x0000000407027c25 */ /* 0x001fe2000f8e00ff */
[----:B------:R-:W-:-:S03]  /*12540*/  ULDC.64 UR4, c[0x0][0x338] ;  /* 0x0000ce0000047ab9 */ /* 0x000fc60000000a00 */
[----:B------:R-:W-:Y:S02]  /*12550*/  IMAD.IADD R3, R3, 0x1, R9 ;  /* 0x0000000103037824 */ /* 0x000fe400078e0209 */
[----:B------:R-:W-:Y:S02]  /*12560*/  IMAD R7, R26, UR4, RZ ;  /* 0x000000041a077c24 */ /* 0x000fe4000f8e02ff */
[----:B------:R-:W-:-:S04]  /*12570*/  IMAD.WIDE.U32 R2, R6, UR4, R2 ;  /* 0x0000000406027c25 */ /* 0x000fc8000f8e0002 */
[----:B------:R-:W-:-:S05]  /*12580*/  IMAD R7, R6, UR5, R7 ;  /* 0x0000000506077c24 */ /* 0x000fca000f8e0207 */
[----:B------:R-:W-:-:S07]  /*12590*/  IADD3 R19, R3, R7, RZ ;  /* 0x0000000703137210 */ /* 0x000fce0007ffe0ff */
.L_x_1115:
        /* <DEDUP_REMOVED lines=10> */
.L_x_1116:
[----:B------:R-:W-:Y:S01]  /*12640*/  R2UR UR4, R32 ;  /* 0x00000000200472ca */ /* 0x000fe200000e0000 */
[----:B------:R-:W-:Y:S01]  /*12650*/  ULDC.64 UR6, c[0x0][0x330] ;  /* 0x0000cc0000067ab9 */ /* 0x000fe20000000a00 */
[----:B------:R-:W-:Y:S01]  /*12660*/  IMAD.MOV.U32 R18, RZ, RZ, R2 ;  /* 0x000000ffff127224 */ /* 0x000fe200078e0002 */
[----:B------:R-:W-:Y:S01]  /*12670*/  IADD3 R27, R27, -0x1, RZ ;  /* 0xffffffff1b1b7810 */ /* 0x000fe20007ffe0ff */
[----:B------:R-:W-:Y:S01]  /*12680*/  IMAD.U32 R3, RZ, RZ, UR6 ;  /* 0x00000006ff037e24 */ /* 0x000fe2000f8e00ff */
[----:B------:R0:W-:Y:S01]  /*12690*/  SYNCS.ARRIVE.TRANS64.A1T0 RZ, [R4+URZ+0x30850], RZ ;  /* 0x030850ff04ff79a7 */ /* 0x0001e2000810003f */
[----:B------:R-:W-:Y:S02]  /*126a0*/  VIADD R0, R0, 0x40 ;  /* 0x0000004000007836 */ /* 0x000fe40000000000 */
[----:B------:R-:W-:-:S04]  /*126b0*/  IMAD.WIDE.U32 R18, R3, UR39, R18 ;  /* 0x0000002703127c25 */ /* 0x000fc8000f8e0012 */
[----:B------:R-:W-:Y:S01]  /*126c0*/  VIADD R10, R10, 0xffffffc0 ;  /* 0xffffffc00a0a7836 */ /* 0x000fe20000000000 */
[----:B------:R-:W-:Y:S01]  /*126d0*/  UIMAD UR4, UR4, UR6, URZ ;  /* 0x00000006040472a4 */ /* 0x000fe2000f8e023f */
[----:B------:R-:W-:-:S03]  /*126e0*/  IMAD.MOV.U32 R22, RZ, RZ, R23 ;  /* 0x000000ffff167224 */ /* 0x000fc600078e0017 */
[----:B------:R-:W-:-:S03]  /*126f0*/  UIMAD UR4, UR39, UR7, UR4 ;  /* 0x00000007270472a4 */ /* 0x000fc6000f8e0204 */
[----:B------:R-:W-:Y:S02]  /*12700*/  ULDC.64 UR6, c[0x0][0x318] ;  /* 0x0000c60000067ab9 */ /* 0x000fe40000000a00 */
[----:B------:R-:W-:Y:S01]  /*12710*/  LEA R17, P0, R18, UR6, 0x1 ;  /* 0x0000000612117c11 */ /* 0x000fe2000f8008ff */
[----:B------:R-:W-:Y:S02]  /*12720*/  VIADD R3, R19, UR4 ;  /* 0x0000000413037c36 */ /* 0x000fe40008000000 */
[----:B------:R-:W-:-:S03]  /*12730*/  IMAD.MOV.U32 R19, RZ, RZ, R20 ;  /* 0x000000ffff137224 */ /* 0x000fc600078e0014 */
[----:B------:R-:W-:Y:S02]  /*12740*/  LEA.HI.X R18, R18, UR7, R3, 0x1, P0 ;  /* 0x0000000712127c11 */ /* 0x000fe400080f0c03 */
[----:B------:R-:W-:-:S13]  /*12750*/  ISETP.GT.AND P0, PT, R27, UR49, PT ;  /* 0x000000311b007c0c */ /* 0x000fda000bf04270 */
[----:B0-----:R-:W-:Y:S05]  /*12760*/  @P0 BRA `(.L_x_1117) ;  /* 0xfffffff000640947 */ /* 0x001fea000383ffff */
[----:B------:R-:W-:Y:S05]  /*12770*/  BSYNC B0 ;  /* 0x0000000000007941 */ /* 0x000fea0003800000 */
.L_x_1104:
[----:B------:R-:W-:-:S13]  /*12780*/  LOP3.LUT P0, RZ, R16, 0x20, RZ, 0xc0, !PT ;  /* 0x0000002010ff7812 */ /* 0x000fda000780c0ff */
[----:B------:R-:W-:Y:S05]  /*12790*/  @!P0 BRA `(.L_x_1118) ;  /* 0x0000000000048947 */ /* 0x000fea0003800000 */
[----:B------:R-:W-:Y:S01]  /*127a0*/  BPT.TRAP 0x1 ;  /* 0x000000040000795c */ /* 0x000fe20000300000 */
.L_x_1118:
[C---:B0-----:R-:W-:Y:S01]  /*127b0*/  LEA R0, R20.reuse, UR45, 0x3 ;  /* 0x0000002d14007c11 */ /* 0x041fe2000f8e18ff */
[----:B------:R-:W0:Y:S01]  /*127c0*/  S2R R6, SR_TID.X ;  /* 0x0000000000067919 */ /* 0x000e220000002100 */
[----:B------:R-:W-:Y:S01]  /*127d0*/  SHF.L.U32 R3, R23, 0x1f, RZ ;  /* 0x0000001f17037819 */ /* 0x000fe200000006ff */
[----:B------:R-:W-:Y:S01]  /*127e0*/  IMAD.MOV.U32 R2, RZ, RZ, -0x40 ;  /* 0xffffffc0ff027424 */ /* 0x000fe200078e00ff */
[----:B------:R-:W-:Y:S01]  /*127f0*/  BSSY B0, `(.L_x_1119) ;  /* 0x0000008000007945 */ /* 0x000fe20003800000 */
[----:B------:R-:W-:Y:S01]  /*12800*/  LEA R4, R20, R30, 0xe ;  /* 0x0000001e14047211 */ /* 0x000fe200078e70ff */
[----:B------:R-:W2:Y:S01]  /*12810*/  SYNCS.PHASECHK.TRANS64.TRYWAIT P0, [R0+URZ+0x30860], R3 ;  /* 0x03086003000075a7 */ /* 0x000ea2000800017f */
[----:B------:R-:W-:Y:S01]  /*12820*/  IMAD R5, R27, R2, UR47 ;  /* 0x0000002f1b057e24 */ /* 0x000fe2000f8e0202 */
[----:B0-----:R-:W-:-:S04]  /*12830*/  LOP3.LUT R6, R6, 0x7f, RZ, 0xc0, !PT ;  /* 0x0000007f06067812 */ /* 0x001fc800078ec0ff */
[----:B------:R-:W-:-:S05]  /*12840*/  SHF.R.U32.HI R6, RZ, 0x3, R6 ;  /* 0x00000003ff067819 */ /* 0x000fca0000011606 */
[----:B------:R-:W-:Y:S01]  /*12850*/  IMAD.IADD R5, R5, 0x1, -R6 ;  /* 0x0000000105057824 */ /* 0x000fe200078e0a06 */
[----:B--2---:R-:W-:Y:S06]  /*12860*/  @!P0 BRA `(.L_x_1120) ;  /* 0x00000028001c8947 */ /* 0x004fec0003800000 */
.L_x_1188:
[----:B------:R-:W-:Y:S05]  /*12870*/  BSYNC B0 ;  /* 0x0000000000007941 */ /* 0x000fea0003800000 */
.L_x_1119:
[----:B------:R-:W-:-:S03]  /*12880*/  UMOV UR4, 0xffffffff ;  /* 0xffffffff00047882 */ /* 0x000fc60000000000 */
[----:B------:R-:W-:Y:S05]  /*12890*/  BRA.DIV UR4, `(.L_x_1121) ;  /* 0x0000002a04247947 */ /* 0x000fea000b800000 */
[----:B0-----:R-:W-:Y:S01]  /*128a0*/  SHFL.IDX PT, R3, R18, RZ, 0x181f ;  /* 0x00181fff12037589 */ /* 0x001fe200000e0000 */
[----:B------:R-:W-:Y:S01]  /*128b0*/  ULDC UR4, c[0x0][0x2f4] ;  /* 0x0000bd0000047ab9 */ /* 0x000fe20000000800 */
[----:B------:R-:W-:Y:S02]  /*128c0*/  LEA R4, R4, UR45, 0x1 ;  /* 0x0000002d04047c11 */ /* 0x000fe4000f8e08ff */
[----:B------:R-:W0:Y:S01]  /*128d0*/  SHFL.IDX PT, R2, R17, RZ, 0x181f ;  /* 0x00181fff11027589 */ /* 0x000e2200000e0000 */
[----:B------:R-:W-:Y:S02]  /*128e0*/  ISETP.GE.AND P2, PT, R25, UR4, PT ;  /* 0x0000000419007c0c */ /* 0x000fe4000bf46270 */
[----:B------:R-:W-:Y:S01]  /*128f0*/  ISETP.GE.AND P3, PT, R36, UR4, PT ;  /* 0x0000000424007c0c */ /* 0x000fe2000bf66270 */
[----:B------:R-:W-:Y:S01]  /*12900*/  SHFL.IDX PT, R6, R18, 0x1, 0x181f ;  /* 0x00381f0012067f89 */ /* 0x000fe200000e0000 */
[C---:B------:R-:W-:Y:S02]  /*12910*/  ISETP.LT.OR P5, PT, R5.reuse, 0x1, P2 ;  /* 0x000000010500780c */ /* 0x040fe400017a1670 */
[----:B------:R-:W-:Y:S01]  /*12920*/  ISETP.LT.OR P4, PT, R5, 0x1, P3 ;  /* 0x000000010500780c */ /* 0x000fe20001f81670 */
[----:B------:R-:W2:Y:S01]  /*12930*/  SHFL.IDX PT, R14, R17, 0x1, 0x181f ;  /* 0x00381f00110e7f89 */ /* 0x000ea200000e0000 */
        /* <DEDUP_REMOVED lines=11> */
[----:B--2---:R-:W-:Y:S02]  /*129f0*/  IMAD.MOV.U32 R2, RZ, RZ, R14 ;  /* 0x000000ffff027224 */ /* 0x004fe400078e000e */
[----:B------:R-:W-:Y:S01]  /*12a00*/  IMAD.MOV.U32 R3, RZ, RZ, R6 ;  /* 0x000000ffff037224 */ /* 0x000fe200078e0006 */
[----:B------:R-:W-:Y:S01]  /*12a10*/  SHFL.IDX PT, R14, R17, 0x2, 0x181f ;  /* 0x00581f00110e7f89 */ /* 0x000fe200000e0000 */
[----:B------:R-:W-:-:S03]  /*12a20*/  IMAD.WIDE.U32 R2, R25, 0x2, R2 ;  /* 0x0000000219027825 */ /* 0x000fc600078e0002 */
[----:B------:R-:W0:Y:S04]  /*12a30*/  SHFL.IDX PT, R6, R18, 0x2, 0x181f ;  /* 0x00581f0012067f89 */ /* 0x000e2800000e0000 */
        /* <DEDUP_REMOVED lines=8> */
[----:B------:R-:W-:Y:S02]  /*12ac0*/  ISETP.LT.OR P4, PT, R5, 0x21, P3 ;  /* 0x000000210500780c */ /* 0x000fe40001f81670 */
[----:B0-----:R-:W-:Y:S01]  /*12ad0*/  MOV R3, R6 ;  /* 0x0000000600037202 */ /* 0x001fe20000000f00 */
[----:B------:R-:W-:Y:S02]  /*12ae0*/  IMAD.MOV.U32 R2, RZ, RZ, R14 ;  /* 0x000000ffff027224 */ /* 0x000fe400078e000e */
[----:B------:R0:W3:Y:S01]  /*12af0*/  SHFL.IDX PT, R14, R17, 0x3, 0x181f ;  /* 0x00781f00110e7f89 */ /* 0x0000e200000e0000 */
[----:B------:R-:W-:Y:S02]  /*12b00*/  IMAD.MOV.U32 R6, RZ, RZ, RZ ;  /* 0x000000ffff067224 */ /* 0x000fe400078e00ff */
[----:B------:R-:W-:-:S05]  /*12b10*/  IMAD.WIDE.U32 R2, R25, 0x2, R2 ;  /* 0x0000000219027825 */ /* 0x000fca00078e0002 */
[----:B------:R0:W-:Y:S01]  /*12b20*/  LDGSTS.E.BYPASS.LTC128B.128 [R4+0x1400], desc[UR60][R2.64], !P5 ;  /* 0x0140000002047fae */ /* 0x0001e2000e901d7c */
[----:B------:R-:W-:-:S03]  /*12b30*/  ISETP.LT.OR P5, PT, R5, 0x21, P1 ;  /* 0x000000210500780c */ /* 0x000fc60000fa1670 */
[----:B------:R0:W-:Y:S01]  /*12b40*/  LDGSTS.E.BYPASS.LTC128B.128 [R4+0x3400], desc[UR60][R2.64+0x80], !P4 ;  /* 0x0340008002047fae */ /* 0x0001e2000e101d7c */
[----:B------:R-:W-:-:S09]  /*12b50*/  ISETP.LT.OR P4, PT, R5, 0x21, P0 ;  /* 0x000000210500780c */ /* 0x000fd20000781670 */
[----:B------:R0:W-:Y:S04]  /*12b60*/  LDGSTS.E.BYPASS.LTC128B.128 [R4+0x5400], desc[UR60][R2.64+0x100], !P5 ;  /* 0x0540010002047fae */ /* 0x0001e8000e901d7c */
[----:B--23--:R0:W-:Y:S02]  /*12b70*/  LDGSTS.E.BYPASS.LTC128B.128 [R4+0x7400], desc[UR60][R2.64+0x180], !P4 ;  /* 0x0740018002047fae */ /* 0x00c1e4000e101d7c */
.L_x_1198:
[C---:B------:R-:W-:Y:S01]  /*12b80*/  ISETP.LT.OR P2, PT, R5.reuse, 0x31, P2 ;  /* 0x000000310500780c */ /* 0x040fe20001741670 */
[----:B0-----:R-:W-:Y:S01]  /*12b90*/  IMAD.MOV.U32 R2, RZ, RZ, R14 ;  /* 0x000000ffff027224 */ /* 0x001fe200078e000e */
[C---:B------:R-:W-:Y:S01]  /*12ba0*/  ISETP.LT.OR P3, PT, R5.reuse, 0x31, P3 ;  /* 0x000000310500780c */ /* 0x040fe20001f61670 */
[----:B------:R-:W-:Y:S01]  /*12bb0*/  IMAD.MOV.U32 R3, RZ, RZ, R18 ;  /* 0x000000ffff037224 */ /* 0x000fe200078e0012 */
[C---:B------:R-:W-:Y:S02]  /*12bc0*/  ISETP.LT.OR P1, PT, R5.reuse, 0x31, P1 ;  /* 0x000000310500780c */ /* 0x040fe40000f21670 */
        /* <DEDUP_REMOVED lines=11> */
.L_x_1122:
        /* <DEDUP_REMOVED lines=10> */
.L_x_1123:
[----:B0-----:R-:W-:Y:S01]  /*12d20*/  VIADD R2, R20, 0x1 ;  /* 0x0000000114027836 */ /* 0x001fe20000000000 */
[----:B------:R0:W-:Y:S04]  /*12d30*/  SYNCS.ARRIVE.TRANS64.A1T0 RZ, [R0+URZ+0x30850], RZ ;  /* 0x030850ff00ff79a7 */ /* 0x0001e8000810003f */
[----:B------:R-:W-:-:S04]  /*12d40*/  ISETP.NE.AND P0, PT, R2, 0x2, PT ;  /* 0x000000020200780c */ /* 0x000fc80003f05270 */
[----:B0-----:R-:W-:Y:S02]  /*12d50*/  SEL R0, RZ, 0x1, P0 ;  /* 0x00000001ff007807 */ /* 0x001fe40000000000 */
[----:B------:R-:W-:Y:S02]  /*12d60*/  SEL R2, R2, RZ, P0 ;  /* 0x000000ff02027207 */ /* 0x000fe40000000000 */
[----:B------:R-:W-:-:S07]  /*12d70*/  LOP3.LUT R0, R23, R0, RZ, 0x3c, !PT ;  /* 0x0000000017007212 */ /* 0x000fce00078e3cff */
.L_x_1083:
[----:B------:R-:W0:Y:S01]  /*12d80*/  S2R R4, SR_CgaCtaId ;  /* 0x0000000000047919 */ /* 0x000e220000008800 */
[----:B------:R-:W-:Y:S02]  /*12d90*/  MOV R3, 0x400 ;  /* 0x0000040000037802 */ /* 0x000fe40000000f00 */
[----:B------:R-:W-:Y:S02]  /*12da0*/  SHF.L.U32 R6, R6, 0x1f, RZ ;  /* 0x0000001f06067819 */ /* 0x000fe400000006ff */
[----:B0-----:R-:W-:-:S04]  /*12db0*/  LEA R7, R4, R3, 0x18 ;  /* 0x0000000304077211 */ /* 0x001fc800078ec0ff */
[----:B------:R-:W0:Y:S02]  /*12dc0*/  SYNCS.PHASECHK.TRANS64.TRYWAIT P0, [R7+URZ+0x30820], R6 ;  /* 0x03082006070075a7 */ /* 0x000e24000800017f */
[----:B0-----:R-:W-:Y:S05]  /*12dd0*/  @!P0 BRA `(.L_x_1124) ;  /* 0x0000002800548947 */ /* 0x001fea0003800000 */
.L_x_1199:
[----:B------:R-:W-:-:S03]  /*12de0*/  UMOV UR4, 0xffffffff ;  /* 0xffffffff00047882 */ /* 0x000fc60000000000 */
[----:B------:R-:W-:Y:S05]  /*12df0*/  BRA.DIV UR4, `(.L_x_1125) ;  /* 0x0000002a04607947 */ /* 0x000fea000b800000 */
[----:B------:R-:W2:Y:S02]  /*12e00*/  S2R R3, SR_TID.X ;  /* 0x0000000000037919 */ /* 0x000ea40000002100 */
[----:B--2---:R-:W-:-:S04]  /*12e10*/  SHF.R.U32.HI R3, RZ, 0x5, R3 ;  /* 0x00000005ff037819 */ /* 0x004fc80000011603 */
[----:B------:R-:W-:-:S05]  /*12e20*/  LOP3.LUT R3, R3, 0x3, RZ, 0xc0, !PT ;  /* 0x0000000303037812 */ /* 0x000fca00078ec0ff */
[----:B------:R2:W3:Y:S02]  /*12e30*/  SHFL.IDX PT, R14, R3, RZ, 0x1f ;  /* 0x00001fff030e7589 */ /* 0x0004e400000e0000 */
.L_x_1202:
[----:B---3--:R-:W-:-:S13]  /*12e40*/  ISETP.NE.AND P0, PT, R14, RZ, PT ;  /* 0x000000ff0e00720c */ /* 0x008fda0003f05270 */
[----:B------:R-:W-:Y:S05]  /*12e50*/  @P0 BRA `(.L_x_991) ;  /* 0x0000000000900947 */ /* 0x000fea0003800000 */
[----:B------:R-:W-:-:S03]  /*12e60*/  UMOV UR4, 0xffffffff ;  /* 0xffffffff00047882 */ /* 0x000fc60000000000 */
[----:B------:R-:W-:Y:S05]  /*12e70*/  BRA.DIV UR4, `(.L_x_1126) ;  /* 0x0000002a04747947 */ /* 0x000fea000b800000 */
[----:B------:R-:W-:-:S13]  /*12e80*/  ELECT P6, URZ, PT ;  /* 0x00000000003f782f */ /* 0x000fda00038c0000 */
.L_x_1205:
[----:B------:R-:W-:Y:S05]  /*12e90*/  @!P6 BRA `(.L_x_991) ;  /* 0x000000000080e947 */ /* 0x000fea0003800000 */
[----:B--2---:R-:W2:Y:S02]  /*12ea0*/  LDL R3, [R1+0x4] ;  /* 0x0000040001037983 */ /* 0x004ea40000100800 */
[----:B--2---:R-:W-:-:S13]  /*12eb0*/  R2UR UR4, R3 ;  /* 0x00000000030472ca */ /* 0x004fda00000e0000 */
[----:B------:R-:W-:-:S06]  /*12ec0*/  ULOP3.LUT UR4, UR4, 0x2, URZ, 0xfc, !UPT ;  /* 0x0000000204047892 */ /* 0x000fcc000f8efc3f */
[----:B------:R-:W-:-:S04]  /*12ed0*/  MOV R3, UR4 ;  /* 0x0000000400037c02 */ /* 0x000fc80008000f00 */
[----:B------:R-:W-:-:S13]  /*12ee0*/  ISETP.NE.AND P0, PT, R3, 0x3, PT ;  /* 0x000000030300780c */ /* 0x000fda0003f05270 */
[----:B------:R-:W-:Y:S05]  /*12ef0*/  @!P0 BRA `(.L_x_1127) ;  /* 0x0000000000048947 */ /* 0x000fea0003800000 */
[----:B------:R-:W-:Y:S01]  /*12f00*/  BPT.TRAP 0x1 ;  /* 0x000000040000795c */ /* 0x000fe20000300000 */
.L_x_1127:
[----:B------:R-:W-:Y:S01]  /*12f10*/  IMAD R5, R2, 0x8, R7 ;  /* 0x0000000802057824 */ /* 0x000fe200078e0207 */
[----:B------:R-:W-:Y:S01]  /*12f20*/  SHF.L.U32 R4, R0, 0x1f, RZ ;  /* 0x0000001f00047819 */ /* 0x000fe200000006ff */
[----:B------:R-:W-:-:S03]  /*12f30*/  VIADD R2, R2, 0x1 ;  /* 0x0000000102027836 */ /* 0x000fc60000000000 */
[----:B------:R-:W2:Y:S02]  /*12f40*/  SYNCS.PHASECHK.TRANS64.TRYWAIT P1, [R5+URZ+0x30840], R4 ;  /* 0x03084004050075a7 */ /* 0x000ea4000802017f */
[----:B------:R-:W-:-:S04]  /*12f50*/  ISETP.NE.AND P2, PT, R2, 0x2, PT ;  /* 0x000000020200780c */ /* 0x000fc80003f45270 */
[----:B------:R-:W-:Y:S01]  /*12f60*/  SEL R3, RZ, 0x1, P2 ;  /* 0x00000001ff037807 */ /* 0x000fe20001000000 */
[----:B--2---:R-:W-:Y:S08]  /*12f70*/  @!P1 BRA `(.L_x_1128) ;  /* 0x0000002800549947 */ /* 0x004ff00003800000 */
.L_x_1206:
[----:B------:R-:W-:Y:S02]  /*12f80*/  SEL R2, R2, RZ, P2 ;  /* 0x000000ff02027207 */ /* 0x000fe40001000000 */
[----:B------:R-:W-:Y:S01]  /*12f90*/  LOP3.LUT R0, R0, R3, RZ, 0x3c, !PT ;  /* 0x0000000300007212 */ /* 0x000fe200078e3cff */
[----:B------:R-:W-:Y:S06]  /*12fa0*/  @!P0 BRA `(.L_x_1129) ;  /* 0x0000000000048947 */ /* 0x000fec0003800000 */
[----:B------:R-:W-:Y:S01]  /*12fb0*/  BPT.TRAP 0x1 ;  /* 0x000000040000795c */ /* 0x000fe20000300000 */
.L_x_1129:
[----:B------:R-:W-:Y:S01]  /*12fc0*/  IMAD R3, R2, 0x8, R7 ;  /* 0x0000000802037824 */ /* 0x000fe200078e0207 */
[----:B------:R-:W-:-:S04]  /*12fd0*/  SHF.L.U32 R0, R0, 0x1f, RZ ;  /* 0x0000001f00007819 */ /* 0x000fc800000006ff */
[----:B------:R-:W3:Y:S02]  /*12fe0*/  SYNCS.PHASECHK.TRANS64.TRYWAIT P1, [R3+URZ+0x30840], R0 ;  /* 0x03084000030075a7 */ /* 0x000ee4000802017f */
[----:B---3--:R-:W-:Y:S05]  /*12ff0*/  @!P1 BRA `(.L_x_1130) ;  /* 0x0000002800489947 */ /* 0x008fea0003800000 */
.L_x_1207:
[----:B------:R-:W-:Y:S05]  /*13000*/  @!P0 BRA `(.L_x_1131) ;  /* 0x0000000000048947 */ /* 0x000fea0003800000 */
[----:B------:R-:W-:Y:S01]  /*13010*/  BPT.TRAP 0x1 ;  /* 0x000000040000795c */ /* 0x000fe20000300000 */
.L_x_1131:
[----:B------:R-:W4:Y:S02]  /*13020*/  SYNCS.PHASECHK.TRANS64.TRYWAIT P1, [R5+URZ+0x30860], R4 ;  /* 0x03086004050075a7 */ /* 0x000f24000802017f */
[----:B----4-:R-:W-:Y:S05]  /*13030*/  @!P1 BRA `(.L_x_1132) ;  /* 0x00000028004c9947 */ /* 0x010fea0003800000 */
.L_x_1208:
[----:B------:R-:W-:Y:S05]  /*13040*/  @!P0 BRA `(.L_x_1133) ;  /* 0x0000000000048947 */ /* 0x000fea0003800000 */
[----:B------:R-:W-:Y:S01]  /*13050*/  BPT.TRAP 0x1 ;  /* 0x000000040000795c */ /* 0x000fe20000300000 */
.L_x_1133:
[----:B------:R0:W0:Y:S02]  /*13060*/  SYNCS.PHASECHK.TRANS64.TRYWAIT P0, [R3+URZ+0x30860], R0 ;  /* 0x03086000030075a7 */ /* 0x000024000800017f */
[----:B0-----:R-:W-:Y:S05]  /*13070*/  @!P0 NANOSLEEP.SYNCS 0x989680 ;  /* 0x009896800000895d */ /* 0x001fea0003900000 */
[----:B------:R-:W0:Y:S02]  /*13080*/  @!P0 SYNCS.PHASECHK.TRANS64 P0, [R3+URZ+0x30860], R0 ;  /* 0x03086000030085a7 */ /* 0x000e24000800007f */
[----:B0-----:R-:W-:Y:S05]  /*13090*/  @!P0 BRA `(.L_x_1133) ;  /* 0xfffffffc00f08947 */ /* 0x001fea000383ffff */
.L_x_991:
[----:B------:R-:W-:Y:S05]  /*130a0*/  BSYNC B6 ;  /* 0x0000000000067941 */ /* 0x000fea0003800000 */
.L_x_988:
[----:B------:R-:W-:Y:S05]  /*130b0*/  EXIT ;  /* 0x000000000000794d */ /* 0x000fea0003800000 */
.L_x_1001:
[----:B------:R-:W-:-:S13]  /*130c0*/  R2UR UR4, R16 ;  /* 0x00000000100472ca */ /* 0x000fda00000e0000 */
[----:B0-----:R-:W-:-:S04]  /*130d0*/  IMAD.U32 R3, RZ, RZ, UR4 ;  /* 0x00000004ff037e24 */ /* 0x001fc8000f8e00ff */
[----:B------:R0:W1:Y:S03]  /*130e0*/  SYNCS.PHASECHK.TRANS64.TRYWAIT P0, [R3+URZ+0x30800], R0 ;  /* 0x03080000030075a7 */ /* 0x000066000800017f */
[----:B-1----:R-:W-:Y:S05]  /*130f0*/  @!P0 NANOSLEEP.SYNCS 0x989680 ;  /* 0x009896800000895d */ /* 0x002fea0003900000 */
[----:B------:R-:W1:Y:S02]  /*13100*/  @!P0 SYNCS.PHASECHK.TRANS64 P0, [R3+URZ+0x30800], R0 ;  /* 0x03080000030085a7 */ /* 0x000e64000800007f */
[----:B-1----:R-:W-:Y:S05]  /*13110*/  @!P0 BRA `(.L_x_1001) ;  /* 0xfffffffc00e88947 */ /* 0x002fea000383ffff */
[----:B------:R-:W-:Y:S05]  /*13120*/  BRA `(.L_x_1134) ;  /* 0xfffffee800187947 */ /* 0x000fea000383ffff */
.L_x_1005:
[----:B------:R-:W-:-:S13]  /*13130*/  R2UR UR4, R16 ;  /* 0x00000000100472ca */ /* 0x000fda00000e0000 */
[----:B0-----:R-:W-:-:S04]  /*13140*/  MOV R3, UR4 ;  /* 0x0000000400037c02 */ /* 0x001fc80008000f00 */
[----:B------:R0:W2:Y:S03]  /*13150*/  SYNCS.PHASECHK.TRANS64.TRYWAIT P1, [R3+URZ+0x30830], R0 ;  /* 0x03083000030075a7 */ /* 0x0000a6000802017f */
[----:B--2---:R-:W-:Y:S05]  /*13160*/  @!P1 NANOSLEEP.SYNCS 0x989680 ;  /* 0x009896800000995d */ /* 0x004fea0003900000 */
[----:B------:R-:W2:Y:S02]  /*13170*/  @!P1 SYNCS.PHASECHK.TRANS64 P1, [R3+URZ+0x30830], R0 ;  /* 0x03083000030095a7 */ /* 0x000ea4000802007f */
[----:B--2---:R-:W-:Y:S05]  /*13180*/  @!P1 BRA `(.L_x_1005) ;  /* 0xfffffffc00e89947 */ /* 0x004fea000383ffff */
[----:B------:R-:W-:Y:S05]  /*13190*/  BRA `(.L_x_1004) ;  /* 0xfffffee800407947 */ /* 0x000fea000383ffff */
.L_x_1022:
[----:B-1----:R-:W-:-:S04]  /*131a0*/  IMAD.U32 R4, RZ, RZ, UR7 ;  /* 0x00000007ff047e24 */ /* 0x002fc8000f8e00ff */
[----:B------:R1:W2:Y:S03]  /*131b0*/  SYNCS.PHASECHK.TRANS64.TRYWAIT P1, [R4+URZ+0x30830], R3 ;  /* 0x03083003040075a7 */ /* 0x0002a6000802017f */
[----:B--2---:R-:W-:Y:S05]  /*131c0*/  @!P1 NANOSLEEP.SYNCS 0x989680 ;  /* 0x009896800000995d */ /* 0x004fea0003900000 */
[----:B------:R-:W2:Y:S02]  /*131d0*/  @!P1 SYNCS.PHASECHK.TRANS64 P1, [R4+URZ+0x30830], R3 ;  /* 0x03083003040095a7 */ /* 0x000ea4000802007f */
[----:B--2---:R-:W-:Y:S05]  /*131e0*/  @!P1 BRA `(.L_x_1022) ;  /* 0xfffffffc00ec9947 */ /* 0x004fea000383ffff */
[----:B------:R-:W-:Y:S05]  /*131f0*/  BRA `(.L_x_1021) ;  /* 0xffffff1400387947 */ /* 0x000fea000383ffff */
.L_x_1026:
[----:B-1----:R-:W-:-:S04]  /*13200*/  IMAD.U32 R3, RZ, RZ, UR6 ;  /* 0x00000006ff037e24 */ /* 0x002fc8000f8e00ff */
[----:B------:R1:W2:Y:S03]  /*13210*/  SYNCS.PHASECHK.TRANS64.TRYWAIT P1, [R3+URZ+0x30850], R0 ;  /* 0x03085000030075a7 */ /* 0x0002a6000802017f */
[----:B--2---:R-:W-:Y:S05]  /*13220*/  @!P1 NANOSLEEP.SYNCS 0x989680 ;  /* 0x009896800000995d */ /* 0x004fea0003900000 */
[----:B------:R-:W2:Y:S02]  /*13230*/  @!P1 SYNCS.PHASECHK.TRANS64 P1, [R3+URZ+0x30850], R0 ;  /* 0x03085000030095a7 */ /* 0x000ea4000802007f */
[----:B--2---:R-:W-:Y:S05]  /*13240*/  @!P1 BRA `(.L_x_1026) ;  /* 0xfffffffc00ec9947 */ /* 0x004fea000383ffff */
[----:B------:R-:W-:Y:S05]  /*13250*/  BRA `(.L_x_1025) ;  /* 0xffffff2000d87947 */ /* 0x000fea000383ffff */
.L_x_1045:
[----:B-1----:R-:W-:-:S04]  /*13260*/  IMAD.U32 R4, RZ, RZ, UR5 ;  /* 0x00000005ff047e24 */ /* 0x002fc8000f8e00ff */
[----:B------:R1:W2:Y:S03]  /*13270*/  SYNCS.PHASECHK.TRANS64.TRYWAIT P1, [R4+URZ+0x30830], R3 ;  /* 0x03083003040075a7 */ /* 0x0002a6000802017f */
[----:B--2---:R-:W-:Y:S05]  /*13280*/  @!P1 NANOSLEEP.SYNCS 0x989680 ;  /* 0x009896800000995d */ /* 0x004fea0003900000 */
[----:B------:R-:W2:Y:S02]  /*13290*/  @!P1 SYNCS.PHASECHK.TRANS64 P1, [R4+URZ+0x30830], R3 ;  /* 0x03083003040095a7 */ /* 0x000ea4000802007f */
[----:B--2---:R-:W-:Y:S05]  /*132a0*/  @!P1 BRA `(.L_x_1045) ;  /* 0xfffffffc00ec9947 */ /* 0x004fea000383ffff */
[----:B------:R-:W-:Y:S05]  /*132b0*/  BRA `(.L_x_1044) ;  /* 0xffffff4000207947 */ /* 0x000fea000383ffff */
.L_x_1049:
[----:B01----:R-:W-:-:S04]  /*132c0*/  IMAD.U32 R3, RZ, RZ, UR5 ;  /* 0x00000005ff037e24 */ /* 0x003fc8000f8e00ff */
[----:B------:R0:W1:Y:S03]  /*132d0*/  SYNCS.PHASECHK.TRANS64.TRYWAIT P1, [R3+URZ+0x30850], R0 ;  /* 0x03085000030075a7 */ /* 0x000066000802017f */
[----:B-1----:R-:W-:Y:S05]  /*132e0*/  @!P1 NANOSLEEP.SYNCS 0x989680 ;  /* 0x009896800000995d */ /* 0x002fea0003900000 */
[----:B------:R-:W1:Y:S02]  /*132f0*/  @!P1 SYNCS.PHASECHK.TRANS64 P1, [R3+URZ+0x30850], R0 ;  /* 0x03085000030095a7 */ /* 0x000e64000802007f */
[----:B-1----:R-:W-:Y:S05]  /*13300*/  @!P1 BRA `(.L_x_1049) ;  /* 0xfffffffc00ec9947 */ /* 0x002fea000383ffff */
[----:B------:R-:W-:Y:S05]  /*13310*/  BRA `(.L_x_1048) ;  /* 0xffffff4c00a07947 */ /* 0x000fea000383ffff */
.L_x_1057:
[----:B-1----:R-:W-:-:S04]  /*13320*/  MOV R4, UR7 ;  /* 0x0000000700047c02 */ /* 0x002fc80008000f00 */
[----:B------:R1:W2:Y:S03]  /*13330*/  SYNCS.PHASECHK.TRANS64.TRYWAIT P1, [R4+URZ+0x30830], R3 ;  /* 0x03083003040075a7 */ /* 0x0002a6000802017f */
[----:B--2---:R-:W-:Y:S05]  /*13340*/  @!P1 NANOSLEEP.SYNCS 0x989680 ;  /* 0x009896800000995d */ /* 0x004fea0003900000 */
[----:B------:R-:W2:Y:S02]  /*13350*/  @!P1 SYNCS.PHASECHK.TRANS64 P1, [R4+URZ+0x30830], R3 ;  /* 0x03083003040095a7 */ /* 0x000ea4000802007f */
[----:B--2---:R-:W-:Y:S05]  /*13360*/  @!P1 BRA `(.L_x_1057) ;  /* 0xfffffffc00ec9947 */ /* 0x004fea000383ffff */
[----:B------:R-:W-:Y:S05]  /*13370*/  BRA `(.L_x_1056) ;  /* 0xffffff5c00507947 */ /* 0x000fea000383ffff */
.L_x_1061:
[----:B01----:R-:W-:-:S04]  /*13380*/  IMAD.U32 R3, RZ, RZ, UR5 ;  /* 0x00000005ff037e24 */ /* 0x003fc8000f8e00ff */
[----:B------:R0:W1:Y:S03]  /*13390*/  SYNCS.PHASECHK.TRANS64.TRYWAIT P1, [R3+URZ+0x30850], R0 ;  /* 0x03085000030075a7 */ /* 0x000066000802017f */
[----:B-1----:R-:W-:Y:S05]  /*133a0*/  @!P1 NANOSLEEP.SYNCS 0x989680 ;  /* 0x009896800000995d */ /* 0x002fea0003900000 */
[----:B------:R-:W1:Y:S02]  /*133b0*/  @!P1 SYNCS.PHASECHK.TRANS64 P1, [R3+URZ+0x30850], R0 ;  /* 0x03085000030095a7 */ /* 0x000e64000802007f */
[----:B-1----:R-:W-:Y:S05]  /*133c0*/  @!P1 BRA `(.L_x_1061) ;  /* 0xfffffffc00ec9947 */ /* 0x002fea000383ffff */
[----:B------:R-:W-:Y:S05]  /*133d0*/  BRA `(.L_x_1060) ;  /* 0xffffff6800d47947 */ /* 0x000fea000383ffff */
.L_x_1076:
[----:B-1----:R-:W-:-:S04]  /*133e0*/  IMAD.U32 R5, RZ, RZ, UR5 ;  /* 0x00000005ff057e24 */ /* 0x002fc8000f8e00ff */
[----:B------:R1:W2:Y:S03]  /*133f0*/  SYNCS.PHASECHK.TRANS64.TRYWAIT P1, [R5+URZ+0x30850], R0 ;  /* 0x03085000050075a7 */ /* 0x0002a6000802017f */
[----:B--2---:R-:W-:Y:S05]  /*13400*/  @!P1 NANOSLEEP.SYNCS 0x989680 ;  /* 0x009896800000995d */ /* 0x004fea0003900000 */
[----:B------:R-:W2:Y:S02]  /*13410*/  @!P1 SYNCS.PHASECHK.TRANS64 P1, [R5+URZ+0x30850], R0 ;  /* 0x03085000050095a7 */ /* 0x000ea4000802007f */
[----:B--2---:R-:W-:Y:S05]  /*13420*/  @!P1 BRA `(.L_x_1076) ;  /* 0xfffffffc00ec9947 */ /* 0x004fea000383ffff */
[----:B------:R-:W-:Y:S05]  /*13430*/  BRA `(.L_x_1075) ;  /* 0xffffff8c00407947 */ /* 0x000fea000383ffff */
.L_x_1094:
[----:B------:R-:W-:Y:S01]  /*13440*/  IMAD.MOV.U32 R13, RZ, RZ, R18 ;  /* 0x000000ffff0d7224 */ /* 0x000fe200078e0012 */
[----:B------:R-:W-:Y:S01]  /*13450*/  MOV R11, 0x1f ;  /* 0x0000001f000b7802 */ /* 0x000fe20000000f00 */
[----:B------:R-:W-:Y:S02]  /*13460*/  IMAD.MOV.U32 R12, RZ, RZ, RZ ;  /* 0x000000ffff0c7224 */ /* 0x000fe400078e00ff */
[----:B------:R-:W-:-:S07]  /*13470*/  IMAD.MOV.U32 R15, RZ, RZ, -0x1 ;  /* 0xffffffffff0f7424 */ /* 0x000fce00078e00ff */
[----:B-----5:R-:W-:Y:S05]  /*13480*/  WARPSYNC.COLLECTIVE R15, `(.L_x_1135) ;  /* 0x000000000f087348 */ /* 0x020fea0003c00000 */
[----:B------:R0:W1:Y:S02]  /*13490*/  SHFL.IDX P6, R14, R13, R12, R11 ;  /* 0x0000000c0d0e7389 */ /* 0x00006400000c000b */
[----:B01---5:R-:W-:Y:S01]  /*134a0*/  ENDCOLLECTIVE ;  /* 0x000000000000791b */ /* 0x023fe20003800000 */
.L_x_1135:
[----:B------:R-:W-:Y:S05]  /*134b0*/  BRA `(.L_x_1136) ;  /* 0xffffffcc00ec7947 */ /* 0x000fea000383ffff */
.L_x_1096:
[----:B0-----:R-:W-:-:S04]  /*134c0*/  IMAD.U32 R3, RZ, RZ, UR45 ;  /* 0x0000002dff037e24 */ /* 0x001fc8000f8e00ff */
[----:B------:R0:W1:Y:S03]  /*134d0*/  SYNCS.PHASECHK.TRANS64.TRYWAIT P0, [R3+URZ+0x30840], R2 ;  /* 0x03084002030075a7 */ /* 0x000066000800017f */
[----:B-1----:R-:W-:Y:S05]  /*134e0*/  @!P0 NANOSLEEP.SYNCS 0x989680 ;  /* 0x009896800000895d */ /* 0x002fea0003900000 */
[----:B------:R-:W1:Y:S02]  /*134f0*/  @!P0 SYNCS.PHASECHK.TRANS64 P0, [R3+URZ+0x30840], R2 ;  /* 0x03084002030085a7 */ /* 0x000e64000800007f */
[----:B-1----:R-:W-:Y:S05]  /*13500*/  @!P0 BRA `(.L_x_1096) ;  /* 0xfffffffc00ec8947 */ /* 0x002fea000383ffff */
[----:B------:R-:W-:Y:S05]  /*13510*/  BRA `(.L_x_1137) ;  /* 0xffffffd000807947 */ /* 0x000fea000383ffff */
.L_x_1097:
        /* <DEDUP_REMOVED lines=8> */
.L_x_1139:
[----:B------:R-:W-:Y:S05]  /*135a0*/  BSYNC B0 ;  /* 0x0000000000007941 */ /* 0x000fea0003800000 */
.L_x_1138:
[----:B------:R-:W-:Y:S01]  /*135b0*/  IMAD.MOV.U32 R13, RZ, RZ, R6 ;  /* 0x000000ffff0d7224 */ /* 0x000fe200078e0006 */
[----:B------:R-:W-:Y:S01]  /*135c0*/  MOV R11, 0x181f ;  /* 0x0000181f000b7802 */ /* 0x000fe20000000f00 */
[----:B------:R-:W-:Y:S01]  /*135d0*/  IMAD.MOV.U32 R12, RZ, RZ, RZ ;  /* 0x000000ffff0c7224 */ /* 0x000fe200078e00ff */
[----:B------:R-:W-:Y:S01]  /*135e0*/  @P0 LEA R9, R30, UR45, 0x1 ;  /* 0x0000002d1e090c11 */ /* 0x000fe2000f8e08ff */
[----:B------:R-:W-:Y:S02]  /*135f0*/  IMAD.MOV.U32 R15, RZ, RZ, -0x1 ;  /* 0xffffffffff0f7424 */ /* 0x000fe400078e00ff */
[----:B------:R-:W-:-:S07]  /*13600*/  IMAD.MOV.U32 R3, RZ, RZ, R14 ;  /* 0x000000ffff037224 */ /* 0x000fce00078e000e */
[----:B------:R-:W-:Y:S05]  /*13610*/  WARPSYNC.COLLECTIVE R15, `(.L_x_1140) ;  /* 0x000000000f087348 */ /* 0x000fea0003c00000 */
[----:B------:R0:W1:Y:S02]  /*13620*/  SHFL.IDX P6, R14, R13, R12, R11 ;  /* 0x0000000c0d0e7389 */ /* 0x00006400000c000b */
[----:B01----:R-:W-:Y:S01]  /*13630*/  ENDCOLLECTIVE ;  /* 0x000000000000791b */ /* 0x003fe20003800000 */
.L_x_1140:
[----:B------:R-:W-:Y:S02]  /*13640*/  IMAD.MOV.U32 R13, RZ, RZ, R7 ;  /* 0x000000ffff0d7224 */ /* 0x000fe400078e0007 */
[----:B------:R-:W-:Y:S02]  /*13650*/  IMAD.MOV.U32 R12, RZ, RZ, 0x1 ;  /* 0x00000001ff0c7424 */ /* 0x000fe400078e00ff */
[----:B------:R-:W-:-:S07]  /*13660*/  IMAD.MOV.U32 R2, RZ, RZ, R14 ;  /* 0x000000ffff027224 */ /* 0x000fce00078e000e */
[----:B------:R-:W-:Y:S05]  /*13670*/  WARPSYNC.COLLECTIVE R15, `(.L_x_1141) ;  /* 0x000000000f087348 */ /* 0x000fea0003c00000 */
[----:B------:R0:W1:Y:S02]  /*13680*/  SHFL.IDX P6, R14, R13, R12, R11 ;  /* 0x0000000c0d0e7389 */ /* 0x00006400000c000b */
[----:B01----:R-:W-:Y:S01]  /*13690*/  ENDCOLLECTIVE ;  /* 0x000000000000791b */ /* 0x003fe20003800000 */
.L_x_1141:
[----:B------:R-:W-:-:S05]  /*136a0*/  @P0 IMAD.WIDE.U32 R2, R25, 0x2, R2 ;  /* 0x0000000219020825 */ /* 0x000fca00078e0002 */
[----:B------:R-:W-:Y:S01]  /*136b0*/  @!PT LDS RZ, [RZ] ;  /* 0x00000000fffff984 */ /* 0x000fe20000000800 */
[----:B------:R-:W-:Y:S01]  /*136c0*/  @!PT LDS RZ, [RZ] ;  /* 0x00000000fffff984 */ /* 0x000fe20000000800 */
[----:B------:R-:W-:Y:S01]  /*136d0*/  @!PT LDS RZ, [RZ] ;  /* 0x00000000fffff984 */ /* 0x000fe20000000800 */
[----:B------:R0:W-:Y:S04]  /*136e0*/  @P0 LDGSTS.E.BYPASS.LTC128B.128 [R9+0x20400], desc[UR60][R2.64], !P4 ;  /* 0x2040000002090fae */ /* 0x0001e8000e101d7c */
[----:B------:R0:W-:Y:S01]  /*136f0*/  @P0 LDGSTS.E.BYPASS.LTC128B.128 [R9+0x22400], desc[UR60][R2.64+0x80], !P3 ;  /* 0x2240008002090fae */ /* 0x0001e2000d901d7c */
[----:B------:R-:W-:-:S03]  /*13700*/  IMAD.MOV.U32 R13, RZ, RZ, R6 ;  /* 0x000000ffff0d7224 */ /* 0x000fc600078e0006 */
[----:B------:R0:W-:Y:S04]  /*13710*/  @P0 LDGSTS.E.BYPASS.LTC128B.128 [R9+0x24400], desc[UR60][R2.64+0x100], !P2 ;  /* 0x2440010002090fae */ /* 0x0001e8000d101d7c */
[----:B------:R0:W-:Y:S01]  /*13720*/  @P0 LDGSTS.E.BYPASS.LTC128B.128 [R9+0x26400], desc[UR60][R2.64+0x180], !P1 ;  /* 0x2640018002090fae */ /* 0x0001e2000c901d7c */
[----:B------:R-:W-:Y:S02]  /*13730*/  ISETP.GE.AND P0, PT, R0, 0x11, PT ;  /* 0x000000110000780c */ /* 0x000fe40003f06270 */
[----:B------:R-:W-:-:S11]  /*13740*/  MOV R5, R14 ;  /* 0x0000000e00057202 */ /* 0x000fd60000000f00 */
[----:B0-----:R-:W-:Y:S05]  /*13750*/  WARPSYNC.COLLECTIVE R15, `(.L_x_1142) ;  /* 0x000000000f087348 */ /* 0x001fea0003c00000 */
[----:B------:R1:W2:Y:S02]  /*13760*/  SHFL.IDX P6, R14, R13, R12, R11 ;  /* 0x0000000c0d0e7389 */ /* 0x0002a400000c000b */
[----:B012---:R-:W-:Y:S01]  /*13770*/  ENDCOLLECTIVE ;  /* 0x000000000000791b */ /* 0x007fe20003800000 */
.L_x_1142:
[----:B------:R-:W-:Y:S01]  /*13780*/  @P0 LEA R21, R30, UR45, 0x1 ;  /* 0x0000002d1e150c11 */ /* 0x000fe2000f8e08ff */
[----:B------:R-:W-:Y:S02]  /*13790*/  IMAD.MOV.U32 R13, RZ, RZ, R7 ;  /* 0x000000ffff0d7224 */ /* 0x000fe400078e0007 */
[----:B------:R-:W-:Y:S02]  /*137a0*/  IMAD.MOV.U32 R12, RZ, RZ, 0x2 ;  /* 0x00000002ff0c7424 */ /* 0x000fe400078e00ff */
[----:B------:R-:W-:-:S07]  /*137b0*/  IMAD.MOV.U32 R4, RZ, RZ, R14 ;  /* 0x000000ffff047224 */ /* 0x000fce00078e000e */
[----:B------:R-:W-:Y:S05]  /*137c0*/  WARPSYNC.COLLECTIVE R15, `(.L_x_1143) ;  /* 0x000000000f087348 */ /* 0x000fea0003c00000 */
[----:B------:R0:W1:Y:S02]  /*137d0*/  SHFL.IDX P6, R14, R13, R12, R11 ;  /* 0x0000000c0d0e7389 */ /* 0x00006400000c000b */
[----:B01----:R-:W-:Y:S01]  /*137e0*/  ENDCOLLECTIVE ;  /* 0x000000000000791b */ /* 0x003fe20003800000 */
.L_x_1143:
        /* <DEDUP_REMOVED lines=14> */
.L_x_1144:
[----:B------:R-:W-:Y:S01]  /*138d0*/  @P0 LEA R9, R30, UR45, 0x1 ;  /* 0x0000002d1e090c11 */ /* 0x000fe2000f8e08ff */
[----:B------:R-:W-:Y:S02]  /*138e0*/  IMAD.MOV.U32 R13, RZ, RZ, R7 ;  /* 0x000000ffff0d7224 */ /* 0x000fe400078e0007 */
[----:B------:R-:W-:Y:S02]  /*138f0*/  IMAD.MOV.U32 R12, RZ, RZ, 0x3 ;  /* 0x00000003ff0c7424 */ /* 0x000fe400078e00ff */
[----:B------:R-:W-:-:S07]  /*13900*/  IMAD.MOV.U32 R2, RZ, RZ, R14 ;  /* 0x000000ffff027224 */ /* 0x000fce00078e000e */
[----:B------:R-:W-:Y:S05]  /*13910*/  WARPSYNC.COLLECTIVE R15, `(.L_x_1145) ;  /* 0x000000000f087348 */ /* 0x000fea0003c00000 */
[----:B------:R0:W1:Y:S02]  /*13920*/  SHFL.IDX P6, R14, R13, R12, R11 ;  /* 0x0000000c0d0e7389 */ /* 0x00006400000c000b */
[----:B01----:R-:W-:Y:S01]  /*13930*/  ENDCOLLECTIVE ;  /* 0x000000000000791b */ /* 0x003fe20003800000 */
.L_x_1145:
        /* <DEDUP_REMOVED lines=9> */
[----:B------:R-:W-:-:S07]  /*139d0*/  MOV R4, R14 ;  /* 0x0000000e00047202 */ /* 0x000fce0000000f00 */
[----:B0-----:R-:W-:Y:S05]  /*139e0*/  WARPSYNC.COLLECTIVE R15, `(.L_x_1146) ;  /* 0x000000000f087348 */ /* 0x001fea0003c00000 */
[----:B------:R1:W2:Y:S02]  /*139f0*/  SHFL.IDX P6, R14, R13, R12, R11 ;  /* 0x0000000c0d0e7389 */ /* 0x0002a400000c000b */
[----:B012---:R-:W-:Y:S01]  /*13a00*/  ENDCOLLECTIVE ;  /* 0x000000000000791b */ /* 0x007fe20003800000 */
.L_x_1146:
[----:B------:R-:W-:Y:S05]  /*13a10*/  BRA `(.L_x_1147) ;  /* 0xffffffd000407947 */ /* 0x000fea000383ffff */
.L_x_1100:
[----:B------:R-:W-:Y:S01]  /*13a20*/  IMAD.MOV.U32 R13, RZ, RZ, R6 ;  /* 0x000000ffff0d7224 */ /* 0x000fe200078e0006 */
[----:B------:R-:W-:Y:S01]  /*13a30*/  MOV R15, 0xffffffff ;  /* 0xffffffff000f7802 */ /* 0x000fe20000000f00 */
[----:B------:R-:W-:Y:S02]  /*13a40*/  IMAD.MOV.U32 R12, RZ, RZ, RZ ;  /* 0x000000ffff0c7224 */ /* 0x000fe400078e00ff */
[----:B------:R-:W-:Y:S02]  /*13a50*/  IMAD.MOV.U32 R11, RZ, RZ, 0x181f ;  /* 0x0000181fff0b7424 */ /* 0x000fe400078e00ff */
[----:B------:R-:W-:-:S07]  /*13a60*/  VIADD R8, R28, UR40 ;  /* 0x000000281c087c36 */ /* 0x000fce0008000000 */
[----:B------:R-:W-:Y:S05]  /*13a70*/  WARPSYNC.COLLECTIVE R15, `(.L_x_1148) ;  /* 0x000000000f087348 */ /* 0x000fea0003c00000 */
[----:B------:R0:W1:Y:S02]  /*13a80*/  SHFL.IDX P6, R14, R13, R12, R11 ;  /* 0x0000000c0d0e7389 */ /* 0x00006400000c000b */
[----:B01----:R-:W-:Y:S01]  /*13a90*/  ENDCOLLECTIVE ;  /* 0x000000000000791b */ /* 0x003fe20003800000 */
.L_x_1148:
[----:B------:R-:W-:Y:S01]  /*13aa0*/  IADD3 R4, R8, 0x10, RZ ;  /* 0x0000001008047810 */ /* 0x000fe20007ffe0ff */
[----:B------:R-:W-:Y:S02]  /*13ab0*/  IMAD.MOV.U32 R13, RZ, RZ, R0 ;  /* 0x000000ffff0d7224 */ /* 0x000fe400078e0000 */
[----:B------:R-:W-:-:S07]  /*13ac0*/  IMAD.MOV.U32 R3, RZ, RZ, R14 ;  /* 0x000000ffff037224 */ /* 0x000fce00078e000e */
[----:B------:R-:W-:Y:S05]  /*13ad0*/  WARPSYNC.COLLECTIVE R15, `(.L_x_1149) ;  /* 0x000000000f087348 */ /* 0x000fea0003c00000 */
[----:B------:R0:W1:Y:S02]  /*13ae0*/  SHFL.IDX P6, R14, R13, R12, R11 ;  /* 0x0000000c0d0e7389 */ /* 0x00006400000c000b */
[----:B01----:R-:W-:Y:S01]  /*13af0*/  ENDCOLLECTIVE ;  /* 0x000000000000791b */ /* 0x003fe20003800000 */
.L_x_1149:
[----:B------:R-:W-:Y:S02]  /*13b00*/  ULDC UR4, c[0x0][0x288] ;  /* 0x0000a20000047ab9 */ /* 0x000fe40000000800 */
[----:B------:R-:W-:-:S05]  /*13b10*/  IMAD R7, R7, UR4, RZ ;  /* 0x0000000407077c24 */ /* 0x000fca000f8e02ff */
[----:B------:R-:W-:Y:S01]  /*13b20*/  ISETP.GE.AND P0, PT, R8, R7, PT ;  /* 0x000000070800720c */ /* 0x000fe20003f06270 */
[----:B------:R-:W-:Y:S02]  /*13b30*/  IMAD.MOV.U32 R13, RZ, RZ, R6 ;  /* 0x000000ffff0d7224 */ /* 0x000fe400078e0006 */
[----:B------:R-:W-:-:S10]  /*13b40*/  IMAD.MOV.U32 R12, RZ, RZ, 0x1 ;  /* 0x00000001ff0c7424 */ /* 0x000fd400078e00ff */
[----:B------:R-:W-:Y:S01]  /*13b50*/  @!P0 LEA R9, R30, UR45, 0x1 ;  /* 0x0000002d1e098c11 */ /* 0x000fe2000f8e08ff */
[----:B------:R-:W-:-:S07]  /*13b60*/  IMAD.MOV.U32 R2, RZ, RZ, R14 ;  /* 0x000000ffff027224 */ /* 0x000fce00078e000e */
[----:B------:R-:W-:Y:S05]  /*13b70*/  WARPSYNC.COLLECTIVE R15, `(.L_x_1150) ;  /* 0x000000000f087348 */ /* 0x000fea0003c00000 */
[----:B------:R0:W1:Y:S02]  /*13b80*/  SHFL.IDX P6, R14, R13, R12, R11 ;  /* 0x0000000c0d0e7389 */ /* 0x00006400000c000b */
[----:B01----:R-:W-:Y:S01]  /*13b90*/  ENDCOLLECTIVE ;  /* 0x000000000000791b */ /* 0x003fe20003800000 */
.L_x_1150:
[----:B------:R-:W-:-:S05]  /*13ba0*/  @!P0 IMAD.WIDE.U32 R2, R25, 0x2, R2 ;  /* 0x0000000219028825 */ /* 0x000fca00078e0002 */
        /* <DEDUP_REMOVED lines=8> */
[----:B------:R-:W-:Y:S01]  /*13c30*/  ISETP.GE.AND P0, PT, R4, R7, PT ;  /* 0x000000070400720c */ /* 0x000fe20003f06270 */
[----:B------:R-:W-:-:S12]  /*13c40*/  IMAD.MOV.U32 R5, RZ, RZ, R14 ;  /* 0x000000ffff057224 */ /* 0x000fd800078e000e */
[----:B0-----:R-:W-:Y:S05]  /*13c50*/  WARPSYNC.COLLECTIVE R15, `(.L_x_1151) ;  /* 0x000000000f087348 */ /* 0x001fea0003c00000 */
[----:B------:R1:W2:Y:S02]  /*13c60*/  SHFL.IDX P6, R14, R13, R12, R11 ;  /* 0x0000000c0d0e7389 */ /* 0x0002a400000c000b */
[----:B012---:R-:W-:Y:S01]  /*13c70*/  ENDCOLLECTIVE ;  /* 0x000000000000791b */ /* 0x007fe20003800000 */
.L_x_1151:
[----:B------:R-:W-:Y:S01]  /*13c80*/  VIADD R2, R8, 0x20 ;  /* 0x0000002008027836 */ /* 0x000fe20000000000 */
[----:B------:R-:W-:Y:S01]  /*13c90*/  @!P0 LEA R21, R30, UR45, 0x1 ;  /* 0x0000002d1e158c11 */ /* 0x000fe2000f8e08ff */
[----:B------:R-:W-:Y:S02]  /*13ca0*/  IMAD.MOV.U32 R13, RZ, RZ, R6 ;  /* 0x000000ffff0d7224 */ /* 0x000fe400078e0006 */
[----:B------:R-:W-:Y:S01]  /*13cb0*/  IMAD.MOV.U32 R12, RZ, RZ, 0x2 ;  /* 0x00000002ff0c7424 */ /* 0x000fe200078e00ff */
[----:B------:R-:W-:-:S07]  /*13cc0*/  MOV R4, R14 ;  /* 0x0000000e00047202 */ /* 0x000fce0000000f00 */
[----:B------:R-:W-:Y:S05]  /*13cd0*/  WARPSYNC.COLLECTIVE R15, `(.L_x_1152) ;  /* 0x000000000f087348 */ /* 0x000fea0003c00000 */
[----:B------:R0:W1:Y:S02]  /*13ce0*/  SHFL.IDX P6, R14, R13, R12, R11 ;  /* 0x0000000c0d0e7389 */ /* 0x00006400000c000b */
[----:B01----:R-:W-:Y:S01]  /*13cf0*/  ENDCOLLECTIVE ;  /* 0x000000000000791b */ /* 0x003fe20003800000 */
.L_x_1152:
[----:B------:R-:W-:-:S05]  /*13d00*/  @!P0 IMAD.WIDE.U32 R4, R25, 0x2, R4 ;  /* 0x0000000219048825 */ /* 0x000fca00078e0004 */
[----:B------:R-:W-:Y:S01]  /*13d10*/  @!PT LDS RZ, [RZ] ;  /* 0x00000000fffff984 */ /* 0x000fe20000000800 */
[----:B------:R-:W-:Y:S01]  /*13d20*/  @!PT LDS RZ, [RZ] ;  /* 0x00000000fffff984 */ /* 0x000fe20000000800 */
[----:B------:R-:W-:Y:S01]  /*13d30*/  @!PT LDS RZ, [RZ] ;  /* 0x00000000fffff984 */ /* 0x000fe20000000800 */
[----:B------:R0:W-:Y:S04]  /*13d40*/  @!P0 LDGSTS.E.BYPASS.LTC128B.128 [R21+0x10c00], desc[UR60][R4.64], !P4 ;  /* 0x10c0000004158fae */ /* 0x0001e8000e101d7c */
[----:B------:R0:W-:Y:S01]  /*13d50*/  @!P0 LDGSTS.E.BYPASS.LTC128B.128 [R21+0x14c00], desc[UR60][R4.64+0x80], !P3 ;  /* 0x14c0008004158fae */ /* 0x0001e2000d901d7c */
[----:B------:R-:W-:-:S03]  /*13d60*/  MOV R13, R0 ;  /* 0x00000000000d7202 */ /* 0x000fc60000000f00 */
[----:B------:R0:W-:Y:S04]  /*13d70*/  @!P0 LDGSTS.E.BYPASS.LTC128B.128 [R21+0x18c00], desc[UR60][R4.64+0x100], !P2 ;  /* 0x18c0010004158fae */ /* 0x0001e8000d101d7c */
[----:B------:R0:W-:Y:S01]  /*13d80*/  @!P0 LDGSTS.E.BYPASS.LTC128B.128 [R21+0x1cc00], desc[UR60][R4.64+0x180], !P1 ;  /* 0x1cc0018004158fae */ /* 0x0001e2000c901d7c */
[----:B------:R-:W-:Y:S01]  /*13d90*/  ISETP.GE.AND P0, PT, R2, R7, PT ;  /* 0x000000070200720c */ /* 0x000fe20003f06270 */
[----:B------:R-:W-:-:S12]  /*13da0*/  IMAD.MOV.U32 R3, RZ, RZ, R14 ;  /* 0x000000ffff037224 */ /* 0x000fd800078e000e */
[----:B0-----:R-:W-:Y:S05]  /*13db0*/  WARPSYNC.COLLECTIVE R15, `(.L_x_1153) ;  /* 0x000000000f087348 */ /* 0x001fea0003c00000 */
[----:B------:R1:W2:Y:S02]  /*13dc0*/  SHFL.IDX P6, R14, R13, R12, R11 ;  /* 0x0000000c0d0e7389 */ /* 0x0002a400000c000b */
[----:B012---:R-:W-:Y:S01]  /*13dd0*/  ENDCOLLECTIVE ;  /* 0x000000000000791b */ /* 0x007fe20003800000 */
.L_x_1153:
[----:B------:R-:W-:Y:S01]  /*13de0*/  VIADD R4, R8, 0x30 ;  /* 0x0000003008047836 */ /* 0x000fe20000000000 */
[----:B------:R-:W-:Y:S01]  /*13df0*/  @!P0 LEA R9, R30, UR45, 0x1 ;  /* 0x0000002d1e098c11 */ /* 0x000fe2000f8e08ff */
[----:B------:R-:W-:Y:S02]  /*13e00*/  IMAD.MOV.U32 R13, RZ, RZ, R6 ;  /* 0x000000ffff0d7224 */ /* 0x000fe400078e0006 */
[----:B------:R-:W-:Y:S02]  /*13e10*/  IMAD.MOV.U32 R12, RZ, RZ, 0x3 ;  /* 0x00000003ff0c7424 */ /* 0x000fe400078e00ff */
[----:B------:R-:W-:-:S07]  /*13e20*/  IMAD.MOV.U32 R2, RZ, RZ, R14 ;  /* 0x000000ffff027224 */ /* 0x000fce00078e000e */
[----:B------:R-:W-:Y:S05]  /*13e30*/  WARPSYNC.COLLECTIVE R15, `(.L_x_1154) ;  /* 0x000000000f087348 */ /* 0x000fea0003c00000 */
[----:B------:R0:W1:Y:S02]  /*13e40*/  SHFL.IDX P6, R14, R13, R12, R11 ;  /* 0x0000000c0d0e7389 */ /* 0x00006400000c000b */
[----:B01----:R-:W-:Y:S01]  /*13e50*/  ENDCOLLECTIVE ;  /* 0x000000000000791b */ /* 0x003fe20003800000 */
.L_x_1154:
        /* <DEDUP_REMOVED lines=9> */
[----:B------:R-:W-:Y:S02]  /*13ef0*/  ISETP.GE.AND P0, PT, R4, R7, PT ;  /* 0x000000070400720c */ /* 0x000fe40003f06270 */
[----:B------:R-:W-:-:S11]  /*13f00*/  MOV R5, R14 ;  /* 0x0000000e00057202 */ /* 0x000fd60000000f00 */
[----:B0-----:R-:W-:Y:S05]  /*13f10*/  WARPSYNC.COLLECTIVE R15, `(.L_x_1155) ;  /* 0x000000000f087348 */ /* 0x001fea0003c00000 */
[----:B------:R1:W2:Y:S02]  /*13f20*/  SHFL.IDX P6, R14, R13, R12, R11 ;  /* 0x0000000c0d0e7389 */ /* 0x0002a400000c000b */
[----:B012---:R-:W-:Y:S01]  /*13f30*/  ENDCOLLECTIVE ;  /* 0x000000000000791b */ /* 0x007fe20003800000 */
.L_x_1155:
[----:B------:R-:W-:Y:S01]  /*13f40*/  VIADD R2, R8, 0x40 ;  /* 0x0000004008027836 */ /* 0x000fe20000000000 */
[----:B------:R-:W-:Y:S01]  /*13f50*/  @!P0 LEA R21, R30, UR45, 0x1 ;  /* 0x0000002d1e158c11 */ /* 0x000fe2000f8e08ff */
[----:B------:R-:W-:Y:S01]  /*13f60*/  IMAD.MOV.U32 R13, RZ, RZ, R6 ;  /* 0x000000ffff0d7224 */ /* 0x000fe200078e0006 */
[----:B------:R-:W-:Y:S01]  /*13f70*/  MOV R12, 0x4 ;  /* 0x00000004000c7802 */ /* 0x000fe20000000f00 */
[----:B------:R-:W-:-:S07]  /*13f80*/  IMAD.MOV.U32 R4, RZ, RZ, R14 ;  /* 0x000000ffff047224 */ /* 0x000fce00078e000e */
[----:B------:R-:W-:Y:S05]  /*13f90*/  WARPSYNC.COLLECTIVE R15, `(.L_x_1156) ;  /* 0x000000000f087348 */ /* 0x000fea0003c00000 */
[----:B------:R0:W1:Y:S02]  /*13fa0*/  SHFL.IDX P6, R14, R13, R12, R11 ;  /* 0x0000000c0d0e7389 */ /* 0x00006400000c000b */
[----:B01----:R-:W-:Y:S01]  /*13fb0*/  ENDCOLLECTIVE ;  /* 0x000000000000791b */ /* 0x003fe20003800000 */
.L_x_1156:
        /* <DEDUP_REMOVED lines=14> */
.L_x_1157:
[----:B------:R-:W-:Y:S01]  /*140a0*/  VIADD R4, R8, 0x50 ;  /* 0x0000005008047836 */ /* 0x000fe20000000000 */
[----:B------:R-:W-:Y:S02]  /*140b0*/  @!P0 LEA R9, R30, UR45, 0x1 ;  /* 0x0000002d1e098c11 */ /* 0x000fe4000f8e08ff */
[----:B------:R-:W-:Y:S01]  /*140c0*/  MOV R13, R6 ;  /* 0x00000006000d7202 */ /* 0x000fe20000000f00 */
[----:B------:R-:W-:Y:S02]  /*140d0*/  IMAD.MOV.U32 R12, RZ, RZ, 0x5 ;  /* 0x00000005ff0c7424 */ /* 0x000fe400078e00ff */
[----:B------:R-:W-:-:S07]  /*140e0*/  IMAD.MOV.U32 R2, RZ, RZ, R14 ;  /* 0x000000ffff027224 */ /* 0x000fce00078e000e */
[----:B------:R-:W-:Y:S05]  /*140f0*/  WARPSYNC.COLLECTIVE R15, `(.L_x_1158) ;  /* 0x000000000f087348 */ /* 0x000fea0003c00000 */
[----:B------:R0:W1:Y:S02]  /*14100*/  SHFL.IDX P6, R14, R13, R12, R11 ;  /* 0x0000000c0d0e7389 */ /* 0x00006400000c000b */
[----:B01----:R-:W-:Y:S01]  /*14110*/  ENDCOLLECTIVE ;  /* 0x000000000000791b */ /* 0x003fe20003800000 */
.L_x_1158:
        /* <DEDUP_REMOVED lines=14> */
.L_x_1159:
[----:B------:R-:W-:Y:S02]  /*14200*/  IADD3 R2, R8, 0x60, RZ ;  /* 0x0000006008027810 */ /* 0x000fe40007ffe0ff */
[----:B------:R-:W-:Y:S01]  /*14210*/  @!P0 LEA R21, R30, UR45, 0x1 ;  /* 0x0000002d1e158c11 */ /* 0x000fe2000f8e08ff */
[----:B------:R-:W-:Y:S02]  /*14220*/  IMAD.MOV.U32 R13, RZ, RZ, R6 ;  /* 0x000000ffff0d7224 */ /* 0x000fe400078e0006 */
[----:B------:R-:W-:Y:S02]  /*14230*/  IMAD.MOV.U32 R12, RZ, RZ, 0x6 ;  /* 0x00000006ff0c7424 */ /* 0x000fe400078e00ff */
[----:B------:R-:W-:-:S07]  /*14240*/  IMAD.MOV.U32 R4, RZ, RZ, R14 ;  /* 0x000000ffff047224 */ /* 0x000fce00078e000e */
[----:B------:R-:W-:Y:S05]  /*14250*/  WARPSYNC.COLLECTIVE R15, `(.L_x_1160) ;  /* 0x000000000f087348 */ /* 0x000fea0003c00000 */
[----:B------:R0:W1:Y:S02]  /*14260*/  SHFL.IDX P6, R14, R13, R12, R11 ;  /* 0x0000000c0d0e7389 */ /* 0x00006400000c000b */
[----:B01----:R-:W-:Y:S01]  /*14270*/  ENDCOLLECTIVE ;  /* 0x000000000000791b */ /* 0x003fe20003800000 */
.L_x_1160:
        /* <DEDUP_REMOVED lines=14> */
.L_x_1161:
[----:B------:R-:W-:Y:S01]  /*14360*/  @!P0 LEA R9, R30, UR45, 0x1 ;  /* 0x0000002d1e098c11 */ /* 0x000fe2000f8e08ff */
[----:B------:R-:W-:Y:S02]  /*14370*/  IMAD.MOV.U32 R13, RZ, RZ, R6 ;  /* 0x000000ffff0d7224 */ /* 0x000fe400078e0006 */
[----:B------:R-:W-:Y:S01]  /*14380*/  IMAD.MOV.U32 R12, RZ, RZ, 0x7 ;  /* 0x00000007ff0c7424 */ /* 0x000fe200078e00ff */
[----:B------:R-:W-:-:S07]  /*14390*/  MOV R2, R14 ;  /* 0x0000000e00027202 */ /* 0x000fce0000000f00 */
[----:B------:R-:W-:Y:S05]  /*143a0*/  WARPSYNC.COLLECTIVE R15, `(.L_x_1162) ;  /* 0x000000000f087348 */ /* 0x000fea0003c00000 */
[----:B------:R0:W1:Y:S02]  /*143b0*/  SHFL.IDX P6, R14, R13, R12, R11 ;  /* 0x0000000c0d0e7389 */ /* 0x00006400000c000b */
[----:B01----:R-:W-:Y:S01]  /*143c0*/  ENDCOLLECTIVE ;  /* 0x000000000000791b */ /* 0x003fe20003800000 */
.L_x_1162:
        /* <DEDUP_REMOVED lines=13> */
.L_x_1163:
[----:B------:R-:W-:Y:S05]  /*144a0*/  BRA `(.L_x_1164) ;  /* 0xffffffd000347947 */ /* 0x000fea000383ffff */
.L_x_1103:
[----:B0-----:R-:W-:-:S04]  /*144b0*/  MOV R3, UR45 ;  /* 0x0000002d00037c02 */ /* 0x001fc80008000f00 */
[----:B------:R0:W1:Y:S03]  /*144c0*/  SYNCS.PHASECHK.TRANS64.TRYWAIT P0, [R3+URZ+0x30820], R0 ;  /* 0x03082000030075a7 */ /* 0x000066000800017f */
[----:B-1----:R-:W-:Y:S05]  /*144d0*/  @!P0 NANOSLEEP.SYNCS 0x989680 ;  /* 0x009896800000895d */ /* 0x002fea0003900000 */
[----:B------:R-:W1:Y:S02]  /*144e0*/  @!P0 SYNCS.PHASECHK.TRANS64 P0, [R3+URZ+0x30820], R0 ;  /* 0x03082000030085a7 */ /* 0x000e64000800007f */
[----:B-1----:R-:W-:Y:S05]  /*144f0*/  @!P0 BRA `(.L_x_1103) ;  /* 0xfffffffc00ec8947 */ /* 0x002fea000383ffff */
[----:B------:R-:W-:Y:S05]  /*14500*/  BRA `(.L_x_1165) ;  /* 0xffffffd000887947 */ /* 0x000fea000383ffff */
.L_x_1107:
[----:B0-----:R0:W1:Y:S02]  /*14510*/  SYNCS.PHASECHK.TRANS64.TRYWAIT P0, [R21+URZ+0x30840], R2 ;  /* 0x03084002150075a7 */ /* 0x001064000800017f */
[----:B-1----:R-:W-:Y:S05]  /*14520*/  @!P0 NANOSLEEP.SYNCS 0x989680 ;  /* 0x009896800000895d */ /* 0x002fea0003900000 */
[----:B------:R-:W1:Y:S02]  /*14530*/  @!P0 SYNCS.PHASECHK.TRANS64 P0, [R21+URZ+0x30840], R2 ;  /* 0x03084002150085a7 */ /* 0x000e64000800007f */
[----:B-1----:R-:W-:Y:S05]  /*14540*/  @!P0 BRA `(.L_x_1107) ;  /* 0xfffffffc00f08947 */ /* 0x002fea000383ffff */
[----:B------:R-:W-:Y:S05]  /*14550*/  BRA `(.L_x_1166) ;  /* 0xffffffd400707947 */ /* 0x000fea000383ffff */
.L_x_1108:
        /* <DEDUP_REMOVED lines=8> */
.L_x_1168:
[----:B------:R-:W-:Y:S05]  /*145e0*/  BSYNC B1 ;  /* 0x0000000000017941 */ /* 0x000fea0003800000 */
.L_x_1167:
[----:B------:R-:W-:Y:S01]  /*145f0*/  IMAD.MOV.U32 R13, RZ, RZ, R28 ;  /* 0x000000ffff0d7224 */ /* 0x000fe200078e001c */
[----:B------:R-:W-:Y:S01]  /*14600*/  MOV R15, 0xffffffff ;  /* 0xffffffff000f7802 */ /* 0x000fe20000000f00 */
[----:B------:R-:W-:Y:S01]  /*14610*/  IMAD.MOV.U32 R12, RZ, RZ, RZ ;  /* 0x000000ffff0c7224 */ /* 0x000fe200078e00ff */
[----:B------:R-:W-:Y:S01]  /*14620*/  MOV R3, R14 ;  /* 0x0000000e00037202 */ /* 0x000fe20000000f00 */
[----:B------:R-:W-:Y:S01]  /*14630*/  IMAD.MOV.U32 R11, RZ, RZ, 0x181f ;  /* 0x0000181fff0b7424 */ /* 0x000fe200078e00ff */
[----:B------:R-:W-:Y:S01]  /*14640*/  P2R R4, PR, RZ, 0x8 ;  /* 0x00000008ff047803 */ /* 0x000fe20000000000 */
[----:B------:R-:W-:Y:S01]  /*14650*/  IMAD.SHL.U32 R9, R25, 0x2, RZ ;  /* 0x0000000219097824 */ /* 0x000fe200078e00ff */
[----:B------:R-:W-:-:S13]  /*14660*/  LOP3.LUT P3, RZ, R16, 0x10, RZ, 0xc0, !PT ;  /* 0x0000001010ff7812 */ /* 0x000fda000786c0ff */
[----:B------:R-:W-:Y:S05]  /*14670*/  WARPSYNC.COLLECTIVE R15, `(.L_x_1169) ;  /* 0x000000000f087348 */ /* 0x000fea0003c00000 */
[----:B------:R0:W1:Y:S02]  /*14680*/  SHFL.IDX P6, R14, R13, R12, R11 ;  /* 0x0000000c0d0e7389 */ /* 0x00006400000c000b */
[----:B01----:R-:W-:Y:S01]  /*14690*/  ENDCOLLECTIVE ;  /* 0x000000000000791b */ /* 0x003fe20003800000 */
.L_x_1169:
[----:B------:R-:W-:Y:S02]  /*146a0*/  P2R R5, PR, RZ, 0x4 ;  /* 0x00000004ff057803 */ /* 0x000fe40000000000 */
[C---:B------:R-:W-:Y:S02]  /*146b0*/  LOP3.LUT P2, RZ, R16.reuse, 0x8, RZ, 0xc0, !PT ;  /* 0x0000000810ff7812 */ /* 0x040fe4000784c0ff */
[----:B------:R-:W-:Y:S02]  /*146c0*/  P2R R8, PR, RZ, 0x2 ;  /* 0x00000002ff087803 */ /* 0x000fe40000000000 */
[----:B------:R-:W-:Y:S02]  /*146d0*/  LOP3.LUT P1, RZ, R16, 0x4, RZ, 0xc0, !PT ;  /* 0x0000000410ff7812 */ /* 0x000fe4000782c0ff */
[----:B------:R-:W-:Y:S01]  /*146e0*/  LEA R29, R29, UR45, 0x1 ;  /* 0x0000002d1d1d7c11 */ /* 0x000fe2000f8e08ff */
[----:B------:R-:W-:Y:S02]  /*146f0*/  IMAD.MOV.U32 R13, RZ, RZ, R31 ;  /* 0x000000ffff0d7224 */ /* 0x000fe400078e001f */
[----:B------:R-:W-:Y:S01]  /*14700*/  IMAD.MOV.U32 R12, RZ, RZ, 0x1 ;  /* 0x00000001ff0c7424 */ /* 0x000fe200078e00ff */
[----:B------:R-:W-:-:S13]  /*14710*/  IADD3 R2, P0, R14, R9, RZ ;  /* 0x000000090e027210 */ /* 0x000fda0007f1e0ff */
[----:B------:R-:W-:Y:S05]  /*14720*/  WARPSYNC.COLLECTIVE R15, `(.L_x_1170) ;  /* 0x000000000f087348 */ /* 0x000fea0003c00000 */
[----:B------:R0:W1:Y:S02]  /*14730*/  SHFL.IDX P6, R14, R13, R12, R11 ;  /* 0x0000000c0d0e7389 */ /* 0x00006400000c000b */
[----:B01----:R-:W-:Y:S01]  /*14740*/  ENDCOLLECTIVE ;  /* 0x000000000000791b */ /* 0x003fe20003800000 */
.L_x_1170:
[----:B------:R-:W-:-:S05]  /*14750*/  IMAD.X R3, RZ, RZ, R3, P0 ;  /* 0x000000ffff037224 */ /* 0x000fca00000e0603 */
[----:B------:R-:W-:Y:S01]  /*14760*/  @!PT LDS RZ, [RZ] ;  /* 0x00000000fffff984 */ /* 0x000fe20000000800 */
[----:B------:R-:W-:Y:S01]  /*14770*/  @!PT LDS RZ, [RZ] ;  /* 0x00000000fffff984 */ /* 0x000fe20000000800 */
[----:B------:R-:W-:Y:S01]  /*14780*/  @!PT LDS RZ, [RZ] ;  /* 0x00000000fffff984 */ /* 0x000fe20000000800 */
[----:B------:R-:W-:Y:S04]  /*14790*/  LDGSTS.E.BYPASS.LTC128B.128 [R29+0x20400], desc[UR60][R2.64], !P3 ;  /* 0x20400000021d7fae */ /* 0x000fe8000d901d7c */
[----:B------:R-:W-:Y:S01]  /*147a0*/  LDGSTS.E.BYPASS.LTC128B.128 [R29+0x22400], desc[UR60][R2.64+0x80], !P2 ;  /* 0x22400080021d7fae */ /* 0x000fe2000d101d7c */
[----:B------:R-:W-:-:S03]  /*147b0*/  MOV R13, R28 ;  /* 0x0000001c000d7202 */ /* 0x000fc60000000f00 */
[----:B------:R-:W-:Y:S04]  /*147c0*/  LDGSTS.E.BYPASS.LTC128B.128 [R29+0x24400], desc[UR60][R2.64+0x100], !P1 ;  /* 0x24400100021d7fae */ /* 0x000fe8000c901d7c */
[----:B------:R0:W-:Y:S02]  /*147d0*/  LDGSTS.E.BYPASS.LTC128B.128 [R29+0x26400], desc[UR60][R2.64+0x180], !P5 ;  /* 0x26400180021d7fae */ /* 0x0001e4000e901d7c */
[----:B0-----:R-:W-:-:S07]  /*147e0*/  IMAD.MOV.U32 R3, RZ, RZ, R14 ;  /* 0x000000ffff037224 */ /* 0x001fce00078e000e */
[----:B------:R-:W-:Y:S05]  /*147f0*/  WARPSYNC.COLLECTIVE R15, `(.L_x_1171) ;  /* 0x000000000f087348 */ /* 0x000fea0003c00000 */
[----:B------:R0:W1:Y:S02]  /*14800*/  SHFL.IDX P6, R14, R13, R12, R11 ;  /* 0x0000000c0d0e7389 */ /* 0x00006400000c000b */
[----:B01----:R-:W-:Y:S01]  /*14810*/  ENDCOLLECTIVE ;  /* 0x000000000000791b */ /* 0x003fe20003800000 */
.L_x_1171:
[----:B------:R-:W-:Y:S02]  /*14820*/  IMAD.MOV.U32 R13, RZ, RZ, R31 ;  /* 0x000000ffff0d7224 */ /* 0x000fe400078e001f */
[----:B------:R-:W-:Y:S02]  /*14830*/  IMAD.MOV.U32 R12, RZ, RZ, 0x2 ;  /* 0x00000002ff0c7424 */ /* 0x000fe400078e00ff */
[----:B------:R-:W-:-:S07]  /*14840*/  IMAD.MOV.U32 R2, RZ, RZ, R14 ;  /* 0x000000ffff027224 */ /* 0x000fce00078e000e */
[----:B------:R-:W-:Y:S05]  /*14850*/  WARPSYNC.COLLECTIVE R15, `(.L_x_1172) ;  /* 0x000000000f087348 */ /* 0x000fea0003c00000 */
[----:B------:R0:W1:Y:S02]  /*14860*/  SHFL.IDX P6, R14, R13, R12, R11 ;  /* 0x0000000c0d0e7389 */ /* 0x00006400000c000b */
[----:B01----:R-:W-:Y:S01]  /*14870*/  ENDCOLLECTIVE ;  /* 0x000000000000791b */ /* 0x003fe20003800000 */
.L_x_1172:
[----:B------:R-:W-:-:S05]  /*14880*/  IADD3 R2, P0, R2, R9, RZ ;  /* 0x0000000902027210 */ /* 0x000fca0007f1e0ff */
[----:B------:R-:W-:-:S05]  /*14890*/  IMAD.X R3, RZ, RZ, R3, P0 ;  /* 0x000000ffff037224 */ /* 0x000fca00000e0603 */
[----:B------:R-:W-:Y:S01]  /*148a0*/  @!PT LDS RZ, [RZ] ;  /* 0x00000000fffff984 */ /* 0x000fe20000000800 */
[----:B------:R-:W-:Y:S01]  /*148b0*/  @!PT LDS RZ, [RZ] ;  /* 0x00000000fffff984 */ /* 0x000fe20000000800 */
[----:B------:R-:W-:Y:S01]  /*148c0*/  @!PT LDS RZ, [RZ] ;  /* 0x00000000fffff984 */ /* 0x000fe20000000800 */
[----:B------:R-:W-:Y:S01]  /*148d0*/  LDGSTS.E.BYPASS.LTC128B.128 [R29+0x20c00], desc[UR60][R2.64], !P3 ;  /* 0x20c00000021d7fae */ /* 0x000fe2000d901d7c */
[----:B------:R-:W-:-:S03]  /*148e0*/  IMAD.MOV.U32 R13, RZ, RZ, R28 ;  /* 0x000000ffff0d7224 */ /* 0x000fc600078e001c */
[----:B------:R-:W-:Y:S04]  /*148f0*/  LDGSTS.E.BYPASS.LTC128B.128 [R29+0x22c00], desc[UR60][R2.64+0x80], !P2 ;  /* 0x22c00080021d7fae */ /* 0x000fe8000d101d7c */
[----:B------:R-:W-:Y:S04]  /*14900*/  LDGSTS.E.BYPASS.LTC128B.128 [R29+0x24c00], desc[UR60][R2.64+0x100], !P1 ;  /* 0x24c00100021d7fae */ /* 0x000fe8000c901d7c */
[----:B------:R0:W-:Y:S02]  /*14910*/  LDGSTS.E.BYPASS.LTC128B.128 [R29+0x26c00], desc[UR60][R2.64+0x180], !P5 ;  /* 0x26c00180021d7fae */ /* 0x0001e4000e901d7c */
[----:B0-----:R-:W-:-:S07]  /*14920*/  MOV R3, R14 ;  /* 0x0000000e00037202 */ /* 0x001fce0000000f00 */
[----:B------:R-:W-:Y:S05]  /*14930*/  WARPSYNC.COLLECTIVE R15, `(.L_x_1173) ;  /* 0x000000000f087348 */ /* 0x000fea0003c00000 */
[----:B------:R0:W1:Y:S02]  /*14940*/  SHFL.IDX P6, R14, R13, R12, R11 ;  /* 0x0000000c0d0e7389 */ /* 0x00006400000c000b */
[----:B01----:R-:W-:Y:S01]  /*14950*/  ENDCOLLECTIVE ;  /* 0x000000000000791b */ /* 0x003fe20003800000 */
.L_x_1173:
[----:B------:R-:W-:Y:S01]  /*14960*/  IMAD.MOV.U32 R13, RZ, RZ, R31 ;  /* 0x000000ffff0d7224 */ /* 0x000fe200078e001f */
[----:B------:R-:W-:Y:S01]  /*14970*/  MOV R12, 0x3 ;  /* 0x00000003000c7802 */ /* 0x000fe20000000f00 */
[----:B------:R-:W-:-:S07]  /*14980*/  IMAD.MOV.U32 R2, RZ, RZ, R14 ;  /* 0x000000ffff027224 */ /* 0x000fce00078e000e */
[----:B------:R-:W-:Y:S05]  /*14990*/  WARPSYNC.COLLECTIVE R15, `(.L_x_1174) ;  /* 0x000000000f087348 */ /* 0x000fea0003c00000 */
[----:B------:R0:W1:Y:S02]  /*149a0*/  SHFL.IDX P6, R14, R13, R12, R11 ;  /* 0x0000000c0d0e7389 */ /* 0x00006400000c000b */
[----:B01----:R-:W-:Y:S01]  /*149b0*/  ENDCOLLECTIVE ;  /* 0x000000000000791b */ /* 0x003fe20003800000 */
.L_x_1174:
[----:B------:R-:W-:-:S05]  /*149c0*/  IADD3 R2, P0, R2, R9, RZ ;  /* 0x0000000902027210 */ /* 0x000fca0007f1e0ff */
[----:B------:R-:W-:-:S05]  /*149d0*/  IMAD.X R3, RZ, RZ, R3, P0 ;  /* 0x000000ffff037224 */ /* 0x000fca00000e0603 */
[----:B------:R-:W-:Y:S01]  /*149e0*/  @!PT LDS RZ, [RZ] ;  /* 0x00000000fffff984 */ /* 0x000fe20000000800 */
[----:B------:R-:W-:Y:S01]  /*149f0*/  @!PT LDS RZ, [RZ] ;  /* 0x00000000fffff984 */ /* 0x000fe20000000800 */
[----:B------:R-:W-:Y:S01]  /*14a00*/  @!PT LDS RZ, [RZ] ;  /* 0x00000000fffff984 */ /* 0x000fe20000000800 */
[----:B------:R0:W-:Y:S01]  /*14a10*/  LDGSTS.E.BYPASS.LTC128B.128 [R29+0x21400], desc[UR60][R2.64], !P3 ;  /* 0x21400000021d7fae */ /* 0x0001e2000d901d7c */
[----:B------:R-:W-:Y:S01]  /*14a20*/  IMAD.MOV.U32 R13, RZ, RZ, R28 ;  /* 0x000000ffff0d7224 */ /* 0x000fe200078e001c */
[----:B------:R-:W-:Y:S02]  /*14a30*/  ISETP.NE.AND P3, PT, R4, RZ, PT ;  /* 0x000000ff0400720c */ /* 0x000fe40003f65270 */
[----:B------:R0:W-:Y:S01]  /*14a40*/  LDGSTS.E.BYPASS.LTC128B.128 [R29+0x23400], desc[UR60][R2.64+0x80], !P2 ;  /* 0x23400080021d7fae */ /* 0x0001e2000d101d7c */
[----:B------:R-:W-:-:S03]  /*14a50*/  ISETP.NE.AND P2, PT, R5, RZ, PT ;  /* 0x000000ff0500720c */ /* 0x000fc60003f45270 */
[----:B------:R0:W-:Y:S01]  /*14a60*/  LDGSTS.E.BYPASS.LTC128B.128 [R29+0x25400], desc[UR60][R2.64+0x100], !P1 ;  /* 0x25400100021d7fae */ /* 0x0001e2000c901d7c */
[----:B------:R-:W-:Y:S01]  /*14a70*/  ISETP.NE.AND P1, PT, R8, RZ, PT ;  /* 0x000000ff0800720c */ /* 0x000fe20003f25270 */
[----:B------:R-:W-:Y:S02]  /*14a80*/  IMAD.MOV.U32 R31, RZ, RZ, R14 ;  /* 0x000000ffff1f7224 */ /* 0x000fe400078e000e */
[----:B------:R0:W-:Y:S10]  /*14a90*/  LDGSTS.E.BYPASS.LTC128B.128 [R29+0x27400], desc[UR60][R2.64+0x180], !P5 ;  /* 0x27400180021d7fae */ /* 0x0001f4000e901d7c */
[----:B0-----:R-:W-:Y:S05]  /*14aa0*/  WARPSYNC.COLLECTIVE R15, `(.L_x_1175) ;  /* 0x000000000f087348 */ /* 0x001fea0003c00000 */
[----:B------:R1:W2:Y:S02]  /*14ab0*/  SHFL.IDX P6, R14, R13, R12, R11 ;  /* 0x0000000c0d0e7389 */ /* 0x0002a400000c000b */
[----:B012---:R-:W-:Y:S01]  /*14ac0*/  ENDCOLLECTIVE ;  /* 0x000000000000791b */ /* 0x007fe20003800000 */
.L_x_1175:
[----:B------:R-:W-:Y:S05]  /*14ad0*/  BRA `(.L_x_1176) ;  /* 0xffffffd400107947 */ /* 0x000fea000383ffff */
.L_x_1113:
[----:B0-----:R0:W2:Y:S02]  /*14ae0*/  SYNCS.PHASECHK.TRANS64.TRYWAIT P0, [R4+URZ+0x30860], R3 ;  /* 0x03086003040075a7 */ /* 0x0010a4000800017f */
[----:B--2---:R-:W-:Y:S05]  /*14af0*/  @!P0 NANOSLEEP.SYNCS 0x989680 ;  /* 0x009896800000895d */ /* 0x004fea0003900000 */
[----:B------:R-:W2:Y:S02]  /*14b00*/  @!P0 SYNCS.PHASECHK.TRANS64 P0, [R4+URZ+0x30860], R3 ;  /* 0x03086003040085a7 */ /* 0x000ea4000800007f */
[----:B--2---:R-:W-:Y:S05]  /*14b10*/  @!P0 BRA `(.L_x_1113) ;  /* 0xfffffffc00f08947 */ /* 0x004fea000383ffff */
[----:B------:R-:W-:Y:S05]  /*14b20*/  BRA `(.L_x_1177) ;  /* 0xffffffd400887947 */ /* 0x000fea000383ffff */
.L_x_1114:
        /* <DEDUP_REMOVED lines=8> */
.L_x_1179:
[----:B------:R-:W-:Y:S05]  /*14bb0*/  BSYNC B1 ;  /* 0x0000000000017941 */ /* 0x000fea0003800000 */
.L_x_1178:
[----:B------:R-:W-:Y:S01]  /*14bc0*/  IMAD.MOV.U32 R13, RZ, RZ, R17 ;  /* 0x000000ffff0d7224 */ /* 0x000fe200078e0011 */
[----:B------:R-:W-:Y:S01]  /*14bd0*/  MOV R11, 0x181f ;  /* 0x0000181f000b7802 */ /* 0x000fe20000000f00 */
[----:B------:R-:W-:Y:S01]  /*14be0*/  IMAD.MOV.U32 R12, RZ, RZ, RZ ;  /* 0x000000ffff0c7224 */ /* 0x000fe200078e00ff */
[----:B------:R-:W-:Y:S01]  /*14bf0*/  LEA R5, R5, UR45, 0x1 ;  /* 0x0000002d05057c11 */ /* 0x000fe2000f8e08ff */
[----:B------:R-:W-:Y:S02]  /*14c00*/  IMAD.MOV.U32 R15, RZ, RZ, -0x1 ;  /* 0xffffffffff0f7424 */ /* 0x000fe400078e00ff */
[----:B------:R-:W-:-:S07]  /*14c10*/  IMAD.MOV.U32 R3, RZ, RZ, R14 ;  /* 0x000000ffff037224 */ /* 0x000fce00078e000e */
[----:B------:R-:W-:Y:S05]  /*14c20*/  WARPSYNC.COLLECTIVE R15, `(.L_x_1180) ;  /* 0x000000000f087348 */ /* 0x000fea0003c00000 */
[----:B------:R0:W1:Y:S02]  /*14c30*/  SHFL.IDX P6, R14, R13, R12, R11 ;  /* 0x0000000c0d0e7389 */ /* 0x00006400000c000b */
[----:B01----:R-:W-:Y:S01]  /*14c40*/  ENDCOLLECTIVE ;  /* 0x000000000000791b */ /* 0x003fe20003800000 */
.L_x_1180:
[----:B------:R-:W-:Y:S02]  /*14c50*/  IMAD.MOV.U32 R13, RZ, RZ, R18 ;  /* 0x000000ffff0d7224 */ /* 0x000fe400078e0012 */
[----:B------:R-:W-:Y:S01]  /*14c60*/  IMAD.MOV.U32 R12, RZ, RZ, 0x1 ;  /* 0x00000001ff0c7424 */ /* 0x000fe200078e00ff */
[----:B------:R-:W-:-:S13]  /*14c70*/  IADD3 R2, P0, R14, R8, RZ ;  /* 0x000000080e027210 */ /* 0x000fda0007f1e0ff */
[----:B------:R-:W-:Y:S05]  /*14c80*/  WARPSYNC.COLLECTIVE R15, `(.L_x_1181) ;  /* 0x000000000f087348 */ /* 0x000fea0003c00000 */
[----:B------:R0:W1:Y:S02]  /*14c90*/  SHFL.IDX P6, R14, R13, R12, R11 ;  /* 0x0000000c0d0e7389 */ /* 0x00006400000c000b */
[----:B01----:R-:W-:Y:S01]  /*14ca0*/  ENDCOLLECTIVE ;  /* 0x000000000000791b */ /* 0x003fe20003800000 */
.L_x_1181:
        /* <DEDUP_REMOVED lines=13> */
[----:B0-----:R-:W-:-:S07]  /*14d80*/  MOV R3, R14 ;  /* 0x0000000e00037202 */ /* 0x001fce0000000f00 */
[----:B------:R-:W-:Y:S05]  /*14d90*/  WARPSYNC.COLLECTIVE R15, `(.L_x_1182) ;  /* 0x000000000f087348 */ /* 0x000fea0003c00000 */
[----:B------:R0:W1:Y:S02]  /*14da0*/  SHFL.IDX P6, R14, R13, R12, R11 ;  /* 0x0000000c0d0e7389 */ /* 0x00006400000c000b */
[----:B01----:R-:W-:Y:S01]  /*14db0*/  ENDCOLLECTIVE ;  /* 0x000000000000791b */ /* 0x003fe20003800000 */
.L_x_1182:
[----:B------:R-:W-:Y:S02]  /*14dc0*/  IMAD.MOV.U32 R13, RZ, RZ, R18 ;  /* 0x000000ffff0d7224 */ /* 0x000fe400078e0012 */
[----:B------:R-:W-:Y:S01]  /*14dd0*/  IMAD.MOV.U32 R12, RZ, RZ, 0x2 ;  /* 0x00000002ff0c7424 */ /* 0x000fe200078e00ff */
[----:B------:R-:W-:-:S13]  /*14de0*/  IADD3 R2, P0, R14, R8, RZ ;  /* 0x000000080e027210 */ /* 0x000fda0007f1e0ff */
[----:B------:R-:W-:Y:S05]  /*14df0*/  WARPSYNC.COLLECTIVE R15, `(.L_x_1183) ;  /* 0x000000000f087348 */ /* 0x000fea0003c00000 */
[----:B------:R0:W1:Y:S02]  /*14e00*/  SHFL.IDX P6, R14, R13, R12, R11 ;  /* 0x0000000c0d0e7389 */ /* 0x00006400000c000b */
[----:B01----:R-:W-:Y:S01]  /*14e10*/  ENDCOLLECTIVE ;  /* 0x000000000000791b */ /* 0x003fe20003800000 */
.L_x_1183:
        /* <DEDUP_REMOVED lines=17> */
.L_x_1184:
[----:B------:R-:W-:Y:S02]  /*14f30*/  IMAD.MOV.U32 R13, RZ, RZ, R18 ;  /* 0x000000ffff0d7224 */ /* 0x000fe400078e0012 */
[----:B------:R-:W-:Y:S01]  /*14f40*/  IMAD.MOV.U32 R12, RZ, RZ, 0x3 ;  /* 0x00000003ff0c7424 */ /* 0x000fe200078e00ff */
[----:B------:R-:W-:-:S13]  /*14f50*/  IADD3 R2, P0, R14, R8, RZ ;  /* 0x000000080e027210 */ /* 0x000fda0007f1e0ff */
[----:B------:R-:W-:Y:S05]  /*14f60*/  WARPSYNC.COLLECTIVE R15, `(.L_x_1185) ;  /* 0x000000000f087348 */ /* 0x000fea0003c00000 */
[----:B------:R0:W1:Y:S02]  /*14f70*/  SHFL.IDX P6, R14, R13, R12, R11 ;  /* 0x0000000c0d0e7389 */ /* 0x00006400000c000b */
[----:B01----:R-:W-:Y:S01]  /*14f80*/  ENDCOLLECTIVE ;  /* 0x000000000000791b */ /* 0x003fe20003800000 */
.L_x_1185:
[----:B------:R-:W-:Y:S01]  /*14f90*/  IMAD.X R3, RZ, RZ, R3, P0 ;  /* 0x000000ffff037224 */ /* 0x000fe200000e0603 */
[----:B------:R-:W-:Y:S01]  /*14fa0*/  ISETP.LT.OR P0, PT, R0, 0x21, P4 ;  /* 0x000000210000780c */ /* 0x000fe20002701670 */
[----:B------:R-:W-:-:S12]  /*14fb0*/  IMAD.MOV.U32 R13, RZ, RZ, R17 ;  /* 0x000000ffff0d7224 */ /* 0x000fd800078e0011 */
[----:B------:R-:W-:Y:S01]  /*14fc0*/  @!PT LDS RZ, [RZ] ;  /* 0x00000000fffff984 */ /* 0x000fe20000000800 */
[----:B------:R-:W-:Y:S01]  /*14fd0*/  @!PT LDS RZ, [RZ] ;  /* 0x00000000fffff984 */ /* 0x000fe20000000800 */
[----:B------:R-:W-:Y:S01]  /*14fe0*/  @!PT LDS RZ, [RZ] ;  /* 0x00000000fffff984 */ /* 0x000fe20000000800 */
[----:B------:R0:W-:Y:S01]  /*14ff0*/  LDGSTS.E.BYPASS.LTC128B.128 [R5+0x1400], desc[UR60][R2.64], !P0 ;  /* 0x0140000002057fae */ /* 0x0001e2000c101d7c */
[----:B------:R-:W-:Y:S02]  /*15000*/  ISETP.LT.OR P0, PT, R0, 0x21, P3 ;  /* 0x000000210000780c */ /* 0x000fe40001f01670 */
[----:B------:R-:W-:-:S11]  /*15010*/  MOV R18, R14 ;  /* 0x0000000e00127202 */ /* 0x000fd60000000f00 */
[----:B0-----:R-:W-:Y:S05]  /*15020*/  WARPSYNC.COLLECTIVE R15, `(.L_x_1186) ;  /* 0x000000000f087348 */ /* 0x001fea0003c00000 */
[----:B------:R1:W2:Y:S02]  /*15030*/  SHFL.IDX P6, R14, R13, R12, R11 ;  /* 0x0000000c0d0e7389 */ /* 0x0002a400000c000b */
[----:B012---:R-:W-:Y:S01]  /*15040*/  ENDCOLLECTIVE ;  /* 0x000000000000791b */ /* 0x007fe20003800000 */
.L_x_1186:
        /* <DEDUP_REMOVED lines=9> */
.L_x_1120:
[----:B0-----:R0:W2:Y:S02]  /*150e0*/  SYNCS.PHASECHK.TRANS64.TRYWAIT P0, [R0+URZ+0x30860], R3 ;  /* 0x03086003000075a7 */ /* 0x0010a4000800017f */
[----:B--2---:R-:W-:Y:S05]  /*150f0*/  @!P0 NANOSLEEP.SYNCS 0x989680 ;  /* 0x009896800000895d */ /* 0x004fea0003900000 */
[----:B------:R-:W2:Y:S02]  /*15100*/  @!P0 SYNCS.PHASECHK.TRANS64 P0, [R0+URZ+0x30860], R3 ;  /* 0x03086003000085a7 */ /* 0x000ea4000800007f */
[----:B--2---:R-:W-:Y:S05]  /*15110*/  @!P0 BRA `(.L_x_1120) ;  /* 0xfffffffc00f08947 */ /* 0x004fea000383ffff */
[----:B------:R-:W-:Y:S05]  /*15120*/  BRA `(.L_x_1188) ;  /* 0xffffffd400d07947 */ /* 0x000fea000383ffff */
.L_x_1121:
[----:B------:R-:W-:Y:S01]  /*15130*/  BSSY B0, `(.L_x_1189) ;  /* 0x0000008000007945 */ /* 0x000fe20003800000 */
[----:B------:R-:W-:Y:S01]  /*15140*/  IMAD.MOV.U32 R13, RZ, RZ, R18 ;  /* 0x000000ffff0d7224 */ /* 0x000fe200078e0012 */
[----:B------:R-:W-:Y:S01]  /*15150*/  MOV R15, 0xffffffff ;  /* 0xffffffff000f7802 */ /* 0x000fe20000000f00 */
[----:B------:R-:W-:Y:S02]  /*15160*/  IMAD.MOV.U32 R12, RZ, RZ, RZ ;  /* 0x000000ffff0c7224 */ /* 0x000fe400078e00ff */
[----:B------:R-:W-:-:S07]  /*15170*/  IMAD.MOV.U32 R11, RZ, RZ, 0x181f ;  /* 0x0000181fff0b7424 */ /* 0x000fce00078e00ff */
[----:B01----:R-:W-:Y:S05]  /*15180*/  WARPSYNC.COLLECTIVE R15, `(.L_x_1190) ;  /* 0x000000000f087348 */ /* 0x003fea0003c00000 */
[----:B------:R2:W3:Y:S02]  /*15190*/  SHFL.IDX P6, R14, R13, R12, R11 ;  /* 0x0000000c0d0e7389 */ /* 0x0004e400000c000b */
[----:B0123--:R-:W-:Y:S01]  /*151a0*/  ENDCOLLECTIVE ;  /* 0x000000000000791b */ /* 0x00ffe20003800000 */
.L_x_1190:
[----:B------:R-:W-:Y:S05]  /*151b0*/  BSYNC B0 ;  /* 0x0000000000007941 */ /* 0x000fea0003800000 */
.L_x_1189:
[----:B------:R-:W-:Y:S01]  /*151c0*/  IMAD.MOV.U32 R13, RZ, RZ, R17 ;  /* 0x000000ffff0d7224 */ /* 0x000fe200078e0011 */
[----:B------:R-:W-:Y:S01]  /*151d0*/  MOV R15, 0xffffffff ;  /* 0xffffffff000f7802 */ /* 0x000fe20000000f00 */
[----:B------:R-:W-:Y:S01]  /*151e0*/  IMAD.MOV.U32 R12, RZ, RZ, RZ ;  /* 0x000000ffff0c7224 */ /* 0x000fe200078e00ff */
[----:B------:R-:W-:Y:S01]  /*151f0*/  LEA R4, R4, UR45, 0x1 ;  /* 0x0000002d04047c11 */ /* 0x000fe2000f8e08ff */
[----:B------:R-:W-:Y:S02]  /*15200*/  IMAD.MOV.U32 R11, RZ, RZ, 0x181f ;  /* 0x0000181fff0b7424 */ /* 0x000fe400078e00ff */
[----:B------:R-:W-:-:S07]  /*15210*/  IMAD.MOV.U32 R3, RZ, RZ, R14 ;  /* 0x000000ffff037224 */ /* 0x000fce00078e000e */
[----:B------:R-:W-:Y:S05]  /*15220*/  WARPSYNC.COLLECTIVE R15, `(.L_x_1191) ;  /* 0x000000000f087348 */ /* 0x000fea0003c00000 */
[----:B------:R0:W1:Y:S02]  /*15230*/  SHFL.IDX P6, R14, R13, R12, R11 ;  /* 0x0000000c0d0e7389 */ /* 0x00006400000c000b */
[----:B01----:R-:W-:Y:S01]  /*15240*/  ENDCOLLECTIVE ;  /* 0x000000000000791b */ /* 0x003fe20003800000 */
.L_x_1191:
[----:B------:R-:W-:Y:S02]  /*15250*/  ULDC UR4, c[0x0][0x2f4] ;  /* 0x0000bd0000047ab9 */ /* 0x000fe40000000800 */
[----:B------:R-:W-:Y:S02]  /*15260*/  ISETP.GE.AND P3, PT, R36, UR4, PT ;  /* 0x0000000424007c0c */ /* 0x000fe4000bf66270 */
[----:B------:R-:W-:Y:S02]  /*15270*/  ISETP.GE.AND P1, PT, R35, UR4, PT ;  /* 0x0000000423007c0c */ /* 0x000fe4000bf26270 */
[----:B------:R-:W-:Y:S02]  /*15280*/  ISETP.GE.AND P0, PT, R34, UR4, PT ;  /* 0x0000000422007c0c */ /* 0x000fe4000bf06270 */
[----:B------:R-:W-:Y:S02]  /*15290*/  ISETP.GE.AND P2, PT, R25, UR4, PT ;  /* 0x0000000419007c0c */ /* 0x000fe4000bf46270 */
[----:B------:R-:W-:-:S02]  /*152a0*/  ISETP.LT.OR P4, PT, R5, 0x1, P3 ;  /* 0x000000010500780c */ /* 0x000fc40001f81670 */
[----:B------:R-:W-:Y:S01]  /*152b0*/  ISETP.LT.OR P5, PT, R5, 0x1, P2 ;  /* 0x000000010500780c */ /* 0x000fe200017a1670 */
[----:B------:R-:W-:Y:S02]  /*152c0*/  IMAD.MOV.U32 R13, RZ, RZ, R18 ;  /* 0x000000ffff0d7224 */ /* 0x000fe400078e0012 */
[----:B------:R-:W-:Y:S02]  /*152d0*/  IMAD.MOV.U32 R12, RZ, RZ, 0x1 ;  /* 0x00000001ff0c7424 */ /* 0x000fe400078e00ff */
[----:B------:R-:W-:-:S08]  /*152e0*/  IMAD.MOV.U32 R2, RZ, RZ, R14 ;  /* 0x000000ffff027224 */ /* 0x000fd000078e000e */
[----:B------:R-:W-:Y:S05]  /*152f0*/  WARPSYNC.COLLECTIVE R15, `(.L_x_1192) ;  /* 0x000000000f087348 */ /* 0x000fea0003c00000 */
[----:B------:R0:W1:Y:S02]  /*15300*/  SHFL.IDX P6, R14, R13, R12, R11 ;  /* 0x0000000c0d0e7389 */ /* 0x00006400000c000b */
[----:B01----:R-:W-:Y:S01]  /*15310*/  ENDCOLLECTIVE ;  /* 0x000000000000791b */ /* 0x003fe20003800000 */
.L_x_1192:
[----:B------:R-:W-:-:S05]  /*15320*/  IMAD.WIDE.U32 R2, R25, 0x2, R2 ;  /* 0x0000000219027825 */ /* 0x000fca00078e0002 */
[----:B------:R-:W-:Y:S01]  /*15330*/  @!PT LDS RZ, [RZ] ;  /* 0x00000000fffff984 */ /* 0x000fe20000000800 */
[----:B------:R-:W-:Y:S01]  /*15340*/  @!PT LDS RZ, [RZ] ;  /* 0x00000000fffff984 */ /* 0x000fe20000000800 */
[----:B------:R-:W-:Y:S01]  /*15350*/  @!PT LDS RZ, [RZ] ;  /* 0x00000000fffff984 */ /* 0x000fe20000000800 */
[----:B------:R0:W-:Y:S01]  /*15360*/  LDGSTS.E.BYPASS.LTC128B.128 [R4+0x400], desc[UR60][R2.64], !P5 ;  /* 0x0040000002047fae */ /* 0x0001e2000e901d7c */
[----:B------:R-:W-:-:S03]  /*15370*/  ISETP.LT.OR P5, PT, R5, 0x1, P1 ;  /* 0x000000010500780c */ /* 0x000fc60000fa1670 */
[----:B------:R0:W-:Y:S01]  /*15380*/  LDGSTS.E.BYPASS.LTC128B.128 [R4+0x2400], desc[UR60][R2.64+0x80], !P4 ;  /* 0x0240008002047fae */ /* 0x0001e2000e101d7c */
[----:B------:R-:W-:Y:S02]  /*15390*/  ISETP.LT.OR P4, PT, R5, 0x1, P0 ;  /* 0x000000010500780c */ /* 0x000fe40000781670 */
[----:B------:R-:W-:-:S07]  /*153a0*/  MOV R13, R17 ;  /* 0x00000011000d7202 */ /* 0x000fce0000000f00 */
[----:B------:R0:W-:Y:S01]  /*153b0*/  LDGSTS.E.BYPASS.LTC128B.128 [R4+0x4400], desc[UR60][R2.64+0x100], !P5 ;  /* 0x0440010002047fae */ /* 0x0001e2000e901d7c */
[C---:B------:R-:W-:Y:S01]  /*153c0*/  ISETP.LT.OR P5, PT, R5.reuse, 0x11, P2 ;  /* 0x000000110500780c */ /* 0x040fe200017a1670 */
[----:B------:R-:W-:Y:S02]  /*153d0*/  IMAD.MOV.U32 R6, RZ, RZ, R14 ;  /* 0x000000ffff067224 */ /* 0x000fe400078e000e */
[----:B------:R0:W-:Y:S01]  /*153e0*/  LDGSTS.E.BYPASS.LTC128B.128 [R4+0x6400], desc[UR60][R2.64+0x180], !P4 ;  /* 0x0640018002047fae */ /* 0x0001e2000e101d7c */
[----:B------:R-:W-:-:S13]  /*153f0*/  ISETP.LT.OR P4, PT, R5, 0x11, P3 ;  /* 0x000000110500780c */ /* 0x000fda0001f81670 */
[----:B0-----:R-:W-:Y:S05]  /*15400*/  WARPSYNC.COLLECTIVE R15, `(.L_x_1193) ;  /* 0x000000000f087348 */ /* 0x001fea0003c00000 */
[----:B------:R1:W2:Y:S02]  /*15410*/  SHFL.IDX P6, R14, R13, R12, R11 ;  /* 0x0000000c0d0e7389 */ /* 0x0002a400000c000b */
[----:B012---:R-:W-:Y:S01]  /*15420*/  ENDCOLLECTIVE ;  /* 0x000000000000791b */ /* 0x007fe20003800000 */
.L_x_1193:
[----:B------:R-:W-:Y:S02]  /*15430*/  IMAD.MOV.U32 R3, RZ, RZ, R6 ;  /* 0x000000ffff037224 */ /* 0x000fe400078e0006 */
[----:B------:R-:W-:Y:S02]  /*15440*/  IMAD.MOV.U32 R13, RZ, RZ, R18 ;  /* 0x000000ffff0d7224 */ /* 0x000fe400078e0012 */
[----:B------:R-:W-:Y:S02]  /*15450*/  IMAD.MOV.U32 R12, RZ, RZ, 0x2 ;  /* 0x00000002ff0c7424 */ /* 0x000fe400078e00ff */
[----:B------:R-:W-:-:S07]  /*15460*/  IMAD.MOV.U32 R2, RZ, RZ, R14 ;  /* 0x000000ffff027224 */ /* 0x000fce00078e000e */
[----:B------:R-:W-:Y:S05]  /*15470*/  WARPSYNC.COLLECTIVE R15, `(.L_x_1194) ;  /* 0x000000000f087348 */ /* 0x000fea0003c00000 */
[----:B------:R0:W1:Y:S02]  /*15480*/  SHFL.IDX P6, R14, R13, R12, R11 ;  /* 0x0000000c0d0e7389 */ /* 0x00006400000c000b */
[----:B01----:R-:W-:Y:S01]  /*15490*/  ENDCOLLECTIVE ;  /* 0x000000000000791b */ /* 0x003fe20003800000 */
.L_x_1194:
[----:B------:R-:W-:-:S05]  /*154a0*/  IMAD.WIDE.U32 R2, R25, 0x2, R2 ;  /* 0x0000000219027825 */ /* 0x000fca00078e0002 */
[----:B------:R-:W-:Y:S01]  /*154b0*/  @!PT LDS RZ, [RZ] ;  /* 0x00000000fffff984 */ /* 0x000fe20000000800 */
[----:B------:R-:W-:Y:S01]  /*154c0*/  @!PT LDS RZ, [RZ] ;  /* 0x00000000fffff984 */ /* 0x000fe20000000800 */
[----:B------:R-:W-:Y:S01]  /*154d0*/  @!PT LDS RZ, [RZ] ;  /* 0x00000000fffff984 */ /* 0x000fe20000000800 */
[----:B------:R0:W-:Y:S01]  /*154e0*/  LDGSTS.E.BYPASS.LTC128B.128 [R4+0xc00], desc[UR60][R2.64], !P5 ;  /* 0x00c0000002047fae */ /* 0x0001e2000e901d7c */
[----:B------:R-:W-:-:S03]  /*154f0*/  ISETP.LT.OR P5, PT, R5, 0x11, P1 ;  /* 0x000000110500780c */ /* 0x000fc60000fa1670 */
[----:B------:R0:W-:Y:S01]  /*15500*/  LDGSTS.E.BYPASS.LTC128B.128 [R4+0x2c00], desc[UR60][R2.64+0x80], !P4 ;  /* 0x02c0008002047fae */ /* 0x0001e2000e101d7c */
[----:B------:R-:W-:Y:S01]  /*15510*/  ISETP.LT.OR P4, PT, R5, 0x11, P0 ;  /* 0x000000110500780c */ /* 0x000fe20000781670 */
[----:B------:R-:W-:-:S08]  /*15520*/  IMAD.MOV.U32 R13, RZ, RZ, R17 ;  /* 0x000000ffff0d7224 */ /* 0x000fd000078e0011 */
[----:B------:R0:W-:Y:S01]  /*15530*/  LDGSTS.E.BYPASS.LTC128B.128 [R4+0x4c00], desc[UR60][R2.64+0x100], !P5 ;  /* 0x04c0010002047fae */ /* 0x0001e2000e901d7c */
[C---:B------:R-:W-:Y:S02]  /*15540*/  ISETP.LT.OR P5, PT, R5.reuse, 0x21, P2 ;  /* 0x000000210500780c */ /* 0x040fe400017a1670 */
[----:B------:R-:W-:Y:S01]  /*15550*/  MOV R6, R14 ;  /* 0x0000000e00067202 */ /* 0x000fe20000000f00 */
[----:B------:R0:W-:Y:S01]  /*15560*/  LDGSTS.E.BYPASS.LTC128B.128 [R4+0x6c00], desc[UR60][R2.64+0x180], !P4 ;  /* 0x06c0018002047fae */ /* 0x0001e2000e101d7c */
[----:B------:R-:W-:-:S13]  /*15570*/  ISETP.LT.OR P4, PT, R5, 0x21, P3 ;  /* 0x000000210500780c */ /* 0x000fda0001f81670 */
[----:B0-----:R-:W-:Y:S05]  /*15580*/  WARPSYNC.COLLECTIVE R15, `(.L_x_1195) ;  /* 0x000000000f087348 */ /* 0x001fea0003c00000 */
[----:B------:R1:W2:Y:S02]  /*15590*/  SHFL.IDX P6, R14, R13, R12, R11 ;  /* 0x0000000c0d0e7389 */ /* 0x0002a400000c000b */
[----:B012---:R-:W-:Y:S01]  /*155a0*/  ENDCOLLECTIVE ;  /* 0x000000000000791b */ /* 0x007fe20003800000 */
.L_x_1195:
[----:B------:R-:W-:Y:S02]  /*155b0*/  IMAD.MOV.U32 R3, RZ, RZ, R6 ;  /* 0x000000ffff037224 */ /* 0x000fe400078e0006 */
[----:B------:R-:W-:Y:S02]  /*155c0*/  IMAD.MOV.U32 R6, RZ, RZ, RZ ;  /* 0x000000ffff067224 */ /* 0x000fe400078e00ff */
[----:B------:R-:W-:Y:S01]  /*155d0*/  IMAD.MOV.U32 R13, RZ, RZ, R18 ;  /* 0x000000ffff0d7224 */ /* 0x000fe200078e0012 */
[----:B------:R-:W-:Y:S01]  /*155e0*/  MOV R12, 0x3 ;  /* 0x00000003000c7802 */ /* 0x000fe20000000f00 */
[----:B------:R-:W-:-:S07]  /*155f0*/  IMAD.MOV.U32 R2, RZ, RZ, R14 ;  /* 0x000000ffff027224 */ /* 0x000fce00078e000e */
[----:B------:R-:W-:Y:S05]  /*15600*/  WARPSYNC.COLLECTIVE R15, `(.L_x_1196) ;  /* 0x000000000f087348 */ /* 0x000fea0003c00000 */
[----:B------:R0:W1:Y:S02]  /*15610*/  SHFL.IDX P6, R14, R13, R12, R11 ;  /* 0x0000000c0d0e7389 */ /* 0x00006400000c000b */
[----:B01----:R-:W-:Y:S01]  /*15620*/  ENDCOLLECTIVE ;  /* 0x000000000000791b */ /* 0x003fe20003800000 */
.L_x_1196:
        /* <DEDUP_REMOVED lines=10> */
[----:B------:R-:W-:-:S03]  /*156d0*/  IMAD.MOV.U32 R18, RZ, RZ, R14 ;  /* 0x000000ffff127224 */ /* 0x000fc600078e000e */
[----:B------:R0:W-:Y:S04]  /*156e0*/  LDGSTS.E.BYPASS.LTC128B.128 [R4+0x7400], desc[UR60][R2.64+0x180], !P4 ;  /* 0x0740018002047fae */ /* 0x0001e8000e101d7c */
[----:B0-----:R-:W-:Y:S05]  /*156f0*/  WARPSYNC.COLLECTIVE R15, `(.L_x_1197) ;  /* 0x000000000f087348 */ /* 0x001fea0003c00000 */
[----:B------:R1:W2:Y:S02]  /*15700*/  SHFL.IDX P6, R14, R13, R12, R11 ;  /* 0x0000000c0d0e7389 */ /* 0x0002a400000c000b */
[----:B012---:R-:W-:Y:S01]  /*15710*/  ENDCOLLECTIVE ;  /* 0x000000000000791b */ /* 0x007fe20003800000 */
.L_x_1197:
[----:B------:R-:W-:Y:S05]  /*15720*/  BRA `(.L_x_1198) ;  /* 0xffffffd400147947 */ /* 0x000fea000383ffff */
.L_x_1124:
[----:B0-----:R0:W2:Y:S02]  /*15730*/  SYNCS.PHASECHK.TRANS64.TRYWAIT P0, [R7+URZ+0x30820], R6 ;  /* 0x03082006070075a7 */ /* 0x0010a4000800017f */
[----:B--2---:R-:W-:Y:S05]  /*15740*/  @!P0 NANOSLEEP.SYNCS 0x989680 ;  /* 0x009896800000895d */ /* 0x004fea0003900000 */
[----:B------:R-:W2:Y:S02]  /*15750*/  @!P0 SYNCS.PHASECHK.TRANS64 P0, [R7+URZ+0x30820], R6 ;  /* 0x03082006070085a7 */ /* 0x000ea4000800007f */
[----:B--2---:R-:W-:Y:S05]  /*15760*/  @!P0 BRA `(.L_x_1124) ;  /* 0xfffffffc00f08947 */ /* 0x004fea000383ffff */
[----:B------:R-:W-:Y:S05]  /*15770*/  BRA `(.L_x_1199) ;  /* 0xffffffd400987947 */ /* 0x000fea000383ffff */
.L_x_1125:
[----:B------:R-:W2:Y:S01]  /*15780*/  S2R R3, SR_TID.X ;  /* 0x0000000000037919 */ /* 0x000ea20000002100 */
[----:B------:R-:W-:Y:S01]  /*15790*/  BSSY B0, `(.L_x_1200) ;  /* 0x000000a000007945 */ /* 0x000fe20003800000 */
[----:B------:R-:W-:Y:S01]  /*157a0*/  MOV R12, RZ ;  /* 0x000000ff000c7202 */ /* 0x000fe20000000f00 */
[----:B------:R-:W-:Y:S02]  /*157b0*/  IMAD.MOV.U32 R11, RZ, RZ, 0x1f ;  /* 0x0000001fff0b7424 */ /* 0x000fe400078e00ff */
[----:B------:R-:W-:Y:S01]  /*157c0*/  IMAD.MOV.U32 R15, RZ, RZ, -0x1 ;  /* 0xffffffffff0f7424 */ /* 0x000fe200078e00ff */
[----:B--2---:R-:W-:-:S04]  /*157d0*/  SHF.R.U32.HI R3, RZ, 0x5, R3 ;  /* 0x00000005ff037819 */ /* 0x004fc80000011603 */
[----:B------:R-:W-:-:S05]  /*157e0*/  LOP3.LUT R3, R3, 0x3, RZ, 0xc0, !PT ;  /* 0x0000000303037812 */ /* 0x000fca00078ec0ff */
[----:B------:R-:W-:-:S07]  /*157f0*/  IMAD.MOV.U32 R13, RZ, RZ, R3 ;  /* 0x000000ffff0d7224 */ /* 0x000fce00078e0003 */
[----:B01---5:R-:W-:Y:S05]  /*15800*/  WARPSYNC.COLLECTIVE R15, `(.L_x_1201) ;  /* 0x000000000f087348 */ /* 0x023fea0003c00000 */
[----:B------:R2:W3:Y:S02]  /*15810*/  SHFL.IDX P6, R14, R13, R12, R11 ;  /* 0x0000000c0d0e7389 */ /* 0x0004e400000c000b */
[----:B0123-5:R-:W-:Y:S01]  /*15820*/  ENDCOLLECTIVE ;  /* 0x000000000000791b */ /* 0x02ffe20003800000 */
.L_x_1201:
[----:B------:R-:W-:Y:S05]  /*15830*/  BSYNC B0 ;  /* 0x0000000000007941 */ /* 0x000fea0003800000 */
.L_x_1200:
[----:B------:R-:W-:Y:S05]  /*15840*/  BRA `(.L_x_1202) ;  /* 0xffffffd4007c7947 */ /* 0x000fea000383ffff */
.L_x_1126:
[----:B------:R-:W-:Y:S01]  /*15850*/  BSSY B0, `(.L_x_1203) ;  /* 0x0000006000007945 */ /* 0x000fe20003800000 */
[----:B------:R-:W-:-:S07]  /*15860*/  IMAD.MOV.U32 R15, RZ, RZ, -0x1 ;  /* 0xffffffffff0f7424 */ /* 0x000fce00078e00ff */
[----:B012--5:R-:W-:Y:S05]  /*15870*/  WARPSYNC.COLLECTIVE R15, `(.L_x_1204) ;  /* 0x000000000f0c7348 */ /* 0x027fea0003c00000 */
[----:B------:R-:W-:Y:S02]  /*15880*/  ELECT P6, UR62, PT ;  /* 0x00000000003e782f */ /* 0x000fe400038c0000 */
[----:B------:R-:W-:Y:S01]  /*15890*/  MOV R14, UR62 ;  /* 0x0000003e000e7c02 */ /* 0x000fe20008000f00 */
[----:B012--5:R-:W-:Y:S10]  /*158a0*/  ENDCOLLECTIVE ;  /* 0x000000000000791b */ /* 0x027ff40003800000 */
.L_x_1204:
[----:B------:R-:W-:Y:S05]  /*158b0*/  BSYNC B0 ;  /* 0x0000000000007941 */ /* 0x000fea0003800000 */
.L_x_1203:
[----:B------:R-:W-:Y:S05]  /*158c0*/  BRA `(.L_x_1205) ;  /* 0xffffffd400707947 */ /* 0x000fea000383ffff */
.L_x_1128:
[----:B--2---:R2:W3:Y:S02]  /*158d0*/  SYNCS.PHASECHK.TRANS64.TRYWAIT P1, [R5+URZ+0x30840], R4 ;  /* 0x03084004050075a7 */ /* 0x0044e4000802017f */
[----:B---3--:R-:W-:Y:S05]  /*158e0*/  @!P1 NANOSLEEP.SYNCS 0x989680 ;  /* 0x009896800000995d */ /* 0x008fea0003900000 */
[----:B------:R-:W3:Y:S02]  /*158f0*/  @!P1 SYNCS.PHASECHK.TRANS64 P1, [R5+URZ+0x30840], R4 ;  /* 0x03084004050095a7 */ /* 0x000ee4000802007f */
[----:B---3--:R-:W-:Y:S05]  /*15900*/  @!P1 BRA `(.L_x_1128) ;  /* 0xfffffffc00f09947 */ /* 0x008fea000383ffff */
[----:B------:R-:W-:Y:S05]  /*15910*/  BRA `(.L_x_1206) ;  /* 0xffffffd400987947 */ /* 0x000fea000383ffff */
.L_x_1130:
[----:B---3--:R3:W4:Y:S02]  /*15920*/  SYNCS.PHASECHK.TRANS64.TRYWAIT P1, [R3+URZ+0x30840], R0 ;  /* 0x03084000030075a7 */ /* 0x008724000802017f */
[----:B----4-:R-:W-:Y:S05]  /*15930*/  @!P1 NANOSLEEP.SYNCS 0x989680 ;  /* 0x009896800000995d */ /* 0x010fea0003900000 */
[----:B------:R-:W4:Y:S02]  /*15940*/  @!P1 SYNCS.PHASECHK.TRANS64 P1, [R3+URZ+0x30840], R0 ;  /* 0x03084000030095a7 */ /* 0x000f24000802007f */
[----:B----4-:R-:W-:Y:S05]  /*15950*/  @!P1 BRA `(.L_x_1130) ;  /* 0xfffffffc00f09947 */ /* 0x010fea000383ffff */
[----:B------:R-:W-:Y:S05]  /*15960*/  BRA `(.L_x_1207) ;  /* 0xffffffd400a47947 */ /* 0x000fea000383ffff */
.L_x_1132:
[----:B----4-:R4:W0:Y:S02]  /*15970*/  SYNCS.PHASECHK.TRANS64.TRYWAIT P1, [R5+URZ+0x30860], R4 ;  /* 0x03086004050075a7 */ /* 0x010824000802017f */
[----:B0-----:R-:W-:Y:S05]  /*15980*/  @!P1 NANOSLEEP.SYNCS 0x989680 ;  /* 0x009896800000995d */ /* 0x001fea0003900000 */
[----:B------:R-:W0:Y:S02]  /*15990*/  @!P1 SYNCS.PHASECHK.TRANS64 P1, [R5+URZ+0x30860], R4 ;  /* 0x03086004050095a7 */ /* 0x000e24000802007f */
[----:B0-----:R-:W-:Y:S05]  /*159a0*/  @!P1 BRA `(.L_x_1132) ;  /* 0xfffffffc00f09947 */ /* 0x001fea000383ffff */
[----:B------:R-:W-:Y:S05]  /*159b0*/  BRA `(.L_x_1208) ;  /* 0xffffffd400a07947 */ /* 0x000fea000383ffff */
.L_x_1209:
        /* <DEDUP_REMOVED lines=12> */
.L_x_3274:


//--------------------- .text._ZN7cutlass13device_kernelIN5flash11enable_sm90INS1_16FlashAttnFwdSm90INS1_25CollectiveMainloopFwdSm90ILi2EN4cute5tupleIJNS5_1CILi1EEES8_S8_EEENS6_IJNS7_ILi128EEENS7_ILi64EEENS7_ILi256EEEEEELi256ENS_10bfloat16_tEfNS_4arch4Sm90ELb0ELb1ELb0ELb1ELb1ELb0ELb0ELb1ELb1ELb1ELb1ELb0EEENS1_21CollectiveEpilogueFwdINS6_IJSA_SC_SB_EEES9_SE_SG_Li256ELb1ELb1ELb1ELb0EEENS1_36VarlenDynamicPersistentTileSchedulerILi128ELi64ELi256ELi128ELb1ELb1ELb1ELb1ELb0ELb1EEEEEEEEEvNT_6ParamsE --------------------------
	.section	.text._ZN7cutlass13device_kernelIN5flash11enable_sm90INS1_16FlashAttnFwdSm90INS1_25CollectiveMainloopFwdSm90ILi2EN4cute5tupleIJNS5_1CILi1EEES8_S8_EEENS6_IJNS7_ILi128EEENS7_ILi64EEENS7_ILi256EEEEEELi256ENS_10bfloat16_tEfNS_4arch4Sm90ELb0ELb1ELb0ELb1ELb1ELb0ELb0ELb1ELb1ELb1ELb1ELb0EEENS1_21CollectiveEpilogueFwdINS6_IJSA_SC_SB_EEES9_SE_SG_Li256ELb1ELb1ELb1ELb0EEENS1_36VarlenDynamicPersistentTileSchedulerILi128ELi64ELi256ELi128ELb1ELb1ELb1ELb1ELb0ELb1EEEEEEEEEvNT_6ParamsE,"ax",@progbits
	.align	128
.text._ZN7cutlass13device_kernelIN5flash11enable_sm90INS1_16FlashAttnFwdSm90INS1_25CollectiveMainloopFwdSm90ILi2EN4cute5tupleIJNS5_1CILi1EEES8_S8_EEENS6_IJNS7_ILi128EEENS7_ILi64EEENS7_ILi256EEEEEELi256ENS_10bfloat16_tEfNS_4arch4Sm90ELb0ELb1ELb0ELb1ELb1ELb0ELb0ELb1ELb1ELb1ELb1ELb0EEENS1_21CollectiveEpilogueFwdINS6_IJSA_SC_SB_EEES9_SE_SG_Li256ELb1ELb1ELb1ELb0EEENS1_36VarlenDynamicPersistentTileSchedulerILi128ELi64ELi256ELi128ELb1ELb1ELb1ELb1ELb0ELb1EEEEEEEEEvNT_6ParamsE:
        .type           _ZN7cutlass13device_kernelIN5flash11enable_sm90INS1_16FlashAttnFwdSm90INS1_25CollectiveMainloopFwdSm90ILi2EN4cute5tupleIJNS5_1CILi1EEES8_S8_EEENS6_IJNS7_ILi128EEENS7_ILi64EEENS7_ILi256EEEEEELi256ENS_10bfloat16_tEfNS_4arch4Sm90ELb0ELb1ELb0ELb1ELb1ELb0ELb0ELb1ELb1ELb1ELb1ELb0EEENS1_21CollectiveEpilogueFwdINS6_IJSA_SC_SB_EEES9_SE_SG_Li256ELb1ELb1ELb1ELb0EEENS1_36VarlenDynamicPersistentTileSchedulerILi128ELi64ELi256ELi128ELb1ELb1ELb1ELb1ELb0ELb1EEEEEEEEEvNT_6ParamsE,@function
        .size           _ZN7cutlass13device_kernelIN5flash11enable_sm90INS1_16FlashAttnFwdSm90INS1_25CollectiveMainloopFwdSm90ILi2EN4cute5tupleIJNS5_1CILi1EEES8_S8_EEENS6_IJNS7_ILi128EEENS7_ILi64EEENS7_ILi256EEEEEELi256ENS_10bfloat16_tEfNS_4arch4Sm90ELb0ELb1ELb0ELb1ELb1ELb0ELb0ELb1ELb1ELb1ELb1ELb0EEENS1_21CollectiveEpilogueFwdINS6_IJSA_SC_SB_EEES9_SE_SG_Li256ELb1ELb1ELb1ELb0EEENS1_36VarlenDynamicPersistentTileSchedulerILi128ELi64ELi256ELi128ELb1ELb1ELb1ELb1ELb0ELb1EEEEEEEEEvNT_6ParamsE,(.L_x_3275 - _ZN7cutlass13device_kernelIN5flash11enable_sm90INS1_16FlashAttnFwdSm90INS1_25CollectiveMainloopFwdSm90ILi2EN4cute5tupleIJNS5_1CILi1EEES8_S8_EEENS6_IJNS7_ILi128EEENS7_ILi64EEENS7_ILi256EEEEEELi256ENS_10bfloat16_tEfNS_4arch4Sm90ELb0ELb1ELb0ELb1ELb1ELb0ELb0ELb1ELb1ELb1ELb1ELb0EEENS1_21CollectiveEpilogueFwdINS6_IJSA_SC_SB_EEES9_SE_SG_Li256ELb1ELb1ELb1ELb0EEENS1_36VarlenDynamicPersistentTileSchedulerILi128ELi64ELi256ELi128ELb1ELb1ELb1ELb1ELb0ELb1EEEEEEEEEvNT_6ParamsE)
        .other          _ZN7cutlass13device_kernelIN5flash11enable_sm90INS1_16FlashAttnFwdSm90INS1_25CollectiveMainloopFwdSm90ILi2EN4cute5tupleIJNS5_1CILi1EEES8_S8_EEENS6_IJNS7_ILi128EEENS7_ILi64EEENS7_ILi256EEEEEELi256ENS_10bfloat16_tEfNS_4arch4Sm90ELb0ELb1ELb0ELb1ELb1ELb0ELb0ELb1ELb1ELb1ELb1ELb0EEENS1_21CollectiveEpilogueFwdINS6_IJSA_SC_SB_EEES9_SE_SG_Li256ELb1ELb1ELb1ELb0EEENS1_36VarlenDynamicPersistentTileSchedulerILi128ELi64ELi256ELi128ELb1ELb1ELb1ELb1ELb0ELb1EEEEEEEEEvNT_6ParamsE,@"STO_CUDA_ENTRY STV_DEFAULT"
_ZN7cutlass13device_kernelIN5flash11enable_sm90INS1_16FlashAttnFwdSm90INS1_25CollectiveMainloopFwdSm90ILi2EN4cute5tupleIJNS5_1CILi1EEES8_S8_EEENS6_IJNS7_ILi128EEENS7_ILi64EEENS7_ILi256EEEEEELi256ENS_10bfloat16_tEfNS_4arch4Sm90ELb0ELb1ELb0ELb1ELb1ELb0ELb0ELb1ELb1ELb1ELb1ELb0EEENS1_21CollectiveEpilogueFwdINS6_IJSA_SC_SB_EEES9_SE_SG_Li256ELb1ELb1ELb1ELb0EEENS1_36VarlenDynamicPersistentTileSchedulerILi128ELi64ELi256ELi128ELb1ELb1ELb1ELb1ELb0ELb1EEEEEEEEEvNT_6ParamsE:
        /* <DEDUP_REMOVED lines=45> */
.L_x_1210:
        /* <DEDUP_REMOVED lines=22> */
.L_x_1211:
        /* <DEDUP_REMOVED lines=18> */
.L_x_1212:
        /* <DEDUP_REMOVED lines=22> */
.L_x_1213:
        /* <DEDUP_REMOVED lines=23> */
.L_x_1214:
        /* <DEDUP_REMOVED lines=10> */
.L_x_1216:
        /* <DEDUP_REMOVED lines=18> */
[----:B------:R-:W-:Y:S01]  /*09e0*/  R2UR UR5, R10 ;  /* 0x000000000a0572ca */ /* 0x000fe200000e0000 */
[----:B------:R-:W-:Y:S01]  /*09f0*/  UMOV UR39, URZ ;  /* 0x0000003f00277c82 */ /* 0x000fe20008000000 */
[----:B0-----:R-:W-:Y:S02]  /*0a00*/  SHF.R.S32.HI R3, RZ, 0x1f, R0 ;  /* 0x0000001fff037819 */ /* 0x001fe40000011400 */
[----:B------:R-:W-:Y:S02]  /*0a10*/  R2UR UR7, R11 ;  /* 0x000000000b0772ca */ /* 0x000fe400000e0000 */
[----:B------:R-:W-:-:S02]  /*0a20*/  LEA.HI R4, R3, R0, RZ, 0x4 ;  /* 0x0000000003047211 */ /* 0x000fc400078f20ff */
[CC--:B------:R-:W-:Y:S02]  /*0a30*/  LEA.HI R5, R3.reuse, R0.reuse, RZ, 0x5 ;  /* 0x0000000003057211 */ /* 0x0c0fe400078f28ff */
[----:B------:R-:W-:-:S03]  /*0a40*/  LEA.HI R8, R3, R0, RZ, 0x3 ;  /* 0x0000000003087211 */ /* 0x000fc600078f18ff */
[----:B------:R-:W-:Y:S01]  /*0a50*/  IMAD.SHL.U32 R6, R5, 0x20, RZ ;  /* 0x0000002005067824 */ /* 0x000fe200078e00ff */
[----:B------:R-:W-:-:S04]  /*0a60*/  LOP3.LUT R201, R8, 0xfffffff8, RZ, 0xc0, !PT ;  /* 0xfffffff808c97812 */ /* 0x000fc800078ec0ff */
[----:B------:R-:W-:Y:S01]  /*0a70*/  LOP3.LUT R6, R6, 0xfffffc00, RZ, 0xc0, !PT ;  /* 0xfffffc0006067812 */ /* 0x000fe200078ec0ff */
[----:B------:R-:W-:Y:S01]  /*0a80*/  IMAD.IADD R201, R0, 0x1, -R201 ;  /* 0x0000000100c97824 */ /* 0x000fe200078e0ac9 */
[----:B--2---:R-:W-:Y:S02]  /*0a90*/  R2UR UR4, R2 ;  /* 0x00000000020472ca */ /* 0x004fe400000e0000 */
[----:B------:R-:W-:-:S04]  /*0aa0*/  LEA.HI R2, R3, R0, RZ, 0x7 ;  /* 0x0000000003027211 */ /* 0x000fc800078f38ff */
[----:B------:R-:W-:-:S05]  /*0ab0*/  LOP3.LUT R7, R2, 0xffffff80, RZ, 0xc0, !PT ;  /* 0xffffff8002077812 */ /* 0x000fca00078ec0ff */
[----:B------:R-:W-:Y:S01]  /*0ac0*/  IMAD.IADD R14, R0, 0x1, -R7 ;  /* 0x00000001000e7824 */ /* 0x000fe200078e0a07 */
[----:B------:R-:W-:Y:S01]  /*0ad0*/  LEA.HI R7, R3, R0, RZ, 0x2 ;  /* 0x0000000003077211 */ /* 0x000fe200078f10ff */
[----:B------:R-:W-:Y:S01]  /*0ae0*/  ULOP3.LUT UR8, UR4, 0x1, URZ, 0xfc, !UPT ;  /* 0x0000000104087892 */ /* 0x000fe2000f8efc3f */
[----:B------:R-:W-:Y:S02]  /*0af0*/  LOP3.LUT R3, R4, 0x3fffff0, RZ, 0xc0, !PT ;  /* 0x03fffff004037812 */ /* 0x000fe400078ec0ff */
[----:B------:R-:W-:Y:S01]  /*0b00*/  SHF.R.S32.HI R9, RZ, 0x1f, R14 ;  /* 0x0000001fff097819 */ /* 0x000fe2000001140e */
[----:B------:R-:W-:Y:S01]  /*0b10*/  STL [R1+0x18], R14 ;  /* 0x0000180e01007387 */ /* 0x000fe20000100800 */
[----:B------:R-:W-:Y:S01]  /*0b20*/  LOP3.LUT R13, R7, 0xfffffffc, RZ, 0xc0, !PT ;  /* 0xfffffffc070d7812 */ /* 0x000fe200078ec0ff */
[C---:B------:R-:W-:Y:S01]  /*0b30*/  IMAD.IADD R5, R0.reuse, 0x1, -R3 ;  /* 0x0000000100057824 */ /* 0x040fe200078e0a03 */
[----:B------:R-:W-:Y:S01]  /*0b40*/  LEA.HI R10, R9, R14, RZ, 0x2 ;  /* 0x0000000e090a7211 */ /* 0x000fe200078f10ff */
[----:B------:R-:W-:Y:S01]  /*0b50*/  UMOV UR4, URZ ;  /* 0x0000003f00047c82 */ /* 0x000fe20008000000 */
[----:B------:R-:W-:Y:S01]  /*0b60*/  SHF.R.S32.HI R7, RZ, 0x4, R4 ;  /* 0x00000004ff077819 */ /* 0x000fe20000011404 */
[----:B------:R-:W-:Y:S01]  /*0b70*/  IMAD R5, R5, 0x40, R6 ;  /* 0x0000004005057824 */ /* 0x000fe200078e0206 */
[--C-:B------:R-:W-:Y:S01]  /*0b80*/  SHF.R.S32.HI R11, RZ, 0x2, R10.reuse ;  /* 0x00000002ff0b7819 */ /* 0x100fe2000001140a */
[----:B------:R-:W-:Y:S01]  /*0b90*/  IMAD.IADD R13, R0, 0x1, -R13 ;  /* 0x00000001000d7824 */ /* 0x000fe200078e0a0d */
[----:B------:R-:W-:-:S02]  /*0ba0*/  SHF.R.S32.HI R12, RZ, 0x1f, R10 ;  /* 0x0000001fff0c7819 */ /* 0x000fc4000001140a */
[----:B------:R-:W-:Y:S02]  /*0bb0*/  SHF.R.S32.HI R3, RZ, 0x7, R2 ;  /* 0x00000007ff037819 */ /* 0x000fe40000011402 */
[----:B------:R-:W-:Y:S02]  /*0bc0*/  LEA.HI R4, R4, R7, RZ, 0x1 ;  /* 0x0000000704047211 */ /* 0x000fe400078f08ff */
[----:B------:R-:W-:Y:S02]  /*0bd0*/  LEA.HI R12, R12, R11, RZ, 0x3 ;  /* 0x0000000b0c0c7211 */ /* 0x000fe400078f18ff */
[----:B------:R-:W-:Y:S02]  /*0be0*/  LEA.HI R2, R2, R3, RZ, 0x1 ;  /* 0x0000000302027211 */ /* 0x000fe400078f08ff */
[----:B------:R-:W-:Y:S02]  /*0bf0*/  LOP3.LUT R4, R4, 0x1ffffffe, RZ, 0xc0, !PT ;  /* 0x1ffffffe04047812 */ /* 0x000fe400078ec0ff */
[----:B------:R-:W-:-:S02]  /*0c00*/  LOP3.LUT R12, R12, 0xfffffff8, RZ, 0xc0, !PT ;  /* 0xfffffff80c0c7812 */ /* 0x000fc400078ec0ff */
[----:B------:R-:W-:Y:S01]  /*0c10*/  LEA.HI R9, R9, R14, RZ, 0x5 ;  /* 0x0000000e09097211 */ /* 0x000fe200078f28ff */
[----:B------:R-:W-:Y:S01]  /*0c20*/  IMAD.IADD R4, R7, 0x1, -R4 ;  /* 0x0000000107047824 */ /* 0x000fe200078e0a04 */
[----:B------:R-:W-:Y:S01]  /*0c30*/  LOP3.LUT R2, R2, 0x3fffffe, RZ, 0xc0, !PT ;  /* 0x03fffffe02027812 */ /* 0x000fe200078ec0ff */
[----:B------:R-:W-:Y:S01]  /*0c40*/  IMAD.IADD R12, R11, 0x1, -R12 ;  /* 0x000000010b0c7824 */ /* 0x000fe200078e0a0c */
[----:B------:R-:W-:Y:S02]  /*0c50*/  SHF.R.S32.HI R9, RZ, 0x5, R9 ;  /* 0x00000005ff097819 */ /* 0x000fe40000011409 */
[----:B------:R-:W-:Y:S01]  /*0c60*/  LOP3.LUT R10, R10, 0x7ffffffc, RZ, 0xc0, !PT ;  /* 0x7ffffffc0a0a7812 */ /* 0x000fe200078ec0ff */
[----:B------:R-:W-:Y:S01]  /*0c70*/  IMAD.IADD R2, R3, 0x1, -R2 ;  /* 0x0000000103027824 */ /* 0x000fe200078e0a02 */
[----:B------:R-:W-:Y:S01]  /*0c80*/  LEA.HI R0, R13, R13, RZ, 0x1 ;  /* 0x0000000d0d007211 */ /* 0x000fe200078f08ff */
[----:B------:R-:W-:Y:S02]  /*0c90*/  IMAD R3, R4, 0x8, R5 ;  /* 0x0000000804037824 */ /* 0x000fe400078e0205 */
[----:B------:R-:W-:Y:S01]  /*0ca0*/  IMAD R9, R9, 0x10, R12 ;  /* 0x0000001009097824 */ /* 0x000fe200078e020c */
[----:B------:R-:W-:Y:S01]  /*0cb0*/  LOP3.LUT R0, R0, 0x1ffffffe, RZ, 0xc0, !PT ;  /* 0x1ffffffe00007812 */ /* 0x000fe200078ec0ff */
[----:B------:R-:W-:Y:S01]  /*0cc0*/  IMAD.IADD R10, R14, 0x1, -R10 ;  /* 0x000000010e0a7824 */ /* 0x000fe200078e0a0a */
[----:B------:R0:W-:Y:S01]  /*0cd0*/  STL [R1+0x28], R3 ;  /* 0x0000280301007387 */ /* 0x0001e20000100800 */
[----:B------:R-:W-:-:S02]  /*0ce0*/  IMAD R2, R2, 0x40, R9 ;  /* 0x0000004002027824 */ /* 0x000fc400078e0209 */
[----:B------:R-:W-:Y:S02]  /*0cf0*/  IMAD.U32 R5, RZ, RZ, UR8 ;  /* 0x00000008ff057e24 */ /* 0x000fe4000f8e00ff */
[----:B------:R-:W-:Y:S01]  /*0d00*/  IMAD.SHL.U32 R17, R10, 0x2, RZ ;  /* 0x000000020a117824 */ /* 0x000fe200078e00ff */
[----:B------:R-:W-:Y:S01]  /*0d10*/  STL [R1+0x24], R2 ;  /* 0x0000240201007387 */ /* 0x000fe20000100800 */
[----:B------:R-:W-:Y:S02]  /*0d20*/  IMAD.IADD R0, R13, 0x1, -R0 ;  /* 0x000000010d007824 */ /* 0x000fe400078e0a00 */
[C---:B------:R-:W-:Y:S01]  /*0d30*/  VIADD R229, R17.reuse, 0x20 ;  /* 0x0000002011e57836 */ /* 0x040fe20000000000 */
[----:B0-----:R-:W-:Y:S01]  /*0d40*/  SHF.R.S32.HI R3, RZ, 0x3, R8 ;  /* 0x00000003ff037819 */ /* 0x001fe20000011408 */
[C---:B------:R-:W-:Y:S01]  /*0d50*/  VIADD R228, R17.reuse, 0x28 ;  /* 0x0000002811e47836 */ /* 0x040fe20000000000 */
[----:B------:R-:W-:Y:S01]  /*0d60*/  SHF.R.S32.HI R4, RZ, 0x1f, R17 ;  /* 0x0000001fff047819 */ /* 0x000fe20000011411 */
[----:B------:R-:W-:-:S02]  /*0d70*/  VIADD R4, R17, 0x10 ;  /* 0x0000001011047836 */ /* 0x000fc40000000000 */
[----:B------:R0:W-:Y:S01]  /*0d80*/  STL [R1+0xc], R3 ;  /* 0x00000c0301007387 */ /* 0x0001e20000100800 */
[C---:B------:R-:W-:Y:S02]  /*0d90*/  VIADD R227, R17.reuse, 0x30 ;  /* 0x0000003011e37836 */ /* 0x040fe40000000000 */
[C---:B------:R-:W-:Y:S01]  /*0da0*/  VIADD R226, R17.reuse, 0x38 ;  /* 0x0000003811e27836 */ /* 0x040fe20000000000 */
[----:B------:R1:W-:Y:S01]  /*0db0*/  STL [R1+0x2c], R5 ;  /* 0x00002c0501007387 */ /* 0x0003e20000100800 */
[C---:B------:R-:W-:Y:S02]  /*0dc0*/  VIADD R223, R17.reuse, 0x40 ;  /* 0x0000004011df7836 */ /* 0x040fe40000000000 */
[C---:B------:R-:W-:Y:S02]  /*0dd0*/  VIADD R222, R17.reuse, 0x48 ;  /* 0x0000004811de7836 */ /* 0x040fe40000000000 */
[----:B------:R-:W-:Y:S02]  /*0de0*/  VIADD R221, R17, 0x50 ;  /* 0x0000005011dd7836 */ /* 0x000fe40000000000 */
[----:B0-----:R-:W-:-:S02]  /*0df0*/  IMAD.U32 R3, RZ, RZ, UR4 ;  /* 0x00000004ff037e24 */ /* 0x001fc4000f8e00ff */
[C---:B------:R-:W-:Y:S02]  /*0e00*/  VIADD R220, R17.reuse, 0x58 ;  /* 0x0000005811dc7836 */ /* 0x040fe40000000000 */
[C---:B-1----:R-:W-:Y:S01]  /*0e10*/  VIADD R5, R17.reuse, 0x8 ;  /* 0x0000000811057836 */ /* 0x042fe20000000000 */
[----:B------:R0:W-:Y:S01]  /*0e20*/  STL [R1+0x14], R3 ;  /* 0x0000140301007387 */ /* 0x0001e20000100800 */
[C---:B------:R-:W-:Y:S02]  /*0e30*/  VIADD R219, R17.reuse, 0x60 ;  /* 0x0000006011db7836 */ /* 0x040fe40000000000 */
        /* <DEDUP_REMOVED lines=30> */
[----:B------:R-:W-:Y:S01]  /*1020*/  IMAD R23, R0, 0x8, R2 ;  /* 0x0000000800177824 */ /* 0x000fe200078e0202 */
[----:B------:R-:W-:-:S02]  /*1030*/  SHF.R.S32.HI R3, RZ, 0x1f, R215 ;  /* 0x0000001fff037819 */ /* 0x000fc400000114d7 */
[----:B------:R-:W-:Y:S02]  /*1040*/  SHF.R.S32.HI R5, RZ, 0x1f, R214 ;  /* 0x0000001fff057819 */ /* 0x000fe400000114d6 */
[----:B------:R-:W-:Y:S02]  /*1050*/  SHF.R.S32.HI R4, RZ, 0x1f, R213 ;  /* 0x0000001fff047819 */ /* 0x000fe400000114d5 */
[----:B------:R-:W-:Y:S02]  /*1060*/  SHF.R.S32.HI R3, RZ, 0x1f, R212 ;  /* 0x0000001fff037819 */ /* 0x000fe400000114d4 */
[----:B------:R-:W-:Y:S02]  /*1070*/  SHF.R.S32.HI R5, RZ, 0x1f, R211 ;  /* 0x0000001fff057819 */ /* 0x000fe400000114d3 */
[----:B------:R-:W-:Y:S02]  /*1080*/  SHF.R.S32.HI R4, RZ, 0x1f, R210 ;  /* 0x0000001fff047819 */ /* 0x000fe400000114d2 */
[----:B------:R-:W-:-:S02]  /*1090*/  SHF.R.S32.HI R3, RZ, 0x1f, R209 ;  /* 0x0000001fff037819 */ /* 0x000fc400000114d1 */
[----:B------:R-:W-:Y:S02]  /*10a0*/  SHF.R.S32.HI R5, RZ, 0x1f, R208 ;  /* 0x0000001fff057819 */ /* 0x000fe400000114d0 */
[----:B------:R-:W-:Y:S02]  /*10b0*/  SHF.R.S32.HI R4, RZ, 0x1f, R207 ;  /* 0x0000001fff047819 */ /* 0x000fe400000114cf */
[----:B------:R-:W-:-:S07]  /*10c0*/  SHF.R.S32.HI R3, RZ, 0x1f, R206 ;  /* 0x0000001fff037819 */ /* 0x000fce00000114ce */
.L_x_1328:
[----:B------:R-:W-:Y:S01]  /*10d0*/  ULDC.64 UR8, c[0x0][0xa28] ;  /* 0x00028a0000087ab9 */ /* 0x000fe20000000a00 */
[----:B------:R-:W-:Y:S01]  /*10e0*/  ULDC UR4, c[0x0][0x424] ;  /* 0x0001090000047ab9 */ /* 0x000fe20000000800 */
[----:B------:R-:W-:-:S04]  /*10f0*/  UISETP.NE.U32.AND UP0, UPT, UR8, URZ, UPT ;  /* 0x0000003f0800728c */ /* 0x000fc8000bf05070 */
[----:B------:R-:W-:-:S03]  /*1100*/  UISETP.NE.AND.EX UP0, UPT, UR9, URZ, UPT, UP0 ;  /* 0x0000003f0900728c */ /* 0x000fc6000bf05300 */
[----:B------:R-:W-:Y:S02]  /*1110*/  ULDC.64 UR8, c[0x0][0xa18] ;  /* 0x0002860000087ab9 */ /* 0x000fe40000000a00 */
[----:B------:R-:W-:Y:S01]  /*1120*/  UISETP.NE.U32.AND UP1, UPT, UR8, URZ, UPT ;  /* 0x0000003f0800728c */ /* 0x000fe2000bf25070 */
[----:B------:R-:W-:-:S03]  /*1130*/  PLOP3.LUT P0, PT, PT, PT, UP0, 0x80, 0x0 ;  /* 0x000000000000781c */ /* 0x000fc60003f0f008 */
[----:B------:R-:W-:-:S03]  /*1140*/  UISETP.NE.AND.EX UP1, UPT, UR9, URZ, UPT, UP1 ;  /* 0x0000003f0900728c */ /* 0x000fc6000bf25310 */
[----:B------:R-:W-:Y:S02]  /*1150*/  @UP0 ULDC.64 UR8, c[0x0][0xa28] ;  /* 0x00028a0000080ab9 */ /* 0x000fe40000000a00 */
[----:B------:R-:W-:Y:S01]  /*1160*/  @UP0 UIMAD.WIDE UR8, UR7, 0x4, UR8 ;  /* 0x00000004070808a5 */ /* 0x000fe2000f8e0208 */
[----:B------:R-:W-:-:S05]  /*1170*/  PLOP3.LUT P2, PT, PT, PT, UP1, 0x80, 0x0 ;  /* 0x000000000000781c */ /* 0x000fca0003f4f018 */
[----:B0-2---:R-:W-:Y:S02]  /*1180*/  IMAD.U32 R2, RZ, RZ, UR8 ;  /* 0x00000008ff027e24 */ /* 0x005fe4000f8e00ff */
[----:B------:R-:W-:Y:S01]  /*1190*/  IMAD.U32 R3, RZ, RZ, UR9 ;  /* 0x00000009ff037e24 */ /* 0x000fe2000f8e00ff */
[----:B------:R-:W-:Y:S02]  /*11a0*/  @UP1 ULDC.64 UR8, c[0x0][0xa18] ;  /* 0x0002860000081ab9 */ /* 0x000fe40000000a00 */
[----:B------:R-:W-:Y:S02]  /*11b0*/  @UP1 UIMAD.WIDE UR8, UR7, 0x4, UR8 ;  /* 0x00000004070818a5 */ /* 0x000fe4000f8e0208 */
[----:B------:R-:W2:Y:S04]  /*11c0*/  @P0 LDG.E R2, desc[UR36][R2.64] ;  /* 0x0000002402020981 */ /* 0x000ea8000c1e1900 */
[----:B------:R-:W-:-:S02]  /*11d0*/  IMAD.U32 R4, RZ, RZ, UR8 ;  /* 0x00000008ff047e24 */ /* 0x000fc4000f8e00ff */
[----:B------:R-:W-:Y:S01]  /*11e0*/  IMAD.U32 R5, RZ, RZ, UR9 ;  /* 0x00000009ff057e24 */ /* 0x000fe2000f8e00ff */
[----:B------:R-:W-:-:S04]  /*11f0*/  ULDC.64 UR8, c[0x0][0x418] ;  /* 0x0001060000087ab9 */ /* 0x000fc80000000a00 */
[----:B---3--:R-:W3:Y:S01]  /*1200*/  @P2 LDG.E R4, desc[UR36][R4.64] ;  /* 0x0000002404042981 */ /* 0x008ee2000c1e1900 */
[----:B------:R-:W-:Y:S02]  /*1210*/  UISETP.NE.U32.AND UP0, UPT, UR8, URZ, UPT ;  /* 0x0000003f0800728c */ /* 0x000fe4000bf05070 */
[----:B------:R-:W-:Y:S02]  /*1220*/  ULOP3.LUT UR10, UR5, 0xffff, URZ, 0xc0, !UPT ;  /* 0x0000ffff050a7892 */ /* 0x000fe4000f8ec03f */
[----:B------:R-:W-:Y:S01]  /*1230*/  UISETP.NE.AND.EX UP0, UPT, UR9, URZ, UPT, UP0 ;  /* 0x0000003f0900728c */ /* 0x000fe2000bf05300 */
[----:B------:R-:W-:Y:S02]  /*1240*/  UMOV UR42, URZ ;  /* 0x0000003f002a7c82 */ /* 0x000fe40008000000 */
[----:B------:R-:W-:Y:S01]  /*1250*/  ULDC.64 UR8, c[0x0][0xa20] ;  /* 0x0002880000087ab9 */ /* 0x000fe20000000a00 */
[----:B------:R-:W-:Y:S01]  /*1260*/  USEL UR4, UR4, 0x1, UP0 ;  /* 0x0000000104047887 */ /* 0x000fe20008000000 */
[----:B------:R-:W-:Y:S01]  /*1270*/  ISETP.NE.U32.AND P1, PT, RZ, UR8, PT ;  /* 0x00000008ff007c0c */ /* 0x000fe2000bf25070 */
[----:B------:R-:W-:Y:S01]  /*1280*/  ULDC UR8, c[0x0][0x2f0] ;  /* 0x0000bc0000087ab9 */ /* 0x000fe20000000800 */
[----:B------:R-:W-:Y:S01]  /*1290*/  IMAD.U32 R205, RZ, RZ, UR10 ;  /* 0x0000000affcd7e24 */ /* 0x000fe2000f8e00ff */
[----:B------:R-:W-:Y:S01]  /*12a0*/  UIMAD UR4, UR4, UR8, URZ ;  /* 0x00000008040472a4 */ /* 0x000fe2000f8e023f */
[----:B------:R-:W-:-:S02]  /*12b0*/  ISETP.NE.AND.EX P1, PT, RZ, UR9, PT, P1 ;  /* 0x00000009ff007c0c */ /* 0x000fc4000bf25310 */
[----:B--2---:R-:W-:Y:S02]  /*12c0*/  @P0 R2UR UR42, R2 ;  /* 0x00000000022a02ca */ /* 0x004fe400000e0000 */
[----:B---3--:R-:W-:Y:S01]  /*12d0*/  @P2 R2UR UR41, R4 ;  /* 0x00000000042922ca */ /* 0x008fe200000e0000 */
[----:B-1--45:R-:W-:-:S14]  /*12e0*/  @P2 BRA `(.L_x_1217) ;  /* 0x0000000000382947 */ /* 0x032fdc0003800000 */
[----:B------:R-:W-:Y:S01]  /*12f0*/  ULDC.64 UR8, c[0x0][0xa00] ;  /* 0x0002800000087ab9 */ /* 0x000fe20000000a00 */
[----:B------:R-:W-:Y:S01]  /*1300*/  ULDC UR41, c[0x0][0x288] ;  /* 0x0000a20000297ab9 */ /* 0x000fe20000000800 */
[----:B------:R-:W-:-:S04]  /*1310*/  ISETP.NE.U32.AND P0, PT, RZ, UR8, PT ;  /* 0x00000008ff007c0c */ /* 0x000fc8000bf05070 */
[----:B------:R-:W-:-:S13]  /*1320*/  ISETP.NE.AND.EX P0, PT, RZ, UR9, PT, P0 ;  /* 0x00000009ff007c0c */ /* 0x000fda000bf05300 */
[----:B------:R-:W-:Y:S05]  /*1330*/  @!P0 BRA `(.L_x_1217) ;  /* 0x0000000000248947 */ /* 0x000fea0003800000 */
[----:B------:R-:W-:Y:S02]  /*1340*/  ULDC.64 UR8, c[0x0][0xa00] ;  /* 0x0002800000087ab9 */ /* 0x000fe40000000a00 */
[----:B------:R-:W-:-:S06]  /*1350*/  UIMAD.WIDE UR8, UR7, 0x4, UR8 ;  /* 0x00000004070878a5 */ /* 0x000fcc000f8e0208 */
[----:B------:R-:W-:Y:S02]  /*1360*/  IMAD.U32 R2, RZ, RZ, UR8 ;  /* 0x00000008ff027e24 */ /* 0x000fe4000f8e00ff */
[----:B------:R-:W-:-:S05]  /*1370*/  IMAD.U32 R3, RZ, RZ, UR9 ;  /* 0x00000009ff037e24 */ /* 0x000fca000f8e00ff */
[----:B------:R-:W2:Y:S04]  /*1380*/  LDG.E R4, desc[UR36][R2.64] ;  /* 0x0000002402047981 */ /* 0x000ea8000c1e1900 */
[----:B------:R-:W3:Y:S01]  /*1390*/  LDG.E R0, desc[UR36][R2.64+0x4] ;  /* 0x0000042402007981 */ /* 0x000ee2000c1e1900 */
[----:B--2---:R-:W-:Y:S02]  /*13a0*/  R2UR UR41, R4 ;  /* 0x00000000042972ca */ /* 0x004fe400000e0000 */
[----:B---3--:R-:W-:-:S13]  /*13b0*/  R2UR UR8, R0 ;  /* 0x00000000000872ca */ /* 0x008fda00000e0000 */
[----:B------:R-:W-:-:S12]  /*13c0*/  UIADD3 UR41, -UR41, UR8, URZ ;  /* 0x0000000829297290 */ /* 0x000fd8000fffe13f */
.L_x_1217:
[----:B------:R-:W-:-:S05]  /*13d0*/  IMAD.U32 R0, RZ, RZ, UR7 ;  /* 0x00000007ff007e24 */ /* 0x000fca000f8e00ff */
[----:B------:R0:W-:Y:S01]  /*13e0*/  STL [R1+0x10], R0 ;  /* 0x0000100001007387 */ /* 0x0001e20000100800 */
[----:B------:R-:W-:Y:S05]  /*13f0*/  @!P1 BRA `(.L_x_1218) ;  /* 0x00000000001c9947 */ /* 0x000fea0003800000 */
[----:B------:R-:W-:Y:S02]  /*1400*/  ULDC.64 UR8, c[0x0][0xa20] ;  /* 0x0002880000087ab9 */ /* 0x000fe40000000a00 */
[----:B------:R-:W-:-:S06]  /*1410*/  UIMAD.WIDE UR8, UR7, 0x4, UR8 ;  /* 0x00000004070878a5 */ /* 0x000fcc000f8e0208 */
[----:B------:R-:W-:Y:S02]  /*1420*/  IMAD.U32 R2, RZ, RZ, UR8 ;  /* 0x00000008ff027e24 */ /* 0x000fe4000f8e00ff */
[----:B------:R-:W-:-:S05]  /*1430*/  IMAD.U32 R3, RZ, RZ, UR9 ;  /* 0x00000009ff037e24 */ /* 0x000fca000f8e00ff */
[----:B------:R-:W2:Y:S02]  /*1440*/  LDG.E R2, desc[UR36][R2.64] ;  /* 0x0000002402027981 */ /* 0x000ea4000c1e1900 */
[----:B--2---:R-:W-:Y:S01]  /*1450*/  R2UR UR4, R2 ;  /* 0x00000000020472ca */ /* 0x004fe200000e0000 */
[----:B------:R-:W-:-:S14]  /*1460*/  BRA `(.L_x_1219) ;  /* 0x0000000000347947 */ /* 0x000fdc0003800000 */
.L_x_1218:
[----:B------:R-:W-:Y:S02]  /*1470*/  ULDC.64 UR8, c[0x0][0xa08] ;  /* 0x0002820000087ab9 */ /* 0x000fe40000000a00 */
        /* <DEDUP_REMOVED lines=8> */
[----:B0-----:R-:W3:Y:S01]  /*1500*/  LDG.E R0, desc[UR36][R2.64+0x4] ;  /* 0x0000042402007981 */ /* 0x001ee2000c1e1900 */
[----:B--2---:R-:W-:Y:S02]  /*1510*/  R2UR UR4, R4 ;  /* 0x00000000040472ca */ /* 0x004fe400000e0000 */
[----:B---3--:R-:W-:-:S13]  /*1520*/  R2UR UR7, R0 ;  /* 0x00000000000772ca */ /* 0x008fda00000e0000 */
[----:B------:R-:W-:-:S12]  /*1530*/  UIADD3 UR4, -UR4, UR7, URZ ;  /* 0x0000000704047290 */ /* 0x000fd8000fffe13f */
.L_x_1219:
[----:B------:R-:W-:Y:S01]  /*1540*/  ULDC UR7, c[0x0][0x448] ;  /* 0x0001120000077ab9 */ /* 0x000fe20000000800 */
[----:B------:R-:W-:Y:S02]  /*1550*/  USHF.L.U32 UR60, UR6, 0x7, URZ ;  /* 0x00000007063c7899 */ /* 0x000fe4000800063f */
[----:B------:R-:W-:Y:S02]  /*1560*/  UISETP.NE.AND UP0, UPT, UR7, 0x1, UPT ;  /* 0x000000010700788c */ /* 0x000fe4000bf05270 */
[----:B------:R-:W-:Y:S02]  /*1570*/  UIADD3 UR10, UR60, 0x7f, URZ ;  /* 0x0000007f3c0a7890 */ /* 0x000fe4000fffe03f */
[----:B------:R-:W-:Y:S01]  /*1580*/  UIADD3 UR42, UR4, -UR42, URZ ;  /* 0x8000002a042a7290 */ /* 0x000fe2000fffe03f */
[----:B------:R-:W-:Y:S01]  /*1590*/  ULDC.64 UR6, c[0x0][0x9e0] ;  /* 0x0002780000067ab9 */ /* 0x000fe20000000a00 */
[----:B------:R-:W-:-:S05]  /*15a0*/  UP2UR UR4, UPR, URZ, 0x1 ;  /* 0x000000013f047883 */ /* 0x000fca0008000000 */
[----:B------:R-:W-:Y:S01]  /*15b0*/  @UP0 ULDC UR8, c[0x0][0x44c] ;  /* 0x0001130000080ab9 */ /* 0x000fe20000000800 */
[----:B------:R-:W-:Y:S01]  /*15c0*/  @UP0 ULDC UR11, c[0x0][0x450] ;  /* 0x00011400000b0ab9 */ /* 0x000fe20000000800 */
[----:B------:R-:W-:Y:S01]  /*15d0*/  UIMAD.WIDE.U32 UR8, UR10, UR8, URZ ;  /* 0x000000080a0872a5 */ /* 0x000fe2000f8e003f */
[----:B------:R-:W-:Y:S01]  /*15e0*/  IMAD.U32 R22, RZ, RZ, UR4 ;  /* 0x00000004ff167e24 */ /* 0x000fe2000f8e00ff */
[----:B------:R-:W-:Y:S02]  /*15f0*/  UIADD3 UR4, UR42, 0x1, -UR41 ;  /* 0x000000012a047890 */ /* 0x000fe4000fffe829 */
[----:B------:R-:W-:Y:S02]  /*1600*/  @UP0 USHF.R.U32.HI UR10, URZ, UR11, UR9 ;  /* 0x0000000b3f0a0299 */ /* 0x000fe40008011609 */
[----:B------:R-:W-:Y:S02]  /*1610*/  UISETP.GE.AND UP0, UPT, UR7, 0x1, UPT ;  /* 0x000000010700788c */ /* 0x000fe4000bf06270 */
[----:B------:R-:W-:-:S02]  /*1620*/  UIADD3 UR10, UR4, UR10, URZ ;  /* 0x0000000a040a7290 */ /* 0x000fc4000fffe03f */
[----:B------:R-:W-:Y:S02]  /*1630*/  UP2UR UR43, UPR, URZ, 0x1 ;  /* 0x000000013f2b7883 */ /* 0x000fe40008000000 */
[----:B------:R-:W-:Y:S01]  /*1640*/  PLOP3.LUT P0, PT, PT, PT, UP0, 0x40, 0x0 ;  /* 0x000000000000781c */ /* 0x000fe20003f0e808 */
[----:B------:R-:W-:-:S12]  /*1650*/  UIADD3 UR6, UR10, UR6, URZ ;  /* 0x000000060a067290 */ /* 0x000fd8000fffe03f */
[----:B------:R-:W-:Y:S05]  /*1660*/  @P0 BRA `(.L_x_1220) ;  /* 0x0000000000440947 */ /* 0x000fea0003800000 */
        /* <DEDUP_REMOVED lines=10> */
.L_x_1221:
[----:B------:R-:W-:-:S11]  /*1710*/  UISETP.NE.AND UP0, UPT, UR7, 0x1, UPT ;  /* 0x000000010700788c */ /* 0x000fd6000bf05270 */
[----:B------:R-:W-:Y:S02]  /*1720*/  @UP0 ULDC.64 UR10, c[0x0][0x9e8] ;  /* 0x00027a00000a0ab9 */ /* 0x000fe40000000a00 */
[----:B------:R-:W-:-:S04]  /*1730*/  UIMAD.WIDE.U32 UR8, UR4, UR10, URZ ;  /* 0x0000000a040872a5 */ /* 0x000fc8000f8e003f */
[----:B------:R-:W-:-:S12]  /*1740*/  @UP0 USHF.R.U32.HI UR4, URZ, UR11, UR9 ;  /* 0x0000000b3f040299 */ /* 0x000fd80008011609 */
.L_x_1222:
[----:B------:R-:W-:-:S04]  /*1750*/  UIMAD UR4, UR4, UR7, UR7 ;  /* 0x00000007040472a4 */ /* 0x000fc8000f8e0207 */
[----:B------:R-:W-:-:S04]  /*1760*/  UISETP.LT.AND UP0, UPT, UR6, UR4, UPT ;  /* 0x000000040600728c */ /* 0x000fc8000bf01270 */
[----:B------:R-:W-:-:S12]  /*1770*/  USEL UR6, UR6, UR4, UP0 ;  /* 0x0000000406067287 */ /* 0x000fd80008000000 */
.L_x_1220:
[----:B------:R-:W-:Y:S01]  /*1780*/  R2UR UR4, R22 ;  /* 0x00000000160472ca */ /* 0x000fe200000e0000 */
[----:B------:R-:W-:Y:S02]  /*1790*/  UIADD3 UR10, UR6, 0x3f, URZ ;  /* 0x0000003f060a7890 */ /* 0x000fe4000fffe03f */
[----:B------:R-:W-:Y:S02]  /*17a0*/  UISETP.GE.AND UP1, UPT, UR7, 0x1, UPT ;  /* 0x000000010700788c */ /* 0x000fe4000bf26270 */
[----:B------:R-:W-:Y:S01]  /*17b0*/  USHF.R.S32.HI UR11, URZ, 0x1f, UR10 ;  /* 0x0000001f3f0b7899 */ /* 0x000fe2000801140a */
[----:B------:R-:W-:Y:S01]  /*17c0*/  UMOV UR12, UR60 ;  /* 0x0000003c000c7c82 */ /* 0x000fe20008000000 */
[----:B------:R-:W-:Y:S02]  /*17d0*/  UIADD3 UR48, UR42, -UR41, URZ ;  /* 0x800000292a307290 */ /* 0x000fe4000fffe03f */
[----:B------:R-:W-:Y:S01]  /*17e0*/  PLOP3.LUT P0, PT, PT, PT, UP1, 0x40, 0x0 ;  /* 0x000000000000781c */ /* 0x000fe20003f0e818 */
[----:B------:R-:W-:-:S03]  /*17f0*/  ULEA.HI UR11, UR11, UR10, URZ, 0x6 ;  /* 0x0000000a0b0b7291 */ /* 0x000fc6000f8f303f */
[----:B------:R-:W-:Y:S02]  /*1800*/  UISETP.NE.AND UP0, UPT, UR4, URZ, UPT ;  /* 0x0000003f0400728c */ /* 0x000fe4000bf05270 */
[----:B------:R-:W-:Y:S02]  /*1810*/  UIADD3 UR4, UR42, 0x3f, URZ ;  /* 0x0000003f2a047890 */ /* 0x000fe4000fffe03f */
[----:B------:R-:W-:Y:S02]  /*1820*/  USHF.R.S32.HI UR11, URZ, 0x6, UR11 ;  /* 0x000000063f0b7899 */ /* 0x000fe4000801140b */
[----:B------:R-:W-:Y:S01]  /*1830*/  USHF.R.S32.HI UR6, URZ, 0x1f, UR4 ;  /* 0x0000001f3f067899 */ /* 0x000fe20008011404 */
[----:B------:R-:W-:-:S03]  /*1840*/  ULDC UR10, c[0x0][0x9dc] ;  /* 0x00027700000a7ab9 */ /* 0x000fc60000000800 */
[----:B------:R-:W-:Y:S01]  /*1850*/  ULEA.HI UR6, UR6, UR4, URZ, 0x6 ;  /* 0x0000000406067291 */ /* 0x000fe2000f8f303f */
[----:B------:R-:W-:Y:S01]  /*1860*/  @UP0 ULDC UR8, c[0x0][0x44c] ;  /* 0x0001130000080ab9 */ /* 0x000fe20000000800 */
[----:B------:R-:W-:Y:S01]  /*1870*/  @UP0 ULDC UR13, c[0x0][0x450] ;  /* 0x00011400000d0ab9 */ /* 0x000fe20000000800 */
[----:B------:R-:W-:Y:S02]  /*1880*/  UIMAD.WIDE.U32 UR8, UR60, UR8, URZ ;  /* 0x000000083c0872a5 */ /* 0x000fe4000f8e003f */
[----:B------:R-:W-:Y:S02]  /*1890*/  USHF.R.S32.HI UR6, URZ, 0x6, UR6 ;  /* 0x000000063f067899 */ /* 0x000fe40008011406 */
[----:B------:R-:W-:Y:S02]  /*18a0*/  @UP0 USHF.R.U32.HI UR12, URZ, UR13, UR9 ;  /* 0x0000000d3f0c0299 */ /* 0x000fe40008011609 */
[----:B------:R-:W-:Y:S02]  /*18b0*/  UISETP.LT.AND UP0, UPT, UR6, UR11, UPT ;  /* 0x0000000b0600728c */ /* 0x000fe4000bf01270 */
[----:B------:R-:W-:-:S02]  /*18c0*/  UIADD3 UR4, UR48, UR12, URZ ;  /* 0x0000000c30047290 */ /* 0x000fc4000fffe03f */
[----:B------:R-:W-:Y:S02]  /*18d0*/  USEL UR6, UR6, UR11, UP0 ;  /* 0x0000000b06067287 */ /* 0x000fe40008000000 */
[----:B------:R-:W-:Y:S01]  /*18e0*/  UIADD3 UR10, UR4, -UR10, URZ ;  /* 0x8000000a040a7290 */ /* 0x000fe2000fffe03f */
[----:B------:R-:W-:Y:S11]  /*18f0*/  @P0 BRA `(.L_x_1223) ;  /* 0x0000000000440947 */ /* 0x000ff60003800000 */
        /* <DEDUP_REMOVED lines=10> */
.L_x_1224:
[----:B------:R-:W-:-:S11]  /*19a0*/  UISETP.NE.AND UP0, UPT, UR7, 0x1, UPT ;  /* 0x000000010700788c */ /* 0x000fd6000bf05270 */
[----:B------:R-:W-:Y:S02]  /*19b0*/  @UP0 ULDC.64 UR12, c[0x0][0x9e8] ;  /* 0x00027a00000c0ab9 */ /* 0x000fe40000000a00 */
[----:B------:R-:W-:-:S04]  /*19c0*/  UIMAD.WIDE.U32 UR8, UR4, UR12, URZ ;  /* 0x0000000c040872a5 */ /* 0x000fc8000f8e003f */
[----:B------:R-:W-:-:S12]  /*19d0*/  @UP0 USHF.R.U32.HI UR4, URZ, UR13, UR9 ;  /* 0x0000000d3f040299 */ /* 0x000fd80008011609 */
.L_x_1225:
[----:B------:R-:W-:-:S04]  /*19e0*/  UIMAD UR4, UR4, UR7, URZ ;  /* 0x00000007040472a4 */ /* 0x000fc8000f8e023f */
[----:B------:R-:W-:-:S04]  /*19f0*/  UISETP.LT.AND UP0, UPT, UR10, UR4, UPT ;  /* 0x000000040a00728c */ /* 0x000fc8000bf01270 */
[----:B------:R-:W-:-:S12]  /*1a00*/  USEL UR10, UR10, UR4, !UP0 ;  /* 0x000000040a0a7287 */ /* 0x000fd8000c000000 */
.L_x_1223:
[----:B------:R-:W-:-:S04]  /*1a10*/  USHF.R.S32.HI UR4, URZ, 0x1f, UR10 ;  /* 0x0000001f3f047899 */ /* 0x000fc8000801140a */
[----:B------:R-:W-:-:S04]  /*1a20*/  ULEA.HI UR4, UR4, UR10, URZ, 0x6 ;  /* 0x0000000a04047291 */ /* 0x000fc8000f8f303f */
[----:B------:R-:W-:Y:S02]  /*1a30*/  USHF.R.S32.HI UR7, URZ, 0x6, UR4 ;  /* 0x000000063f077899 */ /* 0x000fe40008011404 */
[----:B------:R-:W-:Y:S02]  /*1a40*/  ULOP3.LUT UR4, UR5, 0xff000000, URZ, 0xc0, !UPT ;  /* 0xff00000005047892 */ /* 0x000fe4000f8ec03f */
[----:B------:R-:W-:Y:S02]  /*1a50*/  UISETP.LT.AND UP0, UPT, URZ, UR7, UPT ;  /* 0x000000073f00728c */ /* 0x000fe4000bf01270 */
[----:B------:R-:W-:Y:S02]  /*1a60*/  ULOP3.LUT UR5, UR5, 0xff0000, URZ, 0xc0, !UPT ;  /* 0x00ff000005057892 */ /* 0x000fe4000f8ec03f */
[----:B------:R-:W-:Y:S02]  /*1a70*/  USEL UR10, URZ, UR7, !UP0 ;  /* 0x000000073f0a7287 */ /* 0x000fe4000c000000 */
[----:B------:R-:W-:-:S02]  /*1a80*/  USHF.R.U32.HI UR4, URZ, 0x8, UR4 ;  /* 0x000000083f047899 */ /* 0x000fc40008011604 */
[----:B------:R-:W-:Y:S02]  /*1a90*/  UISETP.GT.AND UP0, UPT, UR6, UR10, UPT ;  /* 0x0000000a0600728c */ /* 0x000fe4000bf04270 */
[----:B------:R-:W-:-:S03]  /*1aa0*/  ULEA.HI UR5, UR5, UR4, URZ, 0x10 ;  /* 0x0000000405057291 */ /* 0x000fc6000f8f803f */
[----:B------:R-:W-:Y:S01]  /*1ab0*/  UMOV UR4, URZ ;  /* 0x0000003f00047c82 */ /* 0x000fe20008000000 */
[----:B------:R-:W-:Y:S01]  /*1ac0*/  PLOP3.LUT P0, PT, PT, PT, UP0, 0x80, 0x0 ;  /* 0x000000000000781c */ /* 0x000fe20003f0f008 */
[----:B------:R-:W-:Y:S02]  /*1ad0*/  ULOP3.LUT UR7, UR5, 0xff, URZ, 0xc0, !UPT ;  /* 0x000000ff05077892 */ /* 0x000fe4000f8ec03f */
[----:B------:R-:W-:-:S04]  /*1ae0*/  USHF.R.U32.HI UR5, URZ, 0x10, UR5 ;  /* 0x000000103f057899 */ /* 0x000fc80008011605 */
[----:B------:R-:W-:Y:S02]  /*1af0*/  IMAD.U32 R204, RZ, RZ, UR7 ;  /* 0x00000007ffcc7e24 */ /* 0x000fe4000f8e00ff */
[----:B------:R-:W-:-:S04]  /*1b00*/  IMAD.U32 R202, RZ, RZ, UR5 ;  /* 0x00000005ffca7e24 */ /* 0x000fc8000f8e00ff */
[----:B------:R-:W-:Y:S05]  /*1b10*/  @!P0 BRA `(.L_x_1226) ;  /* 0x0000000000988947 */ /* 0x000fea0003800000 */
[----:B------:R-:W-:Y:S01]  /*1b20*/  R2UR UR5, R202 ;  /* 0x00000000ca0572ca */ /* 0x000fe200000e0000 */
[----:B------:R-:W-:-:S12]  /*1b30*/  ULDC UR4, c[0x0][0x9f0] ;  /* 0x00027c0000047ab9 */ /* 0x000fd80000000800 */
[----:B------:R-:W-:-:S04]  /*1b40*/  UISETP.NE.AND UP0, UPT, UR5, URZ, UPT ;  /* 0x0000003f0500728c */ /* 0x000fc8000bf05270 */
[----:B------:R-:W-:-:S04]  /*1b50*/  USEL UR11, UR5, UR4, UP0 ;  /* 0x00000004050b7287 */ /* 0x000fc80008000000 */
[----:B------:R-:W-:Y:S02]  /*1b60*/  UIADD3 UR4, UR11, -0x1, UR6 ;  /* 0xffffffff0b047890 */ /* 0x000fe4000fffe006 */
[----:B------:R-:W-:Y:S02]  /*1b70*/  IMAD.U32 R3, RZ, RZ, UR11 ;  /* 0x0000000bff037e24 */ /* 0x000fe4000f8e00ff */
[----:B------:R-:W-:-:S03]  /*1b80*/  UIADD3 UR7, -UR10, UR4, URZ ;  /* 0x000000040a077290 */ /* 0x000fc6000fffe13f */
[-C--:B0-----:R-:W-:Y:S01]  /*1b90*/  IABS R0, R3.reuse ;  /* 0x0000000300007213 */ /* 0x081fe20000000000 */
[----:B------:R-:W-:Y:S01]  /*1ba0*/  UMOV UR4, URZ ;  /* 0x0000003f00047c82 */ /* 0x000fe20008000000 */
[----:B------:R-:W-:Y:S01]  /*1bb0*/  IABS R5, R3 ;  /* 0x0000000300057213 */ /* 0x000fe20000000000 */
[----:B------:R-:W-:Y:S01]  /*1bc0*/  IMAD.U32 R4, RZ, RZ, UR7 ;  /* 0x00000007ff047e24 */ /* 0x000fe2000f8e00ff */
[----:B------:R-:W-:Y:S01]  /*1bd0*/  R2UR UR12, R0 ;  /* 0x00000000000c72ca */ /* 0x000fe200000e0000 */
[----:B------:R-:W-:-:S03]  /*1be0*/  ULOP3.LUT UR7, UR7, UR11, URZ, 0x3c, !UPT ;  /* 0x0000000b07077292 */ /* 0x000fc6000f8e3c3f */
[----:B------:R-:W-:-:S05]  /*1bf0*/  IABS R4, R4 ;  /* 0x0000000400047213 */ /* 0x000fca0000000000 */
[----:B------:R-:W-:-:S04]  /*1c00*/  IMAD.MOV.U32 R3, RZ, RZ, R4 ;  /* 0x000000ffff037224 */ /* 0x000fc800078e0004 */
[----:B------:R-:W0:Y:S01]  /*1c10*/  I2F.RP R0, UR12 ;  /* 0x0000000c00007d06 */ /* 0x000e220008209400 */
[----:B------:R-:W-:-:S07]  /*1c20*/  R2UR UR9, R3 ;  /* 0x00000000030972ca */ /* 0x000fce00000e0000 */
[----:B0-----:R-:W0:Y:S02]  /*1c30*/  MUFU.RCP R0, R0 ;  /* 0x0000000000007308 */ /* 0x001e240000001000 */
[----:B0-----:R-:W-:Y:S02]  /*1c40*/  VIADD R2, R0, 0xffffffe ;  /* 0x0ffffffe00027836 */ /* 0x001fe40000000000 */
        /* <DEDUP_REMOVED lines=19> */
.L_x_1226:
[----:B------:R-:W-:Y:S01]  /*1d80*/  R2UR UR5, R204 ;  /* 0x00000000cc0572ca */ /* 0x000fe200000e0000 */
[----:B------:R-:W-:Y:S01]  /*1d90*/  IMAD.U32 R152, RZ, RZ, UR6 ;  /* 0x00000006ff987e24 */ /* 0x000fe2000f8e00ff */
[----:B------:R-:W-:Y:S01]  /*1da0*/  PLOP3.LUT P0, PT, PT, PT, PT, 0x80, 0x0 ;  /* 0x000000000000781c */ /* 0x000fe20003f0f070 */
[----:B------:R-:W-:Y:S01]  /*1db0*/  IMAD.U32 R3, RZ, RZ, UR4 ;  /* 0x00000004ff037e24 */ /* 0x000fe2000f8e00ff */
[----:B------:R-:W-:Y:S01]  /*1dc0*/  CS2R R150, SRZ ;  /* 0x0000000000967805 */ /* 0x000fe2000001ff00 */
[----:B0-----:R-:W-:Y:S01]  /*1dd0*/  IMAD.MOV.U32 R0, RZ, RZ, RZ ;  /* 0x000000ffff007224 */ /* 0x001fe200078e00ff */
[----:B------:R-:W-:Y:S01]  /*1de0*/  CS2R R148, SRZ ;  /* 0x0000000000947805 */ /* 0x000fe2000001ff00 */
[----:B------:R-:W-:Y:S01]  /*1df0*/  IMAD.MOV.U32 R2, RZ, RZ, RZ ;  /* 0x000000ffff027224 */ /* 0x000fe200078e00ff */
[----:B------:R-:W-:Y:S02]  /*1e00*/  CS2R R146, SRZ ;  /* 0x0000000000927805 */ /* 0x000fe4000001ff00 */
[----:B------:R-:W-:-:S02]  /*1e10*/  CS2R R144, SRZ ;  /* 0x0000000000907805 */ /* 0x000fc4000001ff00 */
[----:B------:R-:W-:Y:S02]  /*1e20*/  CS2R R142, SRZ ;  /* 0x00000000008e7805 */ /* 0x000fe4000001ff00 */
[----:B------:R-:W-:Y:S02]  /*1e30*/  CS2R R140, SRZ ;  /* 0x00000000008c7805 */ /* 0x000fe4000001ff00 */
[----:B------:R-:W-:Y:S01]  /*1e40*/  CS2R R138, SRZ ;  /* 0x00000000008a7805 */ /* 0x000fe2000001ff00 */
[----:B------:R-:W-:Y:S01]  /*1e50*/  UIMAD UR5, UR5, UR4, UR10 ;  /* 0x00000004050572a4 */ /* 0x000fe2000f8e020a */
[----:B------:R-:W-:Y:S02]  /*1e60*/  CS2R R136, SRZ ;  /* 0x0000000000887805 */ /* 0x000fe4000001ff00 */
[----:B------:R-:W-:Y:S02]  /*1e70*/  CS2R R134, SRZ ;  /* 0x0000000000867805 */ /* 0x000fe4000001ff00 */
[----:B------:R-:W-:-:S02]  /*1e80*/  CS2R R132, SRZ ;  /* 0x0000000000847805 */ /* 0x000fc4000001ff00 */
[----:B------:R-:W-:Y:S02]  /*1e90*/  CS2R R130, SRZ ;  /* 0x0000000000827805 */ /* 0x000fe4000001ff00 */
[----:B------:R-:W-:Y:S02]  /*1ea0*/  CS2R R128, SRZ ;  /* 0x0000000000807805 */ /* 0x000fe4000001ff00 */
[----:B------:R-:W-:Y:S01]  /*1eb0*/  VIADDMNMX R152, R3, UR5, R152, PT ;  /* 0x0000000503987c46 */ /* 0x000fe2000b800198 */
[----:B------:R-:W-:Y:S01]  /*1ec0*/  IMAD.U32 R200, RZ, RZ, UR5 ;  /* 0x00000005ffc87e24 */ /* 0x000fe2000f8e00ff */
[----:B------:R-:W-:Y:S02]  /*1ed0*/  CS2R R126, SRZ ;  /* 0x00000000007e7805 */ /* 0x000fe4000001ff00 */
[----:B------:R-:W-:Y:S02]  /*1ee0*/  CS2R R124, SRZ ;  /* 0x00000000007c7805 */ /* 0x000fe4000001ff00 */
[----:B------:R-:W-:-:S02]  /*1ef0*/  ISETP.GT.AND P1, PT, R152, UR5, PT ;  /* 0x0000000598007c0c */ /* 0x000fc4000bf24270 */
        /* <DEDUP_REMOVED lines=87> */
.L_x_1228:
[----:B------:R-:W2:Y:S04]  /*2470*/  LDL R18, [R1+0x14] ;  /* 0x0000140001127983 */ /* 0x000ea80000100800 */
[----:B------:R-:W3:Y:S01]  /*2480*/  LDL R2, [R1+0x2c] ;  /* 0x00002c0001027983 */ /* 0x000ee20000100800 */
        /* <DEDUP_REMOVED lines=9> */
[----:B------:R-:W0:Y:S02]  /*2520*/  SYNCS.PHASECHK.TRANS64.TRYWAIT P1, [UR40+0x30800], R0 ;  /* 0x03080000ff0075a7 */ /* 0x000e240008020168 */
[----:B0-----:R-:W-:Y:S05]  /*2530*/  @!P1 BRA `(.L_x_1229) ;  /* 0x00000160004c9947 */ /* 0x001fea0003800000 */
.L_x_1425:
[----:B------:R-:W-:Y:S05]  /*2540*/  @!P0 BRA `(.L_x_1230) ;  /* 0x0000000000048947 */ /* 0x000fea0003800000 */
[----:B------:R-:W-:Y:S01]  /*2550*/  BPT.TRAP 0x1 ;  /* 0x000000040000795c */ /* 0x000fe20000300000 */
.L_x_1230:
[----:B0-----:R-:W-:Y:S02]  /*2560*/  IMAD.U32 R3, RZ, RZ, UR39 ;  /* 0x00000027ff037e24 */ /* 0x001fe4000f8e00ff */
[----:B------:R-:W-:-:S03]  /*2570*/  IMAD.U32 R0, RZ, RZ, UR38 ;  /* 0x00000026ff007e24 */ /* 0x000fc6000f8e00ff */
[----:B------:R-:W-:Y:S02]  /*2580*/  LEA R3, R3, UR40, 0x3 ;  /* 0x0000002803037c11 */ /* 0x000fe4000f8e18ff */
[----:B------:R-:W-:-:S04]  /*2590*/  SHF.L.U32 R0, R0, 0x1f, RZ ;  /* 0x0000001f00007819 */ /* 0x000fc800000006ff */
[----:B------:R0:W1:Y:S01]  /*25a0*/  SYNCS.PHASECHK.TRANS64.TRYWAIT P1, [R3+URZ+0x30830], R0 ;  /* 0x03083000030075a7 */ /* 0x000062000802017f */
[----:B------:R-:W-:Y:S05]  /*25b0*/  @!P0 BRA `(.L_x_1231) ;  /* 0x0000000000048947 */ /* 0x000fea0003800000 */
[----:B------:R-:W-:Y:S01]  /*25c0*/  BPT.TRAP 0x1 ;  /* 0x000000040000795c */ /* 0x000fe20000300000 */
.L_x_1231:
[----:B-1----:R-:W-:Y:S05]  /*25d0*/  @P1 BRA `(.L_x_1232) ;  /* 0x0000000000081947 */ /* 0x002fea0003800000 */
[----:B------:R-:W1:Y:S02]  /*25e0*/  SYNCS.PHASECHK.TRANS64.TRYWAIT P1, [R3+URZ+0x30830], R0 ;  /* 0x03083000030075a7 */ /* 0x000e64000802017f */
[----:B-1----:R-:W-:Y:S05]  /*25f0*/  @!P1 BRA `(.L_x_1233) ;  /* 0x0000016000349947 */ /* 0x002fea0003800000 */
.L_x_1232:
[----:B------:R-:W-:Y:S05]  /*2600*/  WARPSYNC.ALL ;  /* 0x0000000000007948 */ /* 0x000fea0003800000 */
[----:B------:R-:W-:Y:S01]  /*2610*/  UIADD3 UR4, UR40, 0x20400, URZ ;  /* 0x0002040028047890 */ /* 0x000fe2000fffe03f */
[----:B------:R-:W-:Y:S01]  /*2620*/  WARPGROUP.ARRIVE ;  /* 0x00000000000079c5 */ /* 0x000fe20000000000 */
[----:B------:R-:W-:Y:S01]  /*2630*/  UMOV UR9, 0x40000040 ;  /* 0x4000004000097882 */ /* 0x000fe20000000000 */
[----:B------:R-:W-:Y:S01]  /*2640*/  UMOV UR11, 0x40000040 ;  /* 0x40000040000b7882 */ /* 0x000fe20000000000 */
[----:B------:R-:W-:Y:S01]  /*2650*/  USHF.R.U32.HI UR4, URZ, 0x4, UR4 ;  /* 0x000000043f047899 */ /* 0x000fe20008011604 */
[----:B------:R-:W-:Y:S01]  /*2660*/  IMAD.U32 R19, RZ, RZ, UR9 ;  /* 0x00000009ff137e24 */ /* 0x000fe2000f8e00ff */
[----:B------:R-:W-:Y:S01]  /*2670*/  UMOV UR57, 0x40000040 ;  /* 0x4000004000397882 */ /* 0x000fe20000000000 */
[----:B------:R-:W-:Y:S01]  /*2680*/  UMOV UR59, 0x40000040 ;  /* 0x40000040003b7882 */ /* 0x000fe20000000000 */
[----:B------:R-:W-:Y:S01]  /*2690*/  ULOP3.LUT UR4, UR4, 0x3fff, URZ, 0xc0, !UPT ;  /* 0x00003fff04047892 */ /* 0x000fe2000f8ec03f */
[----:B------:R-:W-:Y:S01]  /*26a0*/  UMOV UR13, 0x40000040 ;  /* 0x40000040000d7882 */ /* 0x000fe20000000000 */
[----:B------:R-:W-:-:S02]  /*26b0*/  UMOV UR15, 0x40000040 ;  /* 0x40000040000f7882 */ /* 0x000fc40000000000 */
[----:B------:R-:W-:Y:S02]  /*26c0*/  ULOP3.LUT UR61, UR4, 0x10000, URZ, 0xfc, !UPT ;  /* 0x00010000043d7892 */ /* 0x000fe4000f8efc3f */
[----:B------:R-:W-:Y:S02]  /*26d0*/  ULOP3.LUT UR4, UR44, 0x10000, URZ, 0xfc, !UPT ;  /* 0x000100002c047892 */ /* 0x000fe4000f8efc3f */
[----:B------:R-:W-:Y:S02]  /*26e0*/  ULEA UR5, UR39, UR61, 0xb ;  /* 0x0000003d27057291 */ /* 0x000fe4000f8e583f */
[----:B------:R-:W-:Y:S02]  /*26f0*/  UIADD3 UR6, UR4, 0x2, URZ ;  /* 0x0000000204067890 */ /* 0x000fe4000fffe03f */
[----:B------:R-:W-:Y:S01]  /*2700*/  UIADD3 UR7, UR5, 0x2, URZ ;  /* 0x0000000205077890 */ /* 0x000fe2000fffe03f */
[----:B------:R-:W-:Y:S02]  /*2710*/  UMOV UR8, UR4 ;  /* 0x0000000400087c82 */ /* 0x000fe40008000000 */
[----:B------:R-:W-:Y:S01]  /*2720*/  UMOV UR10, UR5 ;  /* 0x00000005000a7c82 */ /* 0x000fe20008000000 */
[----:B------:R-:W-:Y:S01]  /*2730*/  IMAD.U32 R18, RZ, RZ, UR8 ;  /* 0x00000008ff127e24 */ /* 0x000fe2000f8e00ff */
[----:B------:R-:W-:Y:S01]  /*2740*/  HGMMA.64x64x16.F32.BF16 R24, gdesc[UR8], RZ, !UPT, gsb0 ;  /* 0x00e00000081879f0 */ /* 0x000fe2000c0018ff */
[----:B------:R-:W-:Y:S01]  /*2750*/  UMOV UR8, UR6 ;  /* 0x0000000600087c82 */ /* 0x000fe20008000000 */
[----:B------:R-:W-:Y:S01]  /*2760*/  UMOV UR9, 0x40000040 ;  /* 0x4000004000097882 */ /* 0x000fe20000000000 */
[----:B------:R-:W-:Y:S01]  /*2770*/  UMOV UR10, UR7 ;  /* 0x00000007000a7c82 */ /* 0x000fe20008000000 */
[----:B------:R-:W-:Y:S01]  /*2780*/  UMOV UR11, 0x40000040 ;  /* 0x40000040000b7882 */ /* 0x000fe20000000000 */
[----:B------:R-:W-:Y:S01]  /*2790*/  UIADD3 UR6, UR4, 0x4, URZ ;  /* 0x0000000404067890 */ /* 0x000fe2000fffe03f */
[----:B------:R-:W-:Y:S01]  /*27a0*/  IMAD.U32 R14, RZ, RZ, UR8 ;  /* 0x00000008ff0e7e24 */ /* 0x000fe2000f8e00ff */
[----:B------:R-:W-:Y:S01]  /*27b0*/  UIADD3 UR7, UR5, 0x4, URZ ;  /* 0x0000000405077890 */ /* 0x000fe2000fffe03f */
[----:B------:R-:W-:Y:S01]  /*27c0*/  IMAD.U32 R15, RZ, RZ, UR9 ;  /* 0x00000009ff0f7e24 */ /* 0x000fe2000f8e00ff */
[----:B------:R-:W-:-:S02]  /*27d0*/  UIADD3 UR56, UR4, 0x404, URZ ;  /* 0x0000040404387890 */ /* 0x000fc4000fffe03f */
[----:B------:R-:W-:Y:S02]  /*27e0*/  UIADD3 UR58, UR5, 0x204, URZ ;  /* 0x00000204053a7890 */ /* 0x000fe4000fffe03f */
[----:B------:R-:W-:Y:S02]  /*27f0*/  UIADD3 UR12, UR4, 0x800, URZ ;  /* 0x00000800040c7890 */ /* 0x000fe4000fffe03f */
[----:B------:R-:W-:Y:S02]  /*2800*/  UIADD3 UR14, UR5, 0x400, URZ ;  /* 0x00000400050e7890 */ /* 0x000fe4000fffe03f */
[----:B------:R-:W-:Y:S02]  /*2810*/  UIADD3 UR16, UR4, 0x802, URZ ;  /* 0x0000080204107890 */ /* 0x000fe4000fffe03f */
[----:B------:R-:W-:Y:S01]  /*2820*/  UIADD3 UR18, UR5, 0x402, URZ ;  /* 0x0000040205127890 */ /* 0x000fe2000fffe03f */
[----:B------:R-:W-:Y:S01]  /*2830*/  UMOV UR17, 0x40000040 ;  /* 0x4000004000117882 */ /* 0x000fe20000000000 */
[----:B------:R-:W-:Y:S01]  /*2840*/  UMOV UR19, 0x40000040 ;  /* 0x4000004000137882 */ /* 0x000fe20000000000 */
[----:B------:R-:W-:-:S02]  /*2850*/  UIADD3 UR20, UR4, 0x804, URZ ;  /* 0x0000080404147890 */ /* 0x000fc4000fffe03f */
[----:B------:R-:W-:Y:S01]  /*2860*/  UIADD3 UR22, UR5, 0x404, URZ ;  /* 0x0000040405167890 */ /* 0x000fe2000fffe03f */
[----:B------:R-:W-:Y:S01]  /*2870*/  UMOV UR21, 0x40000040 ;  /* 0x4000004000157882 */ /* 0x000fe20000000000 */
[----:B------:R-:W-:Y:S01]  /*2880*/  UMOV UR23, 0x40000040 ;  /* 0x4000004000177882 */ /* 0x000fe20000000000 */
[----:B------:R-:W-:Y:S02]  /*2890*/  UIADD3 UR24, UR4, 0x806, URZ ;  /* 0x0000080604187890 */ /* 0x000fe4000fffe03f */
[----:B------:R-:W-:Y:S01]  /*28a0*/  UIADD3 UR26, UR5, 0x406, URZ ;  /* 0x00000406051a7890 */ /* 0x000fe2000fffe03f */
[----:B------:R-:W-:Y:S01]  /*28b0*/  UMOV UR25, 0x40000040 ;  /* 0x4000004000197882 */ /* 0x000fe20000000000 */
[----:B------:R-:W-:Y:S01]  /*28c0*/  UMOV UR27, 0x40000040 ;  /* 0x40000040001b7882 */ /* 0x000fe20000000000 */
        /* <DEDUP_REMOVED lines=16> */
[----:B------:R-:W-:-:S02]  /*29d0*/  WARPGROUP.DEPBAR.LE gsb0, 0x0 ;  /* 0x00008000000079c5 */ /* 0x000fc40000010000 */
[----:B------:R-:W-:-:S06]  /*29e0*/  WARPGROUP.ARRIVE ;  /* 0x00000000000079c5 */ /* 0x000fcc0000000000 */
[----:B------:R-:W-:Y:S01]  /*29f0*/  HGMMA.64x64x16.F32.BF16 R24, gdesc[UR8], R24, gsb0 ;  /* 0x00e00000081879f0 */ /* 0x000fe20008001818 */
        /* <DEDUP_REMOVED lines=8> */
[----:B------:R-:W-:Y:S02]  /*2a80*/  WARPGROUP.DEPBAR.LE gsb0, 0x0 ;  /* 0x00008000000079c5 */ /* 0x000fe40000010000 */
        /* <DEDUP_REMOVED lines=28> */
[----:B------:R-:W-:Y:S02]  /*2c50*/  IMAD.U32 R6, RZ, RZ, UR8 ;  /* 0x00000008ff067e24 */ /* 0x000fe4000f8e00ff */
[----:B------:R-:W-:Y:S01]  /*2c60*/  IMAD.U32 R7, RZ, RZ, UR9 ;  /* 0x00000009ff077e24 */ /* 0x000fe2000f8e00ff */
[----:B------:R-:W-:Y:S02]  /*2c70*/  WARPGROUP.DEPBAR.LE gsb0, 0x0 ;  /* 0x00008000000079c5 */ /* 0x000fe40000010000 */
[----:B------:R-:W-:-:S06]  /*2c80*/  WARPGROUP.ARRIVE ;  /* 0x00000000000079c5 */ /* 0x000fcc0000000000 */
[----:B------:R-:W-:Y:S01]  /*2c90*/  HGMMA.64x64x16.F32.BF16 R24, gdesc[UR8], R24, gsb0 ;  /* 0x00e00000081879f0 */ /* 0x000fe20008001818 */
[----:B------:R-:W-:Y:S02]  /*2ca0*/  UIADD3 UR8, UR4, 0x406, URZ ;  /* 0x0000040604087890 */ /* 0x000fe4000fffe03f */
[----:B------:R-:W-:Y:S01]  /*2cb0*/  UIADD3 UR10, UR5, 0x206, URZ ;  /* 0x00000206050a7890 */ /* 0x000fe2000fffe03f */
[----:B------:R-:W-:Y:S01]  /*2cc0*/  UMOV UR9, 0x40000040 ;  /* 0x4000004000097882 */ /* 0x000fe20000000000 */
        /* <DEDUP_REMOVED lines=34> */
.L_x_1234:
[----:B------:R-:W-:Y:S01]  /*2ef0*/  R2UR UR4, R22 ;  /* 0x00000000160472ca */ /* 0x000fe200000e0000 */
[----:B------:R-:W2:Y:S01]  /*2f00*/  S2UR UR6, SR_CgaCtaId ;  /* 0x00000000000679c3 */ /* 0x000ea20000008800 */
[----:B01----:R-:W-:Y:S01]  /*2f10*/  VIADD R0, R23, UR60 ;  /* 0x0000003c17007c36 */ /* 0x003fe20008000000 */
[----:B------:R-:W-:Y:S01]  /*2f20*/  UISETP.NE.AND UP0, UPT, UR43, URZ, UPT ;  /* 0x0000003f2b00728c */ /* 0x000fe2000bf05270 */
[----:B------:R-:W-:Y:S01]  /*2f30*/  LEA R56, R152, 0xffffffc0, 0x6 ;  /* 0xffffffc098387811 */ /* 0x000fe200078e30ff */
[----:B------:R-:W-:-:S08]  /*2f40*/  ULDC UR7, c[0x0][0x9e0] ;  /* 0x0002780000077ab9 */ /* 0x000fd00000000800 */
[----:B------:R-:W-:Y:S01]  /*2f50*/  UISETP.NE.AND UP1, UPT, UR4, URZ, UPT ;  /* 0x0000003f0400728c */ /* 0x000fe2000bf25270 */
[----:B------:R-:W-:Y:S01]  /*2f60*/  R2UR UR4, R3 ;  /* 0x00000000030472ca */ /* 0x000fe200000e0000 */
[----:B------:R-:W-:-:S04]  /*2f70*/  IMAD.MOV.U32 R3, RZ, RZ, -0x40 ;  /* 0xffffffc0ff037424 */ /* 0x000fc800078e00ff */
[----:B------:R-:W-:Y:S01]  /*2f80*/  PLOP3.LUT P1, PT, PT, PT, UP1, 0x80, 0x0 ;  /* 0x000000000000781c */ /* 0x000fe20003f2f018 */
[----:B------:R-:W-:Y:S01]  /*2f90*/  IMAD R20, R152, R3, 0x40 ;  /* 0x0000004098147424 */ /* 0x000fe200078e0203 */
[----:B------:R-:W-:Y:S01]  /*2fa0*/  PLOP3.LUT P2, PT, PT, PT, UP1, 0x80, 0x0 ;  /* 0x000000000000781c */ /* 0x000fe20003f4f018 */
[----:B------:R-:W-:Y:S02]  /*2fb0*/  IMAD.U32 R3, RZ, RZ, UR41 ;  /* 0x00000029ff037e24 */ /* 0x000fe4000f8e00ff */
[----:B------:R-:W-:Y:S01]  /*2fc0*/  @UP1 ULDC UR5, c[0x0][0x44c] ;  /* 0x0001130000051ab9 */ /* 0x000fe20000000800 */
[----:B------:R-:W-:Y:S02]  /*2fd0*/  IADD3 R21, -R17, UR42, R20 ;  /* 0x0000002a11157c10 */ /* 0x000fe4000fffe114 */
[----:B------:R-:W-:-:S04]  /*2fe0*/  UIADD3 UR4, UR4, 0x30840, URZ ;  /* 0x0003084004047890 */ /* 0x000fc8000fffe03f */
[----:B--2---:R-:W-:Y:S01]  /*2ff0*/  UPRMT UR4, UR6, 0x654, UR4 ;  /* 0x0000065406047896 */ /* 0x004fe20008000004 */
[----:B------:R-:W-:Y:S01]  /*3000*/  @P1 IMAD.HI.U32 R2, R0, UR5, RZ ;  /* 0x0000000500021c27 */ /* 0x000fe2000f8e00ff */
[----:B------:R-:W-:Y:S01]  /*3010*/  @UP1 ULDC UR5, c[0x0][0x450] ;  /* 0x0001140000051ab9 */ /* 0x000fe20000000800 */
[----:B------:R-:W-:Y:S01]  /*3020*/  PLOP3.LUT P1, PT, PT, PT, UP0, 0x40, 0x0 ;  /* 0x000000000000781c */ /* 0x000fe20003f2e808 */
[----:B------:R-:W-:Y:S02]  /*3030*/  ULDC UR6, c[0x0][0x9dc] ;  /* 0x0002770000067ab9 */ /* 0x000fe40000000800 */
[----:B------:R-:W-:Y:S02]  /*3040*/  @P2 SHF.R.U32.HI R0, RZ, UR5, R2 ;  /* 0x00000005ff002c19 */ /* 0x000fe40008011602 */
[----:B------:R-:W-:Y:S01]  /*3050*/  IADD3 R2, -R17, 0x1, R20 ;  /* 0x0000000111027810 */ /* 0x000fe20007ffe114 */
[----:B------:R-:W-:Y:S01]  /*3060*/  SYNCS.ARRIVE.TRANS64.RED.A1T0 RZ, [UR4], RZ ;  /* 0x000000ffffff79a7 */ /* 0x000fe20008100404 */
[----:B------:R-:W-:Y:S01]  /*3070*/  ULOP3.LUT UR4, URZ, UR6, URZ, 0x33, !UPT ;  /* 0x000000063f047292 */ /* 0x000fe2000f8e333f */
[----:B------:R-:W0:Y:S01]  /*3080*/  SHFL.IDX PT, R4, R0, RZ, 0x1c1f ;  /* 0x001c1fff00047589 */ /* 0x000e2200000e0000 */
[----:B------:R-:W-:-:S05]  /*3090*/  IADD3 R2, -R3, UR42, R2 ;  /* 0x0000002a03027c10 */ /* 0x000fca000fffe102 */
[C---:B------:R-:W-:Y:S02]  /*30a0*/  VIADD R58, R2.reuse, UR7 ;  /* 0x00000007023a7c36 */ /* 0x040fe40008000000 */
[----:B------:R-:W-:-:S03]  /*30b0*/  VIADD R57, R2, UR4 ;  /* 0x0000000402397c36 */ /* 0x000fc60008000000 */
[----:B0-----:R-:W-:Y:S01]  /*30c0*/  VIADDMNMX R2, R4, R58, R21, PT ;  /* 0x0000003a04027246 */ /* 0x001fe20003800115 */
[----:B------:R-:W-:Y:S01]  /*30d0*/  IMAD.IADD R3, R57, 0x1, R4 ;  /* 0x0000000139037824 */ /* 0x000fe200078e0204 */
[----:B------:R-:W-:Y:S06]  /*30e0*/  @P1 BRA `(.L_x_1235) ;  /* 0x0000000000641947 */ /* 0x000fec0003800000 */
[----:B------:R-:W-:Y:S01]  /*30f0*/  IMAD.U32 R5, RZ, RZ, UR41 ;  /* 0x00000029ff057e24 */ /* 0x000fe2000f8e00ff */
[----:B------:R-:W-:Y:S04]  /*3100*/  BSSY B0, `(.L_x_1236) ;  /* 0x0000013000007945 */ /* 0x000fe80003800000 */
[----:B------:R-:W-:-:S04]  /*3110*/  IADD3 R5, -R5, UR42, R4 ;  /* 0x0000002a05057c10 */ /* 0x000fc8000fffe104 */
        /* <DEDUP_REMOVED lines=11> */
.L_x_1237:
[----:B------:R-:W-:Y:S02]  /*31d0*/  ULDC UR4, c[0x0][0x9e4] ;  /* 0x0002790000047ab9 */ /* 0x000fe40000000800 */
[----:B------:R-:W-:-:S05]  /*31e0*/  IMAD.U32 R59, RZ, RZ, UR4 ;  /* 0x00000004ff3b7e24 */ /* 0x000fca000f8e00ff */
[----:B------:R-:W-:-:S13]  /*31f0*/  ISETP.NE.AND P1, PT, R59, 0x1, PT ;  /* 0x000000013b00780c */ /* 0x000fda0003f25270 */
[----:B------:R-:W0:Y:S02]  /*3200*/  @P1 LDC.64 R60, c[0x0][0x9e8] ;  /* 0x00027a00ff3c1b82 */ /* 0x000e240000000a00 */
[----:B0-----:R-:W-:-:S05]  /*3210*/  @P1 IMAD.HI.U32 R4, R5, R60, RZ ;  /* 0x0000003c05041227 */ /* 0x001fca00078e00ff */
[----:B------:R-:W-:-:S07]  /*3220*/  @P1 SHF.R.U32.HI R5, RZ, R61, R4 ;  /* 0x0000003dff051219 */ /* 0x000fce0000011604 */
.L_x_1238:
[----:B------:R-:W-:Y:S05]  /*3230*/  BSYNC B0 ;  /* 0x0000000000007941 */ /* 0x000fea0003800000 */
.L_x_1236:
[----:B------:R-:W-:-:S04]  /*3240*/  IMAD R4, R5, R59, -R56 ;  /* 0x0000003b05047224 */ /* 0x000fc800078e0a38 */
[----:B------:R-:W-:-:S05]  /*3250*/  IMAD.IADD R4, R4, 0x1, -R17 ;  /* 0x0000000104047824 */ /* 0x000fca00078e0a11 */
[----:B------:R-:W-:Y:S02]  /*3260*/  VIADDMNMX R2, R4, R59, R2, PT ;  /* 0x0000003b04027246 */ /* 0x000fe40003800102 */
[----:B------:R-:W-:-:S07]  /*3270*/  VIMNMX R3, R3, R4, !PT ;  /* 0x0000000403037248 */ /* 0x000fce0007fe0100 */
.L_x_1235:
[C---:B------:R-:W-:Y:S01]  /*3280*/  ISETP.GE.AND P2, PT, R20.reuse, 0x9, PT ;  /* 0x000000091400780c */ /* 0x040fe20003f46270 */
[----:B------:R-:W0:Y:S01]  /*3290*/  SHFL.IDX PT, R0, R0, 0x1, 0x1c1f ;  /* 0x003c1f0000007f89 */ /* 0x000e2200000e0000 */
[----:B------:R-:W-:Y:S01]  /*32a0*/  ISETP.GE.AND P1, PT, R20, 0x2, PT ;  /* 0x000000021400780c */ /* 0x000fe20003f26270 */
[----:B------:R-:W-:Y:S01]  /*32b0*/  UISETP.NE.AND UP0, UPT, UR43, URZ, UPT ;  /* 0x0000003f2b00728c */ /* 0x000fe2000bf05270 */
        /* <DEDUP_REMOVED lines=11> */
[C---:B------:R-:W-:Y:S02]  /*3370*/  ISETP.GT.AND P4, PT, R3.reuse, 0x9, !P6 ;  /* 0x000000090300780c */ /* 0x040fe40007784270 */
        /* <DEDUP_REMOVED lines=28> */
[C---:B------:R-:W-:Y:S02]  /*3540*/  ISETP.GT.AND P3, PT, R3.reuse, 0x28, !P4 ;  /* 0x000000280300780c */ /* 0x040fe40006764270 */
        /* <DEDUP_REMOVED lines=12> */
[----:B0-----:R-:W-:Y:S02]  /*3610*/  VIADDMNMX R5, R0, R58, R21, PT ;  /* 0x0000003a00057246 */ /* 0x001fe40003800115 */
[----:B------:R-:W-:-:S04]  /*3620*/  ISETP.LT.OR P4, PT, R2, 0x31, P4 ;  /* 0x000000310200780c */ /* 0x000fc80002781670 */
[----:B------:R-:W-:Y:S02]  /*3630*/  FSEL R48, R48, -INF , !P4 ;  /* 0xff80000030307808 */ /* 0x000fe40006000000 */
[----:B------:R-:W-:-:S04]  /*3640*/  ISETP.GE.AND P4, PT, R20, 0x32, PT ;  /* 0x000000321400780c */ /* 0x000fc80003f86270 */
[----:B------:R-:W-:-:S04]  /*3650*/  ISETP.GT.AND P5, PT, R3, 0x31, !P4 ;  /* 0x000000310300780c */ /* 0x000fc800067a4270 */
        /* <DEDUP_REMOVED lines=11> */
[----:B------:R-:W-:Y:S01]  /*3710*/  ISETP.GE.AND P6, PT, R20, 0x3a, PT ;  /* 0x0000003a1400780c */ /* 0x000fe20003fc6270 */
[----:B------:R-:W-:-:S03]  /*3720*/  IMAD.IADD R20, R57, 0x1, R0 ;  /* 0x0000000139147824 */ /* 0x000fc600078e0200 */
[----:B------:R-:W-:Y:S02]  /*3730*/  P2R R24, PR, RZ, 0x40 ;  /* 0x00000040ff187803 */ /* 0x000fe40000000000 */
[----:B------:R-:W-:-:S04]  /*3740*/  ISETP.GT.AND P6, PT, R3, 0x39, !P6 ;  /* 0x000000390300780c */ /* 0x000fc800077c4270 */
[----:B------:R-:W-:-:S04]  /*3750*/  ISETP.LT.OR P6, PT, R2, 0x3a, P6 ;  /* 0x0000003a0200780c */ /* 0x000fc800037c1670 */
[----:B------:R-:W-:Y:S02]  /*3760*/  FSEL R53, R53, -INF , !P6 ;  /* 0xff80000035357808 */ /* 0x000fe40007000000 */
[----:B------:R-:W-:-:S13]  /*3770*/  PLOP3.LUT P6, PT, PT, PT, UP0, 0x40, 0x0 ;  /* 0x000000000000781c */ /* 0x000fda0003fce808 */
[----:B------:R-:W-:Y:S05]  /*3780*/  @P6 BRA `(.L_x_1239) ;  /* 0x0000000000646947 */ /* 0x000fea0003800000 */
        /* <DEDUP_REMOVED lines=14> */
.L_x_1241:
[----:B------:R-:W-:Y:S02]  /*3870*/  ULDC UR4, c[0x0][0x9e4] ;  /* 0x0002790000047ab9 */ /* 0x000fe40000000800 */
[----:B------:R-:W-:-:S05]  /*3880*/  IMAD.U32 R4, RZ, RZ, UR4 ;  /* 0x00000004ff047e24 */ /* 0x000fca000f8e00ff */
[----:B------:R-:W-:-:S13]  /*3890*/  ISETP.NE.AND P6, PT, R4, 0x1, PT ;  /* 0x000000010400780c */ /* 0x000fda0003fc5270 */
[----:B------:R-:W0:Y:S02]  /*38a0*/  @P6 LDC.64 R2, c[0x0][0x9e8] ;  /* 0x00027a00ff026b82 */ /* 0x000e240000000a00 */
[----:B0-----:R-:W-:-:S05]  /*38b0*/  @P6 IMAD.HI.U32 R2, R21, R2, RZ ;  /* 0x0000000215026227 */ /* 0x001fca00078e00ff */
[----:B------:R-:W-:-:S07]  /*38c0*/  @P6 SHF.R.U32.HI R21, RZ, R3, R2 ;  /* 0x00000003ff156219 */ /* 0x000fce0000011602 */
.L_x_1242:
[----:B------:R-:W-:Y:S05]  /*38d0*/  BSYNC B0 ;  /* 0x0000000000007941 */ /* 0x000fea0003800000 */
.L_x_1240:
[----:B------:R-:W-:-:S04]  /*38e0*/  IMAD R0, R21, R4, -R56 ;  /* 0x0000000415007224 */ /* 0x000fc800078e0a38 */
[----:B------:R-:W-:-:S05]  /*38f0*/  IMAD.IADD R0, R0, 0x1, -R17 ;  /* 0x0000000100007824 */ /* 0x000fca00078e0a11 */
[----:B------:R-:W-:Y:S02]  /*3900*/  VIADDMNMX R5, R0, R4, R5, PT ;  /* 0x0000000400057246 */ /* 0x000fe40003800105 */
[----:B------:R-:W-:-:S07]  /*3910*/  VIMNMX R20, R20, R0, !PT ;  /* 0x0000000014147248 */ /* 0x000fce0007fe0100 */
.L_x_1239:
[----:B------:R-:W-:Y:S01]  /*3920*/  ISETP.GT.AND P1, PT, R20, 0x1, !P1 ;  /* 0x000000011400780c */ /* 0x000fe20004f24270 */
[----:B------:R-:W-:Y:S01]  /*3930*/  ULDC UR10, c[0x0][0x988] ;  /* 0x00026200000a7ab9 */ /* 0x000fe20000000800 */
[----:B------:R-:W-:Y:S01]  /*3940*/  FMNMX.FTZ R0, R25, R59, !PT ;  /* 0x0000003b19007209 */ /* 0x000fe20007810000 */
[----:B------:R-:W-:Y:S01]  /*3950*/  UISETP.NE.AND UP0, UPT, UR43, URZ, UPT ;  /* 0x0000003f2b00728c */ /* 0x000fe2000bf05270 */
[----:B------:R-:W-:Y:S01]  /*3960*/  ISETP.LT.OR P1, PT, R5, 0x2, P1 ;  /* 0x000000020500780c */ /* 0x000fe20000f21670 */
[----:B------:R-:W-:Y:S01]  /*3970*/  UMOV UR11, UR60 ;  /* 0x0000003c000b7c82 */ /* 0x000fe20008000000 */
[----:B------:R-:W-:Y:S01]  /*3980*/  FMNMX.FTZ R0, R61, R0, !PT ;  /* 0x000000003d007209 */ /* 0x000fe20007810000 */
[----:B------:R-:W-:Y:S01]  /*3990*/  VIADD R225, R152, 0xfffffffe ;  /* 0xfffffffe98e17836 */ /* 0x000fe20000000000 */
        /* <DEDUP_REMOVED lines=27> */
[----:B------:R-:W-:Y:S02]  /*3b50*/  ISETP.GT.AND P2, PT, R20, 0x8, !P2 ;  /* 0x000000081400780c */ /* 0x000fe40005744270 */
[----:B------:R-:W-:Y:S02]  /*3b60*/  FSEL R38, R38, -INF , !P1 ;  /* 0xff80000026267808 */ /* 0x000fe40004800000 */
[----:B------:R-:W-:Y:S02]  /*3b70*/  ISETP.NE.AND P1, PT, R36, RZ, PT ;  /* 0x000000ff2400720c */ /* 0x000fe40003f25270 */
[----:B------:R-:W-:Y:S02]  /*3b80*/  FMNMX.FTZ R0, R52, R3, !PT ;  /* 0x0000000334007209 */ /* 0x000fe40007810000 */
[----:B------:R-:W-:-:S02]  /*3b90*/  ISETP.GT.AND P1, PT, R20, 0x19, !P1 ;  /* 0x000000191400780c */ /* 0x000fc40004f24270 */
[C---:B------:R-:W-:Y:S02]  /*3ba0*/  ISETP.LT.OR P2, PT, R5.reuse, 0x9, P2 ;  /* 0x000000090500780c */ /* 0x040fe40001741670 */
[----:B------:R-:W-:Y:S02]  /*3bb0*/  ISETP.LT.OR P1, PT, R5, 0x1a, P1 ;  /* 0x0000001a0500780c */ /* 0x000fe40000f21670 */
[----:B------:R-:W-:Y:S02]  /*3bc0*/  FMNMX.FTZ R2, R53, R0, !PT ;  /* 0x0000000035027209 */ /* 0x000fe40007810000 */
[----:B------:R-:W-:Y:S02]  /*3bd0*/  FSEL R39, R39, -INF , !P1 ;  /* 0xff80000027277808 */ /* 0x000fe40004800000 */
[----:B------:R-:W-:Y:S01]  /*3be0*/  ISETP.NE.AND P1, PT, R66, RZ, PT ;  /* 0x000000ff4200720c */ /* 0x000fe20003f25270 */
[----:B------:R-:W0:Y:S01]  /*3bf0*/  SHFL.BFLY PT, R3, R2, 0x2, 0x1f ;  /* 0x0c401f0002037f89 */ /* 0x000e2200000e0000 */
        /* <DEDUP_REMOVED lines=14> */
[----:B------:R-:W-:Y:S01]  /*3ce0*/  ISETP.GT.AND P3, PT, R20, 0x30, !P3 ;  /* 0x000000301400780c */ /* 0x000fe20005f64270 */
        /* <DEDUP_REMOVED lines=10> */
[----:B------:R-:W-:-:S02]  /*3d90*/  ISETP.LT.OR P2, PT, R5, 0x2a, P2 ;  /* 0x0000002a0500780c */ /* 0x000fc40001741670 */
[----:B------:R-:W-:Y:S02]  /*3da0*/  FMNMX.FTZ R3, R35, R0, !PT ;  /* 0x0000000023037209 */ /* 0x000fe40007810000 */
[----:B------:R-:W-:Y:S02]  /*3db0*/  ISETP.GT.AND P4, PT, R20, 0x31, !P4 ;  /* 0x000000311400780c */ /* 0x000fe40006784270 */
[----:B------:R-:W-:Y:S02]  /*3dc0*/  FMNMX.FTZ R0, R38, R3, !PT ;  /* 0x0000000326007209 */ /* 0x000fe40007810000 */
[----:B0-----:R-:W-:Y:S02]  /*3dd0*/  FMNMX.FTZ R4, R21, R4, !PT ;  /* 0x0000000415047209 */ /* 0x001fe40007810000 */
[----:B------:R-:W-:Y:S02]  /*3de0*/  FMNMX.FTZ R3, R39, R0, !PT ;  /* 0x0000000027037209 */ /* 0x000fe40007810000 */
[----:B------:R-:W-:Y:S01]  /*3df0*/  ISETP.LT.OR P3, PT, R5, 0x31, P3 ;  /* 0x000000310500780c */ /* 0x000fe20001f61670 */
[----:B------:R-:W-:Y:S01]  /*3e00*/  FMUL.FTZ R2, R4, UR10 ;  /* 0x0000000a04027c20 */ /* 0x000fe20008410000 */
[----:B------:R-:W-:-:S02]  /*3e10*/  FMNMX.FTZ R0, R42, R3, !PT ;  /* 0x000000032a007209 */ /* 0x000fc40007810000 */
[----:B------:R-:W-:Y:S02]  /*3e20*/  FSEL R47, R47, -INF , !P2 ;  /* 0xff8000002f2f7808 */ /* 0x000fe40005000000 */
[----:B------:R-:W-:Y:S02]  /*3e30*/  FMNMX.FTZ R3, R43, R0, !PT ;  /* 0x000000002b037209 */ /* 0x000fe40007810000 */
[----:B------:R-:W-:Y:S02]  /*3e40*/  FSETP.NEU.FTZ.AND P1, PT, R4, -INF , PT ;  /* 0xff8000000400780b */ /* 0x000fe40003f3d000 */
[----:B------:R-:W-:Y:S02]  /*3e50*/  FMNMX.FTZ R0, R46, R3, !PT ;  /* 0x000000032e007209 */ /* 0x000fe40007810000 */
[----:B------:R-:W-:Y:S02]  /*3e60*/  ISETP.NE.AND P6, PT, R24, RZ, PT ;  /* 0x000000ff1800720c */ /* 0x000fe40003fc5270 */
[----:B------:R-:W-:-:S02]  /*3e70*/  ISETP.GT.AND P5, PT, R20, 0x38, !P5 ;  /* 0x000000381400780c */ /* 0x000fc40006fa4270 */
[----:B------:R-:W-:Y:S02]  /*3e80*/  ISETP.LT.OR P4, PT, R5, 0x32, P4 ;  /* 0x000000320500780c */ /* 0x000fe40002781670 */
[----:B------:R-:W-:Y:S02]  /*3e90*/  FSEL R50, R50, -INF , !P3 ;  /* 0xff80000032327808 */ /* 0x000fe40005800000 */
[----:B------:R-:W-:Y:S02]  /*3ea0*/  FMNMX.FTZ R3, R47, R0, !PT ;  /* 0x000000002f037209 */ /* 0x000fe40007810000 */
[----:B------:R-:W-:Y:S02]  /*3eb0*/  FSEL R24, R2, RZ, P1 ;  /* 0x000000ff02187208 */ /* 0x000fe40000800000 */
[----:B------:R-:W-:Y:S02]  /*3ec0*/  ISETP.GT.AND P1, PT, R20, 0x39, !P6 ;  /* 0x000000391400780c */ /* 0x000fe40007724270 */
[----:B------:R-:W-:Y:S01]  /*3ed0*/  ISETP.LT.OR P5, PT, R5, 0x39, P5 ;  /* 0x000000390500780c */ /* 0x000fe20002fa1670 */
[--C-:B------:R-:W-:Y:S01]  /*3ee0*/  FFMA.FTZ R2, R25, UR10, -R24.reuse ;  /* 0x0000000a19027c23 */ /* 0x100fe20008010818 */
[----:B------:R-:W-:Y:S01]  /*3ef0*/  FSEL R51, R51, -INF , !P4 ;  /* 0xff80000033337808 */ /* 0x000fe20006000000 */
[--C-:B------:R-:W-:Y:S01]  /*3f00*/  FFMA.FTZ R20, R59, UR10, -R24.reuse ;  /* 0x0000000a3b147c23 */ /* 0x100fe20008010818 */
[----:B------:R-:W-:Y:S01]  /*3f10*/  FMNMX.FTZ R0, R50, R3, !PT ;  /* 0x0000000332007209 */ /* 0x000fe20007810000 */
[----:B------:R0:W-:Y:S01]  /*3f20*/  MUFU.EX2 R196, R2 ;  /* 0x0000000200c47308 */ /* 0x0001e20000000800 */
[----:B------:R-:W-:Y:S01]  /*3f30*/  ISETP.LT.OR P1, PT, R5, 0x3a, P1 ;  /* 0x0000003a0500780c */ /* 0x000fe20000f21670 */
[--C-:B------:R-:W-:Y:S01]  /*3f40*/  FFMA.FTZ R21, R29, UR10, -R24.reuse ;  /* 0x0000000a1d157c23 */ /* 0x100fe20008010818 */
[----:B------:R-:W-:Y:S01]  /*3f50*/  FSEL R54, R54, -INF , !P5 ;  /* 0xff80000036367808 */ /* 0x000fe20006800000 */
[--C-:B------:R-:W-:Y:S01]  /*3f60*/  FFMA.FTZ R25, R63, UR10, -R24.reuse ;  /* 0x0000000a3f197c23 */ /* 0x100fe20008010818 */
[----:B------:R-:W-:Y:S01]  /*3f70*/  FMNMX.FTZ R3, R51, R0, !PT ;  /* 0x0000000033037209 */ /* 0x000fe20007810000 */
[--C-:B------:R-:W-:Y:S01]  /*3f80*/  FFMA.FTZ R28, R65, UR10, -R24.reuse ;  /* 0x0000000a411c7c23 */ /* 0x100fe20008010818 */
[----:B------:R-:W-:Y:S01]  /*3f90*/  FSEL R55, R55, -INF , !P1 ;  /* 0xff80000037377808 */ /* 0x000fe20004800000 */
[----:B------:R1:W2:Y:S01]  /*3fa0*/  MUFU.EX2 R5, R20 ;  /* 0x0000001400057308 */ /* 0x0002a20000000800 */
[----:B------:R-:W-:Y:S01]  /*3fb0*/  FMNMX.FTZ R0, R54, R3, !PT ;  /* 0x0000000336007209 */ /* 0x000fe20007810000 */
[--C-:B0-----:R-:W-:Y:S01]  /*3fc0*/  FFMA.FTZ R2, R61, UR10, -R24.reuse ;  /* 0x0000000a3d027c23 */ /* 0x101fe20008010818 */
[--C-:B------:R-:W-:Y:S01]  /*3fd0*/  FFMA.FTZ R29, R37, UR10, -R24.reuse ;  /* 0x0000000a251d7c23 */ /* 0x100fe20008010818 */
[--C-:B------:R-:W-:Y:S01]  /*3fe0*/  FFMA.FTZ R32, R67, UR10, -R24.reuse ;  /* 0x0000000a43207c23 */ /* 0x100fe20008010818 */
[----:B------:R-:W-:Y:S01]  /*3ff0*/  FMNMX.FTZ R0, R55, R0, !PT ;  /* 0x0000000037007209 */ /* 0x000fe20007810000 */
[--C-:B------:R-:W-:Y:S01]  /*4000*/  FFMA.FTZ R36, R69, UR10, -R24.reuse ;  /* 0x0000000a45247c23 */ /* 0x100fe20008010818 */
[--C-:B------:R-:W-:Y:S01]  /*4010*/  FFMA.FTZ R45, R45, UR10, -R24.reuse ;  /* 0x0000000a2d2d7c23 */ /* 0x100fe20008010818 */
[----:B------:R0:W-:Y:S01]  /*4020*/  MUFU.EX2 R198, R2 ;  /* 0x0000000200c67308 */ /* 0x0001e20000000800 */
[--C-:B-1----:R-:W-:Y:S01]  /*4030*/  FFMA.FTZ R20, R33, UR10, -R24.reuse ;  /* 0x0000000a21147c23 */ /* 0x102fe20008010818 */
[----:B------:R-:W0:Y:S01]  /*4040*/  SHFL.BFLY PT, R3, R0, 0x2, 0x1f ;  /* 0x0c401f0000037f89 */ /* 0x000e2200000e0000 */
[--C-:B------:R-:W-:Y:S01]  /*4050*/  FFMA.FTZ R48, R48, UR10, -R24.reuse ;  /* 0x0000000a30307c23 */ /* 0x100fe20008010818 */
[--C-:B------:R-:W-:Y:S01]  /*4060*/  FFMA.FTZ R49, R49, UR10, -R24.reuse ;  /* 0x0000000a31317c23 */ /* 0x100fe20008010818 */
[----:B------:R-:W-:Y:S01]  /*4070*/  FFMA.FTZ R52, R52, UR10, -R24 ;  /* 0x0000000a34347c23 */ /* 0x000fe20008010818 */
[----:B------:R-:W-:-:S02]  /*4080*/  R2UR UR4, R22 ;  /* 0x00000000160472ca */ /* 0x000fc400000e0000 */
[----:B------:R-:W-:Y:S08]  /*4090*/  MUFU.EX2 R21, R21 ;  /* 0x0000001500157308 */ /* 0x000ff00000000800 */
[----:B------:R-:W-:Y:S03]  /*40a0*/  MUFU.EX2 R25, R25 ;  /* 0x0000001900197308 */ /* 0x000fe60000000800 */
[----:B------:R-:W-:-:S05]  /*40b0*/  UISETP.NE.AND UP1, UPT, UR4, URZ, UPT ;  /* 0x0000003f0400728c */ /* 0x000fca000bf25270 */
[----:B------:R-:W1:Y:S01]  /*40c0*/  MUFU.EX2 R20, R20 ;  /* 0x0000001400147308 */ /* 0x000e620000000800 */
[----:B0-----:R-:W-:Y:S01]  /*40d0*/  FMNMX.FTZ R2, R0, R3, !PT ;  /* 0x0000000300027209 */ /* 0x001fe20007810000 */
[--C-:B------:R-:W-:Y:S01]  /*40e0*/  FFMA.FTZ R0, R41, UR10, -R24.reuse ;  /* 0x0000000a29007c23 */ /* 0x100fe20008010818 */
[----:B--2---:R-:W-:Y:S01]  /*40f0*/  FADD.FTZ R41, R196, R5 ;  /* 0x00000005c4297221 */ /* 0x004fe20000010000 */
[----:B------:R-:W-:Y:S01]  /*4100*/  FFMA.FTZ R24, R53, UR10, -R24 ;  /* 0x0000000a35187c23 */ /* 0x000fe20008010818 */
[----:B------:R-:W-:Y:S01]  /*4110*/  F2FP.BF16.F32.PACK_AB R196, R5, R196 ;  /* 0x000000c405c4723e */ /* 0x000fe200000010ff */
[----:B------:R-:W0:Y:S02]  /*4120*/  SHFL.BFLY PT, R3, R2, 0x1, 0x1f ;  /* 0x0c201f0002037f89 */ /* 0x000e2400000e0000 */
[----:B------:R2:W-:Y:S01]  /*4130*/  MUFU.EX2 R33, R0 ;  /* 0x0000000000217308 */ /* 0x0005e20000000800 */
[----:B------:R-:W-:Y:S01]  /*4140*/  @UP1 ULDC UR4, c[0x0][0x44c] ;  /* 0x0001130000041ab9 */ /* 0x000fe20000000800 */
[----:B------:R-:W-:Y:S01]  /*4150*/  @UP1 ULDC UR14, c[0x0][0x450] ;  /* 0x00011400000e1ab9 */ /* 0x000fe20000000800 */
[----:B------:R-:W-:-:S05]  /*4160*/  UIMAD.WIDE.U32 UR4, UR60, UR4, URZ ;  /* 0x000000043c0472a5 */ /* 0x000fca000f8e003f */
[----:B------:R-:W3:Y:S01]  /*4170*/  MUFU.EX2 R28, R28 ;  /* 0x0000001c001c7308 */ /* 0x000ee20000000800 */
[----:B-1----:R-:W-:Y:S01]  /*4180*/  F2FP.BF16.F32.PACK_AB R192, R20, R25 ;  /* 0x0000001914c0723e */ /* 0x002fe200000010ff */
[----:B------:R-:W-:Y:S02]  /*4190*/  @UP1 UMOV UR4, UR5 ;  /* 0x0000000500041c82 */ /* 0x000fe40008000000 */
[----:B------:R-:W-:-:S04]  /*41a0*/  @UP1 USHF.R.U32.HI UR11, URZ, UR14, UR4 ;  /* 0x0000000e3f0b1299 */ /* 0x000fc80008011604 */
[----:B------:R-:W1:Y:S01]  /*41b0*/  MUFU.EX2 R29, R29 ;  /* 0x0000001d001d7308 */ /* 0x000e620000000800 */
[----:B------:R-:W-:-:S04]  /*41c0*/  UIADD3 UR48, UR48, UR11, URZ ;  /* 0x0000000b30307290 */ /* 0x000fc8000fffe03f */
[----:B------:R-:W-:Y:S01]  /*41d0*/  UIADD3 UR7, UR48, UR7, URZ ;  /* 0x0000000730077290 */ /* 0x000fe2000fffe03f */
[----:B0-----:R-:W-:Y:S01]  /*41e0*/  FMNMX.FTZ R3, R2, R3, !PT ;  /* 0x0000000302037209 */ /* 0x001fe20007810000 */
[----:B------:R-:W-:Y:S01]  /*41f0*/  FADD.FTZ R2, R198, R41 ;  /* 0x00000029c6027221 */ /* 0x000fe20000010000 */
[----:B------:R-:W0:Y:S01]  /*4200*/  MUFU.EX2 R32, R32 ;  /* 0x0000002000207308 */ /* 0x000e220000000800 */
[----:B------:R-:W-:Y:S02]  /*4210*/  F2FP.BF16.F32.PACK_AB R198, R21, R198 ;  /* 0x000000c615c6723e */ /* 0x000fe400000010ff */
[C---:B--2---:R-:W-:Y:S01]  /*4220*/  FMUL.FTZ R0, R3.reuse, UR10 ;  /* 0x0000000a03007c20 */ /* 0x044fe20008410000 */
        /* <DEDUP_REMOVED lines=13> */
[----:B------:R-:W-:Y:S01]  /*4300*/  FADD.FTZ R41, R20, R41 ;  /* 0x0000002914297221 */ /* 0x000fe20000010000 */
[--C-:B------:R-:W-:Y:S01]  /*4310*/  FFMA.FTZ R38, R38, UR10, -R0.reuse ;  /* 0x0000000a26267c23 */ /* 0x100fe20008010800 */
[--C-:B------:R-:W-:Y:S01]  /*4320*/  FFMA.FTZ R39, R39, UR10, -R0.reuse ;  /* 0x0000000a27277c23 */ /* 0x100fe20008010800 */
[--C-:B------:R-:W-:Y:S01]  /*4330*/  FFMA.FTZ R42, R42, UR10, -R0.reuse ;  /* 0x0000000a2a2a7c23 */ /* 0x100fe20008010800 */
[----:B---3--:R-:W-:Y:S01]  /*4340*/  FADD.FTZ R2, R28, R41 ;  /* 0x000000291c027221 */ /* 0x008fe20000010000 */
[--C-:B------:R-:W-:Y:S01]  /*4350*/  FFMA.FTZ R43, R43, UR10, -R0.reuse ;  /* 0x0000000a2b2b7c23 */ /* 0x100fe20008010800 */
[----:B------:R-:W-:Y:S01]  /*4360*/  FFMA.FTZ R46, R46, UR10, -R0 ;  /* 0x0000000a2e2e7c23 */ /* 0x000fe20008010800 */
[----:B------:R-:W2:Y:S01]  /*4370*/  MUFU.EX2 R27, R27 ;  /* 0x0000001b001b7308 */ /* 0x000ea20000000800 */
[----:B-1----:R-:W-:Y:S01]  /*4380*/  FADD.FTZ R53, R29, R2 ;  /* 0x000000021d357221 */ /* 0x002fe20000010000 */
[--C-:B------:R-:W-:Y:S01]  /*4390*/  FFMA.FTZ R47, R47, UR10, -R0.reuse ;  /* 0x0000000a2f2f7c23 */ /* 0x100fe20008010800 */
[--C-:B------:R-:W-:Y:S01]  /*43a0*/  FFMA.FTZ R50, R50, UR10, -R0.reuse ;  /* 0x0000000a32327c23 */ /* 0x100fe20008010800 */
[--C-:B------:R-:W-:Y:S01]  /*43b0*/  FFMA.FTZ R51, R51, UR10, -R0.reuse ;  /* 0x0000000a33337c23 */ /* 0x100fe20008010800 */
[--C-:B------:R-:W-:Y:S01]  /*43c0*/  FFMA.FTZ R54, R54, UR10, -R0.reuse ;  /* 0x0000000a36367c23 */ /* 0x100fe20008010800 */
[----:B------:R-:W-:Y:S01]  /*43d0*/  FFMA.FTZ R0, R55, UR10, -R0 ;  /* 0x0000000a37007c23 */ /* 0x000fe20008010800 */
[----:B------:R-:W-:Y:S01]  /*43e0*/  F2FP.BF16.F32.PACK_AB R194, R29, R28 ;  /* 0x0000001c1dc2723e */ /* 0x000fe200000010ff */
[----:B------:R-:W1:Y:S01]  /*43f0*/  MUFU.EX2 R30, R30 ;  /* 0x0000001e001e7308 */ /* 0x000e620000000800 */
[----:B0-----:R-:W-:-:S07]  /*4400*/  F2FP.BF16.F32.PACK_AB R188, R33, R32 ;  /* 0x0000002021bc723e */ /* 0x001fce00000010ff */
[----:B------:R-:W0:Y:S01]  /*4410*/  MUFU.EX2 R31, R31 ;  /* 0x0000001f001f7308 */ /* 0x000e220000000800 */
[----:B--2---:R-:W-:Y:S01]  /*4420*/  FADD.FTZ R41, R26, R27 ;  /* 0x0000001b1a297221 */ /* 0x004fe20000010000 */
[----:B------:R-:W-:-:S06]  /*4430*/  F2FP.BF16.F32.PACK_AB R197, R27, R26 ;  /* 0x0000001a1bc5723e */ /* 0x000fcc00000010ff */
[----:B------:R-:W2:Y:S01]  /*4440*/  MUFU.EX2 R34, R34 ;  /* 0x0000002200227308 */ /* 0x000ea20000000800 */
[----:B-1----:R-:W-:-:S07]  /*4450*/  FADD.FTZ R2, R30, R41 ;  /* 0x000000291e027221 */ /* 0x002fce0000010000 */
[----:B------:R-:W1:Y:S01]  /*4460*/  MUFU.EX2 R35, R35 ;  /* 0x0000002300237308 */ /* 0x000e620000000800 */
[C---:B0-----:R-:W-:Y:S01]  /*4470*/  FADD.FTZ R41, R31.reuse, R2 ;  /* 0x000000021f297221 */ /* 0x041fe20000010000 */
[----:B------:R-:W-:-:S06]  /*4480*/  F2FP.BF16.F32.PACK_AB R199, R31, R30 ;  /* 0x0000001e1fc7723e */ /* 0x000fcc00000010ff */
[----:B------:R-:W0:Y:S01]  /*4490*/  MUFU.EX2 R38, R38 ;  /* 0x0000002600267308 */ /* 0x000e220000000800 */
[----:B--2---:R-:W-:-:S07]  /*44a0*/  FADD.FTZ R2, R34, R41 ;  /* 0x0000002922027221 */ /* 0x004fce0000010000 */
[----:B------:R-:W2:Y:S01]  /*44b0*/  MUFU.EX2 R39, R39 ;  /* 0x0000002700277308 */ /* 0x000ea20000000800 */
[C---:B-1----:R-:W-:Y:S01]  /*44c0*/  FADD.FTZ R5, R35.reuse, R2 ;  /* 0x0000000223057221 */ /* 0x042fe20000010000 */
[----:B------:R-:W-:-:S06]  /*44d0*/  F2FP.BF16.F32.PACK_AB R193, R35, R34 ;  /* 0x0000002223c1723e */ /* 0x000fcc00000010ff */
[----:B------:R-:W1:Y:S01]  /*44e0*/  MUFU.EX2 R42, R42 ;  /* 0x0000002a002a7308 */ /* 0x000e620000000800 */
[----:B0-----:R-:W-:-:S07]  /*44f0*/  FADD.FTZ R2, R38, R5 ;  /* 0x0000000526027221 */ /* 0x001fce0000010000 */
[----:B------:R-:W0:Y:S01]  /*4500*/  MUFU.EX2 R43, R43 ;  /* 0x0000002b002b7308 */ /* 0x000e220000000800 */
[C---:B--2---:R-:W-:Y:S01]  /*4510*/  FADD.FTZ R5, R39.reuse, R2 ;  /* 0x0000000227057221 */ /* 0x044fe20000010000 */
        /* <DEDUP_REMOVED lines=12> */
[----:B0-----:R-:W-:-:S07]  /*45e0*/  F2FP.BF16.F32.PACK_AB R190, R45, R36 ;  /* 0x000000242dbe723e */ /* 0x001fce00000010ff */
[----:B------:R0:W-:Y:S01]  /*45f0*/  MUFU.EX2 R37, R24 ;  /* 0x0000001800257308 */ /* 0x0001e20000000800 */
[----:B--2---:R-:W-:-:S07]  /*4600*/  FADD.FTZ R2, R50, R5 ;  /* 0x0000000532027221 */ /* 0x004fce0000010000 */
[----:B------:R-:W2:Y:S01]  /*4610*/  MUFU.EX2 R51, R51 ;  /* 0x0000003300337308 */ /* 0x000ea20000000800 */
[----:B0-----:R-:W-:-:S04]  /*4620*/  FADD.FTZ R24, R32, R53 ;  /* 0x0000003520187221 */ /* 0x001fc80000010000 */
[----:B------:R-:W-:-:S03]  /*4630*/  FADD.FTZ R53, R33, R24 ;  /* 0x0000001821357221 */ /* 0x000fc60000010000 */
[----:B------:R-:W0:Y:S01]  /*4640*/  MUFU.EX2 R49, R49 ;  /* 0x0000003100317308 */ /* 0x000e220000000800 */
[----:B------:R-:W-:-:S04]  /*4650*/  FADD.FTZ R24, R36, R53 ;  /* 0x0000003524187221 */ /* 0x000fc80000010000 */
[----:B------:R-:W-:-:S03]  /*4660*/  FADD.FTZ R41, R45, R24 ;  /* 0x000000182d297221 */ /* 0x000fc60000010000 */
[----:B------:R-:W3:Y:S01]  /*4670*/  MUFU.EX2 R54, R54 ;  /* 0x0000003600367308 */ /* 0x000ee20000000800 */
[----:B-1----:R-:W-:Y:S01]  /*4680*/  FADD.FTZ R20, R48, R41 ;  /* 0x0000002930147221 */ /* 0x002fe20000010000 */
[C---:B--2---:R-:W-:Y:S01]  /*4690*/  FADD.FTZ R5, R51.reuse, R2 ;  /* 0x0000000233057221 */ /* 0x044fe20000010000 */
[----:B------:R-:W-:-:S05]  /*46a0*/  F2FP.BF16.F32.PACK_AB R185, R51, R50 ;  /* 0x0000003233b9723e */ /* 0x000fca00000010ff */
[----:B------:R-:W1:Y:S01]  /*46b0*/  MUFU.EX2 R52, R52 ;  /* 0x0000003400347308 */ /* 0x000e620000000800 */
[C---:B0-----:R-:W-:Y:S01]  /*46c0*/  FADD.FTZ R21, R49.reuse, R20 ;  /* 0x0000001431157221 */ /* 0x041fe20000010000 */
[----:B------:R-:W-:-:S06]  /*46d0*/  F2FP.BF16.F32.PACK_AB R184, R49, R48 ;  /* 0x0000003031b8723e */ /* 0x000fcc00000010ff */
[----:B------:R3:W0:Y:S02]  /*46e0*/  MUFU.EX2 R187, R0 ;  /* 0x0000000000bb7308 */ /* 0x0006240000000800 */
[----:B---3--:R-:W-:Y:S01]  /*46f0*/  FADD.FTZ R0, R54, R5 ;  /* 0x0000000536007221 */ /* 0x008fe20000010000 */
[----:B-1----:R-:W-:Y:S01]  /*4700*/  FADD.FTZ R20, R52, R21 ;  /* 0x0000001534147221 */ /* 0x002fe20000010000 */
[----:B------:R-:W-:-:S03]  /*4710*/  F2FP.BF16.F32.PACK_AB R186, R37, R52 ;  /* 0x0000003425ba723e */ /* 0x000fc600000010ff */
[----:B------:R-:W-:Y:S01]  /*4720*/  FADD.FTZ R20, R37, R20 ;  /* 0x0000001425147221 */ /* 0x000fe20000010000 */
[C---:B0-----:R-:W-:Y:S01]  /*4730*/  FADD.FTZ R5, R187.reuse, R0 ;  /* 0x00000000bb057221 */ /* 0x041fe20000010000 */
        /* <DEDUP_REMOVED lines=9> */
[----:B------:R-:W-:-:S07]  /*47d0*/  UIMAD.WIDE.U32 UR14, UR18, UR4, URZ ;  /* 0x00000004120e72a5 */ /* 0x000fce000f8e003f */
[----:B------:R-:W-:Y:S02]  /*47e0*/  @UP0 UMOV UR14, UR15 ;  /* 0x0000000f000e0c82 */ /* 0x000fe40008000000 */
[----:B------:R-:W-:-:S04]  /*47f0*/  @UP0 USHF.R.U32.HI UR18, URZ, UR5, UR14 ;  /* 0x000000053f120299 */ /* 0x000fc8000801160e */
[----:B------:R-:W-:Y:S01]  /*4800*/  ULOP3.LUT UR18, URZ, UR18, URZ, 0x33, !UPT ;  /* 0x000000123f127292 */ /* 0x000fe2000f8e333f */
[----:B------:R-:W-:Y:S11]  /*4810*/  BRA `(.L_x_1245) ;  /* 0x0000000000187947 */ /* 0x000ff60003800000 */
.L_x_1244:
[----:B------:R-:W-:Y:S02]  /*4820*/  ULDC UR11, c[0x0][0x9e4] ;  /* 0x00027900000b7ab9 */ /* 0x000fe40000000800 */
[----:B------:R-:W-:-:S11]  /*4830*/  UISETP.NE.AND UP0, UPT, UR11, 0x1, UPT ;  /* 0x000000010b00788c */ /* 0x000fd6000bf05270 */
[----:B------:R-:W-:Y:S02]  /*4840*/  @UP0 ULDC.64 UR4, c[0x0][0x9e8] ;  /* 0x00027a0000040ab9 */ /* 0x000fe40000000a00 */
[----:B------:R-:W-:-:S07]  /*4850*/  UIMAD.WIDE.U32 UR14, UR18, UR4, URZ ;  /* 0x00000004120e72a5 */ /* 0x000fce000f8e003f */
[----:B------:R-:W-:Y:S02]  /*4860*/  @UP0 UMOV UR14, UR15 ;  /* 0x0000000f000e0c82 */ /* 0x000fe40008000000 */
[----:B------:R-:W-:-:S12]  /*4870*/  @UP0 USHF.R.U32.HI UR18, URZ, UR5, UR14 ;  /* 0x000000053f120299 */ /* 0x000fd8000801160e */
.L_x_1245:
[----:B------:R-:W-:-:S04]  /*4880*/  UIMAD UR11, UR18, UR11, UR11 ;  /* 0x0000000b120b72a4 */ /* 0x000fc8000f8e020b */
[----:B------:R-:W-:-:S04]  /*4890*/  UISETP.LT.AND UP0, UPT, UR7, UR11, UPT ;  /* 0x0000000b0700728c */ /* 0x000fc8000bf01270 */
[----:B------:R-:W-:-:S12]  /*48a0*/  USEL UR7, UR7, UR11, UP0 ;  /* 0x0000000b07077287 */ /* 0x000fd80008000000 */
.L_x_1243:
        /* <DEDUP_REMOVED lines=19> */
[----:B------:R-:W-:Y:S02]  /*49e0*/  CS2R R128, SRZ ;  /* 0x0000000000807805 */ /* 0x000fe4000001ff00 */
[----:B------:R-:W-:Y:S02]  /*49f0*/  CS2R R126, SRZ ;  /* 0x00000000007e7805 */ /* 0x000fe4000001ff00 */
[----:B------:R-:W-:Y:S02]  /*4a00*/  CS2R R124, SRZ ;  /* 0x00000000007c7805 */ /* 0x000fe4000001ff00 */
[----:B------:R-:W-:Y:S02]  /*4a10*/  CS2R R122, SRZ ;  /* 0x00000000007a7805 */ /* 0x000fe4000001ff00 */
[----:B------:R-:W-:Y:S02]  /*4a20*/  ISETP.GE.AND P1, PT, R225, UR54, PT ;  /* 0x00000036e1007c0c */ /* 0x000fe4000bf26270 */
        /* <DEDUP_REMOVED lines=50> */
[----:B------:R-:W-:Y:S01]  /*4d50*/  IMAD.MOV.U32 R224, RZ, RZ, R3 ;  /* 0x000000ffffe07224 */ /* 0x000fe200078e0003 */
[----:B------:R-:W-:Y:S01]  /*4d60*/  UMOV UR7, UR38 ;  /* 0x0000002600077c82 */ /* 0x000fe20008000000 */
[----:B------:R-:W-:Y:S01]  /*4d70*/  IMAD.MOV.U32 R21, RZ, RZ, R4 ;  /* 0x000000ffff157224 */ /* 0x000fe200078e0004 */
[----:B------:R-:W-:Y:S01]  /*4d80*/  UMOV UR4, UR39 ;  /* 0x0000002700047c82 */ /* 0x000fe20008000000 */
[----:B------:R-:W-:Y:S01]  /*4d90*/  IMAD.MOV.U32 R0, RZ, RZ, 0x3f800000 ;  /* 0x3f800000ff007424 */ /* 0x000fe200078e00ff */
[----:B------:R-:W-:Y:S01]  /*4da0*/  ULDC UR55, c[0x0][0x9e4] ;  /* 0x0002790000377ab9 */ /* 0x000fe20000000800 */
[----:B------:R-:W-:-:S07]  /*4db0*/  IMAD.MOV.U32 R151, RZ, RZ, RZ ;  /* 0x000000ffff977224 */ /* 0x000fce00078e00ff */
.L_x_1265:
[----:B------:R-:W-:-:S04]  /*4dc0*/  UISETP.NE.AND UP0, UPT, UR4, 0x1, UPT ;  /* 0x000000010400788c */ /* 0x000fc8000bf05270 */
[----:B------:R-:W-:-:S04]  /*4dd0*/  USEL UR38, URZ, 0x1, UP0 ;  /* 0x000000013f267887 */ /* 0x000fc80008000000 */
[----:B------:R-:W-:Y:S01]  /*4de0*/  ULOP3.LUT UR38, UR7, UR38, URZ, 0x3c, !UPT ;  /* 0x0000002607267292 */ /* 0x000fe2000f8e3c3f */
[----:B------:R-:W-:Y:S11]  /*4df0*/  @!P0 BRA `(.L_x_1247) ;  /* 0x0000000000048947 */ /* 0x000ff60003800000 */
[----:B------:R-:W-:Y:S01]  /*4e00*/  BPT.TRAP 0x1 ;  /* 0x000000040000795c */ /* 0x000fe20000300000 */
.L_x_1247:
[----:B------:R-:W-:Y:S01]  /*4e10*/  UIADD3 UR39, UR4, 0x1, URZ ;  /* 0x0000000104277890 */ /* 0x000fe2000fffe03f */
[----:B------:R-:W-:-:S03]  /*4e20*/  IMAD.U32 R3, RZ, RZ, UR38 ;  /* 0x00000026ff037e24 */ /* 0x000fc6000f8e00ff */
[----:B------:R-:W-:Y:S02]  /*4e30*/  UISETP.NE.AND UP0, UPT, UR39, 0x2, UPT ;  /* 0x000000022700788c */ /* 0x000fe4000bf05270 */
[----:B------:R-:W-:Y:S02]  /*4e40*/  SHF.L.U32 R3, R3, 0x1f, RZ ;  /* 0x0000001f03037819 */ /* 0x000fe400000006ff */
[----:B------:R-:W-:-:S04]  /*4e50*/  USEL UR39, UR39, URZ, UP0 ;  /* 0x0000003f27277287 */ /* 0x000fc80008000000 */
[----:B------:R-:W-:-:S09]  /*4e60*/  ULEA UR6, UR39, UR40, 0x3 ;  /* 0x0000002827067291 */ /* 0x000fd2000f8e183f */
[----:B------:R0:W1:Y:S01]  /*4e70*/  SYNCS.PHASECHK.TRANS64.TRYWAIT P1, [UR6+0x30830], R3 ;  /* 0x03083003ff0075a7 */ /* 0x0000620008020146 */
[----:B------:R-:W-:Y:S05]  /*4e80*/  @!P0 BRA `(.L_x_1248) ;  /* 0x0000000000048947 */ /* 0x000fea0003800000 */
[----:B------:R-:W-:Y:S01]  /*4e90*/  BPT.TRAP 0x1 ;  /* 0x000000040000795c */ /* 0x000fe20000300000 */
.L_x_1248:
[-C--:B------:R-:W-:Y:S01]  /*4ea0*/  FMUL.FTZ R24, R24, R2.reuse ;  /* 0x0000000218187220 */ /* 0x080fe20000410000 */
[----:B------:R-:W-:Y:S01]  /*4eb0*/  FMUL.FTZ R25, R25, R2 ;  /* 0x0000000219197220 */ /* 0x000fe20000410000 */
[----:B-1----:R-:W-:Y:S06]  /*4ec0*/  @P1 BRA `(.L_x_1249) ;  /* 0x0000000000081947 */ /* 0x002fec0003800000 */
[----:B------:R-:W1:Y:S02]  /*4ed0*/  SYNCS.PHASECHK.TRANS64.TRYWAIT P1, [UR6+0x30830], R3 ;  /* 0x03083003ff0075a7 */ /* 0x000e640008020146 */
[----:B-1----:R-:W-:Y:S05]  /*4ee0*/  @!P1 BRA `(.L_x_1250) ;  /* 0x00000138000c9947 */ /* 0x002fea0003800000 */
.L_x_1249:
[----:B------:R-:W-:Y:S01]  /*4ef0*/  R2UR UR48, R18 ;  /* 0x00000000123072ca */ /* 0x000fe200000e0000 */
[----:B------:R-:W-:Y:S01]  /*4f00*/  ULEA UR5, UR39, UR61, 0xb ;  /* 0x0000003d27057291 */ /* 0x000fe2000f8e583f */
[----:B------:R-:W-:Y:S01]  /*4f10*/  R2UR UR49, R19 ;  /* 0x00000000133172ca */ /* 0x000fe200000e0000 */
[----:B------:R-:W-:Y:S01]  /*4f20*/  WARPGROUP.ARRIVE ;  /* 0x00000000000079c5 */ /* 0x000fe20000000000 */
[----:B------:R-:W-:Y:S01]  /*4f30*/  UMOV UR51, 0x40000040 ;  /* 0x4000004000337882 */ /* 0x000fe20000000000 */
[----:B------:R-:W-:Y:S01]  /*4f40*/  UIADD3 UR10, UR5, 0x206, URZ ;  /* 0x00000206050a7890 */ /* 0x000fe2000fffe03f */
[-C--:B------:R-:W-:Y:S01]  /*4f50*/  FMUL.FTZ R28, R28, R2.reuse ;  /* 0x000000021c1c7220 */ /* 0x080fe20000410000 */
[----:B------:R-:W-:Y:S01]  /*4f60*/  UMOV UR11, 0x40000040 ;  /* 0x40000040000b7882 */ /* 0x000fe20000000000 */
[----:B------:R-:W-:Y:S01]  /*4f70*/  UMOV UR50, UR5 ;  /* 0x0000000500327c82 */ /* 0x000fe20008000000 */
[----:B------:R-:W-:Y:S01]  /*4f80*/  UIADD3 UR14, UR5, 0x400, URZ ;  /* 0x00000400050e7890 */ /* 0x000fe2000fffe03f */
[-C--:B------:R-:W-:Y:S01]  /*4f90*/  FMUL.FTZ R29, R29, R2.reuse ;  /* 0x000000021d1d7220 */ /* 0x080fe20000410000 */
[----:B------:R-:W-:Y:S01]  /*4fa0*/  UMOV UR15, 0x40000040 ;  /* 0x40000040000f7882 */ /* 0x000fe20000000000 */
[----:B------:R-:W-:Y:S01]  /*4fb0*/  UIADD3 UR18, UR5, 0x402, URZ ;  /* 0x0000040205127890 */ /* 0x000fe2000fffe03f */
[-C--:B------:R-:W-:Y:S01]  /*4fc0*/  FMUL.FTZ R32, R32, R2.reuse ;  /* 0x0000000220207220 */ /* 0x080fe20000410000 */
[----:B------:R-:W-:Y:S01]  /*4fd0*/  UMOV UR19, 0x40000040 ;  /* 0x4000004000137882 */ /* 0x000fe20000000000 */
[----:B------:R-:W-:Y:S01]  /*4fe0*/  HGMMA.64x64x16.F32.BF16 R152, gdesc[UR48], RZ, !UPT, gsb0 ;  /* 0x00e00000309879f0 */ /* 0x000fe2000c0018ff */
[----:B------:R-:W-:Y:S01]  /*4ff0*/  R2UR UR48, R14 ;  /* 0x000000000e3072ca */ /* 0x000fe200000e0000 */
[----:B------:R-:W-:Y:S01]  /*5000*/  UIADD3 UR50, UR5, 0x2, URZ ;  /* 0x0000000205327890 */ /* 0x000fe2000fffe03f */
[----:B------:R-:W-:Y:S01]  /*5010*/  R2UR UR49, R15 ;  /* 0x000000000f3172ca */ /* 0x000fe200000e0000 */
        /* <DEDUP_REMOVED lines=149> */
[----:B------:R-:W-:-:S09]  /*5970*/  WARPGROUP.ARRIVE ;  /* 0x00000000000079c5 */ /* 0x000fd20000000000 */
        /* <DEDUP_REMOVED lines=15> */
[----:B------:R-:W-:Y:S01]  /*5a70*/  UIADD3 UR50, UR5, 0x204, URZ ;  /* 0x0000020405327890 */ /* 0x000fe2000fffe03f */
[----:B------:R-:W-:Y:S01]  /*5a80*/  UMOV UR51, 0x40000040 ;  /* 0x4000004000337882 */ /* 0x000fe20000000000 */
[----:B------:R-:W-:Y:S01]  /*5a90*/  UMOV UR48, UR56 ;  /* 0x0000003800307c82 */ /* 0x000fe20008000000 */
[----:B------:R-:W-:Y:S01]  /*5aa0*/  UMOV UR49, UR57 ;  /* 0x0000003900317c82 */ /* 0x000fe20008000000 */
        /* <DEDUP_REMOVED lines=37> */
.L_x_1251:
[----:B------:R-:W-:Y:S01]  /*5d00*/  ULEA UR5, UR4, UR40, 0x3 ;  /* 0x0000002804057291 */ /* 0x000fe2000f8e183f */
[----:B------:R-:W-:-:S05]  /*5d10*/  IMAD.U32 R0, RZ, RZ, UR7 ;  /* 0x00000007ff007e24 */ /* 0x000fca000f8e00ff */
[----:B------:R-:W-:-:S04]  /*5d20*/  SHF.L.U32 R0, R0, 0x1f, RZ ;  /* 0x0000001f00007819 */ /* 0x000fc800000006ff */
[----:B------:R2:W3:Y:S01]  /*5d30*/  SYNCS.PHASECHK.TRANS64.TRYWAIT P1, [UR5+0x30850], R0 ;  /* 0x03085000ff0075a7 */ /* 0x0004e20008020145 */
[----:B------:R-:W-:Y:S05]  /*5d40*/  @!P0 BRA `(.L_x_1252) ;  /* 0x0000000000048947 */ /* 0x000fea0003800000 */
[----:B------:R-:W-:Y:S01]  /*5d50*/  BPT.TRAP 0x1 ;  /* 0x000000040000795c */ /* 0x000fe20000300000 */
.L_x_1252:
[----:B---3--:R-:W-:Y:S05]  /*5d60*/  @P1 BRA `(.L_x_1253) ;  /* 0x0000000000081947 */ /* 0x008fea0003800000 */
[----:B------:R-:W3:Y:S02]  /*5d70*/  SYNCS.PHASECHK.TRANS64.TRYWAIT P1, [UR5+0x30850], R0 ;  /* 0x03085000ff0075a7 */ /* 0x000ee40008020145 */
[----:B---3--:R-:W-:Y:S05]  /*5d80*/  @!P1 BRA `(.L_x_1254) ;  /* 0x00000128007c9947 */ /* 0x008fea0003800000 */
.L_x_1253:
[----:B------:R-:W-:Y:S01]  /*5d90*/  UIADD3 UR7, UR40, 0x400, URZ ;  /* 0x0000040028077890 */ /* 0x000fe2000fffe03f */
[----:B------:R-:W-:Y:S01]  /*5da0*/  WARPGROUP.ARRIVE ;  /* 0x00000000000079c5 */ /* 0x000fe20000000000 */
[----:B------:R-:W-:Y:S02]  /*5db0*/  UMOV UR11, 0x40000040 ;  /* 0x40000040000b7882 */ /* 0x000fe40000000000 */
        /* <DEDUP_REMOVED lines=27> */
.L_x_1255:
[----:B------:R-:W-:Y:S01]  /*5f70*/  R2UR UR4, R22 ;  /* 0x00000000160472ca */ /* 0x000fe200000e0000 */
[----:B------:R-:W4:Y:S01]  /*5f80*/  S2UR UR7, SR_CgaCtaId ;  /* 0x00000000000779c3 */ /* 0x000f220000008800 */
[----:B------:R-:W-:Y:S01]  /*5f90*/  VIADD R187, R23, UR60 ;  /* 0x0000003c17bb7c36 */ /* 0x000fe20008000000 */
[----:B------:R-:W-:Y:S01]  /*5fa0*/  UIADD3 UR6, UR6, 0x30840, URZ ;  /* 0x0003084006067890 */ /* 0x000fe2000fffe03f */
[----:B------:R-:W-:Y:S01]  /*5fb0*/  IMAD.U32 R185, RZ, RZ, UR41 ;  /* 0x00000029ffb97e24 */ /* 0x000fe2000f8e00ff */
[----:B------:R-:W-:-:S08]  /*5fc0*/  UISETP.NE.AND UP0, UPT, UR43, URZ, UPT ;  /* 0x0000003f2b00728c */ /* 0x000fd0000bf05270 */
[----:B------:R-:W-:-:S06]  /*5fd0*/  UISETP.NE.AND UP1, UPT, UR4, URZ, UPT ;  /* 0x0000003f0400728c */ /* 0x000fcc000bf25270 */
[----:B------:R-:W-:Y:S02]  /*5fe0*/  PLOP3.LUT P1, PT, PT, PT, UP1, 0x80, 0x0 ;  /* 0x000000000000781c */ /* 0x000fe40003f2f018 */
[----:B------:R-:W-:-:S03]  /*5ff0*/  PLOP3.LUT P2, PT, PT, PT, UP1, 0x80, 0x0 ;  /* 0x000000000000781c */ /* 0x000fc60003f4f018 */
[----:B------:R-:W-:Y:S01]  /*6000*/  @UP1 ULDC UR4, c[0x0][0x44c] ;  /* 0x0001130000041ab9 */ /* 0x000fe20000000800 */
[----:B----4-:R-:W-:-:S03]  /*6010*/  UPRMT UR6, UR7, 0x654, UR6 ;  /* 0x0000065407067896 */ /* 0x010fc60008000006 */
[----:B------:R-:W-:-:S04]  /*6020*/  ULDC UR7, c[0x0][0x9e0] ;  /* 0x0002780000077ab9 */ /* 0x000fc80000000800 */
[----:B--23--:R-:W-:Y:S01]  /*6030*/  @P1 IMAD.HI.U32 R0, R187, UR4, RZ ;  /* 0x00000004bb001c27 */ /* 0x00cfe2000f8e00ff */
[----:B------:R-:W-:Y:S01]  /*6040*/  @UP1 ULDC UR4, c[0x0][0x450] ;  /* 0x0001140000041ab9 */ /* 0x000fe20000000800 */
[----:B------:R-:W-:Y:S01]  /*6050*/  PLOP3.LUT P1, PT, PT, PT, UP0, 0x40, 0x0 ;  /* 0x000000000000781c */ /* 0x000fe20003f2e808 */
[----:B------:R-:W-:Y:S01]  /*6060*/  SYNCS.ARRIVE.TRANS64.RED.A1T0 RZ, [UR6], RZ ;  /* 0x000000ffffff79a7 */ /* 0x000fe20008100406 */
[----:B------:R-:W-:Y:S01]  /*6070*/  ULDC UR6, c[0x0][0x9dc] ;  /* 0x0002770000067ab9 */ /* 0x000fe20000000800 */
[----:B------:R-:W-:Y:S01]  /*6080*/  @P2 SHF.R.U32.HI R187, RZ, UR4, R0 ;  /* 0x00000004ffbb2c19 */ /* 0x000fe20008011600 */
[----:B------:R-:W-:Y:S01]  /*6090*/  IMAD.SHL.U32 R0, R225, 0x40, RZ ;  /* 0x00000040e1007824 */ /* 0x000fe200078e00ff */
[----:B------:R-:W-:-:S03]  /*60a0*/  ULOP3.LUT UR4, URZ, UR6, URZ, 0x33, !UPT ;  /* 0x000000063f047292 */ /* 0x000fc6000f8e333f */
[----:B------:R-:W2:Y:S01]  /*60b0*/  SHFL.IDX PT, R188, R187, RZ, 0x1c1f ;  /* 0x001c1fffbbbc7589 */ /* 0x000ea200000e0000 */
[----:B------:R-:W-:-:S04]  /*60c0*/  IADD3 R2, -R17, 0x1, -R0 ;  /* 0x0000000111027810 */ /* 0x000fc80007ffe900 */
[----:B------:R-:W-:-:S05]  /*60d0*/  IADD3 R185, -R185, UR42, R2 ;  /* 0x0000002ab9b97c10 */ /* 0x000fca000fffe102 */
[C---:B------:R-:W-:Y:S02]  /*60e0*/  VIADD R186, R185.reuse, UR7 ;  /* 0x00000007b9ba7c36 */ /* 0x040fe40008000000 */
[----:B------:R-:W-:Y:S02]  /*60f0*/  VIADD R185, R185, UR4 ;  /* 0x00000004b9b97c36 */ /* 0x000fe40008000000 */
[--C-:B--2---:R-:W-:Y:S02]  /*6100*/  IMAD.IADD R184, R186, 0x1, R188.reuse ;  /* 0x00000001bab87824 */ /* 0x104fe400078e02bc */
[----:B-1----:R-:W-:Y:S01]  /*6110*/  IMAD.IADD R4, R185, 0x1, R188 ;  /* 0x00000001b9047824 */ /* 0x002fe200078e02bc */
[----:B------:R-:W-:Y:S06]  /*6120*/  @P1 BRA `(.L_x_1256) ;  /* 0x00000000005c1947 */ /* 0x000fec0003800000 */
[----:B------:R-:W-:Y:S01]  /*6130*/  IMAD.U32 R2, RZ, RZ, UR41 ;  /* 0x00000029ff027e24 */ /* 0x000fe2000f8e00ff */
[----:B------:R-:W-:Y:S04]  /*6140*/  BSSY B0, `(.L_x_1257) ;  /* 0x0000011000007945 */ /* 0x000fe80003800000 */
[----:B------:R-:W-:-:S04]  /*6150*/  IADD3 R188, -R2, UR42, R188 ;  /* 0x0000002a02bc7c10 */ /* 0x000fc8000fffe1bc */
[----:B------:R-:W-:-:S13]  /*6160*/  ISETP.GT.AND P1, PT, R188, -0x1, PT ;  /* 0xffffffffbc00780c */ /* 0x000fda0003f24270 */
[----:B------:R-:W-:Y:S05]  /*6170*/  @P1 BRA `(.L_x_1258) ;  /* 0x0000000000201947 */ /* 0x000fea0003800000 */
[----:B------:R-:W-:Y:S01]  /*6180*/  IMAD.U32 R189, RZ, RZ, UR55 ;  /* 0x00000037ffbd7e24 */ /* 0x000fe2000f8e00ff */
[----:B------:R-:W-:-:S04]  /*6190*/  LOP3.LUT R188, RZ, R188, RZ, 0x33, !PT ;  /* 0x000000bcffbc7212 */ /* 0x000fc800078e33ff */
[----:B------:R-:W-:-:S13]  /*61a0*/  ISETP.NE.AND P1, PT, R189, 0x1, PT ;  /* 0x00000001bd00780c */ /* 0x000fda0003f25270 */
[----:B0-----:R-:W0:Y:S02]  /*61b0*/  @P1 LDC.64 R2, c[0x0][0x9e8] ;  /* 0x00027a00ff021b82 */ /* 0x001e240000000a00 */
[----:B0-----:R-:W-:-:S05]  /*61c0*/  @P1 IMAD.HI.U32 R2, R188, R2, RZ ;  /* 0x00000002bc021227 */ /* 0x001fca00078e00ff */
[----:B------:R-:W-:-:S04]  /*61d0*/  @P1 SHF.R.U32.HI R188, RZ, R3, R2 ;  /* 0x00000003ffbc1219 */ /* 0x000fc80000011602 */
[----:B------:R-:W-:Y:S01]  /*61e0*/  LOP3.LUT R188, RZ, R188, RZ, 0x33, !PT ;  /* 0x000000bcffbc7212 */ /* 0x000fe200078e33ff */
[----:B------:R-:W-:Y:S06]  /*61f0*/  BRA `(.L_x_1259) ;  /* 0x0000000000147947 */ /* 0x000fec0003800000 */
.L_x_1258:
[----:B------:R-:W-:-:S05]  /*6200*/  IMAD.U32 R189, RZ, RZ, UR55 ;  /* 0x00000037ffbd7e24 */ /* 0x000fca000f8e00ff */
[----:B------:R-:W-:-:S13]  /*6210*/  ISETP.NE.AND P1, PT, R189, 0x1, PT ;  /* 0x00000001bd00780c */ /* 0x000fda0003f25270 */
[----:B0-----:R-:W0:Y:S02]  /*6220*/  @P1 LDC.64 R2, c[0x0][0x9e8] ;  /* 0x00027a00ff021b82 */ /* 0x001e240000000a00 */
[----:B0-----:R-:W-:-:S05]  /*6230*/  @P1 IMAD.HI.U32 R2, R188, R2, RZ ;  /* 0x00000002bc021227 */ /* 0x001fca00078e00ff */
[----:B------:R-:W-:-:S07]  /*6240*/  @P1 SHF.R.U32.HI R188, RZ, R3, R2 ;  /* 0x00000003ffbc1219 */ /* 0x000fce0000011602 */
.L_x_1259:
[----:B------:R-:W-:Y:S05]  /*6250*/  BSYNC B0 ;  /* 0x0000000000007941 */ /* 0x000fea0003800000 */
.L_x_1257:
[----:B------:R-:W-:-:S04]  /*6260*/  IMAD R188, R188, R189, -R0 ;  /* 0x000000bdbcbc7224 */ /* 0x000fc800078e0a00 */
[----:B------:R-:W-:-:S05]  /*6270*/  IMAD.IADD R188, R188, 0x1, -R17 ;  /* 0x00000001bcbc7824 */ /* 0x000fca00078e0a11 */
[----:B------:R-:W-:Y:S02]  /*6280*/  VIMNMX R4, R4, R188, !PT ;  /* 0x000000bc04047248 */ /* 0x000fe40007fe0100 */
[----:B------:R-:W-:-:S07]  /*6290*/  VIADDMNMX R184, R188, R189, R184, PT ;  /* 0x000000bdbcb87246 */ /* 0x000fce00038001b8 */
.L_x_1256:
[----:B------:R-:W-:Y:S01]  /*62a0*/  ISETP.GT.AND P1, PT, R225, -0x1, PT ;  /* 0xffffffffe100780c */ /* 0x000fe20003f24270 */
[----:B------:R-:W1:Y:S01]  /*62b0*/  SHFL.IDX PT, R2, R187, 0x1, 0x1c1f ;  /* 0x003c1f00bb027f89 */ /* 0x000e6200000e0000 */
[----:B------:R-:W-:Y:S02]  /*62c0*/  UISETP.NE.AND UP0, UPT, UR43, URZ, UPT ;  /* 0x0000003f2b00728c */ /* 0x000fe4000bf05270 */
[C---:B------:R-:W-:Y:S02]  /*62d0*/  ISETP.GT.AND P4, PT, R4.reuse, 0x1, P1 ;  /* 0x000000010400780c */ /* 0x040fe40000f84270 */
[----:B------:R-:W-:Y:S02]  /*62e0*/  ISETP.GT.AND P5, PT, R4, RZ, P1 ;  /* 0x000000ff0400720c */ /* 0x000fe40000fa4270 */
[C---:B------:R-:W-:Y:S02]  /*62f0*/  ISETP.LT.OR P4, PT, R184.reuse, 0x2, P4 ;  /* 0x00000002b800780c */ /* 0x040fe40002781670 */
[----:B------:R-:W-:-:S02]  /*6300*/  ISETP.LT.OR P5, PT, R184, 0x1, P5 ;  /* 0x00000001b800780c */ /* 0x000fc40002fa1670 */
[----:B------:R-:W-:Y:S02]  /*6310*/  FSEL R153, R153, -INF , !P4 ;  /* 0xff80000099997808 */ /* 0x000fe40006000000 */
[----:B------:R-:W-:Y:S02]  /*6320*/  ISETP.GT.AND P4, PT, R4, 0x18, P1 ;  /* 0x000000180400780c */ /* 0x000fe40000f84270 */
[----:B------:R-:W-:Y:S02]  /*6330*/  FSEL R152, R152, -INF , !P5 ;  /* 0xff80000098987808 */ /* 0x000fe40006800000 */
[----:B------:R-:W-:Y:S02]  /*6340*/  ISETP.LT.OR P4, PT, R184, 0x19, P4 ;  /* 0x00000019b800780c */ /* 0x000fe40002781670 */
[C---:B------:R-:W-:Y:S02]  /*6350*/  ISETP.GT.AND P6, PT, R4.reuse, 0x8, P1 ;  /* 0x000000080400780c */ /* 0x040fe40000fc4270 */
[----:B------:R-:W-:-:S02]  /*6360*/  ISETP.GT.AND P2, PT, R4, 0x9, P1 ;  /* 0x000000090400780c */ /* 0x000fc40000f44270 */
[----:B------:R-:W-:Y:S01]  /*6370*/  ISETP.GT.AND P3, PT, R4, 0x10, P1 ;  /* 0x000000100400780c */ /* 0x000fe20000f64270 */
[--C-:B-1----:R-:W-:Y:S01]  /*6380*/  IMAD.IADD R186, R186, 0x1, R2.reuse ;  /* 0x00000001baba7824 */ /* 0x102fe200078e0202 */
        /* <DEDUP_REMOVED lines=53> */
.L_x_1262:
[----:B------:R-:W-:-:S05]  /*66e0*/  IMAD.U32 R184, RZ, RZ, UR55 ;  /* 0x00000037ffb87e24 */ /* 0x000fca000f8e00ff */
[----:B------:R-:W-:-:S13]  /*66f0*/  ISETP.NE.AND P2, PT, R184, 0x1, PT ;  /* 0x00000001b800780c */ /* 0x000fda0003f45270 */
[----:B0-----:R-:W0:Y:S02]  /*6700*/  @P2 LDC.64 R2, c[0x0][0x9e8] ;  /* 0x00027a00ff022b82 */ /* 0x001e240000000a00 */
[----:B0-----:R-:W-:-:S05]  /*6710*/  @P2 IMAD.HI.U32 R2, R4, R2, RZ ;  /* 0x0000000204022227 */ /* 0x001fca00078e00ff */
[----:B------:R-:W-:-:S07]  /*6720*/  @P2 SHF.R.U32.HI R4, RZ, R3, R2 ;  /* 0x00000003ff042219 */ /* 0x000fce0000011602 */
.L_x_1263:
[----:B------:R-:W-:Y:S05]  /*6730*/  BSYNC B0 ;  /* 0x0000000000007941 */ /* 0x000fea0003800000 */
.L_x_1261:
[----:B------:R-:W-:-:S04]  /*6740*/  IMAD R0, R4, R184, -R0 ;  /* 0x000000b804007224 */ /* 0x000fc800078e0a00 */
[----:B------:R-:W-:-:S05]  /*6750*/  IMAD.IADD R0, R0, 0x1, -R17 ;  /* 0x0000000100007824 */ /* 0x000fca00078e0a11 */
[----:B------:R-:W-:Y:S02]  /*6760*/  VIMNMX R185, R185, R0, !PT ;  /* 0x00000000b9b97248 */ /* 0x000fe40007fe0100 */
[----:B------:R-:W-:-:S07]  /*6770*/  VIADDMNMX R186, R0, R184, R186, PT ;  /* 0x000000b800ba7246 */ /* 0x000fce00038001ba */
.L_x_1260:
[----:B------:R-:W-:Y:S01]  /*6780*/  LOP3.LUT R16, R16, 0xfffff7ff, RZ, 0xc0, !PT ;  /* 0xfffff7ff10107812 */ /* 0x000fe200078ec0ff */
[----:B------:R-:W-:Y:S01]  /*6790*/  ULDC UR10, c[0x0][0x988] ;  /* 0x00026200000a7ab9 */ /* 0x000fe20000000800 */
[C---:B------:R-:W-:Y:S02]  /*67a0*/  ISETP.GT.AND P5, PT, R185.reuse, 0x1, P1 ;  /* 0x00000001b900780c */ /* 0x040fe40000fa4270 */
[----:B------:R-:W-:Y:S02]  /*67b0*/  @P0 LOP3.LUT R16, R16, 0x800, RZ, 0xfc, !PT ;  /* 0x0000080010100812 */ /* 0x000fe400078efcff */
[----:B------:R-:W-:Y:S02]  /*67c0*/  ISETP.GT.AND P0, PT, R185, 0x19, P1 ;  /* 0x00000019b900780c */ /* 0x000fe40000f04270 */
[----:B------:R-:W-:Y:S02]  /*67d0*/  LOP3.LUT R16, R16, 0xffff7fff, RZ, 0xc0, !PT ;  /* 0xffff7fff10107812 */ /* 0x000fe400078ec0ff */
[----:B------:R-:W-:-:S02]  /*67e0*/  ISETP.LT.OR P5, PT, R186, 0x2, P5 ;  /* 0x00000002ba00780c */ /* 0x000fc40002fa1670 */
[----:B------:R-:W-:Y:S02]  /*67f0*/  ISETP.GT.AND P6, PT, R185, 0x8, P1 ;  /* 0x00000008b900780c */ /* 0x000fe40000fc4270 */
[----:B------:R-:W-:Y:S02]  /*6800*/  FSEL R155, R155, -INF , !P5 ;  /* 0xff8000009b9b7808 */ /* 0x000fe40006800000 */
[C---:B------:R-:W-:Y:S02]  /*6810*/  ISETP.GT.AND P2, PT, R185.reuse, 0x9, P1 ;  /* 0x00000009b900780c */ /* 0x040fe40000f44270 */
[C---:B------:R-:W-:Y:S02]  /*6820*/  ISETP.GT.AND P3, PT, R185.reuse, 0x10, P1 ;  /* 0x00000010b900780c */ /* 0x040fe40000f64270 */
[----:B------:R-:W-:Y:S02]  /*6830*/  @P0 LOP3.LUT R16, R16, 0x8000, RZ, 0xfc, !PT ;  /* 0x0000800010100812 */ /* 0x000fe400078efcff */
[----:B------:R-:W-:-:S02]  /*6840*/  ISETP.GT.AND P0, PT, R185, 0x31, P1 ;  /* 0x00000031b900780c */ /* 0x000fc40000f04270 */
[----:B------:R-:W-:Y:S02]  /*6850*/  LOP3.LUT R16, R16, 0xfffffffd, RZ, 0xc0, !PT ;  /* 0xfffffffd10107812 */ /* 0x000fe400078ec0ff */
[C---:B------:R-:W-:Y:S02]  /*6860*/  ISETP.GT.AND P4, PT, R185.reuse, 0x11, P1 ;  /* 0x00000011b900780c */ /* 0x040fe40000f84270 */
[----:B------:R-:W-:Y:S02]  /*6870*/  ISETP.GT.AND P5, PT, R185, 0x18, P1 ;  /* 0x00000018b900780c */ /* 0x000fe40000fa4270 */
[C---:B------:R-:W-:Y:S02]  /*6880*/  ISETP.LT.OR P6, PT, R186.reuse, 0x9, P6 ;  /* 0x00000009ba00780c */ /* 0x040fe400037c1670 */
[C---:B------:R-:W-:Y:S02]  /*6890*/  ISETP.LT.OR P2, PT, R186.reuse, 0xa, P2 ;  /* 0x0000000aba00780c */ /* 0x040fe40001741670 */
[----:B------:R-:W-:-:S02]  /*68a0*/  ISETP.LT.OR P3, PT, R186, 0x11, P3 ;  /* 0x00000011ba00780c */ /* 0x000fc40001f61670 */
[----:B------:R-:W-:Y:S02]  /*68b0*/  @P0 LOP3.LUT R16, R16, 0x2, RZ, 0xfc, !PT ;  /* 0x0000000210100812 */ /* 0x000fe400078efcff */
[----:B------:R-:W-:Y:S02]  /*68c0*/  ISETP.GT.AND P0, PT, R185, 0x38, P1 ;  /* 0x00000038b900780c */ /* 0x000fe40000f04270 */
[----:B------:R-:W-:Y:S02]  /*68d0*/  LOP3.LUT R16, R16, 0xfffffff7, RZ, 0xc0, !PT ;  /* 0xfffffff710107812 */ /* 0x000fe400078ec0ff */
[C---:B------:R-:W-:Y:S02]  /*68e0*/  ISETP.LT.OR P4, PT, R186.reuse, 0x12, P4 ;  /* 0x00000012ba00780c */ /* 0x040fe40002781670 */
[----:B------:R-:W-:Y:S02]  /*68f0*/  ISETP.LT.OR P5, PT, R186, 0x19, P5 ;  /* 0x00000019ba00780c */ /* 0x000fe40002fa1670 */
[----:B------:R-:W-:-:S02]  /*6900*/  FSEL R158, R158, -INF , !P6 ;  /* 0xff8000009e9e7808 */ /* 0x000fc40007000000 */
[----:B------:R-:W-:Y:S02]  /*6910*/  FSEL R159, R159, -INF , !P2 ;  /* 0xff8000009f9f7808 */ /* 0x000fe40005000000 */
[----:B------:R-:W-:Y:S02]  /*6920*/  FSEL R162, R162, -INF , !P3 ;  /* 0xff800000a2a27808 */ /* 0x000fe40005800000 */
[----:B------:R-:W-:Y:S02]  /*6930*/  @P0 LOP3.LUT R16, R16, 0x8, RZ, 0xfc, !PT ;  /* 0x0000000810100812 */ /* 0x000fe400078efcff */
[----:B------:R-:W-:Y:S02]  /*6940*/  ISETP.GT.AND P0, PT, R185, RZ, P1 ;  /* 0x000000ffb900720c */ /* 0x000fe40000f04270 */
[----:B------:R-:W-:Y:S02]  /*6950*/  LOP3.LUT R16, R16, 0xffffff7f, RZ, 0xc0, !PT ;  /* 0xffffff7f10107812 */ /* 0x000fe400078ec0ff */
[----:B------:R-:W-:-:S02]  /*6960*/  FSEL R163, R163, -INF , !P4 ;  /* 0xff800000a3a37808 */ /* 0x000fc40006000000 */
[----:B------:R-:W-:Y:S02]  /*6970*/  FSEL R166, R166, -INF , !P5 ;  /* 0xff800000a6a67808 */ /* 0x000fe40006800000 */
[C---:B------:R-:W-:Y:S02]  /*6980*/  ISETP.GT.AND P2, PT, R185.reuse, 0x20, P1 ;  /* 0x00000020b900780c */ /* 0x040fe40000f44270 */
[C---:B------:R-:W-:Y:S02]  /*6990*/  ISETP.GT.AND P3, PT, R185.reuse, 0x21, P1 ;  /* 0x00000021b900780c */ /* 0x040fe40000f64270 */
[C---:B------:R-:W-:Y:S02]  /*69a0*/  ISETP.GT.AND P4, PT, R185.reuse, 0x28, P1 ;  /* 0x00000028b900780c */ /* 0x040fe40000f84270 */
[C---:B------:R-:W-:Y:S02]  /*69b0*/  ISETP.GT.AND P5, PT, R185.reuse, 0x29, P1 ;  /* 0x00000029b900780c */ /* 0x040fe40000fa4270 */
[----:B------:R-:W-:-:S02]  /*69c0*/  ISETP.GT.AND P6, PT, R185, 0x30, P1 ;  /* 0x00000030b900780c */ /* 0x000fc40000fc4270 */
[----:B------:R-:W-:Y:S02]  /*69d0*/  ISETP.GT.AND P1, PT, R185, 0x39, P1 ;  /* 0x00000039b900780c */ /* 0x000fe40000f24270 */
[----:B------:R-:W-:Y:S02]  /*69e0*/  @P0 LOP3.LUT R16, R16, 0x80, RZ, 0xfc, !PT ;  /* 0x0000008010100812 */ /* 0x000fe400078efcff */
[----:B------:R-:W-:Y:S02]  /*69f0*/  FMNMX.FTZ R0, R152, R21, !PT ;  /* 0x0000001598007209 */ /* 0x000fe40007810000 */
[C---:B------:R-:W-:Y:S02]  /*6a00*/  LOP3.LUT P0, RZ, R16.reuse, 0x8000, RZ, 0xc0, !PT ;  /* 0x0000800010ff7812 */ /* 0x040fe4000780c0ff */
[----:B------:R-:W-:Y:S02]  /*6a10*/  FMNMX.FTZ R0, R153, R0, !PT ;  /* 0x0000000099007209 */ /* 0x000fe40007810000 */
[----:B------:R-:W-:-:S02]  /*6a20*/  LOP3.LUT R16, R16, 0xffffffdf, RZ, 0xc0, !PT ;  /* 0xffffffdf10107812 */ /* 0x000fc400078ec0ff */
[----:B------:R-:W-:Y:S02]  /*6a30*/  FMNMX.FTZ R0, R156, R0, !PT ;  /* 0x000000009c007209 */ /* 0x000fe40007810000 */
[----:B------:R-:W-:Y:S02]  /*6a40*/  ISETP.LT.OR P0, PT, R186, 0x1a, P0 ;  /* 0x0000001aba00780c */ /* 0x000fe40000701670 */
[----:B------:R-:W-:Y:S02]  /*6a50*/  @P1 LOP3.LUT R16, R16, 0x20, RZ, 0xfc, !PT ;  /* 0x0000002010101812 */ /* 0x000fe400078efcff */
[----:B------:R-:W-:Y:S02]  /*6a60*/  FMNMX.FTZ R0, R157, R0, !PT ;  /* 0x000000009d007209 */ /* 0x000fe40007810000 */
[----:B------:R-:W-:Y:S02]  /*6a70*/  LOP3.LUT P1, RZ, R16, 0x2, RZ, 0xc0, !PT ;  /* 0x0000000210ff7812 */ /* 0x000fe4000782c0ff */
[----:B------:R-:W-:-:S02]  /*6a80*/  FMNMX.FTZ R0, R160, R0, !PT ;  /* 0x00000000a0007209 */ /* 0x000fc40007810000 */
[----:B------:R-:W-:Y:S02]  /*6a90*/  LOP3.LUT R16, R16, 0xfffffeff, RZ, 0xc0, !PT ;  /* 0xfffffeff10107812 */ /* 0x000fe400078ec0ff */
[----:B------:R-:W-:Y:S02]  /*6aa0*/  FMNMX.FTZ R0, R161, R0, !PT ;  /* 0x00000000a1007209 */ /* 0x000fe40007810000 */
[----:B------:R-:W-:Y:S02]  /*6ab0*/  @P0 LOP3.LUT R16, R16, 0x100, RZ, 0xfc, !PT ;  /* 0x0000010010100812 */ /* 0x000fe400078efcff */
[----:B------:R-:W-:Y:S02]  /*6ac0*/  ISETP.LT.OR P0, PT, R186, 0x21, P2 ;  /* 0x00000021ba00780c */ /* 0x000fe40001701670 */
[----:B------:R-:W-:Y:S02]  /*6ad0*/  FMNMX.FTZ R0, R164, R0, !PT ;  /* 0x00000000a4007209 */ /* 0x000fe40007810000 */
[----:B------:R-:W-:-:S02]  /*6ae0*/  LOP3.LUT P2, RZ, R16, 0x8, RZ, 0xc0, !PT ;  /* 0x0000000810ff7812 */ /* 0x000fc4000784c0ff */
[----:B------:R-:W-:Y:S02]  /*6af0*/  FMNMX.FTZ R0, R165, R0, !PT ;  /* 0x00000000a5007209 */ /* 0x000fe40007810000 */
[----:B------:R-:W-:Y:S02]  /*6b00*/  LOP3.LUT R16, R16, 0xffffffbf, RZ, 0xc0, !PT ;  /* 0xffffffbf10107812 */ /* 0x000fe400078ec0ff */
[----:B------:R-:W-:Y:S02]  /*6b10*/  FMNMX.FTZ R0, R168, R0, !PT ;  /* 0x00000000a8007209 */ /* 0x000fe40007810000 */
[----:B------:R-:W-:Y:S02]  /*6b20*/  ISETP.LT.OR P6, PT, R186, 0x31, P6 ;  /* 0x00000031ba00780c */ /* 0x000fe400037c1670 */
[----:B------:R-:W-:Y:S02]  /*6b30*/  @P0 LOP3.LUT R16, R16, 0x40, RZ, 0xfc, !PT ;  /* 0x0000004010100812 */ /* 0x000fe400078efcff */
[----:B------:R-:W-:-:S02]  /*6b40*/  FMNMX.FTZ R0, R169, R0, !PT ;  /* 0x00000000a9007209 */ /* 0x000fc40007810000 */
[----:B------:R-:W-:Y:S02]  /*6b50*/  ISETP.LT.OR P0, PT, R186, 0x22, P3 ;  /* 0x00000022ba00780c */ /* 0x000fe40001f01670 */
[----:B------:R-:W-:Y:S02]  /*6b60*/  FMNMX.FTZ R0, R172, R0, !PT ;  /* 0x00000000ac007209 */ /* 0x000fe40007810000 */
[C---:B------:R-:W-:Y:S02]  /*6b70*/  LOP3.LUT P3, RZ, R16.reuse, 0x80, RZ, 0xc0, !PT ;  /* 0x0000008010ff7812 */ /* 0x040fe4000786c0ff */
[----:B------:R-:W-:Y:S02]  /*6b80*/  FMNMX.FTZ R0, R173, R0, !PT ;  /* 0x00000000ad007209 */ /* 0x000fe40007810000 */
[----:B------:R-:W-:Y:S02]  /*6b90*/  LOP3.LUT R16, R16, 0xffffffef, RZ, 0xc0, !PT ;  /* 0xffffffef10107812 */ /* 0x000fe400078ec0ff */
[----:B------:R-:W-:-:S02]  /*6ba0*/  FMNMX.FTZ R0, R176, R0, !PT ;  /* 0x00000000b0007209 */ /* 0x000fc40007810000 */
[----:B------:R-:W-:Y:S02]  /*6bb0*/  ISETP.LT.OR P3, PT, R186, 0x1, P3 ;  /* 0x00000001ba00780c */ /* 0x000fe40001f61670 */
[----:B------:R-:W-:Y:S02]  /*6bc0*/  @P0 LOP3.LUT R16, R16, 0x10, RZ, 0xfc, !PT ;  /* 0x0000001010100812 */ /* 0x000fe400078efcff */
[----:B------:R-:W-:Y:S02]  /*6bd0*/  ISETP.LT.OR P0, PT, R186, 0x29, P4 ;  /* 0x00000029ba00780c */ /* 0x000fe40002701670 */
[----:B------:R-:W-:Y:S02]  /*6be0*/  FMNMX.FTZ R0, R177, R0, !PT ;  /* 0x00000000b1007209 */ /* 0x000fe40007810000 */
[----:B------:R-:W-:Y:S02]  /*6bf0*/  LOP3.LUT P4, RZ, R16, 0x20, RZ, 0xc0, !PT ;  /* 0x0000002010ff7812 */ /* 0x000fe4000788c0ff */
[----:B------:R-:W-:-:S02]  /*6c00*/  FMNMX.FTZ R0, R180, R0, !PT ;  /* 0x00000000b4007209 */ /* 0x000fc40007810000 */
[----:B------:R-:W-:Y:S02]  /*6c10*/  LOP3.LUT R16, R16, 0xfffffffb, RZ, 0xc0, !PT ;  /* 0xfffffffb10107812 */ /* 0x000fe400078ec0ff */
[----:B------:R-:W-:Y:S02]  /*6c20*/  FMNMX.FTZ R0, R181, R0, !PT ;  /* 0x00000000b5007209 */ /* 0x000fe40007810000 */
[----:B------:R-:W-:Y:S02]  /*6c30*/  FSEL R154, R154, -INF , !P3 ;  /* 0xff8000009a9a7808 */ /* 0x000fe40005800000 */
[----:B------:R-:W-:Y:S01]  /*6c40*/  @P0 LOP3.LUT R16, R16, 0x4, RZ, 0xfc, !PT ;  /* 0x0000000410100812 */ /* 0x000fe200078efcff */
[----:B------:R-:W1:Y:S01]  /*6c50*/  SHFL.BFLY PT, R2, R0, 0x2, 0x1f ;  /* 0x0c401f0000027f89 */ /* 0x000e6200000e0000 */
[----:B------:R-:W-:Y:S02]  /*6c60*/  ISETP.LT.OR P0, PT, R186, 0x2a, P5 ;  /* 0x0000002aba00780c */ /* 0x000fe40002f01670 */
[----:B------:R-:W-:-:S02]  /*6c70*/  LOP3.LUT R16, R16, 0xffffefff, RZ, 0xc0, !PT ;  /* 0xffffefff10107812 */ /* 0x000fc400078ec0ff */
[----:B0-----:R-:W-:Y:S02]  /*6c80*/  FMNMX.FTZ R3, R154, R224, !PT ;  /* 0x000000e09a037209 */ /* 0x001fe40007810000 */
[----:B------:R-:W-:Y:S02]  /*6c90*/  ISETP.LT.OR P1, PT, R186, 0x32, P1 ;  /* 0x00000032ba00780c */ /* 0x000fe40000f21670 */
[----:B------:R-:W-:Y:S02]  /*6ca0*/  FMNMX.FTZ R3, R155, R3, !PT ;  /* 0x000000039b037209 */ /* 0x000fe40007810000 */
[----:B------:R-:W-:Y:S02]  /*6cb0*/  FSEL R178, R178, -INF , !P6 ;  /* 0xff800000b2b27808 */ /* 0x000fe40007000000 */
[----:B------:R-:W-:Y:S02]  /*6cc0*/  FMNMX.FTZ R3, R158, R3, !PT ;  /* 0x000000039e037209 */ /* 0x000fe40007810000 */
[----:B------:R-:W-:-:S02]  /*6cd0*/  @P0 LOP3.LUT R16, R16, 0x1000, RZ, 0xfc, !PT ;  /* 0x0000100010100812 */ /* 0x000fc400078efcff */
[----:B------:R-:W-:Y:S02]  /*6ce0*/  FMNMX.FTZ R3, R159, R3, !PT ;  /* 0x000000039f037209 */ /* 0x000fe40007810000 */
[C---:B------:R-:W-:Y:S02]  /*6cf0*/  LOP3.LUT P0, RZ, R16.reuse, 0x10, RZ, 0xc0, !PT ;  /* 0x0000001010ff7812 */ /* 0x040fe4000780c0ff */
[----:B------:R-:W-:Y:S02]  /*6d00*/  LOP3.LUT R16, R16, 0xffffdfff, RZ, 0xc0, !PT ;  /* 0xffffdfff10107812 */ /* 0x000fe400078ec0ff */
[----:B------:R-:W-:Y:S02]  /*6d10*/  FMNMX.FTZ R3, R162, R3, !PT ;  /* 0x00000003a2037209 */ /* 0x000fe40007810000 */
[----:B-1----:R-:W-:Y:S02]  /*6d20*/  FMNMX.FTZ R2, R0, R2, !PT ;  /* 0x0000000200027209 */ /* 0x002fe40007810000 */
[----:B------:R-:W-:-:S02]  /*6d30*/  FMNMX.FTZ R3, R163, R3, !PT ;  /* 0x00000003a3037209 */ /* 0x000fc40007810000 */
[----:B------:R-:W-:Y:S01]  /*6d40*/  ISETP.LT.OR P2, PT, R186, 0x39, P2 ;  /* 0x00000039ba00780c */ /* 0x000fe20001741670 */
[----:B------:R-:W0:Y:S01]  /*6d50*/  SHFL.BFLY PT, R4, R2, 0x1, 0x1f ;  /* 0x0c201f0002047f89 */ /* 0x000e2200000e0000 */
[----:B------:R-:W-:Y:S02]  /*6d60*/  FMNMX.FTZ R3, R166, R3, !PT ;  /* 0x00000003a6037209 */ /* 0x000fe40007810000 */
[----:B------:R-:W-:Y:S02]  /*6d70*/  @P0 LOP3.LUT R16, R16, 0x2000, RZ, 0xfc, !PT ;  /* 0x0000200010100812 */ /* 0x000fe400078efcff */
[----:B------:R-:W-:Y:S02]  /*6d80*/  FSEL R179, R179, -INF , !P1 ;  /* 0xff800000b3b37808 */ /* 0x000fe40004800000 */
[C---:B------:R-:W-:Y:S02]  /*6d90*/  LOP3.LUT P0, RZ, R16.reuse, 0x40, RZ, 0xc0, !PT ;  /* 0x0000004010ff7812 */ /* 0x040fe4000780c0ff */
[----:B------:R-:W-:-:S02]  /*6da0*/  LOP3.LUT R16, R16, 0xffffbfff, RZ, 0xc0, !PT ;  /* 0xffffbfff10107812 */ /* 0x000fc400078ec0ff */
[----:B------:R-:W-:Y:S02]  /*6db0*/  ISETP.LT.OR P4, PT, R186, 0x3a, P4 ;  /* 0x0000003aba00780c */ /* 0x000fe40002781670 */
[----:B------:R-:W-:Y:S02]  /*6dc0*/  FSEL R182, R182, -INF , !P2 ;  /* 0xff800000b6b67808 */ /* 0x000fe40005000000 */
[----:B------:R-:W-:-:S05]  /*6dd0*/  FSEL R183, R183, -INF , !P4 ;  /* 0xff800000b7b77808 */ /* 0x000fca0006000000 */
[----:B------:R-:W-:-:S04]  /*6de0*/  @P0 LOP3.LUT R16, R16, 0x4000, RZ, 0xfc, !PT ;  /* 0x0000400010100812 */ /* 0x000fc800078efcff */
[----:B------:R-:W-:Y:S02]  /*6df0*/  LOP3.LUT P0, RZ, R16, 0x100, RZ, 0xc0, !PT ;  /* 0x0000010010ff7812 */ /* 0x000fe4000780c0ff */
[----:B0-----:R-:W-:Y:S02]  /*6e00*/  FMNMX.FTZ R4, R2, R4, !PT ;  /* 0x0000000402047209 */ /* 0x001fe40007810000 */
[----:B------:R-:W-:Y:S02]  /*6e10*/  FSEL R167, R167, -INF , !P0 ;  /* 0xff800000a7a77808 */ /* 0x000fe40004000000 */
[----:B------:R-:W-:Y:S01]  /*6e20*/  LOP3.LUT P0, RZ, R16, 0x4000, RZ, 0xc0, !PT ;  /* 0x0000400010ff7812 */ /* 0x000fe2000780c0ff */
[C---:B------:R-:W-:Y:S01]  /*6e30*/  FMUL.FTZ R2, R4.reuse, UR10 ;  /* 0x0000000a04027c20 */ /* 0x040fe20008410000 */
[----:B------:R-:W-:Y:S02]  /*6e40*/  FSETP.NEU.FTZ.AND P5, PT, R4, -INF , PT ;  /* 0xff8000000400780b */ /* 0x000fe40003fbd000 */
[----:B------:R-:W-:-:S02]  /*6e50*/  FSEL R170, R170, -INF , !P0 ;  /* 0xff800000aaaa7808 */ /* 0x000fc40004000000 */
[----:B------:R-:W-:Y:S02]  /*6e60*/  LOP3.LUT P0, RZ, R16, 0x2000, RZ, 0xc0, !PT ;  /* 0x0000200010ff7812 */ /* 0x000fe4000780c0ff */
[----:B------:R-:W-:Y:S02]  /*6e70*/  FMNMX.FTZ R3, R167, R3, !PT ;  /* 0x00000003a7037209 */ /* 0x000fe40007810000 */
[----:B------:R-:W-:Y:S02]  /*6e80*/  FSEL R0, R4, RZ, P5 ;  /* 0x000000ff04007208 */ /* 0x000fe40002800000 */
[----:B------:R-:W-:Y:S02]  /*6e90*/  FSEL R2, R2, RZ, P5 ;  /* 0x000000ff02027208 */ /* 0x000fe40002800000 */
[----:B------:R-:W-:Y:S01]  /*6ea0*/  LOP3.LUT P5, RZ, R16, 0x4, RZ, 0xc0, !PT ;  /* 0x0000000410ff7812 */ /* 0x000fe200078ac0ff */
[----:B------:R-:W-:Y:S01]  /*6eb0*/  FADD.FTZ R0, -R0, R21 ;  /* 0x0000001500007221 */ /* 0x000fe20000010100 */
[----:B------:R-:W-:Y:S01]  /*6ec0*/  FSEL R171, R171, -INF , !P0 ;  /* 0xff800000abab7808 */ /* 0x000fe20004000000 */
[--C-:B------:R-:W-:Y:S01]  /*6ed0*/  FFMA.FTZ R152, R152, UR10, -R2.reuse ;  /* 0x0000000a98987c23 */ /* 0x100fe20008010802 */
[----:B------:R-:W-:Y:S01]  /*6ee0*/  FMNMX.FTZ R3, R170, R3, !PT ;  /* 0x00000003aa037209 */ /* 0x000fe20007810000 */
[--C-:B------:R-:W-:Y:S01]  /*6ef0*/  FFMA.FTZ R153, R153, UR10, -R2.reuse ;  /* 0x0000000a99997c23 */ /* 0x100fe20008010802 */
[----:B------:R-:W-:Y:S01]  /*6f00*/  LOP3.LUT P0, RZ, R16, 0x1000, RZ, 0xc0, !PT ;  /* 0x0000100010ff7812 */ /* 0x000fe2000780c0ff */
[--C-:B------:R-:W-:Y:S01]  /*6f10*/  FFMA.FTZ R156, R156, UR10, -R2.reuse ;  /* 0x0000000a9c9c7c23 */ /* 0x100fe20008010802 */
[----:B------:R-:W-:Y:S01]  /*6f20*/  FSEL R174, R174, -INF , !P5 ;  /* 0xff800000aeae7808 */ /* 0x000fe20006800000 */
[--C-:B------:R-:W-:Y:S01]  /*6f30*/  FFMA.FTZ R157, R157, UR10, -R2.reuse ;  /* 0x0000000a9d9d7c23 */ /* 0x100fe20008010802 */
[----:B------:R-:W-:Y:S01]  /*6f40*/  FMNMX.FTZ R3, R171, R3, !PT ;  /* 0x00000003ab037209 */ /* 0x000fe20007810000 */
[--C-:B------:R-:W-:Y:S01]  /*6f50*/  FFMA.FTZ R160, R160, UR10, -R2.reuse ;  /* 0x0000000aa0a07c23 */ /* 0x100fe20008010802 */
[----:B------:R-:W-:Y:S01]  /*6f60*/  FSEL R175, R175, -INF , !P0 ;  /* 0xff800000afaf7808 */ /* 0x000fe20004000000 */
[--C-:B------:R-:W-:Y:S01]  /*6f70*/  FFMA.FTZ R161, R161, UR10, -R2.reuse ;  /* 0x0000000aa1a17c23 */ /* 0x100fe20008010802 */
[----:B------:R-:W-:Y:S01]  /*6f80*/  FMNMX.FTZ R3, R174, R3, !PT ;  /* 0x00000003ae037209 */ /* 0x000fe20007810000 */
[--C-:B------:R-:W-:Y:S01]  /*6f90*/  FFMA.FTZ R164, R164, UR10, -R2.reuse ;  /* 0x0000000aa4a47c23 */ /* 0x100fe20008010802 */
[--C-:B------:R-:W-:Y:S01]  /*6fa0*/  FFMA.FTZ R165, R165, UR10, -R2.reuse ;  /* 0x0000000aa5a57c23 */ /* 0x100fe20008010802 */
        /* <DEDUP_REMOVED lines=10> */
[----:B------:R-:W-:Y:S01]  /*7050*/  FFMA.FTZ R2, R181, UR10, -R2 ;  /* 0x0000000ab5027c23 */ /* 0x000fe20008010802 */
[----:B------:R-:W-:Y:S01]  /*7060*/  FMUL.FTZ R181, R0, UR10 ;  /* 0x0000000a00b57c20 */ /* 0x000fe20008410000 */
[----:B------:R-:W-:Y:S01]  /*7070*/  MUFU.EX2 R152, R152 ;  /* 0x0000009800987308 */ /* 0x000fe20000000800 */
[----:B------:R-:W-:-:S02]  /*7080*/  FMNMX.FTZ R3, R182, R3, !PT ;  /* 0x00000003b6037209 */ /* 0x000fc40007810000 */
[----:B------:R-:W-:Y:S02]  /*7090*/  LOP3.LUT P0, RZ, R16, 0x800, RZ, 0xc0, !PT ;  /* 0x0000080010ff7812 */ /* 0x000fe4000780c0ff */
[----:B------:R-:W-:-:S03]  /*70a0*/  FMNMX.FTZ R3, R183, R3, !PT ;  /* 0x00000003b7037209 */ /* 0x000fc60007810000 */
[----:B------:R0:W-:Y:S02]  /*70b0*/  MUFU.EX2 R186, R2 ;  /* 0x0000000200ba7308 */ /* 0x0001e40000000800 */
[----:B------:R-:W1:Y:S06]  /*70c0*/  SHFL.BFLY PT, R21, R3, 0x2, 0x1f ;  /* 0x0c401f0003157f89 */ /* 0x000e6c00000e0000 */
[----:B------:R-:W-:Y:S08]  /*70d0*/  MUFU.EX2 R153, R153 ;  /* 0x0000009900997308 */ /* 0x000ff00000000800 */
[----:B------:R-:W-:Y:S08]  /*70e0*/  MUFU.EX2 R156, R156 ;  /* 0x0000009c009c7308 */ /* 0x000ff00000000800 */
[----:B------:R-:W-:Y:S01]  /*70f0*/  MUFU.EX2 R157, R157 ;  /* 0x0000009d009d7308 */ /* 0x000fe20000000800 */
[----:B-1----:R-:W-:-:S05]  /*7100*/  FMNMX.FTZ R3, R3, R21, !PT ;  /* 0x0000001503037209 */ /* 0x002fca0007810000 */
[----:B------:R-:W1:Y:S02]  /*7110*/  SHFL.BFLY PT, R21, R3, 0x1, 0x1f ;  /* 0x0c201f0003157f89 */ /* 0x000e6400000e0000 */
[----:B------:R-:W-:Y:S08]  /*7120*/  MUFU.EX2 R160, R160 ;  /* 0x000000a000a07308 */ /* 0x000ff00000000800 */
[----:B------:R-:W-:Y:S08]  /*7130*/  MUFU.EX2 R161, R161 ;  /* 0x000000a100a17308 */ /* 0x000ff00000000800 */
[----:B------:R-:W-:Y:S01]  /*7140*/  MUFU.EX2 R164, R164 ;  /* 0x000000a400a47308 */ /* 0x000fe20000000800 */
[----:B-1----:R-:W-:-:S07]  /*7150*/  FMNMX.FTZ R3, R3, R21, !PT ;  /* 0x0000001503037209 */ /* 0x002fce0007810000 */
[----:B------:R-:W-:Y:S01]  /*7160*/  MUFU.EX2 R165, R165 ;  /* 0x000000a500a57308 */ /* 0x000fe20000000800 */
[C---:B------:R-:W-:Y:S01]  /*7170*/  FSETP.NEU.FTZ.AND P1, PT, R3.reuse, -INF , PT ;  /* 0xff8000000300780b */ /* 0x040fe20003f3d000 */
[----:B0-----:R-:W-:-:S03]  /*7180*/  FMUL.FTZ R2, R3, UR10 ;  /* 0x0000000a03027c20 */ /* 0x001fc60008410000 */
[----:B------:R-:W-:-:S03]  /*7190*/  FSEL R21, R3, RZ, P1 ;  /* 0x000000ff03157208 */ /* 0x000fc60000800000 */
[----:B------:R-:W-:Y:S01]  /*71a0*/  MUFU.EX2 R168, R168 ;  /* 0x000000a800a87308 */ /* 0x000fe20000000800 */
[----:B------:R-:W-:Y:S01]  /*71b0*/  FSEL R0, R2, RZ, P1 ;  /* 0x000000ff02007208 */ /* 0x000fe20000800000 */
[----:B------:R-:W-:-:S04]  /*71c0*/  FADD.FTZ R21, -R21, R224 ;  /* 0x000000e015157221 */ /* 0x000fc80000010100 */
[--C-:B------:R-:W-:Y:S01]  /*71d0*/  FFMA.FTZ R154, R154, UR10, -R0.reuse ;  /* 0x0000000a9a9a7c23 */ /* 0x100fe20008010800 */
[--C-:B------:R-:W-:Y:S01]  /*71e0*/  FFMA.FTZ R155, R155, UR10, -R0.reuse ;  /* 0x0000000a9b9b7c23 */ /* 0x100fe20008010800 */
[----:B------:R-:W-:Y:S01]  /*71f0*/  FMUL.FTZ R21, R21, UR10 ;  /* 0x0000000a15157c20 */ /* 0x000fe20008410000 */
[----:B------:R-:W0:Y:S01]  /*7200*/  MUFU.EX2 R2, R181 ;  /* 0x000000b500027308 */ /* 0x000e220000000800 */
[--C-:B------:R-:W-:Y:S01]  /*7210*/  FFMA.FTZ R158, R158, UR10, -R0.reuse ;  /* 0x0000000a9e9e7c23 */ /* 0x100fe20008010800 */
        /* <DEDUP_REMOVED lines=12> */
[----:B------:R-:W-:Y:S01]  /*72e0*/  FFMA.FTZ R183, R183, UR10, -R0 ;  /* 0x0000000ab7b77c23 */ /* 0x000fe20008010800 */
[----:B------:R-:W-:Y:S01]  /*72f0*/  MUFU.EX2 R154, R154 ;  /* 0x0000009a009a7308 */ /* 0x000fe20000000800 */
[----:B0-----:R-:W-:-:S04]  /*7300*/  FFMA.FTZ R20, R2, R20, R152 ;  /* 0x0000001402147223 */ /* 0x001fc80000010098 */
[----:B------:R-:W-:-:S03]  /*7310*/  FADD.FTZ R20, R153, R20 ;  /* 0x0000001499147221 */ /* 0x000fc60000010000 */
[----:B------:R-:W0:Y:S08]  /*7320*/  MUFU.EX2 R0, R21 ;  /* 0x0000001500007308 */ /* 0x000e300000000800 */
[----:B------:R-:W1:Y:S08]  /*7330*/  MUFU.EX2 R155, R155 ;  /* 0x0000009b009b7308 */ /* 0x000e700000000800 */
        /* <DEDUP_REMOVED lines=16> */
[----:B------:R-:W-:-:S06]  /*7440*/  FADD.FTZ R5, R168, R5 ;  /* 0x00000005a8057221 */ /* 0x000fcc0000010000 */
        /* <DEDUP_REMOVED lines=31> */
[----:B------:R-:W-:Y:S01]  /*7640*/  FADD.FTZ R20, R186, R5 ;  /* 0x00000005ba147221 */ /* 0x000fe20000010000 */
[----:B0-----:R-:W-:Y:S01]  /*7650*/  FADD.FTZ R5, R183, R21 ;  /* 0x00000015b7057221 */ /* 0x001fe20000010000 */
[----:B------:R-:W-:Y:S06]  /*7660*/  @!P0 BRA `(.L_x_1264) ;  /* 0x0000000000048947 */ /* 0x000fec0003800000 */
[----:B------:R-:W-:Y:S01]  /*7670*/  BPT.TRAP 0x1 ;  /* 0x000000040000795c */ /* 0x000fe20000300000 */
.L_x_1264:
[----:B------:R-:W0:Y:S01]  /*7680*/  S2UR UR4, SR_CgaCtaId ;  /* 0x00000000000479c3 */ /* 0x000e220000008800 */
[----:B------:R-:W-:Y:S01]  /*7690*/  UIADD3 UR5, UR5, 0x30860, URZ ;  /* 0x0003086005057890 */ /* 0x000fe2000fffe03f */
[----:B------:R-:W-:Y:S01]  /*76a0*/  ISETP.GT.AND P1, PT, R225, UR54, PT ;  /* 0x00000036e1007c0c */ /* 0x000fe2000bf24270 */
[----:B------:R-:W-:Y:S01]  /*76b0*/  UMOV UR7, UR38 ;  /* 0x0000002600077c82 */ /* 0x000fe20008000000 */
[----:B------:R-:W-:Y:S01]  /*76c0*/  F2FP.BF16.F32.PACK_AB R196, R153, R152 ;  /* 0x0000009899c4723e */ /* 0x000fe200000010ff */
[----:B------:R-:W-:Y:S01]  /*76d0*/  VIADD R225, R225, 0xffffffff ;  /* 0xffffffffe1e17836 */ /* 0x000fe20000000000 */
[----:B------:R-:W-:Y:S01]  /*76e0*/  F2FP.BF16.F32.PACK_AB R197, R155, R154 ;  /* 0x0000009a9bc5723e */ /* 0x000fe200000010ff */
[----:B------:R-:W-:Y:S01]  /*76f0*/  IMAD.MOV.U32 R224, RZ, RZ, R3 ;  /* 0x000000ffffe07224 */ /* 0x000fe200078e0003 */
[----:B------:R-:W-:Y:S01]  /*7700*/  F2FP.BF16.F32.PACK_AB R198, R157, R156 ;  /* 0x0000009c9dc6723e */ /* 0x000fe200000010ff */
[----:B------:R-:W-:Y:S01]  /*7710*/  IMAD.MOV.U32 R21, RZ, RZ, R4 ;  /* 0x000000ffff157224 */ /* 0x000fe200078e0004 */
[----:B------:R-:W-:-:S02]  /*7720*/  F2FP.BF16.F32.PACK_AB R199, R159, R158 ;  /* 0x0000009e9fc7723e */ /* 0x000fc400000010ff */
[----:B------:R-:W-:Y:S02]  /*7730*/  F2FP.BF16.F32.PACK_AB R192, R161, R160 ;  /* 0x000000a0a1c0723e */ /* 0x000fe400000010ff */
[----:B------:R-:W-:Y:S02]  /*7740*/  F2FP.BF16.F32.PACK_AB R193, R163, R162 ;  /* 0x000000a2a3c1723e */ /* 0x000fe400000010ff */
[----:B------:R-:W-:Y:S02]  /*7750*/  F2FP.BF16.F32.PACK_AB R194, R165, R164 ;  /* 0x000000a4a5c2723e */ /* 0x000fe400000010ff */
[----:B------:R-:W-:Y:S02]  /*7760*/  F2FP.BF16.F32.PACK_AB R195, R167, R166 ;  /* 0x000000a6a7c3723e */ /* 0x000fe400000010ff */
[----:B------:R-:W-:Y:S02]  /*7770*/  F2FP.BF16.F32.PACK_AB R188, R169, R168 ;  /* 0x000000a8a9bc723e */ /* 0x000fe400000010ff */
[----:B------:R-:W-:Y:S01]  /*7780*/  F2FP.BF16.F32.PACK_AB R189, R171, R170 ;  /* 0x000000aaabbd723e */ /* 0x000fe200000010ff */
[----:B0-----:R-:W-:Y:S01]  /*7790*/  UPRMT UR5, UR4, 0x654, UR5 ;  /* 0x0000065404057896 */ /* 0x001fe20008000005 */
[----:B------:R-:W-:-:S02]  /*77a0*/  F2FP.BF16.F32.PACK_AB R190, R173, R172 ;  /* 0x000000acadbe723e */ /* 0x000fc400000010ff */
[----:B------:R-:W-:Y:S01]  /*77b0*/  UMOV UR4, UR39 ;  /* 0x0000002700047c82 */ /* 0x000fe20008000000 */
[----:B------:R-:W-:Y:S02]  /*77c0*/  F2FP.BF16.F32.PACK_AB R191, R175, R174 ;  /* 0x000000aeafbf723e */ /* 0x000fe400000010ff */
[----:B------:R-:W-:Y:S02]  /*77d0*/  F2FP.BF16.F32.PACK_AB R184, R177, R176 ;  /* 0x000000b0b1b8723e */ /* 0x000fe400000010ff */
[----:B------:R-:W-:Y:S01]  /*77e0*/  F2FP.BF16.F32.PACK_AB R185, R179, R178 ;  /* 0x000000b2b3b9723e */ /* 0x000fe200000010ff */
[----:B------:R-:W-:Y:S01]  /*77f0*/  SYNCS.ARRIVE.TRANS64.RED.A1T0 RZ, [UR5], RZ ;  /* 0x000000ffffff79a7 */ /* 0x000fe20008100405 */
[----:B------:R-:W-:Y:S02]  /*7800*/  F2FP.BF16.F32.PACK_AB R186, R186, R180 ;  /* 0x000000b4baba723e */ /* 0x000fe400000010ff */
[----:B------:R-:W-:Y:S01]  /*7810*/  F2FP.BF16.F32.PACK_AB R187, R183, R182 ;  /* 0x000000b6b7bb723e */ /* 0x000fe200000010ff */
[----:B------:R-:W-:Y:S06]  /*7820*/  @P1 BRA `(.L_x_1265) ;  /* 0xffffffd400641947 */ /* 0x000fec000383ffff */
.L_x_1246:
[----:B------:R-:W-:Y:S01]  /*7830*/  R2UR UR4, R22 ;  /* 0x00000000160472ca */ /* 0x000fe200000e0000 */
[----:B------:R-:W-:Y:S02]  /*7840*/  UISETP.NE.AND UP0, UPT, UR43, URZ, UPT ;  /* 0x0000003f2b00728c */ /* 0x000fe4000bf05270 */
[----:B------:R-:W-:Y:S02]  /*7850*/  UIADD3 UR7, UR60, 0x7f, URZ ;  /* 0x0000007f3c077890 */ /* 0x000fe4000fffe03f */
[----:B------:R-:W-:Y:S02]  /*7860*/  UIADD3 UR11, UR42, 0x1, -UR41 ;  /* 0x000000012a0b7890 */ /* 0x000fe4000fffe829 */
[----:B------:R-:W-:-:S06]  /*7870*/  PLOP3.LUT P1, PT, PT, PT, UP0, 0x40, 0x0 ;  /* 0x000000000000781c */ /* 0x000fcc0003f2e808 */
[----:B------:R-:W-:-:S11]  /*7880*/  UISETP.NE.AND UP1, UPT, UR4, URZ, UPT ;  /* 0x0000003f0400728c */ /* 0x000fd6000bf25270 */
[----:B------:R-:W-:Y:S01]  /*7890*/  @UP1 ULDC UR4, c[0x0][0x44c] ;  /* 0x0001130000041ab9 */ /* 0x000fe20000000800 */
[----:B------:R-:W-:Y:S01]  /*78a0*/  @UP1 ULDC UR14, c[0x0][0x450] ;  /* 0x00011400000e1ab9 */ /* 0x000fe20000000800 */
[----:B------:R-:W-:-:S04]  /*78b0*/  UIMAD.WIDE.U32 UR4, UR7, UR4, URZ ;  /* 0x00000004070472a5 */ /* 0x000fc8000f8e003f */
[----:B------:R-:W-:-:S04]  /*78c0*/  @UP1 USHF.R.U32.HI UR7, URZ, UR14, UR5 ;  /* 0x0000000e3f071299 */ /* 0x000fc80008011605 */
[----:B------:R-:W-:-:S04]  /*78d0*/  UIADD3 UR15, UR11, UR7, URZ ;  /* 0x000000070b0f7290 */ /* 0x000fc8000fffe03f */
[----:B------:R-:W-:Y:S01]  /*78e0*/  UIADD3 UR11, UR15, -UR6, URZ ;  /* 0x800000060f0b7290 */ /* 0x000fe2000fffe03f */
[----:B------:R-:W-:Y:S11]  /*78f0*/  @P1 BRA `(.L_x_1266) ;  /* 0x00000000004c1947 */ /* 0x000ff60003800000 */
        /* <DEDUP_REMOVED lines=11> */
.L_x_1267:
[----:B------:R-:W-:Y:S02]  /*79b0*/  ULDC UR14, c[0x0][0x9e4] ;  /* 0x00027900000e7ab9 */ /* 0x000fe40000000800 */
[----:B------:R-:W-:-:S11]  /*79c0*/  UISETP.NE.AND UP0, UPT, UR14, 0x1, UPT ;  /* 0x000000010e00788c */ /* 0x000fd6000bf05270 */
[----:B------:R-:W-:Y:S02]  /*79d0*/  @UP0 ULDC.64 UR4, c[0x0][0x9e8] ;  /* 0x00027a0000040ab9 */ /* 0x000fe40000000a00 */
[----:B------:R-:W-:-:S04]  /*79e0*/  UIMAD.WIDE.U32 UR6, UR15, UR4, URZ ;  /* 0x000000040f0672a5 */ /* 0x000fc8000f8e003f */
[----:B------:R-:W-:-:S12]  /*79f0*/  @UP0 USHF.R.U32.HI UR15, URZ, UR5, UR7 ;  /* 0x000000053f0f0299 */ /* 0x000fd80008011607 */
.L_x_1268:
[----:B------:R-:W-:-:S04]  /*7a00*/  UIMAD UR14, UR15, UR14, URZ ;  /* 0x0000000e0f0e72a4 */ /* 0x000fc8000f8e023f */
[----:B------:R-:W-:-:S04]  /*7a10*/  UISETP.LT.AND UP0, UPT, UR11, UR14, UPT ;  /* 0x0000000e0b00728c */ /* 0x000fc8000bf01270 */
[----:B------:R-:W-:-:S12]  /*7a20*/  USEL UR11, UR11, UR14, !UP0 ;  /* 0x0000000e0b0b7287 */ /* 0x000fd8000c000000 */
.L_x_1266:
[----:B------:R-:W-:Y:S01]  /*7a30*/  UIADD3 UR11, UR11, 0x3f, URZ ;  /* 0x0000003f0b0b7890 */ /* 0x000fe2000fffe03f */
[----:B------:R-:W-:-:S03]  /*7a40*/  R2UR UR5, R200 ;  /* 0x00000000c80572ca */ /* 0x000fc600000e0000 */
[----:B------:R-:W-:-:S04]  /*7a50*/  USHF.R.S32.HI UR4, URZ, 0x1f, UR11 ;  /* 0x0000001f3f047899 */ /* 0x000fc8000801140b */
[----:B------:R-:W-:-:S04]  /*7a60*/  ULEA.HI UR4, UR4, UR11, URZ, 0x6 ;  /* 0x0000000b04047291 */ /* 0x000fc8000f8f303f */
[----:B------:R-:W-:-:S04]  /*7a70*/  USHF.R.S32.HI UR4, URZ, 0x6, UR4 ;  /* 0x000000063f047899 */ /* 0x000fc80008011404 */
[----:B------:R-:W-:-:S04]  /*7a80*/  UISETP.LT.AND UP0, UPT, UR5, UR4, UPT ;  /* 0x000000040500728c */ /* 0x000fc8000bf01270 */
[----:B------:R-:W-:-:S06]  /*7a90*/  USEL UR54, UR5, UR4, !UP0 ;  /* 0x0000000405367287 */ /* 0x000fcc000c000000 */
[----:B------:R-:W-:-:S13]  /*7aa0*/  ISETP.GE.AND P1, PT, R225, UR54, PT ;  /* 0x00000036e1007c0c */ /* 0x000fda000bf26270 */
[----:B------:R-:W-:Y:S05]  /*7ab0*/  @!P1 BRA `(.L_x_1269) ;  /* 0x0000001c00489947 */ /* 0x000fea0003800000 */
[----:B------:R-:W-:Y:S01]  /*7ac0*/  IMAD.MOV.U32 R224, RZ, RZ, R3 ;  /* 0x000000ffffe07224 */ /* 0x000fe200078e0003 */
[----:B------:R-:W-:Y:S01]  /*7ad0*/  UMOV UR7, UR38 ;  /* 0x0000002600077c82 */ /* 0x000fe20008000000 */
[----:B------:R-:W-:Y:S01]  /*7ae0*/  IMAD.MOV.U32 R21, RZ, RZ, R4 ;  /* 0x000000ffff157224 */ /* 0x000fe200078e0004 */
[----:B------:R-:W-:Y:S01]  /*7af0*/  UMOV UR4, UR39 ;  /* 0x0000002700047c82 */ /* 0x000fe20008000000 */
[----:B------:R-:W-:-:S05]  /*7b00*/  ULDC UR55, c[0x0][0x988] ;  /* 0x0002620000377ab9 */ /* 0x000fca0000000800 */
.L_x_1280:
[----:B------:R-:W-:-:S04]  /*7b10*/  UISETP.NE.AND UP0, UPT, UR4, 0x1, UPT ;  /* 0x000000010400788c */ /* 0x000fc8000bf05270 */
[----:B------:R-:W-:-:S04]  /*7b20*/  USEL UR38, URZ, 0x1, UP0 ;  /* 0x000000013f267887 */ /* 0x000fc80008000000 */
[----:B------:R-:W-:Y:S01]  /*7b30*/  ULOP3.LUT UR38, UR7, UR38, URZ, 0x3c, !UPT ;  /* 0x0000002607267292 */ /* 0x000fe2000f8e3c3f */
[----:B------:R-:W-:Y:S11]  /*7b40*/  @!P0 BRA `(.L_x_1270) ;  /* 0x0000000000048947 */ /* 0x000ff60003800000 */
[----:B------:R-:W-:Y:S01]  /*7b50*/  BPT.TRAP 0x1 ;  /* 0x000000040000795c */ /* 0x000fe20000300000 */
.L_x_1270:
        /* <DEDUP_REMOVED lines=9> */
.L_x_1271:
[-C--:B------:R-:W-:Y:S01]  /*7bf0*/  FMUL.FTZ R24, R24, R2.reuse ;  /* 0x0000000218187220 */ /* 0x080fe20000410000 */
[----:B------:R-:W-:Y:S01]  /*7c00*/  FMUL.FTZ R25, R25, R2 ;  /* 0x0000000219197220 */ /* 0x000fe20000410000 */
[----:B-1----:R-:W-:Y:S06]  /*7c10*/  @P1 BRA `(.L_x_1272) ;  /* 0x0000000000081947 */ /* 0x002fec0003800000 */
[----:B------:R-:W1:Y:S02]  /*7c20*/  SYNCS.PHASECHK.TRANS64.TRYWAIT P1, [UR6+0x30830], R3 ;  /* 0x03083003ff0075a7 */ /* 0x000e640008020146 */
[----:B-1----:R-:W-:Y:S05]  /*7c30*/  @!P1 BRA `(.L_x_1273) ;  /* 0x0000010800e89947 */ /* 0x002fea0003800000 */
.L_x_1272:
        /* <DEDUP_REMOVED lines=225> */
.L_x_1274:
[----:B------:R-:W-:Y:S01]  /*8a50*/  ULEA UR5, UR4, UR40, 0x3 ;  /* 0x0000002804057291 */ /* 0x000fe2000f8e183f */
[----:B------:R-:W-:-:S05]  /*8a60*/  IMAD.U32 R0, RZ, RZ, UR7 ;  /* 0x00000007ff007e24 */ /* 0x000fca000f8e00ff */
[----:B------:R-:W-:-:S04]  /*8a70*/  SHF.L.U32 R0, R0, 0x1f, RZ ;  /* 0x0000001f00007819 */ /* 0x000fc800000006ff */
[----:B------:R2:W3:Y:S01]  /*8a80*/  SYNCS.PHASECHK.TRANS64.TRYWAIT P1, [UR5+0x30850], R0 ;  /* 0x03085000ff0075a7 */ /* 0x0004e20008020145 */
[----:B------:R-:W-:Y:S05]  /*8a90*/  @!P0 BRA `(.L_x_1275) ;  /* 0x0000000000048947 */ /* 0x000fea0003800000 */
[----:B------:R-:W-:Y:S01]  /*8aa0*/  BPT.TRAP 0x1 ;  /* 0x000000040000795c */ /* 0x000fe20000300000 */
.L_x_1275:
[----:B---3--:R-:W-:Y:S05]  /*8ab0*/  @P1 BRA `(.L_x_1276) ;  /* 0x0000000000081947 */ /* 0x008fea0003800000 */
[----:B------:R-:W3:Y:S02]  /*8ac0*/  SYNCS.PHASECHK.TRANS64.TRYWAIT P1, [UR5+0x30850], R0 ;  /* 0x03085000ff0075a7 */ /* 0x000ee40008020145 */
[----:B---3--:R-:W-:Y:S05]  /*8ad0*/  @!P1 BRA `(.L_x_1277) ;  /* 0x000000fc00589947 */ /* 0x008fea0003800000 */
.L_x_1276:
        /* <DEDUP_REMOVED lines=30> */
.L_x_1278:
[----:B--23--:R-:W-:Y:S01]  /*8cc0*/  FMNMX.FTZ R0, R152, R21, !PT ;  /* 0x0000001598007209 */ /* 0x00cfe20007810000 */
[----:B------:R-:W-:Y:S01]  /*8cd0*/  UMOV UR10, UR55 ;  /* 0x00000037000a7c82 */ /* 0x000fe20008000000 */
[----:B------:R-:W2:Y:S01]  /*8ce0*/  S2UR UR4, SR_CgaCtaId ;  /* 0x00000000000479c3 */ /* 0x000ea20000008800 */
[----:B------:R-:W-:Y:S01]  /*8cf0*/  UIADD3 UR6, UR6, 0x30840, URZ ;  /* 0x0003084006067890 */ /* 0x000fe2000fffe03f */
[----:B------:R-:W-:-:S04]  /*8d00*/  FMNMX.FTZ R0, R153, R0, !PT ;  /* 0x0000000099007209 */ /* 0x000fc80007810000 */
[----:B------:R-:W-:-:S04]  /*8d10*/  FMNMX.FTZ R0, R156, R0, !PT ;  /* 0x000000009c007209 */ /* 0x000fc80007810000 */
[----:B------:R-:W-:-:S04]  /*8d20*/  FMNMX.FTZ R0, R157, R0, !PT ;  /* 0x000000009d007209 */ /* 0x000fc80007810000 */
[----:B------:R-:W-:-:S04]  /*8d30*/  FMNMX.FTZ R0, R160, R0, !PT ;  /* 0x00000000a0007209 */ /* 0x000fc80007810000 */
[----:B------:R-:W-:-:S04]  /*8d40*/  FMNMX.FTZ R0, R161, R0, !PT ;  /* 0x00000000a1007209 */ /* 0x000fc80007810000 */
[----:B------:R-:W-:Y:S01]  /*8d50*/  FMNMX.FTZ R0, R164, R0, !PT ;  /* 0x00000000a4007209 */ /* 0x000fe20007810000 */
[----:B--2---:R-:W-:-:S03]  /*8d60*/  UPRMT UR6, UR4, 0x654, UR6 ;  /* 0x0000065404067896 */ /* 0x004fc60008000006 */
[----:B------:R-:W-:-:S04]  /*8d70*/  FMNMX.FTZ R0, R165, R0, !PT ;  /* 0x00000000a5007209 */ /* 0x000fc80007810000 */
[----:B------:R-:W-:Y:S02]  /*8d80*/  FMNMX.FTZ R0, R168, R0, !PT ;  /* 0x00000000a8007209 */ /* 0x000fe40007810000 */
[----:B------:R-:W-:Y:S02]  /*8d90*/  SYNCS.ARRIVE.TRANS64.RED.A1T0 RZ, [UR6], RZ ;  /* 0x000000ffffff79a7 */ /* 0x000fe40008100406 */
        /* <DEDUP_REMOVED lines=27> */
[----:B------:R-:W1:Y:S02]  /*8f50*/  SHFL.BFLY PT, R2, R0, 0x2, 0x1f ;  /* 0x0c401f0000027f89 */ /* 0x000e6400000e0000 */
[----:B-1----:R-:W-:-:S05]  /*8f60*/  FMNMX.FTZ R2, R0, R2, !PT ;  /* 0x0000000200027209 */ /* 0x002fca0007810000 */
[----:B0-----:R-:W0:Y:S02]  /*8f70*/  SHFL.BFLY PT, R3, R2, 0x1, 0x1f ;  /* 0x0c201f0002037f89 */ /* 0x001e2400000e0000 */
[----:B0-----:R-:W-:Y:S01]  /*8f80*/  FMNMX.FTZ R3, R2, R3, !PT ;  /* 0x0000000302037209 */ /* 0x001fe20007810000 */
[C---:B------:R-:W-:Y:S01]  /*8f90*/  FADD.FTZ R2, -R4.reuse, R21 ;  /* 0x0000001504027221 */ /* 0x040fe20000010100 */
[----:B------:R-:W-:-:S03]  /*8fa0*/  FMUL.FTZ R21, R4, UR10 ;  /* 0x0000000a04157c20 */ /* 0x000fc60008410000 */
[----:B------:R-:W-:Y:S01]  /*8fb0*/  FADD.FTZ R0, -R3, R224 ;  /* 0x000000e003007221 */ /* 0x000fe20000010100 */
        /* <DEDUP_REMOVED lines=16> */
[----:B------:R-:W-:Y:S01]  /*90c0*/  FMUL.FTZ R181, R3, UR10 ;  /* 0x0000000a03b57c20 */ /* 0x000fe20008410000 */
[----:B------:R-:W-:Y:S01]  /*90d0*/  FMUL.FTZ R2, R2, UR10 ;  /* 0x0000000a02027c20 */ /* 0x000fe20008410000 */
        /* <DEDUP_REMOVED lines=19> */
[----:B------:R-:W-:-:S06]  /*9210*/  FFMA.FTZ R187, R183, UR10, -R181 ;  /* 0x0000000ab7bb7c23 */ /* 0x000fcc00080108b5 */
[----:B------:R-:W1:Y:S01]  /*9220*/  MUFU.EX2 R154, R154 ;  /* 0x0000009a009a7308 */ /* 0x000e620000000800 */
[----:B0-----:R-:W-:-:S07]  /*9230*/  FFMA.FTZ R20, R2, R20, R152 ;  /* 0x0000001402147223 */ /* 0x001fce0000010098 */
[----:B------:R-:W0:Y:S08]  /*9240*/  MUFU.EX2 R153, R153 ;  /* 0x0000009900997308 */ /* 0x000e300000000800 */
[----:B------:R-:W2:Y:S01]  /*9250*/  MUFU.EX2 R155, R155 ;  /* 0x0000009b009b7308 */ /* 0x000ea20000000800 */
[----:B-1----:R-:W-:-:S07]  /*9260*/  FFMA.FTZ R5, R0, R5, R154 ;  /* 0x0000000500057223 */ /* 0x002fce000001009a */
        /* <DEDUP_REMOVED lines=60> */
.L_x_1279:
        /* <DEDUP_REMOVED lines=27> */
.L_x_1269:
[----:B------:R-:W-:-:S13]  /*97e0*/  R2UR UR4, R200 ;  /* 0x00000000c80472ca */ /* 0x000fda00000e0000 */
[----:B------:R-:W-:-:S13]  /*97f0*/  ISETP.GE.AND P1, PT, R225, UR4, PT ;  /* 0x00000004e1007c0c */ /* 0x000fda000bf26270 */
[----:B------:R-:W-:Y:S05]  /*9800*/  @!P1 BRA `(.L_x_1281) ;  /* 0x0000002800b89947 */ /* 0x000fea0003800000 */
[----:B------:R-:W-:Y:S01]  /*9810*/  IMAD.MOV.U32 R21, RZ, RZ, R3 ;  /* 0x000000ffff157224 */ /* 0x000fe200078e0003 */
[----:B------:R-:W-:Y:S01]  /*9820*/  UMOV UR6, UR38 ;  /* 0x0000002600067c82 */ /* 0x000fe20008000000 */
[----:B------:R-:W-:Y:S01]  /*9830*/  IMAD.MOV.U32 R224, RZ, RZ, R4 ;  /* 0x000000ffffe07224 */ /* 0x000fe200078e0004 */
[----:B------:R-:W-:Y:S01]  /*9840*/  UMOV UR4, UR39 ;  /* 0x0000002700047c82 */ /* 0x000fe20008000000 */
[----:B------:R-:W-:Y:S01]  /*9850*/  ULDC UR54, c[0x0][0x9e4] ;  /* 0x0002790000367ab9 */ /* 0x000fe20000000800 */
[----:B------:R-:W-:-:S05]  /*9860*/  ULDC UR55, c[0x0][0x9dc] ;  /* 0x0002770000377ab9 */ /* 0x000fca0000000800 */
.L_x_1300:
[----:B------:R-:W-:-:S04]  /*9870*/  UIADD3 UR7, UR4, 0x1, URZ ;  /* 0x0000000104077890 */ /* 0x000fc8000fffe03f */
[----:B------:R-:W-:-:S04]  /*9880*/  UISETP.NE.AND UP0, UPT, UR7, 0x2, UPT ;  /* 0x000000020700788c */ /* 0x000fc8000bf05270 */
[----:B------:R-:W-:Y:S02]  /*9890*/  USEL UR7, UR7, URZ, UP0 ;  /* 0x0000003f07077287 */ /* 0x000fe40008000000 */
[----:B------:R-:W-:-:S04]  /*98a0*/  USEL UR38, URZ, 0x1, UP0 ;  /* 0x000000013f267887 */ /* 0x000fc80008000000 */
[----:B------:R-:W-:Y:S01]  /*98b0*/  ULOP3.LUT UR38, UR6, UR38, URZ, 0x3c, !UPT ;  /* 0x0000002606267292 */ /* 0x000fe2000f8e3c3f */
[----:B------:R-:W-:Y:S01]  /*98c0*/  UMOV UR39, UR7 ;  /* 0x0000000700277c82 */ /* 0x000fe20008000000 */
[----:B------:R-:W-:Y:S10]  /*98d0*/  @!P0 BRA `(.L_x_1282) ;  /* 0x0000000000048947 */ /* 0x000ff40003800000 */
[----:B------:R-:W-:Y:S01]  /*98e0*/  BPT.TRAP 0x1 ;  /* 0x000000040000795c */ /* 0x000fe20000300000 */
.L_x_1282:
[----:B------:R-:W-:Y:S01]  /*98f0*/  ULEA UR5, UR39, UR40, 0x3 ;  /* 0x0000002827057291 */ /* 0x000fe2000f8e183f */
[----:B------:R-:W-:-:S05]  /*9900*/  IMAD.U32 R3, RZ, RZ, UR38 ;  /* 0x00000026ff037e24 */ /* 0x000fca000f8e00ff */
[----:B------:R-:W-:-:S04]  /*9910*/  SHF.L.U32 R3, R3, 0x1f, RZ ;  /* 0x0000001f03037819 */ /* 0x000fc800000006ff */
[----:B------:R0:W1:Y:S01]  /*9920*/  SYNCS.PHASECHK.TRANS64.TRYWAIT P1, [UR5+0x30830], R3 ;  /* 0x03083003ff0075a7 */ /* 0x0000620008020145 */
[----:B------:R-:W-:Y:S05]  /*9930*/  @!P0 BRA `(.L_x_1283) ;  /* 0x0000000000048947 */ /* 0x000fea0003800000 */
[----:B------:R-:W-:Y:S01]  /*9940*/  BPT.TRAP 0x1 ;  /* 0x000000040000795c */ /* 0x000fe20000300000 */
.L_x_1283:
[-C--:B------:R-:W-:Y:S01]  /*9950*/  FMUL.FTZ R24, R24, R2.reuse ;  /* 0x0000000218187220 */ /* 0x080fe20000410000 */
[----:B------:R-:W-:Y:S01]  /*9960*/  FMUL.FTZ R25, R25, R2 ;  /* 0x0000000219197220 */ /* 0x000fe20000410000 */
[----:B-1----:R-:W-:Y:S06]  /*9970*/  @P1 BRA `(.L_x_1284) ;  /* 0x0000000000081947 */ /* 0x002fec0003800000 */
[----:B------:R-:W1:Y:S02]  /*9980*/  SYNCS.PHASECHK.TRANS64.TRYWAIT P1, [UR5+0x30830], R3 ;  /* 0x03083003ff0075a7 */ /* 0x000e640008020145 */
[----:B-1----:R-:W-:Y:S05]  /*9990*/  @!P1 BRA `(.L_x_1285) ;  /* 0x000000ec00c09947 */ /* 0x002fea0003800000 */
.L_x_1284:
        /* <DEDUP_REMOVED lines=225> */
.L_x_1286:
[----:B------:R-:W-:Y:S01]  /*a7b0*/  ULEA UR5, UR4, UR40, 0x3 ;  /* 0x0000002804057291 */ /* 0x000fe2000f8e183f */
[----:B------:R-:W-:-:S05]  /*a7c0*/  IMAD.U32 R0, RZ, RZ, UR6 ;  /* 0x00000006ff007e24 */ /* 0x000fca000f8e00ff */
[----:B------:R-:W-:-:S04]  /*a7d0*/  SHF.L.U32 R0, R0, 0x1f, RZ ;  /* 0x0000001f00007819 */ /* 0x000fc800000006ff */
[----:B------:R2:W3:Y:S01]  /*a7e0*/  SYNCS.PHASECHK.TRANS64.TRYWAIT P1, [UR5+0x30850], R0 ;  /* 0x03085000ff0075a7 */ /* 0x0004e20008020145 */
[----:B------:R-:W-:Y:S05]  /*a7f0*/  @!P0 BRA `(.L_x_1287) ;  /* 0x0000000000048947 */ /* 0x000fea0003800000 */
[----:B------:R-:W-:Y:S01]  /*a800*/  BPT.TRAP 0x1 ;  /* 0x000000040000795c */ /* 0x000fe20000300000 */
.L_x_1287:
[----:B---3--:R-:W-:Y:S05]  /*a810*/  @P1 BRA `(.L_x_1288) ;  /* 0x0000000000081947 */ /* 0x008fea0003800000 */
[----:B------:R-:W3:Y:S02]  /*a820*/  SYNCS.PHASECHK.TRANS64.TRYWAIT P1, [UR5+0x30850], R0 ;  /* 0x03085000ff0075a7 */ /* 0x000ee40008020145 */
[----:B---3--:R-:W-:Y:S05]  /*a830*/  @!P1 BRA `(.L_x_1289) ;  /* 0x000000e000309947 */ /* 0x008fea0003800000 */
.L_x_1288:
        /* <DEDUP_REMOVED lines=30> */
.L_x_1290:
[----:B------:R-:W-:Y:S01]  /*aa20*/  R2UR UR4, R22 ;  /* 0x00000000160472ca */ /* 0x000fe200000e0000 */
[----:B------:R-:W4:Y:S01]  /*aa30*/  S2UR UR6, SR_CgaCtaId ;  /* 0x00000000000679c3 */ /* 0x000f220000008800 */
[----:B------:R-:W-:Y:S01]  /*aa40*/  VIADD R187, R23, UR60 ;  /* 0x0000003c17bb7c36 */ /* 0x000fe20008000000 */
[----:B------:R-:W-:Y:S01]  /*aa50*/  UISETP.NE.AND UP0, UPT, UR43, URZ, UPT ;  /* 0x0000003f2b00728c */ /* 0x000fe2000bf05270 */
[----:B------:R-:W-:-:S09]  /*aa60*/  IMAD.U32 R185, RZ, RZ, UR41 ;  /* 0x00000029ffb97e24 */ /* 0x000fd2000f8e00ff */
[----:B------:R-:W-:-:S06]  /*aa70*/  UISETP.NE.AND UP1, UPT, UR4, URZ, UPT ;  /* 0x0000003f0400728c */ /* 0x000fcc000bf25270 */
[----:B------:R-:W-:Y:S02]  /*aa80*/  PLOP3.LUT P1, PT, PT, PT, UP1, 0x80, 0x0 ;  /* 0x000000000000781c */ /* 0x000fe40003f2f018 */
[----:B------:R-:W-:-:S03]  /*aa90*/  PLOP3.LUT P2, PT, PT, PT, UP1, 0x80, 0x0 ;  /* 0x000000000000781c */ /* 0x000fc60003f4f018 */
[----:B------:R-:W-:-:S08]  /*aaa0*/  @UP1 ULDC UR4, c[0x0][0x44c] ;  /* 0x0001130000041ab9 */ /* 0x000fd00000000800 */
[----:B--23--:R-:W-:Y:S01]  /*aab0*/  @P1 IMAD.HI.U32 R0, R187, UR4, RZ ;  /* 0x00000004bb001c27 */ /* 0x00cfe2000f8e00ff */
[----:B------:R-:W-:Y:S01]  /*aac0*/  @UP1 ULDC UR4, c[0x0][0x450] ;  /* 0x0001140000041ab9 */ /* 0x000fe20000000800 */
[----:B------:R-:W-:-:S03]  /*aad0*/  PLOP3.LUT P1, PT, PT, PT, UP0, 0x40, 0x0 ;  /* 0x000000000000781c */ /* 0x000fc60003f2e808 */
[----:B------:R-:W-:Y:S01]  /*aae0*/  @P2 SHF.R.U32.HI R187, RZ, UR4, R0 ;  /* 0x00000004ffbb2c19 */ /* 0x000fe20008011600 */
[----:B------:R-:W-:Y:S01]  /*aaf0*/  ULEA UR4, UR7, UR40, 0x3 ;  /* 0x0000002807047291 */ /* 0x000fe2000f8e183f */
[----:B------:R-:W-:-:S03]  /*ab00*/  IMAD.SHL.U32 R0, R225, 0x40, RZ ;  /* 0x00000040e1007824 */ /* 0x000fc600078e00ff */
[----:B------:R-:W-:Y:S01]  /*ab10*/  UIADD3 UR4, UR4, 0x30840, URZ ;  /* 0x0003084004047890 */ /* 0x000fe2000fffe03f */
[----:B------:R-:W2:Y:S01]  /*ab20*/  SHFL.IDX PT, R188, R187, RZ, 0x1c1f ;  /* 0x001c1fffbbbc7589 */ /* 0x000ea200000e0000 */
[----:B------:R-:W-:Y:S02]  /*ab30*/  IADD3 R2, -R17, 0x1, -R0 ;  /* 0x0000000111027810 */ /* 0x000fe40007ffe900 */
[----:B----4-:R-:W-:Y:S02]  /*ab40*/  UPRMT UR4, UR6, 0x654, UR4 ;  /* 0x0000065406047896 */ /* 0x010fe40008000004 */
[----:B------:R-:W-:Y:S01]  /*ab50*/  IADD3 R185, -R185, UR42, R2 ;  /* 0x0000002ab9b97c10 */ /* 0x000fe2000fffe102 */
[----:B------:R-:W-:-:S04]  /*ab60*/  ULDC UR6, c[0x0][0x9e0] ;  /* 0x0002780000067ab9 */ /* 0x000fc80000000800 */
[----:B------:R-:W-:Y:S02]  /*ab70*/  VIADD R186, R185, UR6 ;  /* 0x00000006b9ba7c36 */ /* 0x000fe40008000000 */
[----:B------:R-:W-:Y:S01]  /*ab80*/  SYNCS.ARRIVE.TRANS64.RED.A1T0 RZ, [UR4], RZ ;  /* 0x000000ffffff79a7 */ /* 0x000fe20008100404 */
[----:B------:R-:W-:-:S06]  /*ab90*/  ULOP3.LUT UR4, URZ, UR55, URZ, 0x33, !UPT ;  /* 0x000000373f047292 */ /* 0x000fcc000f8e333f */
        /* <DEDUP_REMOVED lines=17> */
.L_x_1293:
[----:B------:R-:W-:-:S05]  /*acb0*/  IMAD.U32 R189, RZ, RZ, UR54 ;  /* 0x00000036ffbd7e24 */ /* 0x000fca000f8e00ff */
[----:B------:R-:W-:-:S13]  /*acc0*/  ISETP.NE.AND P1, PT, R189, 0x1, PT ;  /* 0x00000001bd00780c */ /* 0x000fda0003f25270 */
[----:B0-----:R-:W0:Y:S02]  /*acd0*/  @P1 LDC.64 R2, c[0x0][0x9e8] ;  /* 0x00027a00ff021b82 */ /* 0x001e240000000a00 */
[----:B0-----:R-:W-:-:S05]  /*ace0*/  @P1 IMAD.HI.U32 R2, R188, R2, RZ ;  /* 0x00000002bc021227 */ /* 0x001fca00078e00ff */
[----:B------:R-:W-:-:S07]  /*acf0*/  @P1 SHF.R.U32.HI R188, RZ, R3, R2 ;  /* 0x00000003ffbc1219 */ /* 0x000fce0000011602 */
.L_x_1294:
[----:B------:R-:W-:Y:S05]  /*ad00*/  BSYNC B0 ;  /* 0x0000000000007941 */ /* 0x000fea0003800000 */
.L_x_1292:
[----:B------:R-:W-:-:S04]  /*ad10*/  IMAD R188, R188, R189, -R0 ;  /* 0x000000bdbcbc7224 */ /* 0x000fc800078e0a00 */
[----:B------:R-:W-:-:S05]  /*ad20*/  IMAD.IADD R188, R188, 0x1, -R17 ;  /* 0x00000001bcbc7824 */ /* 0x000fca00078e0a11 */
[----:B------:R-:W-:Y:S02]  /*ad30*/  VIMNMX R4, R4, R188, !PT ;  /* 0x000000bc04047248 */ /* 0x000fe40007fe0100 */
[----:B------:R-:W-:-:S07]  /*ad40*/  VIADDMNMX R184, R188, R189, R184, PT ;  /* 0x000000bdbcb87246 */ /* 0x000fce00038001b8 */
.L_x_1291:
        /* <DEDUP_REMOVED lines=68> */
.L_x_1297:
[----:B------:R-:W-:-:S05]  /*b190*/  IMAD.U32 R184, RZ, RZ, UR54 ;  /* 0x00000036ffb87e24 */ /* 0x000fca000f8e00ff */
[----:B------:R-:W-:-:S13]  /*b1a0*/  ISETP.NE.AND P2, PT, R184, 0x1, PT ;  /* 0x00000001b800780c */ /* 0x000fda0003f45270 */
[----:B0-----:R-:W0:Y:S02]  /*b1b0*/  @P2 LDC.64 R2, c[0x0][0x9e8] ;  /* 0x00027a00ff022b82 */ /* 0x001e240000000a00 */
[----:B0-----:R-:W-:-:S05]  /*b1c0*/  @P2 IMAD.HI.U32 R2, R4, R2, RZ ;  /* 0x0000000204022227 */ /* 0x001fca00078e00ff */
[----:B------:R-:W-:-:S07]  /*b1d0*/  @P2 SHF.R.U32.HI R4, RZ, R3, R2 ;  /* 0x00000003ff042219 */ /* 0x000fce0000011602 */
.L_x_1298:
[----:B------:R-:W-:Y:S05]  /*b1e0*/  BSYNC B0 ;  /* 0x0000000000007941 */ /* 0x000fea0003800000 */
.L_x_1296:
[----:B------:R-:W-:-:S04]  /*b1f0*/  IMAD R0, R4, R184, -R0 ;  /* 0x000000b804007224 */ /* 0x000fc800078e0a00 */
[----:B------:R-:W-:-:S05]  /*b200*/  IMAD.IADD R0, R0, 0x1, -R17 ;  /* 0x0000000100007824 */ /* 0x000fca00078e0a11 */
[----:B------:R-:W-:Y:S02]  /*b210*/  VIMNMX R185, R185, R0, !PT ;  /* 0x00000000b9b97248 */ /* 0x000fe40007fe0100 */
[----:B------:R-:W-:-:S07]  /*b220*/  VIADDMNMX R186, R0, R184, R186, PT ;  /* 0x000000b800ba7246 */ /* 0x000fce00038001ba */
.L_x_1295:
        /* <DEDUP_REMOVED lines=142> */
[----:B------:R-:W-:Y:S01]  /*bb10*/  MUFU.EX2 R152, R152 ;  /* 0x0000009800987308 */ /* 0x000fe20000000800 */
[----:B------:R-:W-:-:S02]  /*bb20*/  LOP3.LUT P0, RZ, R16, 0x800, RZ, 0xc0, !PT ;  /* 0x0000080010ff7812 */ /* 0x000fc4000780c0ff */
[----:B------:R-:W-:-:S04]  /*bb30*/  FMNMX.FTZ R3, R182, R3, !PT ;  /* 0x00000003b6037209 */ /* 0x000fc80007810000 */
[----:B------:R-:W-:Y:S01]  /*bb40*/  FMNMX.FTZ R3, R183, R3, !PT ;  /* 0x00000003b7037209 */ /* 0x000fe20007810000 */
[----:B------:R0:W-:Y:S04]  /*bb50*/  MUFU.EX2 R186, R2 ;  /* 0x0000000200ba7308 */ /* 0x0001e80000000800 */
[----:B------:R-:W1:Y:S04]  /*bb60*/  SHFL.BFLY PT, R181, R3, 0x2, 0x1f ;  /* 0x0c401f0003b57f89 */ /* 0x000e6800000e0000 */
[----:B------:R-:W-:Y:S08]  /*bb70*/  MUFU.EX2 R153, R153 ;  /* 0x0000009900997308 */ /* 0x000ff00000000800 */
[----:B------:R-:W-:Y:S08]  /*bb80*/  MUFU.EX2 R156, R156 ;  /* 0x0000009c009c7308 */ /* 0x000ff00000000800 */
[----:B------:R-:W-:Y:S01]  /*bb90*/  MUFU.EX2 R157, R157 ;  /* 0x0000009d009d7308 */ /* 0x000fe20000000800 */
[----:B-1----:R-:W-:-:S07]  /*bba0*/  FMNMX.FTZ R3, R3, R181, !PT ;  /* 0x000000b503037209 */ /* 0x002fce0007810000 */
[----:B------:R-:W-:Y:S01]  /*bbb0*/  MUFU.EX2 R160, R160 ;  /* 0x000000a000a07308 */ /* 0x000fe20000000800 */
[----:B------:R-:W1:Y:S07]  /*bbc0*/  SHFL.BFLY PT, R181, R3, 0x1, 0x1f ;  /* 0x0c201f0003b57f89 */ /* 0x000e6e00000e0000 */
[----:B------:R-:W-:Y:S08]  /*bbd0*/  MUFU.EX2 R161, R161 ;  /* 0x000000a100a17308 */ /* 0x000ff00000000800 */
[----:B------:R-:W-:Y:S08]  /*bbe0*/  MUFU.EX2 R164, R164 ;  /* 0x000000a400a47308 */ /* 0x000ff00000000800 */
[----:B------:R-:W-:Y:S01]  /*bbf0*/  MUFU.EX2 R165, R165 ;  /* 0x000000a500a57308 */ /* 0x000fe20000000800 */
[----:B-1----:R-:W-:-:S04]  /*bc00*/  FMNMX.FTZ R3, R3, R181, !PT ;  /* 0x000000b503037209 */ /* 0x002fc80007810000 */
[C---:B------:R-:W-:Y:S01]  /*bc10*/  FSETP.NEU.FTZ.AND P1, PT, R3.reuse, -INF , PT ;  /* 0xff8000000300780b */ /* 0x040fe20003f3d000 */
[C---:B0-----:R-:W-:Y:S02]  /*bc20*/  FMUL.FTZ R2, R3.reuse, UR10 ;  /* 0x0000000a03027c20 */ /* 0x041fe40008410000 */
[----:B------:R-:W-:Y:S01]  /*bc30*/  MUFU.EX2 R168, R168 ;  /* 0x000000a800a87308 */ /* 0x000fe20000000800 */
[----:B------:R-:W-:-:S05]  /*bc40*/  FSEL R181, R3, RZ, P1 ;  /* 0x000000ff03b57208 */ /* 0x000fca0000800000 */
[----:B------:R-:W-:Y:S01]  /*bc50*/  FADD.FTZ R21, -R181, R21 ;  /* 0x00000015b5157221 */ /* 0x000fe20000010100 */
[----:B------:R-:W-:Y:S01]  /*bc60*/  FMUL.FTZ R181, R0, UR10 ;  /* 0x0000000a00b57c20 */ /* 0x000fe20008410000 */
[----:B------:R-:W-:Y:S01]  /*bc70*/  FSEL R0, R2, RZ, P1 ;  /* 0x000000ff02007208 */ /* 0x000fe20000800000 */
[----:B------:R-:W-:Y:S01]  /*bc80*/  MUFU.EX2 R169, R169 ;  /* 0x000000a900a97308 */ /* 0x000fe20000000800 */
[----:B------:R-:W-:-:S03]  /*bc90*/  FMUL.FTZ R21, R21, UR10 ;  /* 0x0000000a15157c20 */ /* 0x000fc60008410000 */
        /* <DEDUP_REMOVED lines=18> */
[----:B0-----:R-:W-:-:S07]  /*bdc0*/  FFMA.FTZ R20, R2, R20, R152 ;  /* 0x0000001402147223 */ /* 0x001fce0000010098 */
[----:B------:R-:W0:Y:S01]  /*bdd0*/  MUFU.EX2 R0, R21 ;  /* 0x0000001500007308 */ /* 0x000e220000000800 */
[----:B------:R-:W-:-:S07]  /*bde0*/  FADD.FTZ R20, R153, R20 ;  /* 0x0000001499147221 */ /* 0x000fce0000010000 */
        /* <DEDUP_REMOVED lines=47> */
[----:B-1----:R-:W-:-:S03]  /*c0e0*/  FADD.FTZ R21, R182, R20 ;  /* 0x00000014b6157221 */ /* 0x002fc60000010000 */
[----:B------:R-:W-:Y:S01]  /*c0f0*/  FADD.FTZ R20, R186, R5 ;  /* 0x00000005ba147221 */ /* 0x000fe20000010000 */
[----:B--2---:R-:W-:Y:S01]  /*c100*/  FADD.FTZ R5, R183, R21 ;  /* 0x00000015b7057221 */ /* 0x004fe20000010000 */
[----:B------:R-:W-:Y:S06]  /*c110*/  @!P0 BRA `(.L_x_1299) ;  /* 0x0000000000048947 */ /* 0x000fec0003800000 */
[----:B------:R-:W-:Y:S01]  /*c120*/  BPT.TRAP 0x1 ;  /* 0x000000040000795c */ /* 0x000fe20000300000 */
.L_x_1299:
[----:B------:R-:W0:Y:S01]  /*c130*/  S2UR UR6, SR_CgaCtaId ;  /* 0x00000000000679c3 */ /* 0x000e220000008800 */
[----:B------:R-:W-:Y:S01]  /*c140*/  R2UR UR4, R200 ;  /* 0x00000000c80472ca */ /* 0x000fe200000e0000 */
[----:B------:R-:W-:Y:S01]  /*c150*/  UIADD3 UR5, UR5, 0x30860, URZ ;  /* 0x0003086005057890 */ /* 0x000fe2000fffe03f */
[----:B------:R-:W-:Y:S01]  /*c160*/  F2FP.BF16.F32.PACK_AB R196, R153, R152 ;  /* 0x0000009899c4723e */ /* 0x000fe200000010ff */
[----:B------:R-:W-:Y:S01]  /*c170*/  IMAD.MOV.U32 R21, RZ, RZ, R3 ;  /* 0x000000ffff157224 */ /* 0x000fe200078e0003 */
[----:B------:R-:W-:Y:S01]  /*c180*/  F2FP.BF16.F32.PACK_AB R197, R155, R154 ;  /* 0x0000009a9bc5723e */ /* 0x000fe200000010ff */
[----:B------:R-:W-:Y:S01]  /*c190*/  IMAD.MOV.U32 R224, RZ, RZ, R4 ;  /* 0x000000ffffe07224 */ /* 0x000fe200078e0004 */
[----:B------:R-:W-:Y:S02]  /*c1a0*/  F2FP.BF16.F32.PACK_AB R198, R157, R156 ;  /* 0x0000009c9dc6723e */ /* 0x000fe400000010ff */
[----:B------:R-:W-:Y:S02]  /*c1b0*/  F2FP.BF16.F32.PACK_AB R199, R159, R158 ;  /* 0x0000009e9fc7723e */ /* 0x000fe400000010ff */
[----:B------:R-:W-:-:S02]  /*c1c0*/  F2FP.BF16.F32.PACK_AB R192, R161, R160 ;  /* 0x000000a0a1c0723e */ /* 0x000fc400000010ff */
[----:B------:R-:W-:Y:S02]  /*c1d0*/  F2FP.BF16.F32.PACK_AB R193, R163, R162 ;  /* 0x000000a2a3c1723e */ /* 0x000fe400000010ff */
[----:B------:R-:W-:Y:S01]  /*c1e0*/  ISETP.GT.AND P1, PT, R225, UR4, PT ;  /* 0x00000004e1007c0c */ /* 0x000fe2000bf24270 */
[----:B------:R-:W-:Y:S01]  /*c1f0*/  UMOV UR4, UR39 ;  /* 0x0000002700047c82 */ /* 0x000fe20008000000 */
[----:B------:R-:W-:Y:S01]  /*c200*/  F2FP.BF16.F32.PACK_AB R194, R165, R164 ;  /* 0x000000a4a5c2723e */ /* 0x000fe200000010ff */
[----:B------:R-:W-:Y:S01]  /*c210*/  VIADD R225, R225, 0xffffffff ;  /* 0xffffffffe1e17836 */ /* 0x000fe20000000000 */
        /* <DEDUP_REMOVED lines=13> */
.L_x_1281:
        /* <DEDUP_REMOVED lines=131> */
.L_x_1301:
[----:B------:R-:W-:Y:S01]  /*cb20*/  ULEA UR5, UR39, UR40, 0x3 ;  /* 0x0000002827057291 */ /* 0x000fe2000f8e183f */
[----:B------:R-:W-:-:S05]  /*cb30*/  IMAD.U32 R0, RZ, RZ, UR38 ;  /* 0x00000026ff007e24 */ /* 0x000fca000f8e00ff */
[----:B------:R-:W-:-:S04]  /*cb40*/  SHF.L.U32 R0, R0, 0x1f, RZ ;  /* 0x0000001f00007819 */ /* 0x000fc800000006ff */
[----:B------:R0:W1:Y:S01]  /*cb50*/  SYNCS.PHASECHK.TRANS64.TRYWAIT P1, [UR5+0x30850], R0 ;  /* 0x03085000ff0075a7 */ /* 0x0000620008020145 */
[----:B------:R-:W-:Y:S05]  /*cb60*/  @!P0 BRA `(.L_x_1302) ;  /* 0x0000000000048947 */ /* 0x000fea0003800000 */
[----:B------:R-:W-:Y:S01]  /*cb70*/  BPT.TRAP 0x1 ;  /* 0x000000040000795c */ /* 0x000fe20000300000 */
.L_x_1302:
[----:B-1----:R-:W-:Y:S05]  /*cb80*/  @P1 BRA `(.L_x_1303) ;  /* 0x0000000000081947 */ /* 0x002fea0003800000 */
[----:B------:R-:W1:Y:S02]  /*cb90*/  SYNCS.PHASECHK.TRANS64.TRYWAIT P1, [UR5+0x30850], R0 ;  /* 0x03085000ff0075a7 */ /* 0x000e640008020145 */
[----:B-1----:R-:W-:Y:S05]  /*cba0*/  @!P1 BRA `(.L_x_1304) ;  /* 0x000000bc006c9947 */ /* 0x002fea0003800000 */
.L_x_1303:
[----:B------:R-:W-:Y:S01]  /*cbb0*/  UIADD3 UR40, UR40, 0x400, URZ ;  /* 0x0000040028287890 */ /* 0x000fe2000fffe03f */
[----:B------:R-:W-:Y:S01]  /*cbc0*/  WARPGROUP.ARRIVE ;  /* 0x00000000000079c5 */ /* 0x000fe20000000000 */
[----:B------:R-:W-:Y:S01]  /*cbd0*/  UMOV UR7, 0x40000040 ;  /* 0x4000004000077882 */ /* 0x000fe20000000000 */
[----:B-1----:R-:W1:Y:S01]  /*cbe0*/  SHFL.BFLY PT, R7, R20, 0x2, 0x1f ;  /* 0x0c401f0014077f89 */ /* 0x002e6200000e0000 */
[----:B------:R-:W-:Y:S01]  /*cbf0*/  USHF.R.U32.HI UR40, URZ, 0x4, UR40 ;  /* 0x000000043f287899 */ /* 0x000fe20008011628 */
[----:B------:R-:W-:Y:S02]  /*cc00*/  IMAD.MOV.U32 R6, RZ, RZ, RZ ;  /* 0x000000ffff067224 */ /* 0x000fe400078e00ff */
[----:B0-----:R-:W0:Y:S01]  /*cc10*/  SHFL.BFLY PT, R0, R5, 0x2, 0x1f ;  /* 0x0c401f0005007f89 */ /* 0x001e2200000e0000 */
[----:B------:R-:W-:Y:S01]  /*cc20*/  ULOP3.LUT UR40, UR40, 0x3fff, URZ, 0xc0, !UPT ;  /* 0x00003fff28287892 */ /* 0x000fe2000f8ec03f */
[----:B------:R-:W-:-:S03]  /*cc30*/  IMAD.U32 R13, RZ, RZ, UR10 ;  /* 0x0000000aff0d7e24 */ /* 0x000fc6000f8e00ff */
[----:B------:R-:W-:-:S04]  /*cc40*/  ULOP3.LUT UR4, UR40, 0x2000000, URZ, 0xfc, !UPT ;  /* 0x0200000028047892 */ /* 0x000fc8000f8efc3f */
[----:B------:R-:W-:-:S07]  /*cc50*/  ULEA UR4, UR39, UR4, 0xb ;  /* 0x0000000427047291 */ /* 0x000fce000f8e583f */
[----:B------:R-:W-:Y:S02]  /*cc60*/  UMOV UR6, UR4 ;  /* 0x0000000400067c82 */ /* 0x000fe40008000000 */
[----:B------:R-:W-:Y:S01]  /*cc70*/  HGMMA.64x256x16.F32.BF16 R24, R196, gdesc[UR4].tnspB, R24, gsb0 ;  /* 0x43e00004c4187df0 */ /* 0x000fe20008001818 */
[----:B------:R-:W-:Y:S01]  /*cc80*/  UIADD3 UR6, UR4, 0x80, URZ ;  /* 0x0000008004067890 */ /* 0x000fe2000fffe03f */
[----:B-1----:R-:W-:Y:S01]  /*cc90*/  FADD.FTZ R7, R7, R20 ;  /* 0x0000001407077221 */ /* 0x002fe20000010000 */
[----:B------:R-:W-:Y:S01]  /*cca0*/  UMOV UR7, 0x40000040 ;  /* 0x4000004000077882 */ /* 0x000fe20000000000 */
[----:B0-----:R-:W-:Y:S01]  /*ccb0*/  FADD.FTZ R2, R0, R5 ;  /* 0x0000000500027221 */ /* 0x001fe20000010000 */
[----:B------:R-:W-:Y:S02]  /*ccc0*/  IMAD.MOV.U32 R5, RZ, RZ, RZ ;  /* 0x000000ffff057224 */ /* 0x000fe400078e00ff */
[----:B------:R-:W0:Y:S04]  /*ccd0*/  SHFL.BFLY PT, R0, R7, 0x1, 0x1f ;  /* 0x0c201f0007007f89 */ /* 0x000e2800000e0000 */
[----:B------:R-:W1:Y:S01]  /*cce0*/  SHFL.BFLY PT, R9, R2, 0x1, 0x1f ;  /* 0x0c201f0002097f89 */ /* 0x000e6200000e0000 */
[----:B0-----:R-:W-:Y:S01]  /*ccf0*/  FADD.FTZ R11, R7, R0 ;  /* 0x00000000070b7221 */ /* 0x001fe20000010000 */
[----:B------:R-:W-:-:S02]  /*cd00*/  IMAD.U32 R7, RZ, RZ, UR10 ;  /* 0x0000000aff077e24 */ /* 0x000fc4000f8e00ff */
[----:B------:R-:W-:Y:S02]  /*cd10*/  IMAD.MOV.U32 R0, RZ, RZ, -0x800000 ;  /* 0xff800000ff007424 */ /* 0x000fe400078e00ff */
[----:B-1----:R-:W-:Y:S01]  /*cd20*/  FADD.FTZ R12, R2, R9 ;  /* 0x00000009020c7221 */ /* 0x002fe20000010000 */
[----:B------:R-:W-:Y:S01]  /*cd30*/  FSETP.NE.FTZ.AND P1, PT, R11, RZ, PT ;  /* 0x000000ff0b00720b */ /* 0x000fe20003f35000 */
[----:B------:R-:W-:-:S03]  /*cd40*/  IMAD.MOV.U32 R2, RZ, RZ, -0x800000 ;  /* 0xff800000ff027424 */ /* 0x000fc600078e00ff */
        /* <DEDUP_REMOVED lines=30> */
.L_x_1305:
[----:B------:R-:W2:Y:S01]  /*cf30*/  LDL.LU R3, [R1+0x14] ;  /* 0x0000140001037983 */ /* 0x000ea20000300800 */
[----:B------:R-:W-:Y:S01]  /*cf40*/  UIADD3 UR4, UR5, 0x30860, URZ ;  /* 0x0003086005047890 */ /* 0x000fe2000fffe03f */
[----:B------:R-:W0:Y:S01]  /*cf50*/  S2UR UR5, SR_CgaCtaId ;  /* 0x00000000000579c3 */ /* 0x000e220000008800 */
        /* <DEDUP_REMOVED lines=33> */
[----:B------:R-:W-:Y:S01]  /*d170*/  USEL UR4, URZ, 0x1, UP0 ;  /* 0x000000013f047887 */ /* 0x000fe20008000000 */
        /* <DEDUP_REMOVED lines=100> */
[----:B------:R-:W-:-:S02]  /*d7c0*/  USEL UR39, UR39, URZ, UP0 ;  /* 0x0000003f27277287 */ /* 0x000fc40008000000 */
[----:B------:R-:W-:Y:S01]  /*d7d0*/  ULOP3.LUT UR38, UR38, UR4, URZ, 0x3c, !UPT ;  /* 0x0000000426267292 */ /* 0x000fe2000f8e3c3f */
[----:B--2---:R-:W-:-:S13]  /*d7e0*/  R2UR UR6, R3 ;  /* 0x00000000030672ca */ /* 0x004fda00000e0000 */
[----:B------:R-:W-:-:S06]  /*d7f0*/  UIADD3 UR6, UR6, 0x1, URZ ;  /* 0x0000000106067890 */ /* 0x000fcc000fffe03f */
[----:B------:R-:W-:-:S05]  /*d800*/  IMAD.U32 R3, RZ, RZ, UR6 ;  /* 0x00000006ff037e24 */ /* 0x000fca000f8e00ff */
[----:B------:R0:W-:Y:S02]  /*d810*/  STL [R1+0x14], R3 ;  /* 0x0000140301007387 */ /* 0x0001e40000100800 */
.L_x_1227:
        /* <DEDUP_REMOVED lines=15> */
[----:B0-----:R-:W3:Y:S01]  /*d910*/  LDL R3, [R1+0x28] ;  /* 0x0000280001037983 */ /* 0x001ee20000100800 */
[----:B------:R-:W-:Y:S01]  /*d920*/  F2FP.BF16.F32.PACK_AB R7, R31, R30 ;  /* 0x0000001e1f07723e */ /* 0x000fe200000010ff */
[----:B------:R-:W-:Y:S01]  /*d930*/  ULDC.64 UR16, c[0x0][0xc00] ;  /* 0x0003000000107ab9 */ /* 0x000fe20000000a00 */
[----:B------:R-:W-:Y:S01]  /*d940*/  F2FP.BF16.F32.PACK_AB R10, R37, R36 ;  /* 0x00000024250a723e */ /* 0x000fe200000010ff */
[----:B------:R-:W-:Y:S01]  /*d950*/  ULDC.64 UR12, c[0x0][0xc00] ;  /* 0x00030000000c7ab9 */ /* 0x000fe20000000a00 */
[----:B------:R-:W-:Y:S01]  /*d960*/  F2FP.BF16.F32.PACK_AB R11, R39, R38 ;  /* 0x00000026270b723e */ /* 0x000fe200000010ff */
[----:B------:R-:W-:Y:S01]  /*d970*/  ULDC.64 UR14, c[0x0][0xc08] ;  /* 0x00030200000e7ab9 */ /* 0x000fe20000000a00 */
[----:B------:R-:W-:Y:S01]  /*d980*/  R2UR UR19, R202 ;  /* 0x00000000ca1372ca */ /* 0x000fe200000e0000 */
[----:B------:R-:W-:Y:S01]  /*d990*/  ULDC UR22, c[0x0][0xbe8] ;  /* 0x0002fa0000167ab9 */ /* 0x000fe20000000800 */
[----:B------:R-:W-:-:S02]  /*d9a0*/  R2UR UR18, R204 ;  /* 0x00000000cc1272ca */ /* 0x000fc400000e0000 */
[----:B------:R-:W-:Y:S01]  /*d9b0*/  R2UR UR26, R205 ;  /* 0x00000000cd1a72ca */ /* 0x000fe200000e0000 */
[----:B------:R-:W-:Y:S01]  /*d9c0*/  UMOV UR10, UR8 ;  /* 0x00000008000a7c82 */ /* 0x000fe20008000000 */
[----:B-1----:R-:W-:Y:S01]  /*d9d0*/  UMOV UR11, UR4 ;  /* 0x00000004000b7c82 */ /* 0x002fe20008000000 */
[----:B------:R-:W-:Y:S01]  /*d9e0*/  UISETP.NE.U32.AND UP0, UPT, UR14, URZ, UPT ;  /* 0x0000003f0e00728c */ /* 0x000fe2000bf05070 */
[----:B------:R-:W-:-:S03]  /*d9f0*/  ULDC UR4, c[0x0][0xad4] ;  /* 0x0002b50000047ab9 */ /* 0x000fc60000000800 */
[----:B------:R-:W-:-:S11]  /*da00*/  UISETP.NE.AND.EX UP0, UPT, UR15, URZ, UPT, UP0 ;  /* 0x0000003f0f00728c */ /* 0x000fd6000bf05300 */
[----:B------:R-:W-:Y:S01]  /*da10*/  @UP0 ULDC.64 UR14, c[0x0][0xc08] ;  /* 0x00030200000e0ab9 */ /* 0x000fe20000000a00 */
[----:B------:R-:W-:Y:S01]  /*da20*/  BAR.SYNC.DEFER_BLOCKING 0x1, 0x100 ;  /* 0x0044000000007b1d */ /* 0x000fe20000010000 */
[----:B--2---:R-:W-:Y:S01]  /*da30*/  R2UR UR9, R8 ;  /* 0x00000000080972ca */ /* 0x004fe200000e0000 */
[----:B---3--:R-:W-:-:S03]  /*da40*/  IMAD.WIDE R18, R3, R18, UR10 ;  /* 0x0000000a03127e25 */ /* 0x008fc6000f8e0212 */
[C---:B------:R-:W-:Y:S02]  /*da50*/  IADD3 R159, P0, R18.reuse, 0x40, RZ ;  /* 0x00000040129f7810 */ /* 0x040fe40007f1e0ff */
[C---:B------:R-:W-:Y:S02]  /*da60*/  LOP3.LUT R5, R18.reuse, 0x380, RZ, 0xc0, !PT ;  /* 0x0000038012057812 */ /* 0x040fe400078ec0ff */
[----:B------:R-:W-:-:S05]  /*da70*/  IADD3 R9, P1, R18, 0x20, RZ ;  /* 0x0000002012097810 */ /* 0x000fca0007f3e0ff */
[----:B------:R-:W-:Y:S01]  /*da80*/  UIMAD.WIDE UR12, UR9, 0x4, UR12 ;  /* 0x00000004090c78a5 */ /* 0x000fe2000f8e020c */
[----:B------:R-:W-:Y:S02]  /*da90*/  LOP3.LUT R158, R159, 0x380, RZ, 0xc0, !PT ;  /* 0x000003809f9e7812 */ /* 0x000fe400078ec0ff */
[----:B------:R-:W-:Y:S02]  /*daa0*/  SHF.R.U64 R5, R5, 0x3, RZ ;  /* 0x0000000305057819 */ /* 0x000fe400000012ff */
[----:B------:R-:W-:Y:S02]  /*dab0*/  LOP3.LUT R8, R9, 0x380, RZ, 0xc0, !PT ;  /* 0x0000038009087812 */ /* 0x000fe400078ec0ff */
[----:B------:R-:W-:Y:S02]  /*dac0*/  SHF.R.U64 R158, R158, 0x3, RZ ;  /* 0x000000039e9e7819 */ /* 0x000fe400000012ff */
[C---:B------:R-:W-:Y:S02]  /*dad0*/  IADD3 R167, P5, R18.reuse, 0x4040, RZ ;  /* 0x0000404012a77810 */ /* 0x040fe40007fbe0ff */
[----:B------:R-:W-:-:S02]  /*dae0*/  IADD3 R3, P2, R18, 0x4060, RZ ;  /* 0x0000406012037810 */ /* 0x000fc40007f5e0ff */
[----:B------:R-:W-:Y:S02]  /*daf0*/  IADD3 R163, P3, R18, 0x4000, RZ ;  /* 0x0000400012a37810 */ /* 0x000fe40007f7e0ff */
[----:B------:R-:W-:Y:S01]  /*db00*/  LOP3.LUT R4, R5, R18, RZ, 0x3c, !PT ;  /* 0x0000001205047212 */ /* 0x000fe200078e3cff */
[--C-:B------:R-:W-:Y:S01]  /*db10*/  IMAD.MOV.U32 R5, RZ, RZ, R19.reuse ;  /* 0x000000ffff057224 */ /* 0x100fe200078e0013 */
[----:B------:R-:W-:Y:S02]  /*db20*/  SHF.R.U64 R8, R8, 0x3, RZ ;  /* 0x0000000308087819 */ /* 0x000fe400000012ff */
[----:B------:R-:W-:Y:S02]  /*db30*/  IADD3 R161, P4, R18, 0x60, RZ ;  /* 0x0000006012a17810 */ /* 0x000fe40007f9e0ff */
[----:B------:R-:W-:Y:S01]  /*db40*/  LOP3.LUT R158, R158, R159, RZ, 0x3c, !PT ;  /* 0x0000009f9e9e7212 */ /* 0x000fe200078e3cff */
[----:B------:R-:W-:Y:S01]  /*db50*/  IMAD.X R159, RZ, RZ, R19, P0 ;  /* 0x000000ffff9f7224 */ /* 0x000fe200000e0613 */
[----:B------:R-:W-:-:S02]  /*db60*/  IADD3 R165, P6, R18, 0x4020, RZ ;  /* 0x0000402012a57810 */ /* 0x000fc40007fde0ff */
[----:B------:R-:W-:Y:S02]  /*db70*/  LOP3.LUT R166, R167, 0x380, RZ, 0xc0, !PT ;  /* 0x00000380a7a67812 */ /* 0x000fe400078ec0ff */
[----:B------:R-:W-:Y:S02]  /*db80*/  LOP3.LUT R12, R3, 0x380, RZ, 0xc0, !PT ;  /* 0x00000380030c7812 */ /* 0x000fe400078ec0ff */
[----:B------:R-:W-:Y:S02]  /*db90*/  LOP3.LUT R162, R163, 0x380, RZ, 0xc0, !PT ;  /* 0x00000380a3a27812 */ /* 0x000fe400078ec0ff */
[----:B------:R-:W-:Y:S02]  /*dba0*/  IADD3 R15, P0, R18, 0x8020, RZ ;  /* 0x00008020120f7810 */ /* 0x000fe40007f1e0ff */
[----:B------:R-:W-:Y:S01]  /*dbb0*/  LOP3.LUT R8, R8, R9, RZ, 0x3c, !PT ;  /* 0x0000000908087212 */ /* 0x000fe200078e3cff */
[----:B------:R-:W-:Y:S01]  /*dbc0*/  IMAD.X R9, RZ, RZ, R19, P1 ;  /* 0x000000ffff097224 */ /* 0x000fe200008e0613 */
[----:B------:R-:W-:-:S02]  /*dbd0*/  LOP3.LUT R160, R161, 0x380, RZ, 0xc0, !PT ;  /* 0x00000380a1a07812 */ /* 0x000fc400078ec0ff */
[----:B------:R-:W-:Y:S02]  /*dbe0*/  LOP3.LUT R164, R165, 0x380, RZ, 0xc0, !PT ;  /* 0x00000380a5a47812 */ /* 0x000fe400078ec0ff */
[----:B------:R-:W-:Y:S02]  /*dbf0*/  MOV R13, R4 ;  /* 0x00000004000d7202 */ /* 0x000fe40000000f00 */
[----:B------:R-:W-:Y:S02]  /*dc00*/  F2FP.BF16.F32.PACK_AB R4, R25, R24 ;  /* 0x000000181904723e */ /* 0x000fe400000010ff */
[----:B------:R-:W-:Y:S02]  /*dc10*/  F2FP.BF16.F32.PACK_AB R5, R27, R26 ;  /* 0x0000001a1b05723e */ /* 0x000fe400000010ff */
[----:B------:R-:W-:Y:S02]  /*dc20*/  SHF.R.U64 R166, R166, 0x3, RZ ;  /* 0x00000003a6a67819 */ /* 0x000fe400000012ff */
[----:B------:R-:W-:Y:S01]  /*dc30*/  SHF.R.U64 R12, R12, 0x3, RZ ;  /* 0x000000030c0c7819 */ /* 0x000fe200000012ff */
[----:B------:R0:W-:Y:S01]  /*dc40*/  STSM.16.M88.4 [R13], R4 ;  /* 0x000000040d007844 */ /* 0x0001e20000000200 */
[----:B------:R-:W-:-:S02]  /*dc50*/  IADD3 R169, P1, R18, 0x8000, RZ ;  /* 0x0000800012a97810 */ /* 0x000fc40007f3e0ff */
[----:B------:R-:W-:Y:S02]  /*dc60*/  SHF.R.U64 R162, R162, 0x3, RZ ;  /* 0x00000003a2a27819 */ /* 0x000fe400000012ff */
[----:B------:R-:W-:Y:S02]  /*dc70*/  LOP3.LUT R14, R15, 0x380, RZ, 0xc0, !PT ;  /* 0x000003800f0e7812 */ /* 0x000fe400078ec0ff */
[----:B------:R-:W-:Y:S02]  /*dc80*/  SHF.R.U64 R160, R160, 0x3, RZ ;  /* 0x00000003a0a07819 */ /* 0x000fe400000012ff */
[----:B------:R-:W-:Y:S02]  /*dc90*/  SHF.R.U64 R164, R164, 0x3, RZ ;  /* 0x00000003a4a47819 */ /* 0x000fe400000012ff */
[----:B------:R-:W-:Y:S01]  /*dca0*/  LOP3.LUT R166, R166, R167, RZ, 0x3c, !PT ;  /* 0x000000a7a6a67212 */ /* 0x000fe200078e3cff */
[----:B------:R-:W-:Y:S01]  /*dcb0*/  IMAD.X R167, RZ, RZ, R19, P5 ;  /* 0x000000ffffa77224 */ /* 0x000fe200028e0613 */
[----:B------:R-:W-:-:S02]  /*dcc0*/  LOP3.LUT R12, R12, R3, RZ, 0x3c, !PT ;  /* 0x000000030c0c7212 */ /* 0x000fc400078e3cff */
[----:B------:R-:W-:Y:S01]  /*dcd0*/  LOP3.LUT R168, R169, 0x380, RZ, 0xc0, !PT ;  /* 0x00000380a9a87812 */ /* 0x000fe200078ec0ff */
[--C-:B0-----:R-:W-:Y:S01]  /*dce0*/  IMAD.X R13, RZ, RZ, R19.reuse, P2 ;  /* 0x000000ffff0d7224 */ /* 0x101fe200010e0613 */
[----:B------:R-:W-:Y:S01]  /*dcf0*/  LOP3.LUT R162, R162, R163, RZ, 0x3c, !PT ;  /* 0x000000a3a2a27212 */ /* 0x000fe200078e3cff */
[--C-:B------:R-:W-:Y:S01]  /*dd00*/  IMAD.X R163, RZ, RZ, R19.reuse, P3 ;  /* 0x000000ffffa37224 */ /* 0x100fe200018e0613 */
[----:B------:R-:W-:Y:S02]  /*dd10*/  MOV R3, R8 ;  /* 0x0000000800037202 */ /* 0x000fe40000000f00 */
[----:B------:R-:W-:Y:S02]  /*dd20*/  SHF.R.U64 R14, R14, 0x3, RZ ;  /* 0x000000030e0e7819 */ /* 0x000fe400000012ff */
[----:B------:R-:W-:Y:S01]  /*dd30*/  LOP3.LUT R160, R160, R161, RZ, 0x3c, !PT ;  /* 0x000000a1a0a07212 */ /* 0x000fe200078e3cff */
[----:B------:R-:W-:Y:S01]  /*dd40*/  IMAD.X R161, RZ, RZ, R19, P4 ;  /* 0x000000ffffa17224 */ /* 0x000fe200020e0613 */
[----:B------:R-:W-:-:S02]  /*dd50*/  F2FP.BF16.F32.PACK_AB R8, R33, R32 ;  /* 0x000000202108723e */ /* 0x000fc400000010ff */
[----:B------:R-:W-:Y:S02]  /*dd60*/  F2FP.BF16.F32.PACK_AB R9, R35, R34 ;  /* 0x000000222309723e */ /* 0x000fe400000010ff */
[----:B------:R-:W-:Y:S02]  /*dd70*/  IADD3 R20, P5, R18, 0xc020, RZ ;  /* 0x0000c02012147810 */ /* 0x000fe40007fbe0ff */
[----:B------:R-:W-:Y:S01]  /*dd80*/  LOP3.LUT R164, R164, R165, RZ, 0x3c, !PT ;  /* 0x000000a5a4a47212 */ /* 0x000fe200078e3cff */
[----:B------:R-:W-:Y:S01]  /*dd90*/  IMAD.X R165, RZ, RZ, R19, P6 ;  /* 0x000000ffffa57224 */ /* 0x000fe200030e0613 */
[C---:B------:R-:W-:Y:S01]  /*dda0*/  IADD3 R155, P3, R18.reuse, 0x8060, RZ ;  /* 0x00008060129b7810 */ /* 0x040fe20007f7e0ff */
[----:B------:R0:W-:Y:S01]  /*ddb0*/  STSM.16.M88.4 [R3], R8 ;  /* 0x0000000803007844 */ /* 0x0001e20000000200 */
[----:B------:R-:W-:Y:S02]  /*ddc0*/  IADD3 R153, P2, R18, 0xc040, RZ ;  /* 0x0000c04012997810 */ /* 0x000fe40007f5e0ff */
[----:B------:R-:W-:-:S02]  /*ddd0*/  SHF.R.U64 R168, R168, 0x3, RZ ;  /* 0x00000003a8a87819 */ /* 0x000fc400000012ff */
[----:B------:R-:W-:Y:S02]  /*dde0*/  IADD3 R171, P4, R18, 0x8040, RZ ;  /* 0x0000804012ab7810 */ /* 0x000fe40007f9e0ff */
[----:B------:R-:W-:Y:S01]  /*ddf0*/  LOP3.LUT R14, R14, R15, RZ, 0x3c, !PT ;  /* 0x0000000f0e0e7212 */ /* 0x000fe200078e3cff */
[----:B------:R-:W-:Y:S01]  /*de00*/  IMAD.X R15, RZ, RZ, R19, P0 ;  /* 0x000000ffff0f7224 */ /* 0x000fe200000e0613 */
[----:B------:R-:W-:Y:S02]  /*de10*/  IADD3 R157, P6, R18, 0xc000, RZ ;  /* 0x0000c000129d7810 */ /* 0x000fe40007fde0ff */
[----:B------:R-:W-:Y:S02]  /*de20*/  LOP3.LUT R21, R20, 0x380, RZ, 0xc0, !PT ;  /* 0x0000038014157812 */ /* 0x000fe400078ec0ff */
[----:B------:R-:W-:Y:S02]  /*de30*/  LOP3.LUT R154, R155, 0x380, RZ, 0xc0, !PT ;  /* 0x000003809b9a7812 */ /* 0x000fe400078ec0ff */
[----:B------:R-:W-:-:S02]  /*de40*/  LOP3.LUT R152, R153, 0x380, RZ, 0xc0, !PT ;  /* 0x0000038099987812 */ /* 0x000fc400078ec0ff */
[----:B------:R-:W-:Y:S02]  /*de50*/  MOV R159, R158 ;  /* 0x0000009e009f7202 */ /* 0x000fe40000000f00 */
[----:B------:R-:W-:Y:S02]  /*de60*/  F2FP.BF16.F32.PACK_AB R4, R41, R40 ;  /* 0x000000282904723e */ /* 0x000fe400000010ff */
[----:B------:R-:W-:Y:S02]  /*de70*/  F2FP.BF16.F32.PACK_AB R5, R43, R42 ;  /* 0x0000002a2b05723e */ /* 0x000fe400000010ff */
[----:B------:R-:W-:Y:S02]  /*de80*/  F2FP.BF16.F32.PACK_AB R6, R45, R44 ;  /* 0x0000002c2d06723e */ /* 0x000fe400000010ff */
[----:B------:R-:W-:Y:S02]  /*de90*/  F2FP.BF16.F32.PACK_AB R7, R47, R46 ;  /* 0x0000002e2f07723e */ /* 0x000fe400000010ff */
[----:B------:R-:W-:Y:S01]  /*dea0*/  LOP3.LUT R168, R168, R169, RZ, 0x3c, !PT ;  /* 0x000000a9a8a87212 */ /* 0x000fe200078e3cff */
[----:B------:R-:W-:Y:S01]  /*deb0*/  IMAD.X R169, RZ, RZ, R19, P1 ;  /* 0x000000ffffa97224 */ /* 0x000fe200008e0613 */
[----:B------:R-:W-:Y:S01]  /*dec0*/  LOP3.LUT R170, R171, 0x380, RZ, 0xc0, !PT ;  /* 0x00000380abaa7812 */ /* 0x000fe200078ec0ff */
[----:B------:R1:W-:Y:S01]  /*ded0*/  STSM.16.M88.4 [R159], R4 ;  /* 0x000000049f007844 */ /* 0x0003e20000000200 */
[----:B------:R-:W-:-:S02]  /*dee0*/  MOV R160, R160 ;  /* 0x000000a000a07202 */ /* 0x000fc40000000f00 */
[----:B0-----:R-:W-:Y:S02]  /*def0*/  F2FP.BF16.F32.PACK_AB R8, R49, R48 ;  /* 0x000000303108723e */ /* 0x001fe400000010ff */
[----:B------:R-:W-:Y:S02]  /*df00*/  F2FP.BF16.F32.PACK_AB R9, R51, R50 ;  /* 0x000000323309723e */ /* 0x000fe400000010ff */
[----:B------:R-:W-:Y:S02]  /*df10*/  F2FP.BF16.F32.PACK_AB R10, R53, R52 ;  /* 0x00000034350a723e */ /* 0x000fe400000010ff */
[----:B------:R-:W-:Y:S02]  /*df20*/  F2FP.BF16.F32.PACK_AB R11, R55, R54 ;  /* 0x00000036370b723e */ /* 0x000fe400000010ff */
[----:B------:R-:W-:Y:S02]  /*df30*/  LOP3.LUT R156, R157, 0x380, RZ, 0xc0, !PT ;  /* 0x000003809d9c7812 */ /* 0x000fe400078ec0ff */
[----:B------:R-:W-:Y:S01]  /*df40*/  SHF.R.U64 R21, R21, 0x3, RZ ;  /* 0x0000000315157819 */ /* 0x000fe200000012ff */
[----:B------:R0:W-:Y:S01]  /*df50*/  STSM.16.M88.4 [R160], R8 ;  /* 0x00000008a0007844 */ /* 0x0001e20000000200 */
[----:B------:R-:W-:-:S02]  /*df60*/  IADD3 R3, P1, R18, 0xc060, RZ ;  /* 0x0000c06012037810 */ /* 0x000fc40007f3e0ff */
[----:B------:R-:W-:Y:S02]  /*df70*/  SHF.R.U64 R154, R154, 0x3, RZ ;  /* 0x000000039a9a7819 */ /* 0x000fe400000012ff */
[----:B------:R-:W-:Y:S02]  /*df80*/  SHF.R.U64 R152, R152, 0x3, RZ ;  /* 0x0000000398987819 */ /* 0x000fe400000012ff */
[----:B------:R-:W-:Y:S02]  /*df90*/  MOV R158, R12 ;  /* 0x0000000c009e7202 */ /* 0x000fe40000000f00 */
[----:B------:R-:W-:Y:S02]  /*dfa0*/  MOV R22, R14 ;  /* 0x0000000e00167202 */ /* 0x000fe40000000f00 */
[----:B------:R-:W-:Y:S02]  /*dfb0*/  SHF.R.U64 R170, R170, 0x3, RZ ;  /* 0x00000003aaaa7819 */ /* 0x000fe400000012ff */
[----:B------:R-:W-:-:S02]  /*dfc0*/  MOV R162, R162 ;  /* 0x000000a200a27202 */ /* 0x000fc40000000f00 */
[----:B------:R-:W-:Y:S02]  /*dfd0*/  F2FP.BF16.F32.PACK_AB R12, R57, R56 ;  /* 0x00000038390c723e */ /* 0x000fe400000010ff */
[----:B------:R-:W-:Y:S02]  /*dfe0*/  F2FP.BF16.F32.PACK_AB R13, R59, R58 ;  /* 0x0000003a3b0d723e */ /* 0x000fe400000010ff */
[----:B------:R-:W-:Y:S02]  /*dff0*/  F2FP.BF16.F32.PACK_AB R14, R61, R60 ;  /* 0x0000003c3d0e723e */ /* 0x000fe400000010ff */
[----:B------:R-:W-:Y:S02]  /*e000*/  F2FP.BF16.F32.PACK_AB R15, R63, R62 ;  /* 0x0000003e3f0f723e */ /* 0x000fe400000010ff */
[----:B------:R-:W-:Y:S02]  /*e010*/  SHF.R.U64 R156, R156, 0x3, RZ ;  /* 0x000000039c9c7819 */ /* 0x000fe400000012ff */
[----:B------:R-:W-:Y:S01]  /*e020*/  MOV R164, R164 ;  /* 0x000000a400a47202 */ /* 0x000fe20000000f00 */
[----:B------:R2:W-:Y:S01]  /*e030*/  STSM.16.M88.4 [R162], R12 ;  /* 0x0000000ca2007844 */ /* 0x0005e20000000200 */
[----:B-1----:R-:W-:-:S02]  /*e040*/  F2FP.BF16.F32.PACK_AB R4, R65, R64 ;  /* 0x000000404104723e */ /* 0x002fc400000010ff */
        /* <DEDUP_REMOVED lines=20> */
[----:B------:R-:W-:Y:S01]  /*e190*/  SHF.R.U64 R18, R18, 0x3, RZ ;  /* 0x0000000312127819 */ /* 0x000fe200000012ff */
[----:B------:R0:W-:Y:S01]  /*e1a0*/  STSM.16.M88.4 [R166], R8 ;  /* 0x00000008a6007844 */ /* 0x0001e20000000200 */
[----:B------:R-:W-:Y:S01]  /*e1b0*/  F2FP.BF16.F32.PACK_AB R160, R81, R80 ;  /* 0x0000005051a0723e */ /* 0x000fe200000010ff */
[----:B------:R-:W-:Y:S01]  /*e1c0*/  IMAD.X R19, RZ, RZ, R19, P1 ;  /* 0x000000ffff137224 */ /* 0x000fe200008e0613 */
[----:B------:R-:W-:-:S02]  /*e1d0*/  F2FP.BF16.F32.PACK_AB R161, R83, R82 ;  /* 0x0000005253a1723e */ /* 0x000fc400000010ff */
[----:B--2---:R-:W-:Y:S02]  /*e1e0*/  F2FP.BF16.F32.PACK_AB R162, R85, R84 ;  /* 0x0000005455a2723e */ /* 0x004fe400000010ff */
[----:B------:R-:W-:Y:S02]  /*e1f0*/  F2FP.BF16.F32.PACK_AB R163, R87, R86 ;  /* 0x0000005657a3723e */ /* 0x000fe400000010ff */
[----:B------:R-:W-:Y:S02]  /*e200*/  MOV R168, R168 ;  /* 0x000000a800a87202 */ /* 0x000fe40000000f00 */
[----:B-1----:R-:W-:Y:S01]  /*e210*/  F2FP.BF16.F32.PACK_AB R164, R89, R88 ;  /* 0x0000005859a4723e */ /* 0x002fe200000010ff */
[----:B------:R1:W-:Y:S01]  /*e220*/  STSM.16.M88.4 [R158], R160 ;  /* 0x000000a09e007844 */ /* 0x0003e20000000200 */
[----:B------:R-:W-:Y:S02]  /*e230*/  F2FP.BF16.F32.PACK_AB R165, R91, R90 ;  /* 0x0000005a5ba5723e */ /* 0x000fe400000010ff */
[----:B------:R-:W-:-:S02]  /*e240*/  F2FP.BF16.F32.PACK_AB R167, R95, R94 ;  /* 0x0000005e5fa7723e */ /* 0x000fc400000010ff */
[----:B0-----:R-:W-:Y:S02]  /*e250*/  F2FP.BF16.F32.PACK_AB R166, R93, R92 ;  /* 0x0000005c5da6723e */ /* 0x001fe400000010ff */
[----:B------:R-:W-:Y:S02]  /*e260*/  MOV R20, R20 ;  /* 0x0000001400147202 */ /* 0x000fe40000000f00 */
[----:B------:R-:W-:Y:S01]  /*e270*/  MOV R169, R154 ;  /* 0x0000009a00a97202 */ /* 0x000fe20000000f00 */
[----:B------:R-:W-:Y:S01]  /*e280*/  STSM.16.M88.4 [R168], R164 ;  /* 0x000000a4a8007844 */ /* 0x000fe20000000200 */
[----:B------:R-:W-:Y:S02]  /*e290*/  MOV R21, R152 ;  /* 0x0000009800157202 */ /* 0x000fe40000000f00 */
[----:B------:R-:W-:Y:S02]  /*e2a0*/  F2FP.BF16.F32.PACK_AB R12, R97, R96 ;  /* 0x00000060610c723e */ /* 0x000fe400000010ff */
[----:B------:R-:W-:-:S02]  /*e2b0*/  F2FP.BF16.F32.PACK_AB R13, R99, R98 ;  /* 0x00000062630d723e */ /* 0x000fc400000010ff */
[----:B------:R-:W-:Y:S02]  /*e2c0*/  F2FP.BF16.F32.PACK_AB R14, R101, R100 ;  /* 0x00000064650e723e */ /* 0x000fe400000010ff */
[----:B------:R-:W-:Y:S02]  /*e2d0*/  F2FP.BF16.F32.PACK_AB R15, R103, R102 ;  /* 0x00000066670f723e */ /* 0x000fe400000010ff */
[----:B------:R-:W-:Y:S02]  /*e2e0*/  LOP3.LUT R18, R18, R3, RZ, 0x3c, !PT ;  /* 0x0000000312127212 */ /* 0x000fe400078e3cff */
[----:B------:R-:W-:Y:S01]  /*e2f0*/  MOV R170, R170 ;  /* 0x000000aa00aa7202 */ /* 0x000fe20000000f00 */
[----:B------:R0:W-:Y:S01]  /*e300*/  STSM.16.M88.4 [R22], R12 ;  /* 0x0000000c16007844 */ /* 0x0001e20000000200 */
[----:B------:R-:W-:Y:S02]  /*e310*/  F2FP.BF16.F32.PACK_AB R152, R105, R104 ;  /* 0x000000686998723e */ /* 0x000fe400000010ff */
[----:B------:R-:W-:-:S02]  /*e320*/  F2FP.BF16.F32.PACK_AB R153, R107, R106 ;  /* 0x0000006a6b99723e */ /* 0x000fc400000010ff */
[----:B------:R-:W-:Y:S02]  /*e330*/  F2FP.BF16.F32.PACK_AB R154, R109, R108 ;  /* 0x0000006c6d9a723e */ /* 0x000fe400000010ff */
[----:B------:R-:W-:Y:S02]  /*e340*/  F2FP.BF16.F32.PACK_AB R155, R111, R110 ;  /* 0x0000006e6f9b723e */ /* 0x000fe400000010ff */
[----:B------:R-:W-:Y:S02]  /*e350*/  MOV R3, R156 ;  /* 0x0000009c00037202 */ /* 0x000fe40000000f00 */
[----:B------:R-:W-:Y:S01]  /*e360*/  F2FP.BF16.F32.PACK_AB R156, R113, R112 ;  /* 0x00000070719c723e */ /* 0x000fe200000010ff */
[----:B------:R2:W-:Y:S01]  /*e370*/  STSM.16.M88.4 [R170], R152 ;  /* 0x00000098aa007844 */ /* 0x0005e20000000200 */
[----:B------:R-:W-:Y:S02]  /*e380*/  F2FP.BF16.F32.PACK_AB R157, R115, R114 ;  /* 0x00000072739d723e */ /* 0x000fe400000010ff */
[----:B-1----:R-:W-:-:S02]  /*e390*/  F2FP.BF16.F32.PACK_AB R158, R117, R116 ;  /* 0x00000074759e723e */ /* 0x002fc400000010ff */
[----:B------:R-:W-:Y:S02]  /*e3a0*/  F2FP.BF16.F32.PACK_AB R159, R119, R118 ;  /* 0x00000076779f723e */ /* 0x000fe400000010ff */
[----:B------:R-:W-:Y:S02]  /*e3b0*/  F2FP.BF16.F32.PACK_AB R4, R121, R120 ;  /* 0x000000787904723e */ /* 0x000fe400000010ff */
[----:B------:R-:W-:Y:S01]  /*e3c0*/  F2FP.BF16.F32.PACK_AB R5, R123, R122 ;  /* 0x0000007a7b05723e */ /* 0x000fe200000010ff */
[----:B------:R-:W-:Y:S01]  /*e3d0*/  STSM.16.M88.4 [R169], R156 ;  /* 0x0000009ca9007844 */ /* 0x000fe20000000200 */
[----:B------:R-:W-:Y:S02]  /*e3e0*/  F2FP.BF16.F32.PACK_AB R6, R125, R124 ;  /* 0x0000007c7d06723e */ /* 0x000fe400000010ff */
[----:B------:R-:W-:Y:S02]  /*e3f0*/  F2FP.BF16.F32.PACK_AB R7, R127, R126 ;  /* 0x0000007e7f07723e */ /* 0x000fe400000010ff */
[----:B------:R-:W-:-:S02]  /*e400*/  F2FP.BF16.F32.PACK_AB R8, R129, R128 ;  /* 0x000000808108723e */ /* 0x000fc400000010ff */
[----:B------:R-:W-:Y:S01]  /*e410*/  F2FP.BF16.F32.PACK_AB R9, R131, R130 ;  /* 0x000000828309723e */ /* 0x000fe200000010ff */
[----:B------:R1:W-:Y:S01]  /*e420*/  STSM.16.M88.4 [R3], R4 ;  /* 0x0000000403007844 */ /* 0x0003e20000000200 */
[----:B------:R-:W-:Y:S02]  /*e430*/  F2FP.BF16.F32.PACK_AB R10, R133, R132 ;  /* 0x00000084850a723e */ /* 0x000fe400000010ff */
[----:B------:R-:W-:Y:S02]  /*e440*/  F2FP.BF16.F32.PACK_AB R11, R135, R134 ;  /* 0x00000086870b723e */ /* 0x000fe400000010ff */
[----:B0-----:R-:W-:Y:S02]  /*e450*/  F2FP.BF16.F32.PACK_AB R12, R137, R136 ;  /* 0x00000088890c723e */ /* 0x001fe400000010ff */
[----:B------:R-:W-:Y:S01]  /*e460*/  F2FP.BF16.F32.PACK_AB R13, R139, R138 ;  /* 0x0000008a8b0d723e */ /* 0x000fe200000010ff */
[----:B------:R0:W-:Y:S01]  /*e470*/  STSM.16.M88.4 [R20], R8 ;  /* 0x0000000814007844 */ /* 0x0001e20000000200 */
[----:B------:R-:W-:-:S02]  /*e480*/  F2FP.BF16.F32.PACK_AB R14, R141, R140 ;  /* 0x0000008c8d0e723e */ /* 0x000fc400000010ff */
[----:B------:R-:W-:Y:S02]  /*e490*/  F2FP.BF16.F32.PACK_AB R15, R143, R142 ;  /* 0x0000008e8f0f723e */ /* 0x000fe400000010ff */
[----:B------:R-:W-:Y:S02]  /*e4a0*/  MOV R18, R18 ;  /* 0x0000001200127202 */ /* 0x000fe40000000f00 */
[----:B--2---:R-:W-:Y:S01]  /*e4b0*/  F2FP.BF16.F32.PACK_AB R152, R145, R144 ;  /* 0x000000909198723e */ /* 0x004fe200000010ff */
[----:B------:R2:W-:Y:S01]  /*e4c0*/  STSM.16.M88.4 [R21], R12 ;  /* 0x0000000c15007844 */ /* 0x0005e20000000200 */
[----:B------:R-:W-:Y:S01]  /*e4d0*/  F2FP.BF16.F32.PACK_AB R153, R147, R146 ;  /* 0x000000929399723e */ /* 0x000fe200000010ff */
[----:B-1----:R-:W-:Y:S01]  /*e4e0*/  IMAD.U32 R4, RZ, RZ, UR12 ;  /* 0x0000000cff047e24 */ /* 0x002fe2000f8e00ff */
[----:B------:R-:W-:Y:S01]  /*e4f0*/  F2FP.BF16.F32.PACK_AB R154, R149, R148 ;  /* 0x00000094959a723e */ /* 0x000fe200000010ff */
[----:B------:R-:W-:Y:S01]  /*e500*/  IMAD.U32 R5, RZ, RZ, UR13 ;  /* 0x0000000dff057e24 */ /* 0x000fe2000f8e00ff */
[----:B------:R-:W-:-:S02]  /*e510*/  F2FP.BF16.F32.PACK_AB R155, R151, R150 ;  /* 0x00000096979b723e */ /* 0x000fc400000010ff */
[----:B------:R-:W-:-:S03]  /*e520*/  ISETP.NE.U32.AND P0, PT, RZ, UR16, PT ;  /* 0x00000010ff007c0c */ /* 0x000fc6000bf05070 */
[----:B------:R2:W-:Y:S01]  /*e530*/  STSM.16.M88.4 [R18], R152 ;  /* 0x0000009812007844 */ /* 0x0005e20000000200 */
[----:B------:R-:W-:Y:S01]  /*e540*/  BAR.SYNC.DEFER_BLOCKING 0x1, 0x100 ;  /* 0x0044000000007b1d */ /* 0x000fe20000010000 */
[----:B------:R-:W-:-:S13]  /*e550*/  ISETP.NE.AND.EX P0, PT, RZ, UR17, PT, P0 ;  /* 0x00000011ff007c0c */ /* 0x000fda000bf05300 */
[----:B------:R1:W3:Y:S01]  /*e560*/  @P0 LDG.E R19, desc[UR36][R4.64] ;  /* 0x0000002404130981 */ /* 0x0002e2000c1e1900 */
[----:B------:R-:W-:Y:S01]  /*e570*/  PLOP3.LUT P4, PT, PT, PT, UP0, 0x80, 0x0 ;  /* 0x000000000000781c */ /* 0x000fe20003f8f008 */
[----:B------:R-:W-:-:S06]  /*e580*/  @UP0 UIMAD.WIDE UR14, UR9, 0x4, UR14 ;  /* 0x00000004090e08a5 */ /* 0x000fcc000f8e020e */
[----:B-1----:R-:W-:Y:S02]  /*e590*/  IMAD.U32 R4, RZ, RZ, UR14 ;  /* 0x0000000eff047e24 */ /* 0x002fe4000f8e00ff */
[----:B------:R-:W-:-:S05]  /*e5a0*/  IMAD.U32 R5, RZ, RZ, UR15 ;  /* 0x0000000fff057e24 */ /* 0x000fca000f8e00ff */
[----:B------:R1:W4:Y:S01]  /*e5b0*/  @P4 LDG.E R6, desc[UR36][R4.64] ;  /* 0x0000002404064981 */ /* 0x000322000c1e1900 */
[----:B------:R-:W-:Y:S01]  /*e5c0*/  UISETP.NE.AND UP0, UPT, UR19, URZ, UPT ;  /* 0x0000003f1300728c */ /* 0x000fe2000bf05270 */
[----:B------:R-:W-:Y:S01]  /*e5d0*/  VIADD R3, R23, UR60 ;  /* 0x0000003c17037c36 */ /* 0x000fe20008000000 */
[----:B------:R-:W-:Y:S02]  /*e5e0*/  UISETP.NE.AND UP1, UPT, UR22, 0x1, UPT ;  /* 0x000000011600788c */ /* 0x000fe4000bf25270 */
[----:B------:R-:W-:Y:S01]  /*e5f0*/  USEL UR4, UR19, UR4, UP0 ;  /* 0x0000000413047287 */ /* 0x000fe20008000000 */
[----:B------:R-:W-:Y:S01]  /*e600*/  UMOV UR25, 0x9b8 ;  /* 0x000009b800197882 */ /* 0x000fe20000000000 */
[----:B------:R-:W-:Y:S02]  /*e610*/  UISETP.NE.U32.AND UP0, UPT, UR16, URZ, UPT ;  /* 0x0000003f1000728c */ /* 0x000fe4000bf05070 */
[----:B------:R-:W-:Y:S01]  /*e620*/  PLOP3.LUT P1, PT, PT, PT, UP1, 0x80, 0x0 ;  /* 0x000000000000781c */ /* 0x000fe20003f2f018 */
[----:B------:R-:W-:Y:S01]  /*e630*/  UISETP.GT.AND UP2, UPT, UR4, 0x1, UPT ;  /* 0x000000010400788c */ /* 0x000fe2000bf44270 */
[----:B-1----:R-:W-:Y:S01]  /*e640*/  IMAD.MOV.U32 R5, RZ, RZ, R3 ;  /* 0x000000ffff057224 */ /* 0x002fe200078e0003 */
[----:B------:R-:W-:-:S02]  /*e650*/  UISETP.NE.AND.EX UP0, UPT, UR17, URZ, UPT, UP0 ;  /* 0x0000003f1100728c */ /* 0x000fc4000bf05300 */
[----:B------:R-:W-:Y:S01]  /*e660*/  USEL UR25, UR25, 0x978, UP2 ;  /* 0x0000097819197887 */ /* 0x000fe20009000000 */
[----:B------:R-:W-:Y:S01]  /*e670*/  UMOV UR4, URZ ;  /* 0x0000003f00047c82 */ /* 0x000fe20008000000 */
[----:B------:R-:W-:Y:S02]  /*e680*/  USHF.R.S32.HI UR14, URZ, 0x1f, UR9 ;  /* 0x0000001f3f0e7899 */ /* 0x000fe40008011409 */
[----:B------:R-:W-:Y:S01]  /*e690*/  USEL UR9, UR9, URZ, !UP0 ;  /* 0x0000003f09097287 */ /* 0x000fe2000c000000 */
[----:B------:R-:W-:Y:S01]  /*e6a0*/  @UP1 ULDC UR27, c[0x0][0xbec] ;  /* 0x0002fb00001b1ab9 */ /* 0x000fe20000000800 */
[----:B------:R-:W-:Y:S02]  /*e6b0*/  USEL UR23, UR18, URZ, UP2 ;  /* 0x0000003f12177287 */ /* 0x000fe40009000000 */
[----:B------:R-:W-:Y:S01]  /*e6c0*/  @P1 IMAD.HI.U32 R4, R3, UR27, RZ ;  /* 0x0000001b03041c27 */ /* 0x000fe2000f8e00ff */
[----:B------:R-:W-:-:S03]  /*e6d0*/  USEL UR24, UR14, URZ, !UP0 ;  /* 0x0000003f0e187287 */ /* 0x000fc6000c000000 */
[----:B------:R-:W-:Y:S01]  /*e6e0*/  ULDC.64 UR18, c[0x0][UR25+0x220] ;  /* 0x0000880019127abb */ /* 0x000fe20008000a00 */
[----:B------:R-:W-:Y:S01]  /*e6f0*/  ULDC.64 UR16, c[0x0][UR25+0x218] ;  /* 0x0000860019107abb */ /* 0x000fe20008000a00 */
[----:B------:R-:W-:Y:S01]  /*e700*/  UIMAD UR19, UR19, UR9, URZ ;  /* 0x00000009131372a4 */ /* 0x000fe2000f8e023f */
[----:B------:R-:W-:Y:S01]  /*e710*/  ULDC.64 UR20, c[0x0][UR25+0x228] ;  /* 0x00008a0019147abb */ /* 0x000fe20008000a00 */
[----:B------:R-:W-:Y:S01]  /*e720*/  @UP1 ULDC UR30, c[0x0][0xbf0] ;  /* 0x0002fc00001e1ab9 */ /* 0x000fe20000000800 */
[----:B------:R-:W-:Y:S01]  /*e730*/  UIMAD.WIDE.U32 UR14, UR16, UR26, URZ ;  /* 0x0000001a100e72a5 */ /* 0x000fe2000f8e003f */
[----:B------:R-:W-:Y:S01]  /*e740*/  @P1 SHF.R.U32.HI R5, RZ, UR30, R4 ;  /* 0x0000001eff051c19 */ /* 0x000fe20008011604 */
[----:B------:R-:W-:Y:S02]  /*e750*/  UIMAD UR26, UR17, UR26, URZ ;  /* 0x0000001a111a72a4 */ /* 0x000fe4000f8e023f */
[----:B------:R-:W-:Y:S02]  /*e760*/  UIMAD.WIDE.U32 UR28, UR20, UR23, URZ ;  /* 0x00000017141c72a5 */ /* 0x000fe4000f8e003f */
[----:B------:R-:W-:Y:S01]  /*e770*/  UIMAD.WIDE.U32 UR16, UR18, UR9, URZ ;  /* 0x00000009121072a5 */ /* 0x000fe2000f8e003f */
[----:B------:R-:W-:Y:S01]  /*e780*/  IMAD.MOV R4, RZ, RZ, -R5 ;  /* 0x000000ffff047224 */ /* 0x000fe200078e0a05 */
[----:B------:R-:W-:-:S02]  /*e790*/  UIMAD UR20, UR21, UR23, URZ ;  /* 0x00000017151472a4 */ /* 0x000fc4000f8e023f */
[----:B------:R-:W-:Y:S01]  /*e7a0*/  UIMAD UR19, UR18, UR24, UR19 ;  /* 0x00000018121372a4 */ /* 0x000fe2000f8e0213 */
[----:B0-----:R-:W-:Y:S01]  /*e7b0*/  IMAD.U32 R8, RZ, RZ, UR28 ;  /* 0x0000001cff087e24 */ /* 0x001fe2000f8e00ff */
[----:B------:R-:W-:Y:S01]  /*e7c0*/  UIADD3 UR20, UR29, UR20, URZ ;  /* 0x000000141d147290 */ /* 0x000fe2000fffe03f */
[----:B------:R-:W-:Y:S01]  /*e7d0*/  IMAD R7, R4, UR22, R3 ;  /* 0x0000001604077c24 */ /* 0x000fe2000f8e0203 */
[----:B------:R-:W-:Y:S02]  /*e7e0*/  UIADD3 UR19, UR17, UR19, URZ ;  /* 0x0000001311137290 */ /* 0x000fe4000fffe03f */
[----:B------:R-:W-:Y:S02]  /*e7f0*/  UIADD3 UR26, UR15, UR26, URZ ;  /* 0x0000001a0f1a7290 */ /* 0x000fe4000fffe03f */
[----:B------:R-:W-:Y:S01]  /*e800*/  IMAD.U32 R10, RZ, RZ, UR20 ;  /* 0x00000014ff0a7e24 */ /* 0x000fe2000f8e00ff */
[----:B---3--:R-:W-:-:S13]  /*e810*/  @P0 R2UR UR4, R19 ;  /* 0x00000000130402ca */ /* 0x008fda00000e0000 */
[----:B------:R-:W-:Y:S02]  /*e820*/  UIADD3 UR14, UP0, UP3, UR16, UR14, UR4 ;  /* 0x0000000e100e7290 */ /* 0x000fe4000fb1e004 */
[----:B------:R-:W-:-:S04]  /*e830*/  USHF.R.S32.HI UR17, URZ, 0x1f, UR4 ;  /* 0x0000001f3f117899 */ /* 0x000fc80008011404 */
[----:B------:R-:W-:Y:S01]  /*e840*/  UIADD3.X UR16, UR19, UR26, UR17, UP0, UP3 ;  /* 0x0000001a13107290 */ /* 0x000fe200087e6411 */
[----:B------:R-:W-:Y:S01]  /*e850*/  IADD3 R4, P2, P3, R5, UR14, R8 ;  /* 0x0000000e05047c10 */ /* 0x000fe2000fb5e008 */
[----:B------:R-:W-:Y:S01]  /*e860*/  ULDC.64 UR14, c[0x0][UR25+0x210] ;  /* 0x00008400190e7abb */ /* 0x000fe20008000a00 */
[----:B------:R-:W-:Y:S01]  /*e870*/  SHF.R.S32.HI R5, RZ, 0x1f, R5 ;  /* 0x0000001fff057819 */ /* 0x000fe20000011405 */
[----:B------:R-:W-:Y:S01]  /*e880*/  IMAD R9, R7, UR15, RZ ;  /* 0x0000000f07097c24 */ /* 0x000fe2000f8e02ff */
[----:B------:R-:W-:Y:S01]  /*e890*/  SHF.R.S32.HI R8, RZ, 0x1f, R7 ;  /* 0x0000001fff087819 */ /* 0x000fe20000011407 */
[----:B------:R-:W-:Y:S01]  /*e8a0*/  ULDC.64 UR18, c[0x0][0xba8] ;  /* 0x0002ea0000127ab9 */ /* 0x000fe20000000a00 */
[----:B------:R-:W-:Y:S01]  /*e8b0*/  IADD3.X R5, R5, UR16, R10, P2, P3 ;  /* 0x0000001005057c10 */ /* 0x000fe200097e640a */
[----:B------:R-:W-:Y:S01]  /*e8c0*/  @!UP2 ULDC UR18, c[0x0][0xb50] ;  /* 0x0002d4000012aab9 */ /* 0x000fe20000000800 */
[----:B------:R-:W-:Y:S01]  /*e8d0*/  @!UP2 ULDC UR19, c[0x0][0xb54] ;  /* 0x0002d5000013aab9 */ /* 0x000fe20000000800 */
[----:B------:R-:W-:-:S02]  /*e8e0*/  IMAD R9, R8, UR14, R9 ;  /* 0x0000000e08097c24 */ /* 0x000fc4000f8e0209 */
[----:B------:R-:W-:Y:S01]  /*e8f0*/  IMAD.WIDE.U32 R4, R7, UR14, R4 ;  /* 0x0000000e07047c25 */ /* 0x000fe2000f8e0004 */
[----:B------:R-:W-:Y:S01]  /*e900*/  ULDC UR14, c[0x0][0xa88] ;  /* 0x0002a200000e7ab9 */ /* 0x000fe20000000800 */
[----:B----4-:R-:W-:Y:S02]  /*e910*/  @P4 R2UR UR14, R6 ;  /* 0x00000000060e42ca */ /* 0x010fe400000e0000 */
[----:B------:R-:W-:Y:S01]  /*e920*/  IMAD.IADD R5, R5, 0x1, R9 ;  /* 0x0000000105057824 */ /* 0x000fe200078e0209 */
[----:B------:R-:W-:-:S04]  /*e930*/  LEA R9, P2, R4, UR18, 0x2 ;  /* 0x0000001204097c11 */ /* 0x000fc8000f8410ff */
[----:B------:R-:W-:Y:S01]  /*e940*/  LEA.HI.X R10, R4, UR19, R5, 0x2, P2 ;  /* 0x00000013040a7c11 */ /* 0x000fe200090f1405 */
[----:B--2---:R-:W-:Y:S08]  /*e950*/  @P4 BRA `(.L_x_1308) ;  /* 0x0000000000284947 */ /* 0x004ff00003800000 */
[----:B------:R-:W-:Y:S05]  /*e960*/  @!P0 BRA `(.L_x_1308) ;  /* 0x0000000000248947 */ /* 0x000fea0003800000 */
[----:B------:R-:W-:Y:S02]  /*e970*/  IMAD.U32 R4, RZ, RZ, UR12 ;  /* 0x0000000cff047e24 */ /* 0x000fe4000f8e00ff */
[----:B------:R-:W-:Y:S02]  /*e980*/  IMAD.U32 R6, RZ, RZ, UR12 ;  /* 0x0000000cff067e24 */ /* 0x000fe4000f8e00ff */
[----:B------:R-:W-:Y:S02]  /*e990*/  IMAD.U32 R5, RZ, RZ, UR13 ;  /* 0x0000000dff057e24 */ /* 0x000fe4000f8e00ff */
[----:B------:R-:W-:-:S03]  /*e9a0*/  IMAD.U32 R7, RZ, RZ, UR13 ;  /* 0x0000000dff077e24 */ /* 0x000fc6000f8e00ff */
[----:B------:R-:W2:Y:S04]  /*e9b0*/  LDG.E R4, desc[UR36][R4.64] ;  /* 0x0000002404047981 */ /* 0x000ea8000c1e1900 */
[----:B------:R-:W3:Y:S01]  /*e9c0*/  LDG.E R6, desc[UR36][R6.64+0x4] ;  /* 0x0000042406067981 */ /* 0x000ee2000c1e1900 */
[----:B--2---:R-:W-:Y:S02]  /*e9d0*/  R2UR UR12, R4 ;  /* 0x00000000040c72ca */ /* 0x004fe400000e0000 */
[----:B---3--:R-:W-:-:S13]  /*e9e0*/  R2UR UR14, R6 ;  /* 0x00000000060e72ca */ /* 0x008fda00000e0000 */
[----:B------:R-:W-:-:S12]  /*e9f0*/  UIADD3 UR14, -UR12, UR14, URZ ;  /* 0x0000000e0c0e7290 */ /* 0x000fd8000fffe13f */
.L_x_1308:
[----:B------:R-:W2:Y:S04]  /*ea00*/  LDL R11, [R1+0x24] ;  /* 0x00002400010b7983 */ /* 0x000ea80000100800 */
[----:B------:R-:W3:Y:S01]  /*ea10*/  LDL R8, [R1+0x18] ;  /* 0x0000180001087983 */ /* 0x000ee20000100800 */
[----:B------:R-:W-:Y:S01]  /*ea20*/  UIMAD UR16, UR14, UR22, URZ ;  /* 0x000000160e1072a4 */ /* 0x000fe2000f8e023f */
[----:B------:R-:W-:Y:S02]  /*ea30*/  PLOP3.LUT P3, PT, PT, PT, UP2, 0x80, 0x0 ;  /* 0x000000000000781c */ /* 0x000fe40003f6f028 */
[----:B------:R-:W-:Y:S04]  /*ea40*/  SHFL.IDX PT, R4, R9, RZ, 0x1c1f ;  /* 0x001c1fff09047589 */ /* 0x000fe800000e0000 */
[----:B------:R-:W0:Y:S04]  /*ea50*/  SHFL.IDX PT, R5, R10, RZ, 0x1c1f ;  /* 0x001c1fff0a057589 */ /* 0x000e2800000e0000 */
[----:B------:R-:W-:Y:S04]  /*ea60*/  SHFL.IDX PT, R6, R9, 0x1, 0x1c1f ;  /* 0x003c1f0009067f89 */ /* 0x000fe800000e0000 */
[----:B------:R-:W1:Y:S01]  /*ea70*/  SHFL.IDX PT, R7, R10, 0x1, 0x1c1f ;  /* 0x003c1f000a077f89 */ /* 0x000e6200000e0000 */
[----:B--2---:R-:W-:Y:S01]  /*ea80*/  VIADD R11, R11, UR60 ;  /* 0x0000003c0b0b7c36 */ /* 0x004fe20008000000 */
        /* <DEDUP_REMOVED lines=9> */
[----:B------:R-:W2:Y:S01]  /*eb20*/  LDL R22, [R1+0xc] ;  /* 0x00000c0001167983 */ /* 0x000ea20000100800 */
[----:B0-----:R-:W-:Y:S01]  /*eb30*/  IMAD.SHL.U32 R0, R201, 0x8, RZ ;  /* 0x00000008c9007824 */ /* 0x001fe200078e00ff */
[----:B------:R-:W-:Y:S01]  /*eb40*/  ULDC.64 UR14, c[0x0][0xaa0] ;  /* 0x0002a800000e7ab9 */ /* 0x000fe20000000a00 */
[----:B------:R-:W-:Y:S01]  /*eb50*/  IMAD.MOV.U32 R3, RZ, RZ, 0x2 ;  /* 0x00000002ff037424 */ /* 0x000fe200078e00ff */
[----:B------:R-:W-:Y:S01]  /*eb60*/  R2UR UR18, R205 ;  /* 0x00000000cd1272ca */ /* 0x000fe200000e0000 */
[----:B------:R-:W-:-:S04]  /*eb70*/  UIMAD UR12, UR17, UR14, URZ ;  /* 0x0000000e110c72a4 */ /* 0x000fc8000f8e023f */
[----:B------:R-:W-:Y:S02]  /*eb80*/  UIMAD UR12, UR4, UR15, UR12 ;  /* 0x0000000f040c72a4 */ /* 0x000fe4000f8e020c */
[----:B------:R-:W-:-:S04]  /*eb90*/  UIADD3 UR8, UR8, 0x30820, URZ ;  /* 0x0003082008087890 */ /* 0x000fc8000fffe03f */
[----:B------:R-:W-:Y:S01]  /*eba0*/  UPRMT UR8, URZ, 0x654, UR8 ;  /* 0x000006543f087896 */ /* 0x000fe20008000008 */
[C---:B------:R-:W-:Y:S02]  /*ebb0*/  VIADD R82, R0.reuse, 0x40 ;  /* 0x0000004000527836 */ /* 0x040fe40000000000 */
[C---:B------:R-:W-:Y:S02]  /*ebc0*/  VIADD R84, R0.reuse, 0x80 ;  /* 0x0000008000547836 */ /* 0x040fe40000000000 */
[----:B------:R-:W-:Y:S01]  /*ebd0*/  VIADD R86, R0, 0xc0 ;  /* 0x000000c000567836 */ /* 0x000fe20000000000 */
[----:B------:R-:W-:Y:S01]  /*ebe0*/  BSSY B1, `(.L_x_1310) ;  /* 0x00000ac000017945 */ /* 0x000fe20003800000 */
[----:B------:R-:W-:Y:S02]  /*ebf0*/  SHF.R.S32.HI R87, RZ, 0x1f, R0 ;  /* 0x0000001fff577819 */ /* 0x000fe40000011400 */
[----:B------:R-:W-:Y:S02]  /*ec00*/  SHF.R.S32.HI R81, RZ, 0x1f, R82 ;  /* 0x0000001fff517819 */ /* 0x000fe40000011452 */
[----:B------:R-:W-:-:S02]  /*ec10*/  SHF.R.S32.HI R83, RZ, 0x1f, R84 ;  /* 0x0000001fff537819 */ /* 0x000fc40000011454 */
[----:B------:R-:W-:Y:S01]  /*ec20*/  SHF.R.S32.HI R85, RZ, 0x1f, R86 ;  /* 0x0000001fff557819 */ /* 0x000fe20000011456 */
[----:B--2---:R-:W-:-:S04]  /*ec30*/  IMAD R2, R22, 0x40, R0 ;  /* 0x0000004016027824 */ /* 0x004fc800078e0200 */
[----:B------:R-:W-:-:S03]  /*ec40*/  IMAD.WIDE R2, R2, R3, UR10 ;  /* 0x0000000a02027e25 */ /* 0x000fc6000f8e0203 */
[C---:B------:R-:W-:Y:S02]  /*ec50*/  IADD3 R25, P2, R2.reuse, 0x3000, RZ ;  /* 0x0000300002197810 */ /* 0x040fe40007f5e0ff */
[C---:B------:R-:W-:Y:S02]  /*ec60*/  IADD3 R9, P4, R2.reuse, 0x1000, RZ ;  /* 0x0000100002097810 */ /* 0x040fe40007f9e0ff */
[----:B------:R-:W-:Y:S02]  /*ec70*/  LOP3.LUT R24, R25, 0x380, RZ, 0xc0, !PT ;  /* 0x0000038019187812 */ /* 0x000fe400078ec0ff */
[----:B------:R-:W-:Y:S02]  /*ec80*/  IADD3 R13, P3, R2, 0x2000, RZ ;  /* 0x00002000020d7810 */ /* 0x000fe40007f7e0ff */
[----:B------:R-:W-:Y:S02]  /*ec90*/  SHF.R.U64 R24, R24, 0x3, RZ ;  /* 0x0000000318187819 */ /* 0x000fe400000012ff */
[----:B------:R-:W-:-:S02]  /*eca0*/  LOP3.LUT R8, R9, 0x380, RZ, 0xc0, !PT ;  /* 0x0000038009087812 */ /* 0x000fc400078ec0ff */
[----:B------:R-:W-:Y:S02]  /*ecb0*/  LOP3.LUT R12, R13, 0x380, RZ, 0xc0, !PT ;  /* 0x000003800d0c7812 */ /* 0x000fe400078ec0ff */
[----:B------:R-:W-:Y:S01]  /*ecc0*/  LOP3.LUT R24, R24, R25, RZ, 0x3c, !PT ;  /* 0x0000001918187212 */ /* 0x000fe200078e3cff */
[--C-:B------:R-:W-:Y:S01]  /*ecd0*/  IMAD.X R25, RZ, RZ, R3.reuse, P2 ;  /* 0x000000ffff197224 */ /* 0x100fe200010e0603 */
[----:B------:R-:W-:Y:S02]  /*ece0*/  IADD3 R49, P2, R2, 0x9000, RZ ;  /* 0x0000900002317810 */ /* 0x000fe40007f5e0ff */
[----:B------:R-:W-:Y:S02]  /*ecf0*/  SHF.R.U64 R8, R8, 0x3, RZ ;  /* 0x0000000308087819 */ /* 0x000fe400000012ff */
[----:B------:R-:W-:Y:S01]  /*ed00*/  SHF.R.U64 R12, R12, 0x3, RZ ;  /* 0x000000030c0c7819 */ /* 0x000fe200000012ff */
[----:B------:R-:W-:Y:S01]  /*ed10*/  UIMAD.WIDE.U32 UR10, UR4, UR14, URZ ;  /* 0x0000000e040a72a5 */ /* 0x000fe2000f8e003f */
[----:B------:R-:W-:Y:S01]  /*ed20*/  LOP3.LUT R48, R49, 0x380, RZ, 0xc0, !PT ;  /* 0x0000038031307812 */ /* 0x000fe200078ec0ff */
[----:B------:R-:W5:Y:S01]  /*ed30*/  LD.E.128 R24, desc[UR36][R24.64] ;  /* 0x0000002418187980 */ /* 0x000f62000c101d00 */
[----:B------:R-:W-:Y:S01]  /*ed40*/  LOP3.LUT R8, R8, R9, RZ, 0x3c, !PT ;  /* 0x0000000908087212 */ /* 0x000fe200078e3cff */
[--C-:B------:R-:W-:Y:S01]  /*ed50*/  IMAD.X R9, RZ, RZ, R3.reuse, P4 ;  /* 0x000000ffff097224 */ /* 0x100fe200020e0603 */
[----:B------:R-:W-:Y:S01]  /*ed60*/  LOP3.LUT R12, R12, R13, RZ, 0x3c, !PT ;  /* 0x0000000d0c0c7212 */ /* 0x000fe200078e3cff */
[----:B------:R-:W-:Y:S01]  /*ed70*/  IMAD.X R13, RZ, RZ, R3, P3 ;  /* 0x000000ffff0d7224 */ /* 0x000fe200018e0603 */
[----:B------:R-:W-:-:S02]  /*ed80*/  IADD3 R29, P0, R2, 0x4000, RZ ;  /* 0x00004000021d7810 */ /* 0x000fc40007f1e0ff */
[C---:B------:R-:W-:Y:S02]  /*ed90*/  IADD3 R33, P6, R2.reuse, 0x5000, RZ ;  /* 0x0000500002217810 */ /* 0x040fe40007fde0ff */
[C---:B------:R-:W-:Y:S02]  /*eda0*/  IADD3 R37, P5, R2.reuse, 0x6000, RZ ;  /* 0x0000600002257810 */ /* 0x040fe40007fbe0ff */
[C---:B------:R-:W-:Y:S01]  /*edb0*/  LOP3.LUT R7, R2.reuse, 0x380, RZ, 0xc0, !PT ;  /* 0x0000038002077812 */ /* 0x040fe200078ec0ff */
[----:B------:R-:W-:Y:S01]  /*edc0*/  UIADD3 UR11, UR11, UR12, URZ ;  /* 0x0000000c0b0b7290 */ /* 0x000fe2000fffe03f */
[C---:B------:R-:W-:Y:S01]  /*edd0*/  IADD3 R41, P4, R2.reuse, 0x7000, RZ ;  /* 0x0000700002297810 */ /* 0x040fe20007f9e0ff */
[----:B------:R-:W-:Y:S01]  /*ede0*/  USHF.R.S32.HI UR4, URZ, 0x1f, UR9 ;  /* 0x0000001f3f047899 */ /* 0x000fe20008011409 */
[----:B------:R-:W-:Y:S01]  /*edf0*/  IADD3 R45, P3, R2, 0x8000, RZ ;  /* 0x00008000022d7810 */ /* 0x000fe20007f7e0ff */
[----:B------:R-:W-:Y:S01]  /*ee00*/  ULDC.64 UR12, c[0x0][0xae8] ;  /* 0x0002ba00000c7ab9 */ /* 0x000fe20000000a00 */
[----:B------:R-:W-:Y:S01]  /*ee10*/  SHF.R.U64 R48, R48, 0x3, RZ ;  /* 0x0000000330307819 */ /* 0x000fe200000012ff */
[----:B------:R-:W-:Y:S01]  /*ee20*/  @UP1 ULDC UR14, c[0x0][0xbec] ;  /* 0x0002fb00000e1ab9 */ /* 0x000fe20000000800 */
[----:B------:R-:W-:Y:S01]  /*ee30*/  LOP3.LUT R28, R29, 0x380, RZ, 0xc0, !PT ;  /* 0x000003801d1c7812 */ /* 0x000fe200078ec0ff */
[----:B------:R-:W5:Y:S01]  /*ee40*/  LD.E.128 R8, desc[UR36][R8.64] ;  /* 0x0000002408087980 */ /* 0x000f62000c101d00 */
[----:B------:R-:W-:-:S02]  /*ee50*/  LOP3.LUT R32, R33, 0x380, RZ, 0xc0, !PT ;  /* 0x0000038021207812 */ /* 0x000fc400078ec0ff */
[----:B------:R-:W-:Y:S01]  /*ee60*/  LOP3.LUT R36, R37, 0x380, RZ, 0xc0, !PT ;  /* 0x0000038025247812 */ /* 0x000fe200078ec0ff */
[----:B------:R-:W5:Y:S01]  /*ee70*/  LD.E.128 R12, desc[UR36][R12.64] ;  /* 0x000000240c0c7980 */ /* 0x000f62000c101d00 */
[----:B------:R-:W-:Y:S02]  /*ee80*/  LOP3.LUT R40, R41, 0x380, RZ, 0xc0, !PT ;  /* 0x0000038029287812 */ /* 0x000fe400078ec0ff */
[----:B------:R-:W-:Y:S02]  /*ee90*/  LOP3.LUT R44, R45, 0x380, RZ, 0xc0, !PT ;  /* 0x000003802d2c7812 */ /* 0x000fe400078ec0ff */
[----:B------:R-:W-:Y:S01]  /*eea0*/  LOP3.LUT R48, R48, R49, RZ, 0x3c, !PT ;  /* 0x0000003130307212 */ /* 0x000fe200078e3cff */
[----:B------:R-:W-:Y:S01]  /*eeb0*/  IMAD.X R49, RZ, RZ, R3, P2 ;  /* 0x000000ffff317224 */ /* 0x000fe200010e0603 */
[----:B------:R-:W-:Y:S02]  /*eec0*/  IADD3 R5, P2, R2, 0xf000, RZ ;  /* 0x0000f00002057810 */ /* 0x000fe40007f5e0ff */
[----:B------:R-:W-:-:S02]  /*eed0*/  SHF.R.U64 R28, R28, 0x3, RZ ;  /* 0x000000031c1c7819 */ /* 0x000fc400000012ff */
[----:B------:R-:W-:Y:S02]  /*eee0*/  SHF.R.U64 R32, R32, 0x3, RZ ;  /* 0x0000000320207819 */ /* 0x000fe400000012ff */
[----:B------:R-:W-:Y:S01]  /*eef0*/  SHF.R.U64 R7, R7, 0x3, RZ ;  /* 0x0000000307077819 */ /* 0x000fe200000012ff */
[----:B------:R-:W-:Y:S01]  /*ef00*/  UIMAD.WIDE.U32 UR10, UR18, UR12, UR10 ;  /* 0x0000000c120a72a5 */ /* 0x000fe2000f8e000a */
[----:B------:R-:W-:Y:S01]  /*ef10*/  SHF.R.U64 R36, R36, 0x3, RZ ;  /* 0x0000000324247819 */ /* 0x000fe200000012ff */
[----:B------:R-:W-:Y:S01]  /*ef20*/  IMAD.X R73, RZ, RZ, R3, P2 ;  /* 0x000000ffff497224 */ /* 0x000fe200010e0603 */
[----:B------:R-:W-:Y:S01]  /*ef30*/  SHF.R.U64 R40, R40, 0x3, RZ ;  /* 0x0000000328287819 */ /* 0x000fe200000012ff */
[----:B------:R-:W5:Y:S01]  /*ef40*/  LD.E.128 R48, desc[UR36][R48.64] ;  /* 0x0000002430307980 */ /* 0x000f62000c101d00 */
[----:B------:R-:W-:Y:S02]  /*ef50*/  SHF.R.U64 R44, R44, 0x3, RZ ;  /* 0x000000032c2c7819 */ /* 0x000fe400000012ff */
[----:B------:R-:W-:-:S02]  /*ef60*/  LOP3.LUT R4, R5, 0x380, RZ, 0xc0, !PT ;  /* 0x0000038005047812 */ /* 0x000fc400078ec0ff */
        /* <DEDUP_REMOVED lines=11> */
[----:B------:R-:W-:Y:S01]  /*f020*/  UIMAD UR11, UR18, UR13, UR11 ;  /* 0x0000000d120b72a4 */ /* 0x000fe2000f8e020b */
[C---:B------:R-:W-:Y:S01]  /*f030*/  IADD3 R57, P6, R2.reuse, 0xb000, RZ ;  /* 0x0000b00002397810 */ /* 0x040fe20007fde0ff */
[----:B------:R-:W5:Y:S01]  /*f040*/  LD.E.128 R28, desc[UR36][R28.64] ;  /* 0x000000241c1c7980 */ /* 0x000f62000c101d00 */
[C---:B------:R-:W-:Y:S01]  /*f050*/  IADD3 R61, P5, R2.reuse, 0xc000, RZ ;  /* 0x0000c000023d7810 */ /* 0x040fe20007fbe0ff */
[----:B------:R-:W-:Y:S01]  /*f060*/  ULDC.64 UR12, c[0x0][0xaf0] ;  /* 0x0002bc00000c7ab9 */ /* 0x000fe20000000a00 */
[C---:B------:R-:W-:Y:S01]  /*f070*/  IADD3 R65, P4, R2.reuse, 0xd000, RZ ;  /* 0x0000d00002417810 */ /* 0x040fe20007f9e0ff */
[----:B------:R-:W5:Y:S01]  /*f080*/  LD.E.128 R32, desc[UR36][R32.64] ;  /* 0x0000002420207980 */ /* 0x000f62000c101d00 */
[----:B------:R-:W-:-:S02]  /*f090*/  IADD3 R69, P3, R2, 0xe000, RZ ;  /* 0x0000e00002457810 */ /* 0x000fc40007f7e0ff */
[----:B------:R-:W-:Y:S01]  /*f0a0*/  SHF.R.U64 R4, R4, 0x3, RZ ;  /* 0x0000000304047819 */ /* 0x000fe200000012ff */
[----:B------:R-:W5:Y:S01]  /*f0b0*/  LD.E.128 R36, desc[UR36][R36.64] ;  /* 0x0000002424247980 */ /* 0x000f62000c101d00 */
[----:B------:R-:W-:Y:S02]  /*f0c0*/  LOP3.LUT R2, R7, R2, RZ, 0x3c, !PT ;  /* 0x0000000207027212 */ /* 0x000fe400078e3cff */
[----:B------:R-:W-:Y:S01]  /*f0d0*/  LOP3.LUT R72, R4, R5, RZ, 0x3c, !PT ;  /* 0x0000000504487212 */ /* 0x000fe200078e3cff */
[----:B------:R-:W-:Y:S01]  /*f0e0*/  UIMAD UR4, UR4, UR12, URZ ;  /* 0x0000000c040472a4 */ /* 0x000fe2000f8e023f */
[----:B------:R-:W-:Y:S01]  /*f0f0*/  LOP3.LUT R52, R53, 0x380, RZ, 0xc0, !PT ;  /* 0x0000038035347812 */ /* 0x000fe200078ec0ff */
[----:B------:R0:W5:Y:S01]  /*f100*/  LD.E.128 R4, desc[UR36][R2.64] ;  /* 0x0000002402047980 */ /* 0x000162000c101d00 */
[----:B------:R-:W-:Y:S01]  /*f110*/  UIMAD.WIDE.U32 UR10, UR9, UR12, UR10 ;  /* 0x0000000c090a72a5 */ /* 0x000fe2000f8e000a */
[----:B------:R-:W-:Y:S01]  /*f120*/  LOP3.LUT R56, R57, 0x380, RZ, 0xc0, !PT ;  /* 0x0000038039387812 */ /* 0x000fe200078ec0ff */
[----:B------:R-:W-:Y:S01]  /*f130*/  UIMAD UR4, UR9, UR13, UR4 ;  /* 0x0000000d090472a4 */ /* 0x000fe2000f8e0204 */
[----:B------:R-:W-:Y:S01]  /*f140*/  LOP3.LUT R60, R61, 0x380, RZ, 0xc0, !PT ;  /* 0x000003803d3c7812 */ /* 0x000fe200078ec0ff */
[----:B------:R-:W5:Y:S01]  /*f150*/  LD.E.128 R40, desc[UR36][R40.64] ;  /* 0x0000002428287980 */ /* 0x000f62000c101d00 */
[----:B------:R-:W-:Y:S01]  /*f160*/  @UP1 ULDC UR9, c[0x0][0xbf0] ;  /* 0x0002fc0000091ab9 */ /* 0x000fe20000000800 */
[----:B------:R-:W-:-:S02]  /*f170*/  LOP3.LUT R64, R65, 0x380, RZ, 0xc0, !PT ;  /* 0x0000038041407812 */ /* 0x000fc400078ec0ff */
[----:B------:R-:W-:Y:S01]  /*f180*/  LOP3.LUT R68, R69, 0x380, RZ, 0xc0, !PT ;  /* 0x0000038045447812 */ /* 0x000fe200078ec0ff */
[----:B0-----:R-:W-:Y:S01]  /*f190*/  IMAD R2, R201, 0x20, R22 ;  /* 0x00000020c9027824 */ /* 0x001fe200078e0216 */
[----:B------:R-:W-:Y:S01]  /*f1a0*/  SHF.R.U64 R52, R52, 0x3, RZ ;  /* 0x0000000334347819 */ /* 0x000fe200000012ff */
[----:B------:R-:W-:Y:S01]  /*f1b0*/  UIADD3 UR4, UR11, UR4, URZ ;  /* 0x000000040b047290 */ /* 0x000fe2000fffe03f */
[----:B------:R-:W-:Y:S01]  /*f1c0*/  SHF.R.U64 R56, R56, 0x3, RZ ;  /* 0x0000000338387819 */ /* 0x000fe200000012ff */
[----:B------:R-:W-:Y:S01]  /*f1d0*/  VIADD R20, R2, UR60 ;  /* 0x0000003c02147c36 */ /* 0x000fe20008000000 */
[----:B------:R-:W-:Y:S01]  /*f1e0*/  SHF.R.U64 R60, R60, 0x3, RZ ;  /* 0x000000033c3c7819 */ /* 0x000fe200000012ff */
[----:B------:R-:W-:Y:S01]  /*f1f0*/  ULDC.64 UR12, c[0x0][0xae0] ;  /* 0x0002b800000c7ab9 */ /* 0x000fe20000000a00 */
[----:B------:R-:W-:Y:S01]  /*f200*/  SHF.R.U64 R64, R64, 0x3, RZ ;  /* 0x0000000340407819 */ /* 0x000fe200000012ff */
[----:B------:R-:W-:Y:S01]  /*f210*/  @P1 IMAD.HI.U32 R2, R20, UR14, RZ ;  /* 0x0000000e14021c27 */ /* 0x000fe2000f8e00ff */
[----:B------:R-:W-:Y:S01]  /*f220*/  SHF.R.U64 R68, R68, 0x3, RZ ;  /* 0x0000000344447819 */ /* 0x000fe200000012ff */
[----:B------:R-:W5:Y:S01]  /*f230*/  LD.E.128 R44, desc[UR36][R44.64] ;  /* 0x000000242c2c7980 */ /* 0x000f62000c101d00 */
[----:B------:R-:W-:Y:S01]  /*f240*/  LOP3.LUT R52, R52, R53, RZ, 0x3c, !PT ;  /* 0x0000003534347212 */ /* 0x000fe200078e3cff */
[----:B------:R-:W-:Y:S01]  /*f250*/  IMAD.MOV.U32 R19, RZ, RZ, R20 ;  /* 0x000000ffff137224 */ /* 0x000fe200078e0014 */
[----:B------:R-:W-:Y:S01]  /*f260*/  @P1 SHF.R.U32.HI R19, RZ, UR9, R2 ;  /* 0x00000009ff131c19 */ /* 0x000fe20008011602 */
[--C-:B------:R-:W-:Y:S01]  /*f270*/  IMAD.X R53, RZ, RZ, R3.reuse, P0 ;  /* 0x000000ffff357224 */ /* 0x100fe200000e0603 */
[----:B------:R-:W-:Y:S01]  /*f280*/  LOP3.LUT R56, R56, R57, RZ, 0x3c, !PT ;  /* 0x0000003938387212 */ /* 0x000fe200078e3cff */
[----:B------:R-:W-:Y:S01]  /*f290*/  IMAD.X R57, RZ, RZ, R3, P6 ;  /* 0x000000ffff397224 */ /* 0x000fe200030e0603 */
[--C-:B------:R-:W-:Y:S01]  /*f2a0*/  SHF.R.S32.HI R18, RZ, 0x1f, R19.reuse ;  /* 0x0000001fff127819 */ /* 0x100fe20000011413 */
[----:B------:R-:W-:Y:S01]  /*f2b0*/  IMAD.MOV R21, RZ, RZ, -R19 ;  /* 0x000000ffff157224 */ /* 0x000fe200078e0a13 */
[----:B------:R-:W-:Y:S01]  /*f2c0*/  LOP3.LUT R60, R60, R61, RZ, 0x3c, !PT ;  /* 0x0000003d3c3c7212 */ /* 0x000fe200078e3cff */
[--C-:B------:R-:W-:Y:S01]  /*f2d0*/  IMAD.X R61, RZ, RZ, R3.reuse, P5 ;  /* 0x000000ffff3d7224 */ /* 0x100fe200028e0603 */
[----:B------:R-:W-:Y:S01]  /*f2e0*/  LOP3.LUT R64, R64, R65, RZ, 0x3c, !PT ;  /* 0x0000004140407212 */ /* 0x000fe200078e3cff */
[--C-:B------:R-:W-:Y:S01]  /*f2f0*/  IMAD.X R65, RZ, RZ, R3.reuse, P4 ;  /* 0x000000ffff417224 */ /* 0x100fe200020e0603 */
[----:B------:R-:W-:Y:S01]  /*f300*/  LOP3.LUT R68, R68, R69, RZ, 0x3c, !PT ;  /* 0x0000004544447212 */ /* 0x000fe200078e3cff */
[----:B------:R-:W-:Y:S01]  /*f310*/  IMAD.X R69, RZ, RZ, R3, P3 ;  /* 0x000000ffff457224 */ /* 0x000fe200018e0603 */
[----:B------:R-:W5:Y:S01]  /*f320*/  LD.E.128 R52, desc[UR36][R52.64] ;  /* 0x0000002434347980 */ /* 0x000f62000c101d00 */
[----:B------:R-:W-:-:S02]  /*f330*/  IMAD R18, R18, UR12, RZ ;  /* 0x0000000c12127c24 */ /* 0x000fc4000f8e02ff */
[----:B------:R-:W-:Y:S01]  /*f340*/  IMAD R21, R21, UR22, R20 ;  /* 0x0000001615157c24 */ /* 0x000fe2000f8e0214 */
[----:B------:R-:W5:Y:S01]  /*f350*/  LD.E.128 R56, desc[UR36][R56.64] ;  /* 0x0000002438387980 */ /* 0x000f62000c101d00 */
[----:B------:R-:W-:Y:S02]  /*f360*/  IMAD.U32 R3, RZ, RZ, UR11 ;  /* 0x0000000bff037e24 */ /* 0x000fe4000f8e00ff */
[----:B------:R-:W-:Y:S01]  /*f370*/  IMAD.U32 R2, RZ, RZ, UR10 ;  /* 0x0000000aff027e24 */ /* 0x000fe2000f8e00ff */
[----:B------:R-:W-:Y:S01]  /*f380*/  ULDC.64 UR10, c[0x0][0xad8] ;  /* 0x0002b600000a7ab9 */ /* 0x000fe20000000a00 */
[----:B------:R-:W-:Y:S01]  /*f390*/  IMAD.U32 R3, RZ, RZ, UR4 ;  /* 0x00000004ff037e24 */ /* 0x000fe2000f8e00ff */
[----:B------:R-:W5:Y:S01]  /*f3a0*/  LD.E.128 R60, desc[UR36][R60.64] ;  /* 0x000000243c3c7980 */ /* 0x000f62000c101d00 */
[C---:B------:R-:W-:Y:S01]  /*f3b0*/  IMAD R77, R19.reuse, UR13, R18 ;  /* 0x0000000d134d7c24 */ /* 0x040fe2000f8e0212 */
[----:B------:R-:W-:Y:S01]  /*f3c0*/  SHF.R.S32.HI R18, RZ, 0x1f, R21 ;  /* 0x0000001fff127819 */ /* 0x000fe20000011415 */
[----:B------:R-:W-:Y:S01]  /*f3d0*/  IMAD.WIDE.U32 R2, R19, UR12, R2 ;  /* 0x0000000c13027c25 */ /* 0x000fe2000f8e0002 */
[----:B------:R-:W5:Y:S03]  /*f3e0*/  LD.E.128 R64, desc[UR36][R64.64] ;  /* 0x0000002440407980 */ /* 0x000f66000c101d00 */
[----:B------:R-:W-:Y:S01]  /*f3f0*/  IMAD.IADD R3, R3, 0x1, R77 ;  /* 0x0000000103037824 */ /* 0x000fe200078e024d */
[----:B------:R-:W5:Y:S01]  /*f400*/  LD.E.128 R68, desc[UR36][R68.64] ;  /* 0x0000002444447980 */ /* 0x000f62000c101d00 */
[----:B------:R-:W-:-:S03]  /*f410*/  IMAD R18, R18, UR10, RZ ;  /* 0x0000000a12127c24 */ /* 0x000fc6000f8e02ff */
[----:B------:R-:W5:Y:S01]  /*f420*/  LD.E.128 R72, desc[UR36][R72.64] ;  /* 0x0000002448487980 */ /* 0x000f62000c101d00 */
[C---:B------:R-:W-:Y:S01]  /*f430*/  IMAD R19, R21.reuse, UR11, R18 ;  /* 0x0000000b15137c24 */ /* 0x040fe2000f8e0212 */
[----:B------:R-:W-:Y:S01]  /*f440*/  @!PT LDS RZ, [RZ] ;  /* 0x00000000fffff984 */ /* 0x000fe20000000800 */
[----:B------:R-:W-:Y:S01]  /*f450*/  @!PT LDS RZ, [RZ] ;  /* 0x00000000fffff984 */ /* 0x000fe20000000800 */
[----:B------:R-:W-:Y:S01]  /*f460*/  @!PT LDS RZ, [RZ] ;  /* 0x00000000fffff984 */ /* 0x000fe20000000800 */
[----:B------:R-:W-:Y:S01]  /*f470*/  @!PT LDS RZ, [RZ] ;  /* 0x00000000fffff984 */ /* 0x000fe20000000800 */
[----:B------:R0:W-:Y:S06]  /*f480*/  MEMBAR.ALL.CTA ;  /* 0x0000000000007992 */ /* 0x0001ec0000008000 */
[----:B0-----:R-:W0:Y:S01]  /*f490*/  FENCE.VIEW.ASYNC.S ;  /* 0x00000000000073c6 */ /* 0x001e220000000000 */
[----:B------:R-:W-:Y:S01]  /*f4a0*/  IMAD.WIDE.U32 R2, R21, UR10, R2 ;  /* 0x0000000a15027c25 */ /* 0x000fe2000f8e0002 */
[----:B------:R-:W-:-:S03]  /*f4b0*/  ULDC.64 UR10, c[0x0][0xa80] ;  /* 0x0002a000000a7ab9 */ /* 0x000fc60000000a00 */
[----:B------:R-:W-:Y:S01]  /*f4c0*/  VIADD R80, R22, UR60 ;  /* 0x0000003c16507c36 */ /* 0x000fe20008000000 */
[----:B------:R-:W-:Y:S01]  /*f4d0*/  LEA R22, P2, R2, UR10, 0x1 ;  /* 0x0000000a02167c11 */ /* 0x000fe2000f8408ff */
[----:B------:R-:W-:-:S05]  /*f4e0*/  IMAD.IADD R3, R3, 0x1, R19 ;  /* 0x0000000103037824 */ /* 0x000fca00078e0213 */
[----:B------:R-:W-:Y:S02]  /*f4f0*/  LEA.HI.X R78, R2, UR11, R3, 0x1, P2 ;  /* 0x0000000b024e7c11 */ /* 0x000fe400090f0c03 */
[C---:B------:R-:W-:Y:S01]  /*f500*/  ISETP.GE.AND P2, PT, R80.reuse, UR16, PT ;  /* 0x0000001050007c0c */ /* 0x040fe2000bf46270 */
[C---:B------:R-:W-:Y:S02]  /*f510*/  VIADD R18, R80.reuse, 0x20 ;  /* 0x0000002050127836 */ /* 0x040fe40000000000 */
[----:B------:R-:W-:Y:S01]  /*f520*/  VIADD R20, R80, 0x40 ;  /* 0x0000004050147836 */ /* 0x000fe20000000000 */
[----:B0-----:R0:W1:Y:S04]  /*f530*/  SHFL.IDX PT, R79, R22, RZ, 0x181f ;  /* 0x00181fff164f7589 */ /* 0x00106800000e0000 */
[----:B------:R0:W2:Y:S01]  /*f540*/  SHFL.IDX PT, R77, R78, RZ, 0x181f ;  /* 0x00181fff4e4d7589 */ /* 0x0000a200000e0000 */
[----:B------:R-:W-:Y:S01]  /*f550*/  SYNCS.ARRIVE.TRANS64.RED.A1T0 RZ, [UR8], RZ ;  /* 0x000000ffffff79a7 */ /* 0x000fe20008100408 */
[----:B------:R-:W-:-:S02]  /*f560*/  ISETP.GE.AND P1, PT, R18, UR16, PT ;  /* 0x0000001012007c0c */ /* 0x000fc4000bf26270 */
[----:B------:R-:W-:Y:S01]  /*f570*/  ISETP.GE.AND P0, PT, R20, UR16, PT ;  /* 0x0000001014007c0c */ /* 0x000fe2000bf06270 */
[----:B------:R-:W-:-:S12]  /*f580*/  @P2 BRA `(.L_x_1311) ;  /* 0x0000000000442947 */ /* 0x000fd80003800000 */
        /* <DEDUP_REMOVED lines=17> */
.L_x_1311:
[----:B------:R-:W-:Y:S05]  /*f6a0*/  BSYNC B1 ;  /* 0x0000000000017941 */ /* 0x000fea0003800000 */
.L_x_1310:
[----:B---3--:R3:W4:Y:S01]  /*f6b0*/  SHFL.IDX PT, R19, R78, 0x1, 0x181f ;  /* 0x00381f004e137f89 */ /* 0x00872200000e0000 */
[----:B------:R-:W-:Y:S03]  /*f6c0*/  BSSY B1, `(.L_x_1312) ;  /* 0x0000014000017945 */ /* 0x000fe60003800000 */
[----:B-----5:R3:W0:Y:S01]  /*f6d0*/  SHFL.IDX PT, R7, R22, 0x1, 0x181f ;  /* 0x00381f0016077f89 */ /* 0x02062200000e0000 */
[----:B------:R-:W-:Y:S05]  /*f6e0*/  @P1 BRA `(.L_x_1313) ;  /* 0x0000000000441947 */ /* 0x000fea0003800000 */
[----:B------:R-:W-:Y:S02]  /*f6f0*/  ULDC UR4, c[0x0][0xac8] ;  /* 0x0002b20000047ab9 */ /* 0x000fe40000000800 */
        /* <DEDUP_REMOVED lines=16> */
.L_x_1313:
[----:B------:R-:W-:Y:S05]  /*f800*/  BSYNC B1 ;  /* 0x0000000000017941 */ /* 0x000fea0003800000 */
.L_x_1312:
[----:B0-----:R0:W0:Y:S01]  /*f810*/  SHFL.IDX PT, R9, R78, 0x2, 0x181f ;  /* 0x00581f004e097f89 */ /* 0x00102200000e0000 */
        /* <DEDUP_REMOVED lines=20> */
.L_x_1315:
[----:B------:R-:W-:Y:S05]  /*f960*/  BSYNC B1 ;  /* 0x0000000000017941 */ /* 0x000fea0003800000 */
.L_x_1314:
[----:B0-----:R-:W-:Y:S01]  /*f970*/  VIADD R2, R80, 0x60 ;  /* 0x0000006050027836 */ /* 0x001fe20000000000 */
[----:B------:R0:W0:Y:S04]  /*f980*/  SHFL.IDX PT, R9, R78, 0x3, 0x181f ;  /* 0x00781f004e097f89 */ /* 0x00002800000e0000 */
[----:B------:R-:W-:Y:S01]  /*f990*/  ISETP.GE.AND P0, PT, R2, UR16, PT ;  /* 0x0000001002007c0c */ /* 0x000fe2000bf06270 */
[----:B------:R0:W0:-:S12]  /*f9a0*/  SHFL.IDX PT, R11, R22, 0x3, 0x181f ;  /* 0x00781f00160b7f89 */ /* 0x00001800000e0000 */
[----:B------:R-:W-:Y:S05]  /*f9b0*/  @P0 BRA `(.L_x_1316) ;  /* 0x0000002400f80947 */ /* 0x000fea0003800000 */
[----:B------:R-:W-:Y:S02]  /*f9c0*/  ULDC UR4, c[0x0][0xac8] ;  /* 0x0002b20000047ab9 */ /* 0x000fe40000000800 */
[----:B------:R-:W-:Y:S02]  /*f9d0*/  ISETP.GE.AND P3, PT, R0, UR4, PT ;  /* 0x0000000400007c0c */ /* 0x000fe4000bf66270 */
[----:B------:R-:W-:Y:S02]  /*f9e0*/  ISETP.GE.AND P4, PT, R82, UR4, PT ;  /* 0x0000000452007c0c */ /* 0x000fe4000bf86270 */
[----:B------:R-:W-:-:S09]  /*f9f0*/  ISETP.GE.AND P5, PT, R84, UR4, PT ;  /* 0x0000000454007c0c */ /* 0x000fd2000bfa6270 */
[-C--:B0-----:R-:W-:Y:S02]  /*fa00*/  @!P3 LEA R2, P0, R0, R11.reuse, 0x1 ;  /* 0x0000000b0002b211 */ /* 0x081fe400078008ff */
[-C--:B------:R-:W-:Y:S02]  /*fa10*/  @!P4 LEA R4, P1, R82, R11.reuse, 0x1 ;  /* 0x0000000b5204c211 */ /* 0x080fe400078208ff */
[----:B------:R-:W-:Y:S02]  /*fa20*/  @!P5 LEA R6, P2, R84, R11, 0x1 ;  /* 0x0000000b5406d211 */ /* 0x000fe400078408ff */
[-C--:B------:R-:W-:Y:S02]  /*fa30*/  @!P3 LEA.HI.X R3, R0, R9.reuse, R87, 0x1, P0 ;  /* 0x000000090003b211 */ /* 0x080fe400000f0c57 */
[-C--:B------:R-:W-:Y:S02]  /*fa40*/  @!P4 LEA.HI.X R5, R82, R9.reuse, R81, 0x1, P1 ;  /* 0x000000095205c211 */ /* 0x080fe400008f0c51 */
[----:B------:R-:W-:Y:S01]  /*fa50*/  @!P5 LEA.HI.X R7, R84, R9, R83, 0x1, P2 ;  /* 0x000000095407d211 */ /* 0x000fe200010f0c53 */
        /* <DEDUP_REMOVED lines=9> */
.L_x_1309:
        /* <DEDUP_REMOVED lines=11> */
[----:B------:R-:W-:Y:S01]  /*fba0*/  VIADD R178, R17, 0x8 ;  /* 0x0000000811b27836 */ /* 0x000fe20000000000 */
[----:B------:R-:W-:Y:S01]  /*fbb0*/  ULDC.64 UR14, c[0x0][0xb40] ;  /* 0x0002d000000e7ab9 */ /* 0x000fe20000000a00 */
[----:B------:R-:W-:Y:S01]  /*fbc0*/  ULDC.64 UR12, c[0x0][0xb38] ;  /* 0x0002ce00000c7ab9 */ /* 0x000fe20000000a00 */
[----:B------:R-:W-:Y:S01]  /*fbd0*/  UIMAD UR4, UR4, UR14, URZ ;  /* 0x0000000e040472a4 */ /* 0x000fe2000f8e023f */
[----:B------:R-:W-:Y:S01]  /*fbe0*/  BSSY B1, `(.L_x_1317) ;  /* 0x00000d0000017945 */ /* 0x000fe20003800000 */
[----:B------:R-:W-:Y:S01]  /*fbf0*/  UIMAD.WIDE.U32 UR10, UR18, UR12, UR10 ;  /* 0x0000000c120a72a5 */ /* 0x000fe2000f8e000a */
[----:B------:R-:W-:Y:S01]  /*fc00*/  SHF.R.S32.HI R22, RZ, 0x1f, R206 ;  /* 0x0000001fff167819 */ /* 0x000fe200000114ce */
[----:B------:R-:W-:Y:S01]  /*fc10*/  UIMAD UR4, UR9, UR15, UR4 ;  /* 0x0000000f090472a4 */ /* 0x000fe2000f8e0204 */
[----:B------:R-:W-:Y:S01]  /*fc20*/  SHF.R.S32.HI R152, RZ, 0x1f, R207 ;  /* 0x0000001fff987819 */ /* 0x000fe200000114cf */
[----:B------:R-:W-:Y:S01]  /*fc30*/  UIMAD UR11, UR18, UR13, UR11 ;  /* 0x0000000d120b72a4 */ /* 0x000fe2000f8e020b */
[----:B------:R-:W-:Y:S01]  /*fc40*/  SHF.R.S32.HI R153, RZ, 0x1f, R208 ;  /* 0x0000001fff997819 */ /* 0x000fe200000114d0 */
[----:B------:R-:W-:Y:S01]  /*fc50*/  UIADD3 UR8, UR8, 0x30820, URZ ;  /* 0x0003082008087890 */ /* 0x000fe2000fffe03f */
[----:B------:R-:W-:Y:S01]  /*fc60*/  SHF.R.S32.HI R154, RZ, 0x1f, R209 ;  /* 0x0000001fff9a7819 */ /* 0x000fe200000114d1 */
[----:B------:R-:W-:Y:S01]  /*fc70*/  UIMAD.WIDE.U32 UR10, UR9, UR14, UR10 ;  /* 0x0000000e090a72a5 */ /* 0x000fe2000f8e000a */
[----:B------:R-:W-:Y:S01]  /*fc80*/  SHF.R.S32.HI R155, RZ, 0x1f, R210 ;  /* 0x0000001fff9b7819 */ /* 0x000fe200000114d2 */
[----:B------:R-:W-:Y:S01]  /*fc90*/  ULDC.64 UR12, c[0x0][0xb48] ;  /* 0x0002d200000c7ab9 */ /* 0x000fe20000000a00 */
[----:B------:R-:W-:Y:S01]  /*fca0*/  @UP1 ULDC UR9, c[0x0][0xbec] ;  /* 0x0002fb0000091ab9 */ /* 0x000fe20000000800 */
[----:B------:R-:W-:Y:S01]  /*fcb0*/  UIADD3 UR11, UR11, UR4, URZ ;  /* 0x000000040b0b7290 */ /* 0x000fe2000fffe03f */
[----:B------:R-:W-:Y:S01]  /*fcc0*/  @P1 IMAD.HI.U32 R0, R3, UR9, RZ ;  /* 0x0000000903001c27 */ /* 0x000fe2000f8e00ff */
[----:B------:R-:W-:Y:S01]  /*fcd0*/  UPRMT UR8, URZ, 0x654, UR8 ;  /* 0x000006543f087896 */ /* 0x000fe20008000008 */
[----:B------:R-:W-:Y:S01]  /*fce0*/  SHF.R.S32.HI R156, RZ, 0x1f, R211 ;  /* 0x0000001fff9c7819 */ /* 0x000fe200000114d3 */
[----:B------:R-:W-:Y:S01]  /*fcf0*/  @UP1 ULDC UR4, c[0x0][0xbf0] ;  /* 0x0002fc0000041ab9 */ /* 0x000fe20000000800 */
[----:B------:R-:W-:Y:S01]  /*fd00*/  UIMAD.WIDE.U32 UR10, UR16, UR12, UR10 ;  /* 0x0000000c100a72a5 */ /* 0x000fe2000f8e000a */
[----:B------:R-:W-:Y:S01]  /*fd10*/  @P1 SHF.R.U32.HI R5, RZ, UR4, R0 ;  /* 0x00000004ff051c19 */ /* 0x000fe20008011600 */
[----:B------:R-:W-:Y:S01]  /*fd20*/  VIADD R173, R17, 0x18 ;  /* 0x0000001811ad7836 */ /* 0x000fe20000000000 */
[----:B------:R-:W-:Y:S01]  /*fd30*/  SHF.R.S32.HI R157, RZ, 0x1f, R212 ;  /* 0x0000001fff9d7819 */ /* 0x000fe200000114d4 */
[----:B------:R-:W-:Y:S01]  /*fd40*/  UIMAD UR4, UR16, UR13, UR11 ;  /* 0x0000000d100472a4 */ /* 0x000fe2000f8e020b */
[--C-:B------:R-:W-:Y:S01]  /*fd50*/  SHF.R.S32.HI R0, RZ, 0x1f, R5.reuse ;  /* 0x0000001fff007819 */ /* 0x100fe20000011405 */
[----:B------:R-:W-:Y:S01]  /*fd60*/  IMAD.MOV R2, RZ, RZ, -R5 ;  /* 0x000000ffff027224 */ /* 0x000fe200078e0a05 */
[----:B------:R-:W-:Y:S01]  /*fd70*/  ULDC.64 UR12, c[0x0][0xb30] ;  /* 0x0002cc00000c7ab9 */ /* 0x000fe20000000a00 */
[----:B------:R-:W-:Y:S01]  /*fd80*/  SYNCS.ARRIVE.TRANS64.RED.A1T0 RZ, [UR8], RZ ;  /* 0x000000ffffff79a7 */ /* 0x000fe20008100408 */
[----:B------:R-:W-:Y:S01]  /*fd90*/  SHF.R.S32.HI R158, RZ, 0x1f, R213 ;  /* 0x0000001fff9e7819 */ /* 0x000fe200000114d5 */
[----:B------:R-:W-:Y:S01]  /*fda0*/  IMAD R7, R2, UR22, R3 ;  /* 0x0000001602077c24 */ /* 0x000fe2000f8e0203 */
[----:B------:R-:W-:Y:S01]  /*fdb0*/  SHF.R.S32.HI R159, RZ, 0x1f, R214 ;  /* 0x0000001fff9f7819 */ /* 0x000fe200000114d6 */
[----:B------:R-:W-:Y:S01]  /*fdc0*/  IMAD R0, R0, UR12, RZ ;  /* 0x0000000c00007c24 */ /* 0x000fe2000f8e02ff */
[----:B------:R-:W-:Y:S01]  /*fdd0*/  SHF.R.S32.HI R160, RZ, 0x1f, R215 ;  /* 0x0000001fffa07819 */ /* 0x000fe200000114d7 */
[----:B------:R-:W-:Y:S01]  /*fde0*/  IMAD.U32 R3, RZ, RZ, UR11 ;  /* 0x0000000bff037e24 */ /* 0x000fe2000f8e00ff */
        /* <DEDUP_REMOVED lines=23> */
[----:B------:R-:W-:Y:S01]  /*ff60*/  VIADD R177, R17, 0x8 ;  /* 0x0000000811b17836 */ /* 0x000fe20000000000 */
[----:B------:R-:W-:Y:S01]  /*ff70*/  LEA.HI.X R6, R2, UR11, R3, 0x2, P1 ;  /* 0x0000000b02067c11 */ /* 0x000fe200088f1403 */
[----:B------:R0:W1:Y:S01]  /*ff80*/  SHFL.IDX PT, R7, R0, RZ, 0x1c1f ;  /* 0x001c1fff00077589 */ /* 0x00006200000e0000 */
[----:B------:R-:W-:-:S02]  /*ff90*/  SHF.R.S32.HI R170, RZ, 0x1f, R227 ;  /* 0x0000001fffaa7819 */ /* 0x000fc400000114e3 */
[----:B------:R-:W-:Y:S01]  /*ffa0*/  SHF.R.S32.HI R171, RZ, 0x1f, R228 ;  /* 0x0000001fffab7819 */ /* 0x000fe200000114e4 */
[----:B------:R0:W2:Y:S01]  /*ffb0*/  SHFL.IDX PT, R8, R6, RZ, 0x1c1f ;  /* 0x001c1fff06087589 */ /* 0x0000a200000e0000 */
[----:B------:R-:W-:Y:S02]  /*ffc0*/  SHF.R.S32.HI R172, RZ, 0x1f, R229 ;  /* 0x0000001fffac7819 */ /* 0x000fe400000114e5 */
[----:B------:R-:W-:Y:S02]  /*ffd0*/  SHF.R.S32.HI R174, RZ, 0x1f, R174 ;  /* 0x0000001fffae7819 */ /* 0x000fe400000114ae */
[----:B------:R-:W-:Y:S02]  /*ffe0*/  SHF.R.S32.HI R176, RZ, 0x1f, R176 ;  /* 0x0000001fffb07819 */ /* 0x000fe400000114b0 */
[----:B------:R-:W-:Y:S02]  /*fff0*/  SHF.R.S32.HI R178, RZ, 0x1f, R178 ;  /* 0x0000001fffb27819 */ /* 0x000fe400000114b2 */
[----:B------:R-:W-:Y:S01]  /*10000*/  SHF.R.S32.HI R179, RZ, 0x1f, R17 ;  /* 0x0000001fffb37819 */ /* 0x000fe20000011411 */
[----:B0-----:R-:W-:Y:S06]  /*10010*/  @P2 BRA `(.L_x_1318) ;  /* 0x0000000800302947 */ /* 0x001fec0003800000 */
[----:B------:R-:W-:Y:S01]  /*10020*/  ULDC UR4, c[0x0][0xac8] ;  /* 0x0002b20000047ab9 */ /* 0x000fe20000000800 */
[C---:B------:R-:W-:Y:S01]  /*10030*/  VIADD R20, R17.reuse, 0xd8 ;  /* 0x000000d811147836 */ /* 0x040fe20000000000 */
[C---:B------:R-:W-:Y:S01]  /*10040*/  ISETP.GE.AND P4, PT, R17.reuse, UR4, PT ;  /* 0x0000000411007c0c */ /* 0x040fe2000bf86270 */
[----:B------:R-:W-:Y:S01]  /*10050*/  VIADD R21, R17, 0xe0 ;  /* 0x000000e011157836 */ /* 0x000fe20000000000 */
[----:B------:R-:W-:Y:S02]  /*10060*/  ISETP.GE.AND P2, PT, R177, UR4, PT ;  /* 0x00000004b1007c0c */ /* 0x000fe4000bf46270 */
[----:B------:R-:W-:Y:S02]  /*10070*/  ISETP.GE.AND P1, PT, R175, UR4, PT ;  /* 0x00000004af007c0c */ /* 0x000fe4000bf26270 */
[----:B------:R-:W-:-:S07]  /*10080*/  SHF.R.S32.HI R9, RZ, 0x1f, R203 ;  /* 0x0000001fff097819 */ /* 0x000fce00000114cb */
[-C--:B-1----:R-:W-:Y:S02]  /*10090*/  @!P4 LEA R2, P3, R17, R7.reuse, 0x2 ;  /* 0x000000071102c211 */ /* 0x082fe400078610ff */
[----:B------:R-:W-:Y:S02]  /*100a0*/  @!P2 LEA R4, P5, R177, R7, 0x2 ;  /* 0x00000007b104a211 */ /* 0x000fe400078a10ff */
[-C--:B--2---:R-:W-:Y:S02]  /*100b0*/  @!P4 LEA.HI.X R3, R17, R8.reuse, R179, 0x2, P3 ;  /* 0x000000081103c211 */ /* 0x084fe400018f14b3 */
[----:B------:R-:W-:Y:S02]  /*100c0*/  ISETP.GE.AND P3, PT, R173, UR4, PT ;  /* 0x00000004ad007c0c */ /* 0x000fe4000bf66270 */
[----:B------:R-:W-:Y:S01]  /*100d0*/  @!P2 LEA.HI.X R5, R177, R8, R178, 0x2, P5 ;  /* 0x00000008b105a211 */ /* 0x000fe200028f14b2 */
[----:B------:R0:W-:Y:S01]  /*100e0*/  @!P4 ST.E.64 desc[UR36][R2.64], R24 ;  /* 0x000000180200c985 */ /* 0x0001e2000c101b24 */
[----:B------:R-:W-:-:S03]  /*100f0*/  ISETP.GE.AND P4, PT, R229, UR4, PT ;  /* 0x00000004e5007c0c */ /* 0x000fc6000bf86270 */
        /* <DEDUP_REMOVED lines=67> */
[-C--:B------:R-:W-:Y:S02]  /*10530*/  @!P1 LEA.HI.X R3, R213, R8.reuse, R158, 0x2, P6 ;  /* 0x00000008d5039211 */ /* 0x080fe400030f149e */
[CC--:B------:R-:W-:Y:S02]  /*10540*/  @!P4 LEA R10, P6, R211.reuse, R7.reuse, 0x2 ;  /* 0x00000007d30ac211 */ /* 0x0c0fe400078c10ff */
[C---:B-1----:R-:W-:Y:S01]  /*10550*/  @!P3 LEA R4, P5, R212.reuse, R7, 0x2 ;  /* 0x00000007d404b211 */ /* 0x042fe200078a10ff */
[----:B------:R0:W-:Y:S01]  /*10560*/  @!P1 ST.E.64 desc[UR36][R2.64], R96 ;  /* 0x0000006002009985 */ /* 0x0001e2000c101b24 */
[-C--:B------:R-:W-:Y:S02]  /*10570*/  @!P4 LEA.HI.X R11, R211, R8.reuse, R156, 0x2, P6 ;  /* 0x00000008d30bc211 */ /* 0x080fe400030f149c */
[----:B------:R-:W-:Y:S02]  /*10580*/  @!P3 LEA.HI.X R5, R212, R8, R157, 0x2, P5 ;  /* 0x00000008d405b211 */ /* 0x000fe400028f149d */
[----:B------:R-:W-:-:S02]  /*10590*/  ISETP.GE.AND P1, PT, R209, UR4, PT ;  /* 0x00000004d1007c0c */ /* 0x000fc4000bf26270 */
[-C--:B------:R-:W-:Y:S01]  /*105a0*/  @!P2 LEA R12, P5, R210, R7.reuse, 0x2 ;  /* 0x00000007d20ca211 */ /* 0x080fe200078a10ff */
[----:B------:R1:W-:Y:S01]  /*105b0*/  @!P3 ST.E.64 desc[UR36][R4.64], R100 ;  /* 0x000000640400b985 */ /* 0x0003e2000c101b24 */
[----:B------:R-:W-:Y:S02]  /*105c0*/  ISETP.GE.AND P3, PT, R208, UR4, PT ;  /* 0x00000004d0007c0c */ /* 0x000fe4000bf66270 */
[----:B------:R-:W-:Y:S01]  /*105d0*/  @!P2 LEA.HI.X R13, R210, R8, R155, 0x2, P5 ;  /* 0x00000008d20da211 */ /* 0x000fe200028f149b */
[----:B------:R-:W-:Y:S01]  /*105e0*/  @!P4 ST.E.64 desc[UR36][R10.64], R104 ;  /* 0x000000680a00c985 */ /* 0x000fe2000c101b24 */
[----:B------:R-:W-:Y:S02]  /*105f0*/  ISETP.GE.AND P4, PT, R207, UR4, PT ;  /* 0x00000004cf007c0c */ /* 0x000fe4000bf86270 */
[----:B------:R-:W-:Y:S01]  /*10600*/  ISETP.GE.AND P5, PT, R206, UR4, PT ;  /* 0x00000004ce007c0c */ /* 0x000fe2000bfa6270 */
[----:B------:R2:W-:Y:S02]  /*10610*/  @!P2 ST.E.64 desc[UR36][R12.64], R108 ;  /* 0x0000006c0c00a985 */ /* 0x0005e4000c101b24 */
[----:B------:R-:W-:-:S04]  /*10620*/  @!P1 LEA R14, P6, R209, R7, 0x2 ;  /* 0x00000007d10e9211 */ /* 0x000fc800078c10ff */
[-C--:B------:R-:W-:Y:S02]  /*10630*/  @!P1 LEA.HI.X R15, R209, R8.reuse, R154, 0x2, P6 ;  /* 0x00000008d10f9211 */ /* 0x080fe400030f149a */
[-C--:B0-----:R-:W-:Y:S02]  /*10640*/  @!P3 LEA R2, P6, R208, R7.reuse, 0x2 ;  /* 0x00000007d002b211 */ /* 0x081fe400078c10ff */
[----:B-1----:R-:W-:Y:S01]  /*10650*/  @!P4 LEA R4, P2, R207, R7, 0x2 ;  /* 0x00000007cf04c211 */ /* 0x002fe200078410ff */
[----:B------:R0:W-:Y:S01]  /*10660*/  @!P1 ST.E.64 desc[UR36][R14.64], R112 ;  /* 0x000000700e009985 */ /* 0x0001e2000c101b24 */
[----:B------:R-:W-:Y:S02]  /*10670*/  ISETP.GE.AND P1, PT, R203, UR4, PT ;  /* 0x00000004cb007c0c */ /* 0x000fe4000bf26270 */
[----:B------:R-:W-:Y:S01]  /*10680*/  @!P4 LEA.HI.X R5, R207, R8, R152, 0x2, P2 ;  /* 0x00000008cf05c211 */ /* 0x000fe200010f1498 */
[----:B--2---:R-:W-:Y:S01]  /*10690*/  VIADD R13, R17, 0xe8 ;  /* 0x000000e8110d7836 */ /* 0x004fe20000000000 */
[----:B------:R-:W-:-:S02]  /*106a0*/  ISETP.GE.AND P2, PT, R20, UR4, PT ;  /* 0x0000000414007c0c */ /* 0x000fc4000bf46270 */
[-C--:B------:R-:W-:Y:S02]  /*106b0*/  @!P3 LEA.HI.X R3, R208, R8.reuse, R153, 0x2, P6 ;  /* 0x00000008d003b211 */ /* 0x080fe400030f1499 */
[C---:B------:R-:W-:Y:S02]  /*106c0*/  @!P5 LEA R18, P6, R206.reuse, R7, 0x2 ;  /* 0x00000007ce12d211 */ /* 0x040fe400078c10ff */
[----:B------:R-:W-:Y:S01]  /*106d0*/  SHF.R.S32.HI R12, RZ, 0x1f, R21 ;  /* 0x0000001fff0c7819 */ /* 0x000fe20000011415 */
[----:B------:R1:W-:Y:S01]  /*106e0*/  @!P3 ST.E.64 desc[UR36][R2.64], R116 ;  /* 0x000000740200b985 */ /* 0x0003e2000c101b24 */
[----:B------:R-:W-:Y:S01]  /*106f0*/  @!P5 LEA.HI.X R19, R206, R8, R22, 0x2, P6 ;  /* 0x00000008ce13d211 */ /* 0x000fe200030f1416 */
[----:B0-----:R-:W-:Y:S01]  /*10700*/  VIADD R15, R17, 0xf0 ;  /* 0x000000f0110f7836 */ /* 0x001fe20000000000 */
[----:B------:R-:W-:Y:S01]  /*10710*/  ISETP.GE.AND P3, PT, R21, UR4, PT ;  /* 0x0000000415007c0c */ /* 0x000fe2000bf66270 */
[----:B------:R0:W-:Y:S01]  /*10720*/  @!P4 ST.E.64 desc[UR36][R4.64], R120 ;  /* 0x000000780400c985 */ /* 0x0001e2000c101b24 */
[----:B------:R-:W-:-:S03]  /*10730*/  ISETP.GE.AND P4, PT, R13, UR4, PT ;  /* 0x000000040d007c0c */ /* 0x000fc6000bf86270 */
[----:B------:R2:W-:Y:S01]  /*10740*/  @!P5 ST.E.64 desc[UR36][R18.64], R124 ;  /* 0x0000007c1200d985 */ /* 0x0005e2000c101b24 */
[----:B------:R-:W-:-:S04]  /*10750*/  @!P1 LEA R10, P5, R203, R7, 0x2 ;  /* 0x00000007cb0a9211 */ /* 0x000fc800078a10ff */
[-C--:B------:R-:W-:Y:S02]  /*10760*/  @!P1 LEA.HI.X R11, R203, R8.reuse, R9, 0x2, P5 ;  /* 0x00000008cb0b9211 */ /* 0x080fe400028f1409 */
[----:B-1----:R-:W-:Y:S02]  /*10770*/  SHF.R.S32.HI R3, RZ, 0x1f, R20 ;  /* 0x0000001fff037819 */ /* 0x002fe40000011414 */
[CC--:B------:R-:W-:Y:S01]  /*10780*/  @!P2 LEA R2, P6, R20.reuse, R7.reuse, 0x2 ;  /* 0x000000071402a211 */ /* 0x0c0fe200078c10ff */
[----:B------:R3:W-:Y:S01]  /*10790*/  @!P1 ST.E.64 desc[UR36][R10.64], R128 ;  /* 0x000000800a009985 */ /* 0x0007e2000c101b24 */
[----:B0-----:R-:W-:Y:S02]  /*107a0*/  @!P3 LEA R4, P5, R21, R7, 0x2 ;  /* 0x000000071504b211 */ /* 0x001fe400078a10ff */
[----:B------:R-:W-:Y:S01]  /*107b0*/  @!P2 LEA.HI.X R3, R20, R8, R3, 0x2, P6 ;  /* 0x000000081403a211 */ /* 0x000fe200030f1403 */
[----:B--2---:R-:W-:Y:S01]  /*107c0*/  VIADD R19, R17, 0xf8 ;  /* 0x000000f811137836 */ /* 0x004fe20000000000 */
[----:B------:R-:W-:-:S02]  /*107d0*/  ISETP.GE.AND P6, PT, R15, UR4, PT ;  /* 0x000000040f007c0c */ /* 0x000fc4000bfc6270 */
[----:B------:R-:W-:Y:S01]  /*107e0*/  @!P3 LEA.HI.X R5, R21, R8, R12, 0x2, P5 ;  /* 0x000000081505b211 */ /* 0x000fe200028f140c */
[----:B------:R3:W-:Y:S01]  /*107f0*/  @!P2 ST.E.64 desc[UR36][R2.64], R132 ;  /* 0x000000840200a985 */ /* 0x0007e2000c101b24 */
[----:B------:R-:W-:Y:S02]  /*10800*/  ISETP.GE.AND P1, PT, R19, UR4, PT ;  /* 0x0000000413007c0c */ /* 0x000fe4000bf26270 */
[----:B------:R-:W-:Y:S01]  /*10810*/  SHF.R.S32.HI R9, RZ, 0x1f, R13 ;  /* 0x0000001fff097819 */ /* 0x000fe2000001140d */
[----:B------:R3:W-:Y:S01]  /*10820*/  @!P3 ST.E.64 desc[UR36][R4.64], R136 ;  /* 0x000000880400b985 */ /* 0x0007e2000c101b24 */
[----:B------:R-:W-:-:S04]  /*10830*/  @!P4 LEA R12, P5, R13, R7, 0x2 ;  /* 0x000000070d0cc211 */ /* 0x000fc800078a10ff */
[-C--:B------:R-:W-:Y:S02]  /*10840*/  @!P4 LEA.HI.X R13, R13, R8.reuse, R9, 0x2, P5 ;  /* 0x000000080d0dc211 */ /* 0x080fe400028f1409 */
[----:B------:R-:W-:Y:S02]  /*10850*/  SHF.R.S32.HI R9, RZ, 0x1f, R15 ;  /* 0x0000001fff097819 */ /* 0x000fe4000001140f */
[C---:B------:R-:W-:Y:S01]  /*10860*/  @!P6 LEA R14, P5, R15.reuse, R7, 0x2 ;  /* 0x000000070f0ee211 */ /* 0x040fe200078a10ff */
[----:B------:R3:W-:Y:S03]  /*10870*/  @!P4 ST.E.64 desc[UR36][R12.64], R140 ;  /* 0x0000008c0c00c985 */ /* 0x0007e6000c101b24 */
[----:B------:R-:W-:Y:S02]  /*10880*/  @!P6 LEA.HI.X R15, R15, R8, R9, 0x2, P5 ;  /* 0x000000080f0fe211 */ /* 0x000fe400028f1409 */
[----:B------:R-:W-:-:S02]  /*10890*/  SHF.R.S32.HI R9, RZ, 0x1f, R19 ;  /* 0x0000001fff097819 */ /* 0x000fc40000011413 */
[C---:B------:R-:W-:Y:S01]  /*108a0*/  @!P1 LEA R18, P5, R19.reuse, R7, 0x2 ;  /* 0x0000000713129211 */ /* 0x040fe200078a10ff */
[----:B------:R3:W-:Y:S03]  /*108b0*/  @!P6 ST.E.64 desc[UR36][R14.64], R144 ;  /* 0x000000900e00e985 */ /* 0x0007e6000c101b24 */
[----:B------:R-:W-:-:S05]  /*108c0*/  @!P1 LEA.HI.X R19, R19, R8, R9, 0x2, P5 ;  /* 0x0000000813139211 */ /* 0x000fca00028f1409 */
[----:B------:R3:W-:Y:S04]  /*108d0*/  @!P1 ST.E.64 desc[UR36][R18.64], R148 ;  /* 0x0000009412009985 */ /* 0x0007e8000c101b24 */
.L_x_1318:
[----:B------:R-:W-:Y:S05]  /*108e0*/  BSYNC B1 ;  /* 0x0000000000017941 */ /* 0x000fea0003800000 */
.L_x_1317:
[----:B---3--:R0:W3:Y:S04]  /*108f0*/  SHFL.IDX PT, R14, R6, 0x1, 0x1c1f ;  /* 0x003c1f00060e7f89 */ /* 0x0080e800000e0000 */
[----:B------:R-:W4:Y:S01]  /*10900*/  SHFL.IDX PT, R0, R0, 0x1, 0x1c1f ;  /* 0x003c1f0000007f89 */ /* 0x000f2200000e0000 */
[----:B------:R-:W-:Y:S05]  /*10910*/  @P0 BRA `(.L_x_1316) ;  /* 0x0000001800200947 */ /* 0x000fea0003800000 */
[----:B------:R-:W-:Y:S01]  /*10920*/  ULDC UR4, c[0x0][0xac8] ;  /* 0x0002b20000047ab9 */ /* 0x000fe20000000800 */
[C---:B------:R-:W-:Y:S01]  /*10930*/  VIADD R21, R17.reuse, 0xd8 ;  /* 0x000000d811157836 */ /* 0x040fe20000000000 */
[C---:B------:R-:W-:Y:S01]  /*10940*/  ISETP.GE.AND P4, PT, R17.reuse, UR4, PT ;  /* 0x0000000411007c0c */ /* 0x040fe2000bf86270 */
[----:B------:R-:W-:Y:S01]  /*10950*/  VIADD R19, R17, 0xe8 ;  /* 0x000000e811137836 */ /* 0x000fe20000000000 */
[----:B------:R-:W-:Y:S01]  /*10960*/  ISETP.GE.AND P2, PT, R177, UR4, PT ;  /* 0x00000004b1007c0c */ /* 0x000fe2000bf46270 */
[----:B------:R-:W-:Y:S01]  /*10970*/  VIADD R15, R17, 0xf0 ;  /* 0x000000f0110f7836 */ /* 0x000fe20000000000 */
[----:B------:R-:W-:Y:S02]  /*10980*/  ISETP.GE.AND P1, PT, R175, UR4, PT ;  /* 0x00000004af007c0c */ /* 0x000fe4000bf26270 */
[----:B------:R-:W-:-:S07]  /*10990*/  ISETP.GE.AND P0, PT, R173, UR4, PT ;  /* 0x00000004ad007c0c */ /* 0x000fce000bf06270 */
[-C--:B----4-:R-:W-:Y:S02]  /*109a0*/  @!P4 LEA R2, P3, R17, R0.reuse, 0x2 ;  /* 0x000000001102c211 */ /* 0x090fe400078610ff */
[----:B------:R-:W-:Y:S02]  /*109b0*/  @!P2 LEA R4, P6, R177, R0, 0x2 ;  /* 0x00000000b104a211 */ /* 0x000fe400078c10ff */
[----:B---3--:R-:W-:Y:S02]  /*109c0*/  @!P4 LEA.HI.X R3, R17, R14, R179, 0x2, P3 ;  /* 0x0000000e1103c211 */ /* 0x008fe400018f14b3 */
[----:B------:R-:W-:Y:S02]  /*109d0*/  ISETP.GE.AND P3, PT, R229, UR4, PT ;  /* 0x00000004e5007c0c */ /* 0x000fe4000bf66270 */
[----:B0-----:R-:W-:Y:S01]  /*109e0*/  @!P1 LEA R6, P5, R175, R0, 0x2 ;  /* 0x00000000af069211 */ /* 0x001fe200078a10ff */
[----:B------:R0:W-:Y:S01]  /*109f0*/  @!P4 ST.E.64 desc[UR36][R2.64], R26 ;  /* 0x0000001a0200c985 */ /* 0x0001e2000c101b24 */
[----:B------:R-:W-:-:S02]  /*10a00*/  @!P2 LEA.HI.X R5, R177, R14, R178, 0x2, P6 ;  /* 0x0000000eb105a211 */ /* 0x000fc400030f14b2 */
[----:B------:R-:W-:Y:S02]  /*10a10*/  ISETP.GE.AND P4, PT, R228, UR4, PT ;  /* 0x00000004e4007c0c */ /* 0x000fe4000bf86270 */
[----:B--2---:R-:W-:Y:S01]  /*10a20*/  @!P0 LEA R8, P6, R173, R0, 0x2 ;  /* 0x00000000ad088211 */ /* 0x004fe200078c10ff */
[----:B------:R2:W-:Y:S01]  /*10a30*/  @!P2 ST.E.64 desc[UR36][R4.64], R30 ;  /* 0x0000001e0400a985 */ /* 0x0005e2000c101b24 */
[-C--:B-1----:R-:W-:Y:S02]  /*10a40*/  @!P1 LEA.HI.X R7, R175, R14.reuse, R176, 0x2, P5 ;  /* 0x0000000eaf079211 */ /* 0x082fe400028f14b0 */
[----:B------:R-:W-:Y:S02]  /*10a50*/  ISETP.GE.AND P5, PT, R227, UR4, PT ;  /* 0x00000004e3007c0c */ /* 0x000fe4000bfa6270 */
[----:B------:R-:W-:Y:S01]  /*10a60*/  @!P0 LEA.HI.X R9, R173, R14, R174, 0x2, P6 ;  /* 0x0000000ead098211 */ /* 0x000fe200030f14ae */
[----:B------:R1:W-:Y:S01]  /*10a70*/  @!P1 ST.E.64 desc[UR36][R6.64], R34 ;  /* 0x0000002206009985 */ /* 0x0003e2000c101b24 */
[----:B------:R-:W-:-:S02]  /*10a80*/  ISETP.GE.AND P1, PT, R223, UR4, PT ;  /* 0x00000004df007c0c */ /* 0x000fc4000bf26270 */
[CC--:B0-----:R-:W-:Y:S01]  /*10a90*/  @!P3 LEA R2, P6, R229.reuse, R0.reuse, 0x2 ;  /* 0x00000000e502b211 */ /* 0x0c1fe200078c10ff */
[----:B------:R0:W-:Y:S01]  /*10aa0*/  @!P0 ST.E.64 desc[UR36][R8.64], R38 ;  /* 0x0000002608008985 */ /* 0x0001e2000c101b24 */
[----:B------:R-:W-:Y:S02]  /*10ab0*/  ISETP.GE.AND P0, PT, R226, UR4, PT ;  /* 0x00000004e2007c0c */ /* 0x000fe4000bf06270 */
[C---:B------:R-:W-:Y:S02]  /*10ac0*/  @!P4 LEA R10, P2, R228.reuse, R0, 0x2 ;  /* 0x00000000e40ac211 */ /* 0x040fe400078410ff */
[----:B------:R-:W-:Y:S02]  /*10ad0*/  @!P3 LEA.HI.X R3, R229, R14, R172, 0x2, P6 ;  /* 0x0000000ee503b211 */ /* 0x000fe400030f14ac */
[----:B------:R-:W-:Y:S02]  /*10ae0*/  @!P5 LEA R12, P6, R227, R0, 0x2 ;  /* 0x00000000e30cd211 */ /* 0x000fe400078c10ff */
[----:B------:R-:W-:Y:S01]  /*10af0*/  @!P4 LEA.HI.X R11, R228, R14, R171, 0x2, P2 ;  /* 0x0000000ee40bc211 */ /* 0x000fe200010f14ab */
[----:B------:R3:W-:Y:S01]  /*10b00*/  @!P3 ST.E.64 desc[UR36][R2.64], R42 ;  /* 0x0000002a0200b985 */ /* 0x0007e2000c101b24 */
[----:B------:R-:W-:-:S02]  /*10b10*/  ISETP.GE.AND P2, PT, R222, UR4, PT ;  /* 0x00000004de007c0c */ /* 0x000fc4000bf46270 */
[----:B------:R-:W-:Y:S01]  /*10b20*/  @!P5 LEA.HI.X R13, R227, R14, R170, 0x2, P6 ;  /* 0x0000000ee30dd211 */ /* 0x000fe200030f14aa */
[----:B------:R4:W-:Y:S01]  /*10b30*/  @!P4 ST.E.64 desc[UR36][R10.64], R46 ;  /* 0x0000002e0a00c985 */ /* 0x0009e2000c101b24 */
[CC--:B--2---:R-:W-:Y:S02]  /*10b40*/  @!P0 LEA R4, P4, R226.reuse, R0.reuse, 0x2 ;  /* 0x00000000e2048211 */ /* 0x0c4fe400078810ff */
[----:B------:R-:W-:Y:S01]  /*10b50*/  ISETP.GE.AND P3, PT, R221, UR4, PT ;  /* 0x00000004dd007c0c */ /* 0x000fe2000bf66270 */
[----:B------:R2:W-:Y:S01]  /*10b60*/  @!P5 ST.E.64 desc[UR36][R12.64], R50 ;  /* 0x000000320c00d985 */ /* 0x0005e2000c101b24 */
[----:B-1----:R-:W-:Y:S02]  /*10b70*/  @!P1 LEA R6, P5, R223, R0, 0x2 ;  /* 0x00000000df069211 */ /* 0x002fe400078a10ff */
[----:B------:R-:W-:Y:S02]  /*10b80*/  @!P0 LEA.HI.X R5, R226, R14, R169, 0x2, P4 ;  /* 0x0000000ee2058211 */ /* 0x000fe400020f14a9 */
[----:B------:R-:W-:-:S02]  /*10b90*/  ISETP.GE.AND P4, PT, R220, UR4, PT ;  /* 0x00000004dc007c0c */ /* 0x000fc4000bf86270 */
[----:B------:R-:W-:Y:S01]  /*10ba0*/  @!P1 LEA.HI.X R7, R223, R14, R168, 0x2, P5 ;  /* 0x0000000edf079211 */ /* 0x000fe200028f14a8 */
[----:B------:R-:W-:Y:S01]  /*10bb0*/  @!P0 ST.E.64 desc[UR36][R4.64], R54 ;  /* 0x0000003604008985 */ /* 0x000fe2000c101b24 */
[----:B------:R-:W-:Y:S02]  /*10bc0*/  ISETP.GE.AND P5, PT, R219, UR4, PT ;  /* 0x00000004db007c0c */ /* 0x000fe4000bfa6270 */
[C---:B0-----:R-:W-:Y:S01]  /*10bd0*/  @!P2 LEA R8, P6, R222.reuse, R0, 0x2 ;  /* 0x00000000de08a211 */ /* 0x041fe200078c10ff */
[----:B------:R0:W-:Y:S01]  /*10be0*/  @!P1 ST.E.64 desc[UR36][R6.64], R58 ;  /* 0x0000003a06009985 */ /* 0x0001e2000c101b24 */
[----:B------:R-:W-:Y:S02]  /*10bf0*/  ISETP.GE.AND P1, PT, R217, UR4, PT ;  /* 0x00000004d9007c0c */ /* 0x000fe4000bf26270 */
[----:B------:R-:W-:Y:S02]  /*10c00*/  @!P2 LEA.HI.X R9, R222, R14, R167, 0x2, P6 ;  /* 0x0000000ede09a211 */ /* 0x000fe400030f14a7 */
[----:B---3--:R-:W-:-:S02]  /*10c10*/  @!P3 LEA R2, P6, R221, R0, 0x2 ;  /* 0x00000000dd02b211 */ /* 0x008fc400078c10ff */
[----:B----4-:R-:W-:Y:S01]  /*10c20*/  @!P4 LEA R10, P0, R220, R0, 0x2 ;  /* 0x00000000dc0ac211 */ /* 0x010fe200078010ff */
[----:B------:R1:W-:Y:S01]  /*10c30*/  @!P2 ST.E.64 desc[UR36][R8.64], R62 ;  /* 0x0000003e0800a985 */ /* 0x0003e2000c101b24 */
[----:B------:R-:W-:Y:S02]  /*10c40*/  ISETP.GE.AND P2, PT, R218, UR4, PT ;  /* 0x00000004da007c0c */ /* 0x000fe4000bf46270 */
[----:B------:R-:W-:Y:S02]  /*10c50*/  @!P3 LEA.HI.X R3, R221, R14, R166, 0x2, P6 ;  /* 0x0000000edd03b211 */ /* 0x000fe400030f14a6 */
[C---:B--2---:R-:W-:Y:S02]  /*10c60*/  @!P5 LEA R12, P6, R219.reuse, R0, 0x2 ;  /* 0x00000000db0cd211 */ /* 0x044fe400078c10ff */
[-C--:B------:R-:W-:Y:S01]  /*10c70*/  @!P4 LEA.HI.X R11, R220, R14.reuse, R165, 0x2, P0 ;  /* 0x0000000edc0bc211 */ /* 0x080fe200000f14a5 */
[----:B------:R2:W-:Y:S01]  /*10c80*/  @!P3 ST.E.64 desc[UR36][R2.64], R66 ;  /* 0x000000420200b985 */ /* 0x0005e2000c101b24 */
[----:B------:R-:W-:-:S02]  /*10c90*/  @!P5 LEA.HI.X R13, R219, R14, R164, 0x2, P6 ;  /* 0x0000000edb0dd211 */ /* 0x000fc400030f14a4 */
[----:B------:R-:W-:Y:S01]  /*10ca0*/  ISETP.GE.AND P0, PT, R216, UR4, PT ;  /* 0x00000004d8007c0c */ /* 0x000fe2000bf06270 */
[----:B------:R3:W-:Y:S01]  /*10cb0*/  @!P4 ST.E.64 desc[UR36][R10.64], R70 ;  /* 0x000000460a00c985 */ /* 0x0007e2000c101b24 */
[-C--:B0-----:R-:W-:Y:S02]  /*10cc0*/  @!P1 LEA R6, P3, R217, R0.reuse, 0x2 ;  /* 0x00000000d9069211 */ /* 0x081fe400078610ff */
[C---:B------:R-:W-:Y:S01]  /*10cd0*/  @!P2 LEA R4, P6, R218.reuse, R0, 0x2 ;  /* 0x00000000da04a211 */ /* 0x040fe200078c10ff */
[----:B------:R0:W-:Y:S01]  /*10ce0*/  @!P5 ST.E.64 desc[UR36][R12.64], R74 ;  /* 0x0000004a0c00d985 */ /* 0x0001e2000c101b24 */
[----:B------:R-:W-:Y:S02]  /*10cf0*/  ISETP.GE.AND P5, PT, R215, UR4, PT ;  /* 0x00000004d7007c0c */ /* 0x000fe4000bfa6270 */
[-C--:B------:R-:W-:Y:S02]  /*10d00*/  @!P2 LEA.HI.X R5, R218, R14.reuse, R163, 0x2, P6 ;  /* 0x0000000eda05a211 */ /* 0x080fe400030f14a3 */
[----:B------:R-:W-:-:S02]  /*10d10*/  @!P1 LEA.HI.X R7, R217, R14, R162, 0x2, P3 ;  /* 0x0000000ed9079211 */ /* 0x000fc400018f14a2 */
[----:B------:R-:W-:Y:S01]  /*10d20*/  ISETP.GE.AND P4, PT, R214, UR4, PT ;  /* 0x00000004d6007c0c */ /* 0x000fe2000bf86270 */
[----:B------:R-:W-:Y:S01]  /*10d30*/  @!P2 ST.E.64 desc[UR36][R4.64], R78 ;  /* 0x0000004e0400a985 */ /* 0x000fe2000c101b24 */
[----:B------:R-:W-:Y:S02]  /*10d40*/  ISETP.GE.AND P3, PT, R213, UR4, PT ;  /* 0x00000004d5007c0c */ /* 0x000fe4000bf66270 */
[-C--:B-1----:R-:W-:Y:S01]  /*10d50*/  @!P0 LEA R8, P6, R216, R0.reuse, 0x2 ;  /* 0x00000000d8088211 */ /* 0x082fe200078c10ff */
[----:B------:R1:W-:Y:S01]  /*10d60*/  @!P1 ST.E.64 desc[UR36][R6.64], R82 ;  /* 0x0000005206009985 */ /* 0x0003e2000c101b24 */
[----:B------:R-:W-:Y:S02]  /*10d70*/  ISETP.GE.AND P2, PT, R212, UR4, PT ;  /* 0x00000004d4007c0c */ /* 0x000fe4000bf46270 */
[----:B--2---:R-:W-:Y:S02]  /*10d80*/  @!P5 LEA R2, P1, R215, R0, 0x2 ;  /* 0x00000000d702d211 */ /* 0x004fe400078210ff */
[----:B------:R-:W-:-:S02]  /*10d90*/  @!P0 LEA.HI.X R9, R216, R14, R161, 0x2, P6 ;  /* 0x0000000ed8098211 */ /* 0x000fc400030f14a1 */
[----:B------:R-:W-:Y:S02]  /*10da0*/  @!P5 LEA.HI.X R3, R215, R14, R160, 0x2, P1 ;  /* 0x0000000ed703d211 */ /* 0x000fe400008f14a0 */
[----:B------:R-:W-:Y:S01]  /*10db0*/  ISETP.GE.AND P1, PT, R211, UR4, PT ;  /* 0x00000004d3007c0c */ /* 0x000fe2000bf26270 */
[----:B------:R2:W-:Y:S01]  /*10dc0*/  @!P0 ST.E.64 desc[UR36][R8.64], R86 ;  /* 0x0000005608008985 */ /* 0x0005e2000c101b24 */
[CC--:B---3--:R-:W-:Y:S02]  /*10dd0*/  @!P4 LEA R10, P0, R214.reuse, R0.reuse, 0x2 ;  /* 0x00000000d60ac211 */ /* 0x0c8fe400078010ff */
[----:B0-----:R-:W-:Y:S01]  /*10de0*/  @!P3 LEA R12, P6, R213, R0, 0x2 ;  /* 0x00000000d50cb211 */ /* 0x001fe200078c10ff */
[----:B------:R-:W-:Y:S01]  /*10df0*/  @!P5 ST.E.64 desc[UR36][R2.64], R90 ;  /* 0x0000005a0200d985 */ /* 0x000fe2000c101b24 */
[----:B------:R-:W-:Y:S02]  /*10e00*/  @!P4 LEA.HI.X R11, R214, R14, R159, 0x2, P0 ;  /* 0x0000000ed60bc211 */ /* 0x000fe400000f149f */
[----:B------:R-:W-:-:S02]  /*10e10*/  ISETP.GE.AND P0, PT, R210, UR4, PT ;  /* 0x00000004d2007c0c */ /* 0x000fc4000bf06270 */
[----:B------:R-:W-:Y:S01]  /*10e20*/  @!P3 LEA.HI.X R13, R213, R14, R158, 0x2, P6 ;  /* 0x0000000ed50db211 */ /* 0x000fe200030f149e */
[----:B------:R0:W-:Y:S01]  /*10e30*/  @!P4 ST.E.64 desc[UR36][R10.64], R94 ;  /* 0x0000005e0a00c985 */ /* 0x0001e2000c101b24 */
[----:B------:R-:W-:Y:S02]  /*10e40*/  ISETP.GE.AND P5, PT, R209, UR4, PT ;  /* 0x00000004d1007c0c */ /* 0x000fe4000bfa6270 */
[CC--:B-1----:R-:W-:Y:S01]  /*10e50*/  @!P1 LEA R6, P4, R211.reuse, R0.reuse, 0x2 ;  /* 0x00000000d3069211 */ /* 0x0c2fe200078810ff */
[----:B------:R1:W-:Y:S01]  /*10e60*/  @!P3 ST.E.64 desc[UR36][R12.64], R98 ;  /* 0x000000620c00b985 */ /* 0x0003e2000c101b24 */
[----:B------:R-:W-:Y:S02]  /*10e70*/  @!P2 LEA R4, P6, R212, R0, 0x2 ;  /* 0x00000000d404a211 */ /* 0x000fe400078c10ff */
[----:B------:R-:W-:Y:S02]  /*10e80*/  ISETP.GE.AND P3, PT, R208, UR4, PT ;  /* 0x00000004d0007c0c */ /* 0x000fe4000bf66270 */
[----:B------:R-:W-:-:S02]  /*10e90*/  @!P1 LEA.HI.X R7, R211, R14, R156, 0x2, P4 ;  /* 0x0000000ed3079211 */ /* 0x000fc400020f149c */
[----:B------:R-:W-:Y:S02]  /*10ea0*/  ISETP.GE.AND P4, PT, R207, UR4, PT ;  /* 0x00000004cf007c0c */ /* 0x000fe4000bf86270 */
[----:B------:R-:W-:Y:S02]  /*10eb0*/  @!P2 LEA.HI.X R5, R212, R14, R157, 0x2, P6 ;  /* 0x0000000ed405a211 */ /* 0x000fe400030f149d */
[----:B--2---:R-:W-:-:S03]  /*10ec0*/  @!P0 LEA R8, P6, R210, R0, 0x2 ;  /* 0x00000000d2088211 */ /* 0x004fc600078c10ff */
[----:B------:R2:W-:Y:S01]  /*10ed0*/  @!P2 ST.E.64 desc[UR36][R4.64], R102 ;  /* 0x000000660400a985 */ /* 0x0005e2000c101b24 */
[----:B------:R-:W-:Y:S02]  /*10ee0*/  @!P0 LEA.HI.X R9, R210, R14, R155, 0x2, P6 ;  /* 0x0000000ed2098211 */ /* 0x000fe400030f149b */
[CC--:B0-----:R-:W-:Y:S01]  /*10ef0*/  @!P3 LEA R10, P2, R208.reuse, R0.reuse, 0x2 ;  /* 0x00000000d00ab211 */ /* 0x0c1fe200078410ff */
[----:B------:R-:W-:Y:S01]  /*10f00*/  @!P1 ST.E.64 desc[UR36][R6.64], R106 ;  /* 0x0000006a06009985 */ /* 0x000fe2000c101b24 */
[C---:B------:R-:W-:Y:S02]  /*10f10*/  @!P5 LEA R2, P1, R209.reuse, R0, 0x2 ;  /* 0x00000000d102d211 */ /* 0x040fe400078210ff */
[-C--:B------:R-:W-:Y:S01]  /*10f20*/  @!P3 LEA.HI.X R11, R208, R14.reuse, R153, 0x2, P2 ;  /* 0x0000000ed00bb211 */ /* 0x080fe200010f1499 */
[----:B------:R0:W-:Y:S01]  /*10f30*/  @!P0 ST.E.64 desc[UR36][R8.64], R110 ;  /* 0x0000006e08008985 */ /* 0x0001e2000c101b24 */
[----:B------:R-:W-:Y:S02]  /*10f40*/  @!P5 LEA.HI.X R3, R209, R14, R154, 0x2, P1 ;  /* 0x0000000ed103d211 */ /* 0x000fe400008f149a */
[----:B------:R-:W-:-:S02]  /*10f50*/  ISETP.GE.AND P0, PT, R203, UR4, PT ;  /* 0x00000004cb007c0c */ /* 0x000fc4000bf06270 */
[----:B-1----:R-:W-:Y:S01]  /*10f60*/  @!P4 LEA R12, P1, R207, R0, 0x2 ;  /* 0x00000000cf0cc211 */ /* 0x002fe200078210ff */
[----:B------:R1:W-:Y:S01]  /*10f70*/  @!P5 ST.E.64 desc[UR36][R2.64], R114 ;  /* 0x000000720200d985 */ /* 0x0003e2000c101b24 */
[----:B------:R-:W-:Y:S02]  /*10f80*/  ISETP.GE.AND P2, PT, R21, UR4, PT ;  /* 0x0000000415007c0c */ /* 0x000fe4000bf46270 */
[----:B------:R-:W-:Y:S01]  /*10f90*/  @!P4 LEA.HI.X R13, R207, R14, R152, 0x2, P1 ;  /* 0x0000000ecf0dc211 */ /* 0x000fe200008f1498 */
[----:B------:R3:W-:Y:S01]  /*10fa0*/  @!P3 ST.E.64 desc[UR36][R10.64], R118 ;  /* 0x000000760a00b985 */ /* 0x0007e2000c101b24 */
[----:B------:R-:W-:Y:S02]  /*10fb0*/  ISETP.GE.AND P1, PT, R206, UR4, PT ;  /* 0x00000004ce007c0c */ /* 0x000fe4000bf26270 */
[----:B--2---:R-:W-:Y:S01]  /*10fc0*/  SHF.R.S32.HI R5, RZ, 0x1f, R203 ;  /* 0x0000001fff057819 */ /* 0x004fe200000114cb */
[----:B0-----:R-:W-:Y:S01]  /*10fd0*/  VIADD R9, R17, 0xe0 ;  /* 0x000000e011097836 */ /* 0x001fe20000000000 */
[----:B------:R0:W-:Y:S01]  /*10fe0*/  @!P4 ST.E.64 desc[UR36][R12.64], R122 ;  /* 0x0000007a0c00c985 */ /* 0x0001e2000c101b24 */
[----:B------:R-:W-:-:S02]  /*10ff0*/  @!P0 LEA R4, P6, R203, R0, 0x2 ;  /* 0x00000000cb048211 */ /* 0x000fc400078c10ff */
[----:B------:R-:W-:Y:S02]  /*11000*/  ISETP.GE.AND P3, PT, R19, UR4, PT ;  /* 0x0000000413007c0c */ /* 0x000fe4000bf66270 */
[----:B------:R-:W-:Y:S02]  /*11010*/  ISETP.GE.AND P4, PT, R9, UR4, PT ;  /* 0x0000000409007c0c */ /* 0x000fe4000bf86270 */
[----:B-1----:R-:W-:Y:S02]  /*11020*/  SHF.R.S32.HI R3, RZ, 0x1f, R21 ;  /* 0x0000001fff037819 */ /* 0x002fe40000011415 */
[----:B------:R-:W-:Y:S02]  /*11030*/  @!P2 LEA R6, P5, R21, R0, 0x2 ;  /* 0x000000001506a211 */ /* 0x000fe400078a10ff */
[----:B------:R-:W-:Y:S02]  /*11040*/  @!P0 LEA.HI.X R5, R203, R14, R5, 0x2, P6 ;  /* 0x0000000ecb058211 */ /* 0x000fe400030f1405 */
[----:B------:R-:W-:-:S02]  /*11050*/  @!P1 LEA R2, P6, R206, R0, 0x2 ;  /* 0x00000000ce029211 */ /* 0x000fc400078c10ff */
[-C--:B------:R-:W-:Y:S02]  /*11060*/  @!P2 LEA.HI.X R7, R21, R14.reuse, R3, 0x2, P5 ;  /* 0x0000000e1507a211 */ /* 0x080fe400028f1403 */
[----:B------:R-:W-:Y:S02]  /*11070*/  ISETP.GE.AND P5, PT, R15, UR4, PT ;  /* 0x000000040f007c0c */ /* 0x000fe4000bfa6270 */
[----:B------:R-:W-:Y:S02]  /*11080*/  @!P1 LEA.HI.X R3, R206, R14, R22, 0x2, P6 ;  /* 0x0000000ece039211 */ /* 0x000fe400030f1416 */
[----:B---3--:R-:W-:Y:S02]  /*11090*/  SHF.R.S32.HI R10, RZ, 0x1f, R9 ;  /* 0x0000001fff0a7819 */ /* 0x008fe40000011409 */
[----:B------:R-:W-:Y:S01]  /*110a0*/  @!P4 LEA R8, P6, R9, R0, 0x2 ;  /* 0x000000000908c211 */ /* 0x000fe200078c10ff */
[----:B------:R1:W-:Y:S01]  /*110b0*/  @!P1 ST.E.64 desc[UR36][R2.64], R126 ;  /* 0x0000007e02009985 */ /* 0x0003e2000c101b24 */
[----:B------:R-:W-:-:S02]  /*110c0*/  SHF.R.S32.HI R11, RZ, 0x1f, R19 ;  /* 0x0000001fff0b7819 */ /* 0x000fc40000011413 */
[----:B------:R-:W-:Y:S01]  /*110d0*/  @!P4 LEA.HI.X R9, R9, R14, R10, 0x2, P6 ;  /* 0x0000000e0909c211 */ /* 0x000fe200030f140a */
[----:B------:R1:W-:Y:S01]  /*110e0*/  @!P0 ST.E.64 desc[UR36][R4.64], R130 ;  /* 0x0000008204008985 */ /* 0x0003e2000c101b24 */
[C---:B------:R-:W-:Y:S02]  /*110f0*/  @!P3 LEA R10, P6, R19.reuse, R0, 0x2 ;  /* 0x00000000130ab211 */ /* 0x040fe400078c10ff */
[----:B0-----:R-:W-:Y:S01]  /*11100*/  SHF.R.S32.HI R13, RZ, 0x1f, R15 ;  /* 0x0000001fff0d7819 */ /* 0x001fe2000001140f */
[----:B------:R1:W-:Y:S01]  /*11110*/  @!P2 ST.E.64 desc[UR36][R6.64], R134 ;  /* 0x000000860600a985 */ /* 0x0003e2000c101b24 */
[----:B------:R-:W-:Y:S02]  /*11120*/  @!P3 LEA.HI.X R11, R19, R14, R11, 0x2, P6 ;  /* 0x0000000e130bb211 */ /* 0x000fe400030f140b */
[C---:B------:R-:W-:Y:S01]  /*11130*/  @!P5 LEA R12, P6, R15.reuse, R0, 0x2 ;  /* 0x000000000f0cd211 */ /* 0x040fe200078c10ff */
[----:B------:R1:W-:Y:S03]  /*11140*/  @!P4 ST.E.64 desc[UR36][R8.64], R138 ;  /* 0x0000008a0800c985 */ /* 0x0003e6000c101b24 */
[----:B------:R-:W-:Y:S01]  /*11150*/  @!P5 LEA.HI.X R13, R15, R14, R13, 0x2, P6 ;  /* 0x0000000e0f0dd211 */ /* 0x000fe200030f140d */
[----:B------:R1:W-:Y:S01]  /*11160*/  @!P3 ST.E.64 desc[UR36][R10.64], R142 ;  /* 0x0000008e0a00b985 */ /* 0x0003e2000c101b24 */
[----:B------:R-:W-:-:S03]  /*11170*/  VIADD R15, R17, 0xf8 ;  /* 0x000000f8110f7836 */ /* 0x000fc60000000000 */
[----:B------:R1:W-:Y:S02]  /*11180*/  @!P5 ST.E.64 desc[UR36][R12.64], R146 ;  /* 0x000000920c00d985 */ /* 0x0003e4000c101b24 */
[----:B------:R-:W-:-:S13]  /*11190*/  ISETP.GE.AND P0, PT, R15, UR4, PT ;  /* 0x000000040f007c0c */ /* 0x000fda000bf06270 */
[----:B-1----:R-:W-:Y:S05]  /*111a0*/  @P0 BRA `(.L_x_1316) ;  /* 0x0000000c00fc0947 */ /* 0x002fea0003800000 */
[----:B------:R-:W-:Y:S02]  /*111b0*/  LEA R2, P0, R15, R0, 0x2 ;  /* 0x000000000f027211 */ /* 0x000fe400078010ff */
[----:B------:R-:W-:-:S04]  /*111c0*/  SHF.R.S32.HI R0, RZ, 0x1f, R15 ;  /* 0x0000001fff007819 */ /* 0x000fc8000001140f */
[----:B------:R-:W-:-:S05]  /*111d0*/  LEA.HI.X R3, R15, R14, R0, 0x2, P0 ;  /* 0x0000000e0f037211 */ /* 0x000fca00000f1400 */
[----:B------:R0:W-:Y:S01]  /*111e0*/  ST.E.64 desc[UR36][R2.64], R150 ;  /* 0x0000009602007985 */ /* 0x0001e2000c101b24 */
[----:B------:R-:W-:Y:S05]  /*111f0*/  BRA `(.L_x_1316) ;  /* 0x0000000c00e87947 */ /* 0x000fea0003800000 */
.L_x_1307:
        /* <DEDUP_REMOVED lines=23> */
[----:B------:R-:W-:Y:S01]  /*11370*/  UISETP.NE.AND UP1, UPT, UR10, URZ, UPT ;  /* 0x0000003f0a00728c */ /* 0x000fe2000bf25270 */
[----:B------:R-:W-:Y:S01]  /*11380*/  UMOV UR4, URZ ;  /* 0x0000003f00047c82 */ /* 0x000fe20008000000 */
[----:B------:R-:W1:Y:S09]  /*11390*/  S2R R6, SR_TID.X ;  /* 0x0000000000067919 */ /* 0x000e720000002100 */
[----:B------:R-:W-:-:S02]  /*113a0*/  @!UP1 ULDC UR10, c[0x0][0xad4] ;  /* 0x0002b500000a9ab9 */ /* 0x000fc40000000800 */
[----:B------:R-:W-:Y:S02]  /*113b0*/  IMAD.U32 R202, RZ, RZ, UR10 ;  /* 0x0000000affca7e24 */ /* 0x000fe4000f8e00ff */
[----:B-1----:R-:W-:-:S05]  /*113c0*/  VIADD R7, R6, 0xffffff80 ;  /* 0xffffff8006077836 */ /* 0x002fca0000000000 */
[----:B------:R-:W-:Y:S02]  /*113d0*/  ISETP.GT.AND P0, PT, R7, 0x7f, PT ;  /* 0x0000007f0700780c */ /* 0x000fe40003f04270 */
[----:B--2---:R-:W-:Y:S01]  /*113e0*/  @P1 R2UR UR4, R8 ;  /* 0x00000000080412ca */ /* 0x004fe200000e0000 */
[----:B0-----:R-:W-:-:S14]  /*113f0*/  @P2 BRA `(.L_x_1319) ;  /* 0x0000000000102947 */ /* 0x001fdc0003800000 */
[----:B------:R-:W-:Y:S05]  /*11400*/  @!P1 BRA `(.L_x_1319) ;  /* 0x00000000000c9947 */ /* 0x000fea0003800000 */
[----:B------:R-:W2:Y:S04]  /*11410*/  LDG.E R5, desc[UR36][R2.64] ;  /* 0x0000002402057981 */ /* 0x000ea8000c1e1900 */
[----:B-----5:R-:W2:Y:S02]  /*11420*/  LDG.E R0, desc[UR36][R2.64+0x4] ;  /* 0x0000042402007981 */ /* 0x020ea4000c1e1900 */
[----:B--2---:R-:W-:-:S07]  /*11430*/  IMAD.IADD R0, R0, 0x1, -R5 ;  /* 0x0000000100007824 */ /* 0x004fce00078e0a05 */
.L_x_1319:
[----:B------:R-:W-:Y:S01]  /*11440*/  R2UR UR8, R9 ;  /* 0x00000000090872ca */ /* 0x000fe200000e0000 */
[----:B------:R-:W-:Y:S01]  /*11450*/  USHF.R.S32.HI UR21, URZ, 0x1f, UR4 ;  /* 0x0000001f3f157899 */ /* 0x000fe20008011404 */
[----:B------:R-:W-:Y:S11]  /*11460*/  BSSY B1, `(.L_x_1320) ;  /* 0x000003c000017945 */ /* 0x000ff60003800000 */
[----:B------:R-:W-:-:S02]  /*11470*/  USHF.R.S32.HI UR13, URZ, 0x1f, UR8 ;  /* 0x0000001f3f0d7899 */ /* 0x000fc40008011408 */
[----:B------:R-:W-:Y:S02]  /*11480*/  USEL UR12, UR8, URZ, !UP0 ;  /* 0x0000003f080c7287 */ /* 0x000fe4000c000000 */
[----:B------:R-:W-:Y:S01]  /*11490*/  USEL UR13, UR13, URZ, !UP0 ;  /* 0x0000003f0d0d7287 */ /* 0x000fe2000c000000 */
[----:B------:R-:W-:Y:S11]  /*114a0*/  @P0 BRA `(.L_x_1321) ;  /* 0x0000000000dc0947 */ /* 0x000ff60003800000 */
[----:B------:R-:W0:Y:S01]  /*114b0*/  LDC R9, c[0x0][0xbe8] ;  /* 0x0002fa00ff097b82 */ /* 0x000e220000000800 */
[----:B------:R-:W-:-:S05]  /*114c0*/  IMAD.U32 R3, RZ, RZ, UR60 ;  /* 0x0000003cff037e24 */ /* 0x000fca000f8e00ff */
[----:B------:R-:W-:Y:S01]  /*114d0*/  IADD3 R4, R3, -0x80, R6 ;  /* 0xffffff8003047810 */ /* 0x000fe20007ffe006 */
[----:B0----5:R-:W-:-:S05]  /*114e0*/  IMAD R2, R0, R9, RZ ;  /* 0x0000000900027224 */ /* 0x021fca00078e02ff */
        /* <DEDUP_REMOVED lines=51> */
.L_x_1321:
[----:B------:R-:W-:Y:S05]  /*11820*/  BSYNC B1 ;  /* 0x0000000000017941 */ /* 0x000fea0003800000 */
.L_x_1320:
[----:B------:R-:W-:-:S13]  /*11830*/  R2UR UR8, R202 ;  /* 0x00000000ca0872ca */ /* 0x000fda00000e0000 */
[----:B------:R-:W-:-:S06]  /*11840*/  UISETP.GT.AND UP0, UPT, UR8, 0x1, UPT ;  /* 0x000000010800788c */ /* 0x000fcc000bf04270 */
[----:B------:R-:W-:-:S13]  /*11850*/  PLOP3.LUT P0, PT, PT, PT, UP0, 0x80, 0x0 ;  /* 0x000000000000781c */ /* 0x000fda0003f0f008 */
[----:B------:R-:W-:Y:S05]  /*11860*/  @P0 BRA `(.L_x_1316) ;  /* 0x00000008004c0947 */ /* 0x000fea0003800000 */
[----:B------:R-:W2:Y:S01]  /*11870*/  LDL R6, [R1+0xc] ;  /* 0x00000c0001067983 */ /* 0x000ea20000100800 */
[----:B------:R-:W1:Y:S01]  /*11880*/  LDC R11, c[0x0][0xbe8] ;  /* 0x0002fa00ff0b7b82 */ /* 0x000e620000000800 */
[----:B------:R-:W-:Y:S01]  /*11890*/  ULDC.64 UR14, c[0x0][0xaa0] ;  /* 0x0002a800000e7ab9 */ /* 0x000fe20000000a00 */
[----:B------:R-:W-:Y:S01]  /*118a0*/  R2UR UR16, R205 ;  /* 0x00000000cd1072ca */ /* 0x000fe200000e0000 */
[----:B------:R-:W-:Y:S01]  /*118b0*/  UIMAD UR10, UR21, UR14, URZ ;  /* 0x0000000e150a72a4 */ /* 0x000fe2000f8e023f */
[----:B------:R-:W-:Y:S01]  /*118c0*/  BSSY B1, `(.L_x_1322) ;  /* 0x000004b000017945 */ /* 0x000fe20003800000 */
[----:B------:R-:W-:Y:S02]  /*118d0*/  UIMAD.WIDE.U32 UR8, UR4, UR14, URZ ;  /* 0x0000000e040872a5 */ /* 0x000fe4000f8e003f */
[----:B------:R-:W-:-:S04]  /*118e0*/  UIMAD UR10, UR4, UR15, UR10 ;  /* 0x0000000f040a72a4 */ /* 0x000fc8000f8e020a */
[----:B------:R-:W-:-:S03]  /*118f0*/  UIADD3 UR9, UR9, UR10, URZ ;  /* 0x0000000a09097290 */ /* 0x000fc6000fffe03f */
[----:B------:R-:W-:Y:S02]  /*11900*/  ULDC.64 UR10, c[0x0][0xae8] ;  /* 0x0002ba00000a7ab9 */ /* 0x000fe40000000a00 */
[----:B------:R-:W-:-:S04]  /*11910*/  UIMAD.WIDE.U32 UR8, UR16, UR10, UR8 ;  /* 0x0000000a100872a5 */ /* 0x000fc8000f8e0008 */
[----:B------:R-:W-:-:S03]  /*11920*/  UIMAD UR9, UR16, UR11, UR9 ;  /* 0x0000000b100972a4 */ /* 0x000fc6000f8e0209 */
[----:B------:R-:W-:Y:S01]  /*11930*/  ULDC.64 UR10, c[0x0][0xaf0] ;  /* 0x0002bc00000a7ab9 */ /* 0x000fe20000000a00 */
[----:B-1----:R-:W-:Y:S01]  /*11940*/  ISETP.NE.AND P0, PT, R11, 0x1, PT ;  /* 0x000000010b00780c */ /* 0x002fe20003f05270 */
[----:B------:R-:W-:-:S04]  /*11950*/  UIMAD UR13, UR13, UR10, URZ ;  /* 0x0000000a0d0d72a4 */ /* 0x000fc8000f8e023f */
[----:B------:R-:W-:Y:S02]  /*11960*/  UIMAD UR4, UR12, UR11, UR13 ;  /* 0x0000000b0c0472a4 */ /* 0x000fe4000f8e020d */
[----:B------:R-:W-:-:S03]  /*11970*/  UIMAD.WIDE.U32 UR12, UR12, UR10, UR8 ;  /* 0x0000000a0c0c72a5 */ /* 0x000fc6000f8e0008 */
[----:B------:R-:W-:Y:S01]  /*11980*/  ULDC.64 UR8, c[0x0][0xae0] ;  /* 0x0002b80000087ab9 */ /* 0x000fe20000000a00 */
[----:B------:R-:W-:Y:S02]  /*11990*/  UIADD3 UR4, UR13, UR4, URZ ;  /* 0x000000040d047290 */ /* 0x000fe4000fffe03f */
[----:B0-----:R-:W0:Y:S08]  /*119a0*/  @P0 LDC R3, c[0x0][0xbec] ;  /* 0x0002fb00ff030b82 */ /* 0x001e300000000800 */
[----:B------:R-:W1:Y:S01]  /*119b0*/  @P0 LDC R7, c[0x0][0xbf0] ;  /* 0x0002fc00ff070b82 */ /* 0x000e620000000800 */
[----:B--2---:R-:W-:-:S02]  /*119c0*/  IMAD R2, R201, 0x20, R6 ;  /* 0x00000020c9027824 */ /* 0x004fc400078e0206 */
[----:B------:R-:W-:Y:S02]  /*119d0*/  VIADD R6, R6, UR60 ;  /* 0x0000003c06067c36 */ /* 0x000fe40008000000 */
[----:B------:R-:W-:-:S04]  /*119e0*/  VIADD R4, R2, UR60 ;  /* 0x0000003c02047c36 */ /* 0x000fc80008000000 */
[----:B0-----:R-:W-:-:S04]  /*119f0*/  @P0 IMAD.HI.U32 R2, R4, R3, RZ ;  /* 0x0000000304020227 */ /* 0x001fc800078e00ff */
[----:B------:R-:W-:Y:S01]  /*11a00*/  IMAD.MOV.U32 R5, RZ, RZ, R4 ;  /* 0x000000ffff057224 */ /* 0x000fe200078e0004 */
[----:B-1----:R-:W-:Y:S01]  /*11a10*/  @P0 SHF.R.U32.HI R5, RZ, R7, R2 ;  /* 0x00000007ff050219 */ /* 0x002fe20000011602 */
[----:B------:R-:W-:Y:S02]  /*11a20*/  IMAD.U32 R3, RZ, RZ, UR13 ;  /* 0x0000000dff037e24 */ /* 0x000fe4000f8e00ff */
[----:B------:R-:W-:Y:S01]  /*11a30*/  IMAD.U32 R3, RZ, RZ, UR4 ;  /* 0x00000004ff037e24 */ /* 0x000fe2000f8e00ff */
[--C-:B------:R-:W-:Y:S01]  /*11a40*/  SHF.R.S32.HI R2, RZ, 0x1f, R5.reuse ;  /* 0x0000001fff027819 */ /* 0x100fe20000011405 */
[----:B------:R-:W-:-:S04]  /*11a50*/  IMAD.MOV R7, RZ, RZ, -R5 ;  /* 0x000000ffff077224 */ /* 0x000fc800078e0a05 */
[----:B------:R-:W-:Y:S02]  /*11a60*/  IMAD R7, R11, R7, R4 ;  /* 0x000000070b077224 */ /* 0x000fe400078e0204 */
[----:B------:R-:W-:Y:S02]  /*11a70*/  IMAD R4, R2, UR8, RZ ;  /* 0x0000000802047c24 */ /* 0x000fe4000f8e02ff */
[----:B------:R-:W-:Y:S02]  /*11a80*/  IMAD.U32 R2, RZ, RZ, UR12 ;  /* 0x0000000cff027e24 */ /* 0x000fe4000f8e00ff */
[C---:B------:R-:W-:Y:S01]  /*11a90*/  IMAD R9, R5.reuse, UR9, R4 ;  /* 0x0000000905097c24 */ /* 0x040fe2000f8e0204 */
[----:B------:R-:W-:Y:S01]  /*11aa0*/  SHF.R.S32.HI R4, RZ, 0x1f, R7 ;  /* 0x0000001fff047819 */ /* 0x000fe20000011407 */
[----:B------:R-:W-:Y:S01]  /*11ab0*/  IMAD.WIDE.U32 R2, R5, UR8, R2 ;  /* 0x0000000805027c25 */ /* 0x000fe2000f8e0002 */
[----:B------:R-:W-:-:S03]  /*11ac0*/  ULDC.64 UR8, c[0x0][0xad8] ;  /* 0x0002b60000087ab9 */ /* 0x000fc60000000a00 */
[----:B------:R-:W-:Y:S02]  /*11ad0*/  IMAD R4, R4, UR8, RZ ;  /* 0x0000000804047c24 */ /* 0x000fe4000f8e02ff */
[----:B------:R-:W-:Y:S02]  /*11ae0*/  IMAD.IADD R3, R3, 0x1, R9 ;  /* 0x0000000103037824 */ /* 0x000fe400078e0209 */
[C---:B------:R-:W-:Y:S02]  /*11af0*/  IMAD R5, R7.reuse, UR9, R4 ;  /* 0x0000000907057c24 */ /* 0x040fe4000f8e0204 */
[----:B------:R-:W-:Y:S01]  /*11b00*/  IMAD.WIDE.U32 R2, R7, UR8, R2 ;  /* 0x0000000807027c25 */ /* 0x000fe2000f8e0002 */
[----:B------:R-:W-:-:S03]  /*11b10*/  ULDC.64 UR8, c[0x0][0xa80] ;  /* 0x0002a00000087ab9 */ /* 0x000fc60000000a00 */
[----:B-----5:R-:W-:Y:S02]  /*11b20*/  IMAD R11, R0, R11, RZ ;  /* 0x0000000b000b7224 */ /* 0x020fe400078e02ff */
[----:B------:R-:W-:Y:S02]  /*11b30*/  VIADD R4, R6, 0x40 ;  /* 0x0000004006047836 */ /* 0x000fe40000000000 */
[----:B------:R-:W-:Y:S01]  /*11b40*/  IMAD.IADD R3, R3, 0x1, R5 ;  /* 0x0000000103037824 */ /* 0x000fe200078e0205 */
[----:B------:R-:W-:Y:S01]  /*11b50*/  LEA R5, P2, R2, UR8, 0x1 ;  /* 0x0000000802057c11 */ /* 0x000fe2000f8408ff */
[----:B------:R-:W-:Y:S01]  /*11b60*/  VIADD R0, R6, 0x20 ;  /* 0x0000002006007836 */ /* 0x000fe20000000000 */
[-C--:B------:R-:W-:Y:S01]  /*11b70*/  ISETP.GE.AND P0, PT, R4, R11.reuse, PT ;  /* 0x0000000b0400720c */ /* 0x080fe20003f06270 */
[----:B------:R-:W-:Y:S01]  /*11b80*/  IMAD.SHL.U32 R7, R201, 0x8, RZ ;  /* 0x00000008c9077824 */ /* 0x000fe200078e00ff */
[----:B------:R-:W-:Y:S02]  /*11b90*/  LEA.HI.X R4, R2, UR9, R3, 0x1, P2 ;  /* 0x0000000902047c11 */ /* 0x000fe400090f0c03 */
[-C--:B------:R-:W-:Y:S01]  /*11ba0*/  ISETP.GE.AND P2, PT, R6, R11.reuse, PT ;  /* 0x0000000b0600720c */ /* 0x080fe20003f46270 */
[C---:B------:R-:W-:Y:S01]  /*11bb0*/  VIADD R13, R7.reuse, 0x80 ;  /* 0x00000080070d7836 */ /* 0x040fe20000000000 */
[----:B------:R-:W-:Y:S01]  /*11bc0*/  ISETP.GE.AND P1, PT, R0, R11, PT ;  /* 0x0000000b0000720c */ /* 0x000fe20003f26270 */
[C---:B------:R-:W-:Y:S01]  /*11bd0*/  VIADD R15, R7.reuse, 0x40 ;  /* 0x00000040070f7836 */ /* 0x040fe20000000000 */
[----:B------:R0:W1:Y:S01]  /*11be0*/  SHFL.IDX PT, R2, R5, RZ, 0x181f ;  /* 0x00181fff05027589 */ /* 0x00006200000e0000 */
[----:B------:R-:W-:Y:S01]  /*11bf0*/  VIADD R9, R7, 0xc0 ;  /* 0x000000c007097836 */ /* 0x000fe20000000000 */
[----:B------:R-:W-:-:S02]  /*11c00*/  SHF.R.S32.HI R10, RZ, 0x1f, R7 ;  /* 0x0000001fff0a7819 */ /* 0x000fc40000011407 */
[----:B------:R0:W2:Y:S01]  /*11c10*/  SHFL.IDX PT, R0, R4, RZ, 0x181f ;  /* 0x00181fff04007589 */ /* 0x0000a200000e0000 */
[----:B------:R-:W-:Y:S02]  /*11c20*/  SHF.R.S32.HI R8, RZ, 0x1f, R13 ;  /* 0x0000001fff087819 */ /* 0x000fe4000001140d */
[----:B------:R-:W-:Y:S02]  /*11c30*/  SHF.R.S32.HI R12, RZ, 0x1f, R15 ;  /* 0x0000001fff0c7819 */ /* 0x000fe4000001140f */
        /* <DEDUP_REMOVED lines=19> */
.L_x_1323:
[----:B------:R-:W-:Y:S05]  /*11d70*/  BSYNC B1 ;  /* 0x0000000000017941 */ /* 0x000fea0003800000 */
.L_x_1322:
        /* <DEDUP_REMOVED lines=21> */
.L_x_1325:
[----:B------:R-:W-:Y:S05]  /*11ed0*/  BSYNC B1 ;  /* 0x0000000000017941 */ /* 0x000fea0003800000 */
.L_x_1324:
        /* <DEDUP_REMOVED lines=21> */
.L_x_1327:
[----:B------:R-:W-:Y:S05]  /*12030*/  BSYNC B1 ;  /* 0x0000000000017941 */ /* 0x000fea0003800000 */
.L_x_1326:
        /* <DEDUP_REMOVED lines=22> */
.L_x_1316:
[----:B------:R-:W-:Y:S05]  /*121a0*/  BSYNC B0 ;  /* 0x0000000000007941 */ /* 0x000fea0003800000 */
.L_x_1306:
[----:B------:R-:W-:Y:S02]  /*121b0*/  ULDC UR4, c[0x0][0xc3c] ;  /* 0x00030f0000047ab9 */ /* 0x000fe40000000800 */
[----:B------:R-:W-:-:S06]  /*121c0*/  UISETP.GE.AND UP0, UPT, UR7, UR4, UPT ;  /* 0x000000040700728c */ /* 0x000fcc000bf06270 */
[----:B------:R-:W-:-:S13]  /*121d0*/  PLOP3.LUT P0, PT, PT, PT, UP0, 0x80, 0x0 ;  /* 0x000000000000781c */ /* 0x000fda0003f0f008 */
[----:B------:R-:W-:Y:S05]  /*121e0*/  @!P0 BRA `(.L_x_1328) ;  /* 0xfffffeec00b88947 */ /* 0x000fea000383ffff */
[----:B------:R-:W-:Y:S05]  /*121f0*/  EXIT ;  /* 0x000000000000794d */ /* 0x000fea0003800000 */
.L_x_1215:
        /* <DEDUP_REMOVED lines=13> */
[----:B------:R-:W1:Y:S01]  /*122d0*/  LDS.128 R24, [UR4+0x308d0] ;  /* 0x0308d004ff187984 */ /* 0x000e620008000c00 */
[----:B------:R-:W-:Y:S06]  /*122e0*/  BAR.ARV 0x4, 0x180 ;  /* 0x0106000000007b1d */ /* 0x000fec0000002000 */
[----:B------:R-:W-:Y:S05]  /*122f0*/  BRA `(.L_x_1330) ;  /* 0x0000000c00907947 */ /* 0x000fea0003800000 */
.L_x_1329:
        /* <DEDUP_REMOVED lines=43> */
.L_x_1333:
        /* <DEDUP_REMOVED lines=35> */
.L_x_1331:
        /* <DEDUP_REMOVED lines=9> */
[----:B0-----:R-:W-:-:S07]  /*12870*/  ISETP.NE.AND P1, PT, R9, 0x1, PT ;  /* 0x000000010900780c */ /* 0x001fce0003f25270 */
[----:B-1----:R-:W-:Y:S06]  /*12880*/  @!P0 BRA `(.L_x_1334) ;  /* 0x0000000000088947 */ /* 0x002fec0003800000 */
[----:B------:R-:W-:-:S06]  /*12890*/  VIADD R24, R27, 0xffffffff ;  /* 0xffffffff1b187836 */ /* 0x000fcc0000000000 */
[----:B------:R0:W1:Y:S02]  /*128a0*/  SHFL.IDX PT, R24, R5, R24, 0x1f ;  /* 0x00001f1805187589 */ /* 0x00006400000e0000 */
.L_x_1334:
[----:B-1----:R-:W-:Y:S02]  /*128b0*/  IMAD R24, R24, UR5, R3 ;  /* 0x0000000518187c24 */ /* 0x002fe4000f8e0203 */
[----:B------:R-:W-:-:S03]  /*128c0*/  VIADD R27, R27, UR4 ;  /* 0x000000041b1b7c36 */ /* 0x000fc60008000000 */
[----:B0-----:R-:W-:Y:S01]  /*128d0*/  IADD3 R5, -R24, UR6, RZ ;  /* 0x0000000618057c10 */ /* 0x001fe2000fffe1ff */
[----:B------:R-:W-:Y:S06]  /*128e0*/  @!P1 BRA `(.L_x_1335) ;  /* 0x0000000000e89947 */ /* 0x000fec0003800000 */
[-C--:B--2---:R-:W-:Y:S02]  /*128f0*/  IABS R12, R6.reuse ;  /* 0x00000006000c7213 */ /* 0x084fe40000000000 */
[----:B------:R-:W-:Y:S02]  /*12900*/  IABS R4, R9 ;  /* 0x0000000900047213 */ /* 0x000fe40000000000 */
[----:B------:R-:W0:Y:S01]  /*12910*/  I2F.RP R8, R12 ;  /* 0x0000000c00087306 */ /* 0x000e220000209400 */
[----:B------:R-:W-:-:S07]  /*12920*/  IABS R13, R6 ;  /* 0x00000006000d7213 */ /* 0x000fce0000000000 */
[----:B------:R-:W1:Y:S08]  /*12930*/  I2F.RP R10, R4 ;  /* 0x00000004000a7306 */ /* 0x000e700000209400 */
[----:B0-----:R-:W0:Y:S08]  /*12940*/  MUFU.RCP R8, R8 ;  /* 0x0000000800087308 */ /* 0x001e300000001000 */
[----:B-1----:R-:W-:Y:S01]  /*12950*/  MUFU.RCP R10, R10 ;  /* 0x0000000a000a7308 */ /* 0x002fe20000001000 */
[----:B0-----:R-:W-:Y:S01]  /*12960*/  VIADD R2, R8, 0xffffffe ;  /* 0x0ffffffe08027836 */ /* 0x001fe20000000000 */
[----:B------:R-:W-:-:S06]  /*12970*/  IABS R8, R5 ;  /* 0x0000000500087213 */ /* 0x000fcc0000000000 */
[----:B------:R0:W1:Y:S02]  /*12980*/  F2I.FTZ.U32.TRUNC.NTZ R3, R2 ;  /* 0x0000000200037305 */ /* 0x000064000021f000 */
[----:B0-----:R-:W-:Y:S02]  /*12990*/  IMAD.MOV.U32 R2, RZ, RZ, RZ ;  /* 0x000000ffff027224 */ /* 0x001fe400078e00ff */
[----:B-1----:R-:W-:-:S04]  /*129a0*/  IMAD.MOV R11, RZ, RZ, -R3 ;  /* 0x000000ffff0b7224 */ /* 0x002fc800078e0a03 */
[----:B------:R-:W-:-:S04]  /*129b0*/  IMAD R11, R11, R12, RZ ;  /* 0x0000000c0b0b7224 */ /* 0x000fc800078e02ff */
[----:B------:R-:W-:-:S04]  /*129c0*/  IMAD.HI.U32 R3, R3, R11, R2 ;  /* 0x0000000b03037227 */ /* 0x000fc800078e0002 */
[----:B------:R-:W-:Y:S02]  /*129d0*/  IMAD.MOV R11, RZ, RZ, -R13 ;  /* 0x000000ffff0b7224 */ /* 0x000fe400078e0a0d */
[----:B------:R-:W-:-:S04]  /*129e0*/  IMAD.HI.U32 R2, R3, R8, RZ ;  /* 0x0000000803027227 */ /* 0x000fc800078e00ff */
[----:B------:R-:W-:Y:S01]  /*129f0*/  IMAD R3, R2, R11, R8 ;  /* 0x0000000b02037224 */ /* 0x000fe200078e0208 */
[----:B------:R-:W-:Y:S01]  /*12a00*/  LOP3.LUT R8, R5, R6, RZ, 0x3c, !PT ;  /* 0x0000000605087212 */ /* 0x000fe200078e3cff */
[----:B------:R-:W-:-:S03]  /*12a10*/  VIADD R11, R10, 0xffffffe ;  /* 0x0ffffffe0a0b7836 */ /* 0x000fc60000000000 */
[----:B------:R-:W-:Y:S02]  /*12a20*/  ISETP.GT.U32.AND P1, PT, R12, R3, PT ;  /* 0x000000030c00720c */ /* 0x000fe40003f24070 */
[----:B------:R-:W-:-:S11]  /*12a30*/  ISETP.GE.AND P2, PT, R8, RZ, PT ;  /* 0x000000ff0800720c */ /* 0x000fd60003f46270 */
[----:B------:R-:W-:Y:S02]  /*12a40*/  @!P1 IMAD.IADD R3, R3, 0x1, -R12 ;  /* 0x0000000103039824 */ /* 0x000fe400078e0a0c */
[----:B------:R-:W-:Y:S01]  /*12a50*/  @!P1 VIADD R2, R2, 0x1 ;  /* 0x0000000102029836 */ /* 0x000fe20000000000 */
[----:B------:R-:W-:Y:S02]  /*12a60*/  ISETP.NE.AND P1, PT, R6, RZ, PT ;  /* 0x000000ff0600720c */ /* 0x000fe40003f25270 */
[----:B------:R-:W-:Y:S02]  /*12a70*/  ISETP.GE.U32.AND P0, PT, R3, R12, PT ;  /* 0x0000000c0300720c */ /* 0x000fe40003f06070 */
[----:B------:R-:W0:Y:S11]  /*12a80*/  F2I.FTZ.U32.TRUNC.NTZ R3, R11 ;  /* 0x0000000b00037305 */ /* 0x000e36000021f000 */
[----:B------:R-:W-:-:S04]  /*12a90*/  @P0 VIADD R2, R2, 0x1 ;  /* 0x0000000102020836 */ /* 0x000fc80000000000 */
[----:B------:R-:W-:Y:S01]  /*12aa0*/  IMAD.MOV.U32 R10, RZ, RZ, R2 ;  /* 0x000000ffff0a7224 */ /* 0x000fe200078e0002 */
[----:B------:R-:W-:Y:S01]  /*12ab0*/  IABS R2, R9 ;  /* 0x0000000900027213 */ /* 0x000fe20000000000 */
[----:B0-----:R-:W-:Y:S02]  /*12ac0*/  IMAD.MOV R13, RZ, RZ, -R3 ;  /* 0x000000ffff0d7224 */ /* 0x001fe400078e0a03 */
[----:B------:R-:W-:Y:S01]  /*12ad0*/  @!P2 IMAD.MOV R10, RZ, RZ, -R10 ;  /* 0x000000ffff0aa224 */ /* 0x000fe200078e0a0a */
[----:B------:R-:W-:Y:S01]  /*12ae0*/  @!P1 LOP3.LUT R10, RZ, R6, RZ, 0x33, !PT ;  /* 0x00000006ff0a9212 */ /* 0x000fe200078e33ff */
[----:B------:R-:W-:Y:S02]  /*12af0*/  IMAD.MOV R12, RZ, RZ, -R2 ;  /* 0x000000ffff0c7224 */ /* 0x000fe400078e0a02 */
[----:B------:R-:W-:Y:S01]  /*12b00*/  IMAD R11, R13, R4, RZ ;  /* 0x000000040d0b7224 */ /* 0x000fe200078e02ff */
[----:B------:R-:W-:Y:S01]  /*12b10*/  IABS R8, R10 ;  /* 0x0000000a00087213 */ /* 0x000fe20000000000 */
[----:B------:R-:W-:-:S04]  /*12b20*/  IMAD.MOV.U32 R2, RZ, RZ, RZ ;  /* 0x000000ffff027224 */ /* 0x000fc800078e00ff */
[----:B------:R-:W-:-:S04]  /*12b30*/  IMAD.HI.U32 R2, R3, R11, R2 ;  /* 0x0000000b03027227 */ /* 0x000fc800078e0002 */
[----:B------:R-:W-:Y:S02]  /*12b40*/  IMAD.MOV.U32 R3, RZ, RZ, R8 ;  /* 0x000000ffff037224 */ /* 0x000fe400078e0008 */
[----:B------:R-:W-:Y:S02]  /*12b50*/  IMAD.MOV.U32 R8, RZ, RZ, R12 ;  /* 0x000000ffff087224 */ /* 0x000fe400078e000c */
[----:B------:R-:W-:-:S04]  /*12b60*/  IMAD.HI.U32 R2, R2, R3, RZ ;  /* 0x0000000302027227 */ /* 0x000fc800078e00ff */
[----:B------:R-:W-:-:S05]  /*12b70*/  IMAD R3, R2, R8, R3 ;  /* 0x0000000802037224 */ /* 0x000fca00078e0203 */
[----:B------:R-:W-:-:S13]  /*12b80*/  ISETP.GT.U32.AND P1, PT, R4, R3, PT ;  /* 0x000000030400720c */ /* 0x000fda0003f24070 */
[----:B------:R-:W-:Y:S02]  /*12b90*/  @!P1 IMAD.IADD R3, R3, 0x1, -R4 ;  /* 0x0000000103039824 */ /* 0x000fe400078e0a04 */
[----:B------:R-:W-:Y:S01]  /*12ba0*/  @!P1 VIADD R2, R2, 0x1 ;  /* 0x0000000102029836 */ /* 0x000fe20000000000 */
[----:B------:R-:W-:Y:S02]  /*12bb0*/  ISETP.NE.AND P1, PT, R9, RZ, PT ;  /* 0x000000ff0900720c */ /* 0x000fe40003f25270 */
[----:B------:R-:W-:Y:S02]  /*12bc0*/  ISETP.GE.U32.AND P0, PT, R3, R4, PT ;  /* 0x000000040300720c */ /* 0x000fe40003f06070 */
[----:B------:R-:W-:-:S04]  /*12bd0*/  LOP3.LUT R3, R10, R9, RZ, 0x3c, !PT ;  /* 0x000000090a037212 */ /* 0x000fc800078e3cff */
[----:B------:R-:W-:Y:S01]  /*12be0*/  ISETP.GE.AND P2, PT, R3, RZ, PT ;  /* 0x000000ff0300720c */ /* 0x000fe20003f46270 */
[----:B------:R-:W-:-:S06]  /*12bf0*/  IMAD.MOV R3, RZ, RZ, -R10 ;  /* 0x000000ffff037224 */ /* 0x000fcc00078e0a0a */
[----:B------:R-:W-:-:S06]  /*12c00*/  @P0 VIADD R2, R2, 0x1 ;  /* 0x0000000102020836 */ /* 0x000fcc0000000000 */
[----:B------:R-:W-:Y:S01]  /*12c10*/  @!P2 IMAD.MOV R2, RZ, RZ, -R2 ;  /* 0x000000ffff02a224 */ /* 0x000fe200078e0a02 */
[----:B------:R-:W-:-:S05]  /*12c20*/  @!P1 LOP3.LUT R2, RZ, R9, RZ, 0x33, !PT ;  /* 0x00000009ff029212 */ /* 0x000fca00078e33ff */
[----:B------:R-:W-:-:S04]  /*12c30*/  IMAD.MOV R26, RZ, RZ, -R2 ;  /* 0x000000ffff1a7224 */ /* 0x000fc800078e0a02 */
[C---:B------:R-:W-:Y:S02]  /*12c40*/  IMAD R26, R9.reuse, R26, R10 ;  /* 0x0000001a091a7224 */ /* 0x040fe400078e020a */
[----:B------:R-:W-:Y:S02]  /*12c50*/  IMAD R9, R9, 0x1000000, R2 ;  /* 0x0100000009097824 */ /* 0x000fe400078e0202 */
[----:B------:R-:W-:Y:S02]  /*12c60*/  IMAD R2, R6, R3, R5 ;  /* 0x0000000306027224 */ /* 0x000fe400078e0205 */
[----:B------:R-:W-:Y:S01]  /*12c70*/  IMAD R26, R26, 0x10000, R9 ;  /* 0x000100001a1a7824 */ /* 0x000fe200078e0209 */
[----:B------:R-:W-:Y:S06]  /*12c80*/  BRA `(.L_x_1336) ;  /* 0x0000000000f47947 */ /* 0x000fec0003800000 */
.L_x_1335:
[----:B------:R-:W0:Y:S02]  /*12c90*/  LDC.64 R2, c[0x0][0xc90] ;  /* 0x00032400ff027b82 */ /* 0x000e240000000a00 */
[----:B0-----:R-:W-:-:S05]  /*12ca0*/  IMAD.WIDE R2, R27, 0x4, R2 ;  /* 0x000000041b027825 */ /* 0x001fca00078e0202 */
[----:B------:R0:W2:Y:S01]  /*12cb0*/  LDG.E R13, desc[UR36][R2.64] ;  /* 0x00000024020d7981 */ /* 0x0000a2000c1e1900 */
[----:B------:R-:W-:Y:S01]  /*12cc0*/  IABS R15, R5 ;  /* 0x00000005000f7213 */ /* 0x000fe20000000000 */
[----:B0-----:R-:W-:Y:S02]  /*12cd0*/  IMAD.MOV.U32 R2, RZ, RZ, RZ ;  /* 0x000000ffff027224 */ /* 0x001fe400078e00ff */
[----:B--2---:R-:W-:-:S05]  /*12ce0*/  IMAD R4, R6, R13, RZ ;  /* 0x0000000d06047224 */ /* 0x004fca00078e02ff */
[-C--:B------:R-:W-:Y:S02]  /*12cf0*/  IABS R10, R4.reuse ;  /* 0x00000004000a7213 */ /* 0x080fe40000000000 */
[----:B------:R-:W-:Y:S02]  /*12d00*/  IABS R12, R4 ;  /* 0x00000004000c7213 */ /* 0x000fe40000000000 */
[----:B------:R-:W0:Y:S08]  /*12d10*/  I2F.RP R8, R10 ;  /* 0x0000000a00087306 */ /* 0x000e300000209400 */
[----:B0-----:R-:W0:Y:S02]  /*12d20*/  MUFU.RCP R8, R8 ;  /* 0x0000000800087308 */ /* 0x001e240000001000 */
[----:B0-----:R-:W-:-:S06]  /*12d30*/  VIADD R9, R8, 0xffffffe ;  /* 0x0ffffffe08097836 */ /* 0x001fcc0000000000 */
[----:B------:R-:W0:Y:S02]  /*12d40*/  F2I.FTZ.U32.TRUNC.NTZ R3, R9 ;  /* 0x0000000900037305 */ /* 0x000e24000021f000 */
[----:B0-----:R-:W-:-:S04]  /*12d50*/  IMAD.MOV R11, RZ, RZ, -R3 ;  /* 0x000000ffff0b7224 */ /* 0x001fc800078e0a03 */
[----:B------:R-:W-:-:S04]  /*12d60*/  IMAD R11, R11, R10, RZ ;  /* 0x0000000a0b0b7224 */ /* 0x000fc800078e02ff */
[----:B------:R-:W-:-:S04]  /*12d70*/  IMAD.HI.U32 R2, R3, R11, R2 ;  /* 0x0000000b03027227 */ /* 0x000fc800078e0002 */
[----:B------:R-:W-:Y:S02]  /*12d80*/  IMAD.MOV R3, RZ, RZ, -R12 ;  /* 0x000000ffff037224 */ /* 0x000fe400078e0a0c */
        /* <DEDUP_REMOVED lines=12> */
[----:B------:R-:W-:Y:S02]  /*12e50*/  IMAD R11, R13, R2, RZ ;  /* 0x000000020d0b7224 */ /* 0x000fe400078e02ff */
[----:B------:R-:W-:Y:S02]  /*12e60*/  IMAD.MOV R2, RZ, RZ, -R2 ;  /* 0x000000ffff027224 */ /* 0x000fe400078e0a02 */
[----:B------:R-:W-:Y:S02]  /*12e70*/  IMAD.MOV R3, RZ, RZ, -R11 ;  /* 0x000000ffff037224 */ /* 0x000fe400078e0a0b */
[----:B------:R-:W-:Y:S02]  /*12e80*/  IMAD R4, R4, R2, R5 ;  /* 0x0000000204047224 */ /* 0x000fe400078e0205 */
[----:B------:R-:W-:Y:S01]  /*12e90*/  IMAD.MOV.U32 R2, RZ, RZ, RZ ;  /* 0x000000ffff027224 */ /* 0x000fe200078e00ff */
[----:B------:R-:W-:-:S04]  /*12ea0*/  VIADDMNMX R13, R3, UR5, R13, PT ;  /* 0x00000005030d7c46 */ /* 0x000fc8000b80010d */
[-C--:B------:R-:W-:Y:S01]  /*12eb0*/  IABS R10, R13.reuse ;  /* 0x0000000d000a7213 */ /* 0x080fe20000000000 */
[----:B------:R-:W-:Y:S01]  /*12ec0*/  IMAD.MOV R26, RZ, RZ, -R13 ;  /* 0x000000ffff1a7224 */ /* 0x000fe200078e0a0d */
[----:B------:R-:W-:Y:S02]  /*12ed0*/  IABS R12, R13 ;  /* 0x0000000d000c7213 */ /* 0x000fe40000000000 */
[----:B------:R-:W0:Y:S08]  /*12ee0*/  I2F.RP R8, R10 ;  /* 0x0000000a00087306 */ /* 0x000e300000209400 */
[----:B0-----:R-:W0:Y:S02]  /*12ef0*/  MUFU.RCP R8, R8 ;  /* 0x0000000800087308 */ /* 0x001e240000001000 */
[----:B0-----:R-:W-:-:S06]  /*12f00*/  VIADD R3, R8, 0xffffffe ;  /* 0x0ffffffe08037836 */ /* 0x001fcc0000000000 */
[----:B------:R-:W0:Y:S02]  /*12f10*/  F2I.FTZ.U32.TRUNC.NTZ R3, R3 ;  /* 0x0000000300037305 */ /* 0x000e24000021f000 */
[----:B0-----:R-:W-:-:S04]  /*12f20*/  IMAD.MOV R9, RZ, RZ, -R3 ;  /* 0x000000ffff097224 */ /* 0x001fc800078e0a03 */
[----:B------:R-:W-:Y:S01]  /*12f30*/  IMAD.MOV.U32 R5, RZ, RZ, R9 ;  /* 0x000000ffff057224 */ /* 0x000fe200078e0009 */
[----:B------:R-:W-:-:S03]  /*12f40*/  IABS R9, R4 ;  /* 0x0000000400097213 */ /* 0x000fc60000000000 */
        /* <DEDUP_REMOVED lines=11> */
[----:B------:R-:W-:Y:S02]  /*13000*/  ISETP.GE.AND P2, PT, R3, RZ, PT ;  /* 0x000000ff0300720c */ /* 0x000fe40003f46270 */
[----:B------:R-:W-:-:S05]  /*13010*/  IADD3 R3, R11, 0x1000000, R4 ;  /* 0x010000000b037810 */ /* 0x000fca0007ffe004 */
[----:B------:R-:W-:-:S06]  /*13020*/  @P0 VIADD R2, R2, 0x1 ;  /* 0x0000000102020836 */ /* 0x000fcc0000000000 */
[----:B------:R-:W-:Y:S01]  /*13030*/  @!P2 IMAD.MOV R2, RZ, RZ, -R2 ;  /* 0x000000ffff02a224 */ /* 0x000fe200078e0a02 */
[----:B------:R-:W-:-:S05]  /*13040*/  @!P1 LOP3.LUT R2, RZ, R13, RZ, 0x33, !PT ;  /* 0x0000000dff029212 */ /* 0x000fca00078e33ff */
[----:B------:R-:W-:-:S07]  /*13050*/  IMAD R26, R2, R26, R3 ;  /* 0x0000001a021a7224 */ /* 0x000fce00078e0203 */
.L_x_1336:
[----:B------:R-:W-:-:S05]  /*13060*/  LOP3.LUT R25, RZ, R2, RZ, 0x33, !PT ;  /* 0x00000002ff197212 */ /* 0x000fca00078e33ff */
[----:B------:R-:W-:Y:S01]  /*13070*/  IMAD.IADD R25, R6, 0x1, R25 ;  /* 0x0000000106197824 */ /* 0x000fe200078e0219 */
[----:B------:R-:W-:Y:S06]  /*13080*/  BRA `(.L_x_1337) ;  /* 0x0000000000147947 */ /* 0x000fec0003800000 */
.L_x_1332:
[----:B------:R-:W-:Y:S01]  /*13090*/  ULDC UR4, c[0x0][0xc3c] ;  /* 0x00030f0000047ab9 */ /* 0x000fe20000000800 */
[----:B------:R-:W-:Y:S02]  /*130a0*/  IMAD.MOV.U32 R25, RZ, RZ, RZ ;  /* 0x000000ffff197224 */ /* 0x000fe400078e00ff */
[----:B------:R-:W-:Y:S02]  /*130b0*/  IMAD.U32 R24, RZ, RZ, UR6 ;  /* 0x00000006ff187e24 */ /* 0x000fe4000f8e00ff */
[----:B------:R-:W-:Y:S02]  /*130c0*/  IMAD.MOV.U32 R26, RZ, RZ, RZ ;  /* 0x000000ffff1a7224 */ /* 0x000fe400078e00ff */
[----:B------:R-:W-:-:S07]  /*130d0*/  IMAD.U32 R27, RZ, RZ, UR4 ;  /* 0x00000004ff1b7e24 */ /* 0x000fce000f8e00ff */
.L_x_1337:
[----:B------:R-:W-:-:S13]  /*130e0*/  ISETP.NE.AND P0, PT, R7, RZ, PT ;  /* 0x000000ff0700720c */ /* 0x000fda0003f05270 */
[----:B------:R-:W0:Y:S01]  /*130f0*/  @!P0 S2R R3, SR_CgaCtaId ;  /* 0x0000000000038919 */ /* 0x000e220000008800 */
[----:B------:R-:W-:-:S04]  /*13100*/  @!P0 MOV R2, 0x400 ;  /* 0x0000040000028802 */ /* 0x000fc80000000f00 */
[----:B0-----:R-:W-:-:S05]  /*13110*/  @!P0 LEA R2, R3, R2, 0x18 ;  /* 0x0000000203028211 */ /* 0x001fca00078ec0ff */
[----:B------:R0:W-:Y:S01]  /*13120*/  @!P0 STS.128 [R2+0x308d0], R24 ;  /* 0x0308d01802008388 */ /* 0x0001e20000000c00 */
[----:B------:R-:W-:Y:S06]  /*13130*/  BAR.ARV 0x5, 0x180 ;  /* 0x0146000000007b1d */ /* 0x000fec0000002000 */
.L_x_1330:
[----:B------:R2:W-:Y:S01]  /*13140*/  STL [R1+0x20], RZ ;  /* 0x000020ff01007387 */ /* 0x0005e20000100800 */
[----:B------:R-:W-:Y:S01]  /*13150*/  ULDC UR4, c[0x0][0xc3c] ;  /* 0x00030f0000047ab9 */ /* 0x000fe20000000800 */
[----:B------:R-:W-:Y:S01]  /*13160*/  IMAD.MOV.U32 R28, RZ, RZ, 0x1 ;  /* 0x00000001ff1c7424 */ /* 0x000fe200078e00ff */
[----:B-1----:R-:W-:Y:S01]  /*13170*/  ISETP.GE.AND P0, PT, R27, UR4, PT ;  /* 0x000000041b007c0c */ /* 0x002fe2000bf06270 */
[----:B------:R-:W-:-:S12]  /*13180*/  IMAD.MOV.U32 R22, RZ, RZ, RZ ;  /* 0x000000ffff167224 */ /* 0x000fd800078e00ff */
[----:B--2---:R-:W-:Y:S05]  /*13190*/  @P0 BRA `(.L_x_1338) ;  /* 0x0000005000440947 */ /* 0x004fea0003800000 */
[----:B0-----:R-:W2:Y:S01]  /*131a0*/  LDL R2, [R1+0x30] ;  /* 0x0000300001027983 */ /* 0x001ea20000100800 */
[----:B------:R-:W0:Y:S01]  /*131b0*/  S2UR UR5, SR_CgaCtaId ;  /* 0x00000000000579c3 */ /* 0x000e220000008800 */
[C---:B------:R-:W-:Y:S01]  /*131c0*/  IMAD.SHL.U32 R33, R0.reuse, 0x8, RZ ;  /* 0x0000000800217824 */ /* 0x040fe200078e00ff */
[----:B------:R-:W-:Y:S01]  /*131d0*/  LOP3.LUT R4, R0, 0x7f, RZ, 0xc0, !PT ;  /* 0x0000007f00047812 */ /* 0x000fe200078ec0ff */
[----:B------:R1:W-:Y:S01]  /*131e0*/  STL [R1+0x20], RZ ;  /* 0x000020ff01007387 */ /* 0x0003e20000100800 */
[----:B------:R-:W-:Y:S01]  /*131f0*/  BSSY B8, `(.L_x_1338) ;  /* 0x000050b000087945 */ /* 0x000fe20003800000 */
[----:B------:R-:W-:Y:S01]  /*13200*/  IMAD.MOV.U32 R28, RZ, RZ, 0x1 ;  /* 0x00000001ff1c7424 */ /* 0x000fe200078e00ff */
[----:B------:R-:W-:Y:S01]  /*13210*/  LOP3.LUT R3, R33, 0x1f8, RZ, 0xc0, !PT ;  /* 0x000001f821037812 */ /* 0x000fe200078ec0ff */
[----:B------:R-:W-:Y:S01]  /*13220*/  IMAD.MOV.U32 R22, RZ, RZ, RZ ;  /* 0x000000ffff167224 */ /* 0x000fe200078e00ff */
[----:B------:R-:W-:Y:S01]  /*13230*/  ULDC UR39, c[0x0][0xc] ;  /* 0x0000030000277ab9 */ /* 0x000fe20000000800 */
[----:B--2---:R-:W-:-:S02]  /*13240*/  R2UR UR4, R2 ;  /* 0x00000000020472ca */ /* 0x004fc400000e0000 */
[----:B------:R-:W-:Y:S01]  /*13250*/  LOP3.LUT R2, R3, 0x38, R0, 0x78, !PT ;  /* 0x0000003803027812 */ /* 0x000fe200078e7800 */
[----:B------:R-:W-:Y:S01]  /*13260*/  IMAD.SHL.U32 R0, R0, 0x10, RZ ;  /* 0x0000001000007824 */ /* 0x000fe200078e00ff */
[----:B------:R-:W-:Y:S02]  /*13270*/  SHF.R.U32.HI R3, RZ, 0x3, R4 ;  /* 0x00000003ff037819 */ /* 0x000fe40000011604 */
[----:B------:R-:W-:Y:S02]  /*13280*/  LOP3.LUT R31, R2, 0x200, R33, 0xf8, !PT ;  /* 0x00000200021f7812 */ /* 0x000fe400078ef821 */
[----:B------:R-:W-:Y:S02]  /*13290*/  LOP3.LUT R33, R33, 0x38, RZ, 0xc0, !PT ;  /* 0x0000003821217812 */ /* 0x000fe400078ec0ff */
[----:B------:R-:W-:Y:S02]  /*132a0*/  LOP3.LUT R0, R3, 0x70, R0, 0xf8, !PT ;  /* 0x0000007003007812 */ /* 0x000fe400078ef800 */
[C---:B------:R-:W-:Y:S01]  /*132b0*/  LOP3.LUT R37, R33.reuse, 0x40, RZ, 0xfc, !PT ;  /* 0x0000004021257812 */ /* 0x040fe200078efcff */
[----:B------:R-:W-:Y:S01]  /*132c0*/  ULOP3.LUT UR38, UR4, 0x2, URZ, 0xfc, !UPT ;  /* 0x0000000204267892 */ /* 0x000fe2000f8efc3f */
[----:B------:R-:W-:-:S02]  /*132d0*/  LOP3.LUT R36, R33, 0x80, RZ, 0xfc, !PT ;  /* 0x0000008021247812 */ /* 0x000fc400078efcff */
[----:B------:R-:W-:Y:S01]  /*132e0*/  UMOV UR4, 0x400 ;  /* 0x0000040000047882 */ /* 0x000fe20000000000 */
[----:B------:R-:W-:Y:S01]  /*132f0*/  LOP3.LUT R34, R33, 0xc0, RZ, 0xfc, !PT ;  /* 0x000000c021227812 */ /* 0x000fe200078efcff */
[----:B0-----:R-:W-:-:S06]  /*13300*/  ULEA UR4, UR5, UR4, 0x18 ;  /* 0x0000000405047291 */ /* 0x001fcc000f8ec03f */
[----:B------:R-:W-:-:S04]  /*13310*/  IMAD.U32 R17, RZ, RZ, UR4 ;  /* 0x00000004ff117e24 */ /* 0x000fc8000f8e00ff */
[----:B-1----:R-:W-:-:S07]  /*13320*/  IMAD R32, R31, 0x2, R17 ;  /* 0x000000021f207824 */ /* 0x002fce00078e0211 */
.L_x_1411:
[----:B------:R-:W-:Y:S05]  /*13330*/  YIELD ;  /* 0x0000000000007946 */ /* 0x000fea0003800000 */
[----:B------:R-:W-:Y:S01]  /*13340*/  ULDC.64 UR4, c[0x0][0xa28] ;  /* 0x00028a0000047ab9 */ /* 0x000fe20000000a00 */
[----:B------:R-:W-:Y:S01]  /*13350*/  IMAD.MOV.U32 R19, RZ, RZ, RZ ;  /* 0x000000ffff137224 */ /* 0x000fe200078e00ff */
[----:B------:R-:W-:-:S04]  /*13360*/  ISETP.NE.U32.AND P0, PT, RZ, UR4, PT ;  /* 0x00000004ff007c0c */ /* 0x000fc8000bf05070 */
[----:B------:R-:W-:Y:S01]  /*13370*/  ISETP.NE.AND.EX P0, PT, RZ, UR5, PT, P0 ;  /* 0x00000005ff007c0c */ /* 0x000fe2000bf05300 */
[----:B------:R-:W-:-:S12]  /*13380*/  ULDC.64 UR4, c[0x0][0xa18] ;  /* 0x0002860000047ab9 */ /* 0x000fd80000000a00 */
[----:B0-----:R-:W0:Y:S02]  /*13390*/  @P0 LDC.64 R2, c[0x0][0xa28] ;  /* 0x00028a00ff020b82 */ /* 0x001e240000000a00 */
[----:B0-----:R-:W-:-:S05]  /*133a0*/  @P0 IMAD.WIDE R2, R27, 0x4, R2 ;  /* 0x000000041b020825 */ /* 0x001fca00078e0202 */
[----:B--2---:R0:W2:Y:S01]  /*133b0*/  @P0 LDG.E R19, desc[UR36][R2.64] ;  /* 0x0000002402130981 */ /* 0x0040a2000c1e1900 */
[----:B------:R-:W-:Y:S01]  /*133c0*/  ISETP.NE.U32.AND P0, PT, RZ, UR4, PT ;  /* 0x00000004ff007c0c */ /* 0x000fe2000bf05070 */
[----:B------:R-:W-:Y:S01]  /*133d0*/  IMAD.MOV.U32 R35, RZ, RZ, RZ ;  /* 0x000000ffff237224 */ /* 0x000fe200078e00ff */
[----:B------:R-:W-:Y:S02]  /*133e0*/  LOP3.LUT R16, R16, 0xfffffeff, RZ, 0xc0, !PT ;  /* 0xfffffeff10107812 */ /* 0x000fe400078ec0ff */
[----:B------:R-:W-:Y:S01]  /*133f0*/  ISETP.NE.AND.EX P1, PT, RZ, UR5, PT, P0 ;  /* 0x00000005ff007c0c */ /* 0x000fe2000bf25300 */
[----:B------:R-:W-:Y:S02]  /*13400*/  ULDC.64 UR4, c[0x0][0xa00] ;  /* 0x0002800000047ab9 */ /* 0x000fe40000000a00 */
[----:B------:R-:W-:Y:S01]  /*13410*/  ISETP.NE.U32.AND P0, PT, RZ, UR4, PT ;  /* 0x00000004ff007c0c */ /* 0x000fe2000bf05070 */
[----:B0-----:R-:W0:Y:S03]  /*13420*/  LDC.64 R2, c[0x0][0xa00] ;  /* 0x00028000ff027b82 */ /* 0x001e260000000a00 */
[----:B------:R-:W-:Y:S01]  /*13430*/  ISETP.NE.AND.EX P2, PT, RZ, UR5, PT, P0 ;  /* 0x00000005ff007c0c */ /* 0x000fe2000bf45300 */
[----:B------:R-:W-:-:S05]  /*13440*/  ULDC.64 UR4, c[0x0][0x418] ;  /* 0x0001060000047ab9 */ /* 0x000fca0000000a00 */
[----:B------:R-:W1:Y:S07]  /*13450*/  @P1 LDC.64 R4, c[0x0][0xa18] ;  /* 0x00028600ff041b82 */ /* 0x000e6e0000000a00 */
[----:B------:R-:W-:Y:S01]  /*13460*/  @P2 LOP3.LUT R16, R16, 0x100, RZ, 0xfc, !PT ;  /* 0x0000010010102812 */ /* 0x000fe200078efcff */
[----:B0-----:R-:W-:-:S05]  /*13470*/  IMAD.WIDE R2, R27, 0x4, R2 ;  /* 0x000000041b027825 */ /* 0x001fca00078e0202 */
[----:B------:R0:W5:Y:S01]  /*13480*/  @P2 LDG.E R35, desc[UR36][R2.64] ;  /* 0x0000002402232981 */ /* 0x000162000c1e1900 */
[----:B-1----:R-:W-:-:S05]  /*13490*/  @P1 IMAD.WIDE R4, R27, 0x4, R4 ;  /* 0x000000041b041825 */ /* 0x002fca00078e0204 */
[----:B------:R0:W5:Y:S01]  /*134a0*/  @P1 LDG.E R29, desc[UR36][R4.64] ;  /* 0x00000024041d1981 */ /* 0x000162000c1e1900 */
[----:B------:R-:W-:-:S03]  /*134b0*/  UISETP.NE.U32.AND UP0, UPT, UR4, URZ, UPT ;  /* 0x0000003f0400728c */ /* 0x000fc6000bf05070 */
[----:B------:R-:W-:Y:S01]  /*134c0*/  ULDC UR4, c[0x0][0x424] ;  /* 0x0001090000047ab9 */ /* 0x000fe20000000800 */
[----:B------:R-:W-:-:S03]  /*134d0*/  UISETP.NE.AND.EX UP0, UPT, UR5, URZ, UPT, UP0 ;  /* 0x0000003f0500728c */ /* 0x000fc6000bf05300 */
[----:B------:R-:W-:Y:S01]  /*134e0*/  ULDC UR5, c[0x0][0x2f0] ;  /* 0x0000bc0000057ab9 */ /* 0x000fe20000000800 */
[----:B------:R-:W-:-:S04]  /*134f0*/  USEL UR4, UR4, 0x1, UP0 ;  /* 0x0000000104047887 */ /* 0x000fc80008000000 */
[----:B------:R-:W-:-:S06]  /*13500*/  UIMAD UR4, UR4, UR5, URZ ;  /* 0x00000005040472a4 */ /* 0x000fcc000f8e023f */
[----:B------:R-:W-:Y:S01]  /*13510*/  IMAD.U32 R0, RZ, RZ, UR4 ;  /* 0x00000004ff007e24 */ /* 0x000fe2000f8e00ff */
[----:B--2---:R0:W-:Y:S01]  /*13520*/  STL [R1+0x8], R19 ;  /* 0x0000081301007387 */ /* 0x0041e20000100800 */
[----:B------:R-:W-:Y:S05]  /*13530*/  @P1 BRA `(.L_x_1339) ;  /* 0x0000000000181947 */ /* 0x000fea0003800000 */
[----:B------:R-:W-:Y:S02]  /*13540*/  ULDC UR4, c[0x0][0x288] ;  /* 0x0000a20000047ab9 */ /* 0x000fe40000000800 */
[----:B-----5:R-:W-:Y:S01]  /*13550*/  IMAD.U32 R29, RZ, RZ, UR4 ;  /* 0x00000004ff1d7e24 */ /* 0x020fe2000f8e00ff */
[----:B------:R-:W-:Y:S06]  /*13560*/  @!P2 BRA `(.L_x_1339) ;  /* 0x00000000000ca947 */ /* 0x000fec0003800000 */
[----:B0-----:R-:W2:Y:S04]  /*13570*/  LDG.E R4, desc[UR36][R2.64] ;  /* 0x0000002402047981 */ /* 0x001ea8000c1e1900 */
[----:B------:R-:W2:Y:S02]  /*13580*/  LDG.E R29, desc[UR36][R2.64+0x4] ;  /* 0x00000424021d7981 */ /* 0x000ea4000c1e1900 */
[----:B--2---:R-:W-:-:S07]  /*13590*/  IMAD.IADD R29, R29, 0x1, -R4 ;  /* 0x000000011d1d7824 */ /* 0x004fce00078e0a04 */
.L_x_1339:
[----:B------:R-:W-:Y:S02]  /*135a0*/  ULDC.64 UR4, c[0x0][0xa20] ;  /* 0x0002880000047ab9 */ /* 0x000fe40000000a00 */
[----:B------:R-:W-:-:S04]  /*135b0*/  ISETP.NE.U32.AND P0, PT, RZ, UR4, PT ;  /* 0x00000004ff007c0c */ /* 0x000fc8000bf05070 */
[----:B------:R-:W-:-:S13]  /*135c0*/  ISETP.NE.AND.EX P0, PT, RZ, UR5, PT, P0 ;  /* 0x00000005ff007c0c */ /* 0x000fda000bf05300 */
[----:B------:R-:W-:Y:S05]  /*135d0*/  @!P0 BRA `(.L_x_1340) ;  /* 0x0000000000108947 */ /* 0x000fea0003800000 */
[----:B0-----:R-:W0:Y:S02]  /*135e0*/  LDC.64 R2, c[0x0][0xa20] ;  /* 0x00028800ff027b82 */ /* 0x001e240000000a00 */
[----:B0-----:R-:W-:-:S05]  /*135f0*/  IMAD.WIDE R2, R27, 0x4, R2 ;  /* 0x000000041b027825 */ /* 0x001fca00078e0202 */
[----:B------:R0:W5:Y:S01]  /*13600*/  LDG.E R0, desc[UR36][R2.64] ;  /* 0x0000002402007981 */ /* 0x000162000c1e1900 */
[----:B------:R-:W-:Y:S05]  /*13610*/  BRA `(.L_x_1341) ;  /* 0x0000000000247947 */ /* 0x000fea0003800000 */
.L_x_1340:
[----:B------:R-:W-:Y:S02]  /*13620*/  ULDC.64 UR4, c[0x0][0xa08] ;  /* 0x0002820000047ab9 */ /* 0x000fe40000000a00 */
[----:B------:R-:W-:-:S04]  /*13630*/  ISETP.NE.U32.AND P0, PT, RZ, UR4, PT ;  /* 0x00000004ff007c0c */ /* 0x000fc8000bf05070 */
[----:B------:R-:W-:-:S13]  /*13640*/  ISETP.NE.AND.EX P0, PT, RZ, UR5, PT, P0 ;  /* 0x00000005ff007c0c */ /* 0x000fda000bf05300 */
[----:B------:R-:W-:Y:S05]  /*13650*/  @!P0 BRA `(.L_x_1341) ;  /* 0x0000000000148947 */ /* 0x000fea0003800000 */
[----:B0-----:R-:W0:Y:S02]  /*13660*/  LDC.64 R2, c[0x0][0xa08] ;  /* 0x00028200ff027b82 */ /* 0x001e240000000a00 */
[----:B0-----:R-:W-:-:S05]  /*13670*/  IMAD.WIDE R2, R27, 0x4, R2 ;  /* 0x000000041b027825 */ /* 0x001fca00078e0202 */
[----:B------:R-:W2:Y:S04]  /*13680*/  LDG.E R0, desc[UR36][R2.64] ;  /* 0x0000002402007981 */ /* 0x000ea8000c1e1900 */
[----:B------:R-:W2:Y:S02]  /*13690*/  LDG.E R5, desc[UR36][R2.64+0x4] ;  /* 0x0000042402057981 */ /* 0x000ea4000c1e1900 */
[----:B--2---:R-:W-:-:S07]  /*136a0*/  IMAD.IADD R0, R5, 0x1, -R0 ;  /* 0x0000000105007824 */ /* 0x004fce00078e0a00 */
.L_x_1341:
[----:B0-----:R-:W0:Y:S01]  /*136b0*/  LDC R2, c[0x0][0x448] ;  /* 0x00011200ff027b82 */ /* 0x001e220000000800 */
[----:B-----5:R-:W-:Y:S01]  /*136c0*/  IMAD.IADD R23, R0, 0x1, -R19 ;  /* 0x0000000100177824 */ /* 0x020fe200078e0a13 */
[----:B------:R-:W-:Y:S01]  /*136d0*/  LOP3.LUT R16, R16, 0xffffff7f, RZ, 0xc0, !PT ;  /* 0xffffff7f10107812 */ /* 0x000fe200078ec0ff */
[----:B------:R-:W-:-:S03]  /*136e0*/  IMAD.SHL.U32 R25, R25, 0x80, RZ ;  /* 0x0000008019197824 */ /* 0x000fc600078e00ff */
[----:B------:R1:W-:Y:S01]  /*136f0*/  STL [R1], R23 ;  /* 0x0000001701007387 */ /* 0x0003e20000100800 */
[----:B------:R-:W-:Y:S01]  /*13700*/  VIADD R4, R25, 0x7f ;  /* 0x0000007f19047836 */ /* 0x000fe20000000000 */
[----:B0-----:R-:W-:Y:S02]  /*13710*/  ISETP.NE.AND P2, PT, R2, 0x1, PT ;  /* 0x000000010200780c */ /* 0x001fe40003f45270 */
[----:B------:R-:W0:Y:S11]  /*13720*/  LDC.64 R2, c[0x0][0x9e0] ;  /* 0x00027800ff027b82 */ /* 0x000e360000000a00 */
[----:B------:R-:W2:Y:S01]  /*13730*/  @P2 LDC R5, c[0x0][0x44c] ;  /* 0x00011300ff052b82 */ /* 0x000ea20000000800 */
[----:B------:R-:W-:-:S07]  /*13740*/  @P2 LOP3.LUT R16, R16, 0x80, RZ, 0xfc, !PT ;  /* 0x0000008010102812 */ /* 0x000fce00078efcff */
[----:B------:R-:W3:Y:S01]  /*13750*/  @P2 LDC R6, c[0x0][0x450] ;  /* 0x00011400ff062b82 */ /* 0x000ee20000000800 */
[----:B0-----:R-:W-:Y:S01]  /*13760*/  ISETP.GE.AND P1, PT, R3, 0x1, PT ;  /* 0x000000010300780c */ /* 0x001fe20003f26270 */
[----:B--2---:R-:W-:-:S05]  /*13770*/  @P2 IMAD.HI.U32 R5, R4, R5, RZ ;  /* 0x0000000504052227 */ /* 0x004fca00078e00ff */
[----:B---3--:R-:W-:Y:S02]  /*13780*/  @P2 SHF.R.U32.HI R4, RZ, R6, R5 ;  /* 0x00000006ff042219 */ /* 0x008fe40000011605 */
[----:B------:R-:W-:-:S05]  /*13790*/  IADD3 R5, R23, 0x1, -R29 ;  /* 0x0000000117057810 */ /* 0x000fca0007ffe81d */
[----:B------:R-:W-:-:S04]  /*137a0*/  IMAD.IADD R7, R5, 0x1, R4 ;  /* 0x0000000105077824 */ /* 0x000fc800078e0204 */
[----:B------:R-:W-:Y:S01]  /*137b0*/  IMAD.IADD R2, R7, 0x1, R2 ;  /* 0x0000000107027824 */ /* 0x000fe200078e0202 */
[----:B-1----:R-:W-:Y:S06]  /*137c0*/  @!P1 BRA `(.L_x_1342) ;  /* 0x0000000000489947 */ /* 0x002fec0003800000 */
[C---:B------:R-:W-:Y:S01]  /*137d0*/  ISETP.GT.AND P0, PT, R7.reuse, RZ, PT ;  /* 0x000000ff0700720c */ /* 0x040fe20003f04270 */
[----:B------:R-:W-:Y:S01]  /*137e0*/  BSSY B0, `(.L_x_1343) ;  /* 0x000000e000007945 */ /* 0x000fe20003800000 */
[----:B------:R-:W-:-:S11]  /*137f0*/  VIADD R0, R7, 0xffffffff ;  /* 0xffffffff07007836 */ /* 0x000fd60000000000 */
[----:B------:R-:W-:Y:S05]  /*13800*/  @P0 BRA `(.L_x_1344) ;  /* 0x00000000001c0947 */ /* 0x000fea0003800000 */
[----:B------:R-:W-:Y:S01]  /*13810*/  ISETP.NE.AND P0, PT, R3, 0x1, PT ;  /* 0x000000010300780c */ /* 0x000fe20003f05270 */
[----:B------:R-:W-:-:S12]  /*13820*/  IMAD.MOV R7, RZ, RZ, -R7 ;  /* 0x000000ffff077224 */ /* 0x000fd800078e0a07 */
[----:B------:R-:W0:Y:S02]  /*13830*/  @P0 LDC.64 R4, c[0x0][0x9e8] ;  /* 0x00027a00ff040b82 */ /* 0x000e240000000a00 */
[----:B0-----:R-:W-:-:S05]  /*13840*/  @P0 IMAD.HI.U32 R4, R7, R4, RZ ;  /* 0x0000000407040227 */ /* 0x001fca00078e00ff */
[----:B------:R-:W-:-:S04]  /*13850*/  @P0 SHF.R.U32.HI R7, RZ, R5, R4 ;  /* 0x00000005ff070219 */ /* 0x000fc80000011604 */
[----:B------:R-:W-:Y:S01]  /*13860*/  LOP3.LUT R0, RZ, R7, RZ, 0x33, !PT ;  /* 0x00000007ff007212 */ /* 0x000fe200078e33ff */
[----:B------:R-:W-:Y:S06]  /*13870*/  BRA `(.L_x_1345) ;  /* 0x0000000000107947 */ /* 0x000fec0003800000 */
.L_x_1344:
[----:B------:R-:W-:-:S13]  /*13880*/  ISETP.NE.AND P0, PT, R3, 0x1, PT ;  /* 0x000000010300780c */ /* 0x000fda0003f05270 */
[----:B------:R-:W0:Y:S02]  /*13890*/  @P0 LDC.64 R4, c[0x0][0x9e8] ;  /* 0x00027a00ff040b82 */ /* 0x000e240000000a00 */
[----:B0-----:R-:W-:-:S05]  /*138a0*/  @P0 IMAD.HI.U32 R4, R0, R4, RZ ;  /* 0x0000000400040227 */ /* 0x001fca00078e00ff */
[----:B------:R-:W-:-:S07]  /*138b0*/  @P0 SHF.R.U32.HI R0, RZ, R5, R4 ;  /* 0x00000005ff000219 */ /* 0x000fce0000011604 */
.L_x_1345:
[----:B------:R-:W-:Y:S05]  /*138c0*/  BSYNC B0 ;  /* 0x0000000000007941 */ /* 0x000fea0003800000 */
.L_x_1343:
[----:B------:R-:W-:-:S05]  /*138d0*/  IMAD R5, R0, R3, R3 ;  /* 0x0000000300057224 */ /* 0x000fca00078e0203 */
[----:B------:R-:W-:-:S07]  /*138e0*/  VIMNMX R2, R2, R5, PT ;  /* 0x0000000502027248 */ /* 0x000fce0003fe0100 */
.L_x_1342:
[----:B------:R-:W0:Y:S01]  /*138f0*/  @P2 LDC R0, c[0x0][0x44c] ;  /* 0x00011300ff002b82 */ /* 0x000e220000000800 */
[----:B------:R-:W-:Y:S01]  /*13900*/  VIADD R2, R2, 0x3f ;  /* 0x0000003f02027836 */ /* 0x000fe20000000000 */
[----:B------:R-:W-:Y:S01]  /*13910*/  ULDC UR4, c[0x0][0x9dc] ;  /* 0x0002770000047ab9 */ /* 0x000fe20000000800 */
[----:B------:R-:W-:-:S05]  /*13920*/  IMAD.MOV.U32 R4, RZ, RZ, R25 ;  /* 0x000000ffff047224 */ /* 0x000fca00078e0019 */
[----:B------:R-:W1:Y:S01]  /*13930*/  @P2 LDC R5, c[0x0][0x450] ;  /* 0x00011400ff052b82 */ /* 0x000e620000000800 */
[----:B0-----:R-:W-:-:S05]  /*13940*/  @P2 IMAD.HI.U32 R0, R25, R0, RZ ;  /* 0x0000000019002227 */ /* 0x001fca00078e00ff */
[----:B-1----:R-:W-:Y:S01]  /*13950*/  @P2 SHF.R.U32.HI R4, RZ, R5, R0 ;  /* 0x00000005ff042219 */ /* 0x002fe20000011600 */
[----:B------:R-:W-:Y:S01]  /*13960*/  VIADD R0, R23, 0x3f ;  /* 0x0000003f17007836 */ /* 0x000fe20000000000 */
[----:B------:R-:W-:Y:S02]  /*13970*/  SHF.R.S32.HI R5, RZ, 0x1f, R2 ;  /* 0x0000001fff057819 */ /* 0x000fe40000011402 */
[----:B------:R-:W-:Y:S02]  /*13980*/  IADD3 R4, R4, R23, -R29 ;  /* 0x0000001704047210 */ /* 0x000fe40007ffe81d */
[----:B------:R-:W-:Y:S02]  /*13990*/  LEA.HI R2, R5, R2, RZ, 0x6 ;  /* 0x0000000205027211 */ /* 0x000fe400078f30ff */
[----:B------:R-:W-:Y:S02]  /*139a0*/  SHF.R.S32.HI R5, RZ, 0x1f, R0 ;  /* 0x0000001fff057819 */ /* 0x000fe40000011400 */
[----:B------:R-:W-:Y:S01]  /*139b0*/  SHF.R.S32.HI R7, RZ, 0x6, R2 ;  /* 0x00000006ff077819 */ /* 0x000fe20000011402 */
[----:B------:R-:W-:Y:S01]  /*139c0*/  VIADD R2, R4, -UR4 ;  /* 0x8000000404027c36 */ /* 0x000fe20008000000 */
[----:B------:R-:W-:-:S04]  /*139d0*/  LEA.HI R5, R5, R0, RZ, 0x6 ;  /* 0x0000000005057211 */ /* 0x000fc800078f30ff */
[----:B------:R-:W-:-:S04]  /*139e0*/  SHF.R.S32.HI R0, RZ, 0x6, R5 ;  /* 0x00000006ff007819 */ /* 0x000fc80000011405 */
[----:B------:R-:W-:Y:S01]  /*139f0*/  VIMNMX R0, R0, R7, PT ;  /* 0x0000000700007248 */ /* 0x000fe20003fe0100 */
[----:B------:R-:W-:Y:S06]  /*13a00*/  @!P1 BRA `(.L_x_1346) ;  /* 0x0000000000489947 */ /* 0x000fec0003800000 */
[----:B------:R-:W-:Y:S01]  /*13a10*/  IMAD.MOV.U32 R6, RZ, RZ, R4 ;  /* 0x000000ffff067224 */ /* 0x000fe200078e0004 */
[----:B------:R-:W-:Y:S04]  /*13a20*/  BSSY B0, `(.L_x_1347) ;  /* 0x000000e000007945 */ /* 0x000fe80003800000 */
[----:B------:R-:W-:-:S13]  /*13a30*/  ISETP.GT.AND P0, PT, R6, -0x1, PT ;  /* 0xffffffff0600780c */ /* 0x000fda0003f04270 */
[----:B------:R-:W-:Y:S05]  /*13a40*/  @P0 BRA `(.L_x_1348) ;  /* 0x00000000001c0947 */ /* 0x000fea0003800000 */
[----:B------:R-:W-:Y:S02]  /*13a50*/  ISETP.NE.AND P0, PT, R3, 0x1, PT ;  /* 0x000000010300780c */ /* 0x000fe40003f05270 */
[----:B------:R-:W-:-:S11]  /*13a60*/  LOP3.LUT R7, RZ, R6, RZ, 0x33, !PT ;  /* 0x00000006ff077212 */ /* 0x000fd600078e33ff */
[----:B------:R-:W0:Y:S02]  /*13a70*/  @P0 LDC.64 R4, c[0x0][0x9e8] ;  /* 0x00027a00ff040b82 */ /* 0x000e240000000a00 */
[----:B0-----:R-:W-:-:S05]  /*13a80*/  @P0 IMAD.HI.U32 R4, R7, R4, RZ ;  /* 0x0000000407040227 */ /* 0x001fca00078e00ff */
[----:B------:R-:W-:-:S04]  /*13a90*/  @P0 SHF.R.U32.HI R7, RZ, R5, R4 ;  /* 0x00000005ff070219 */ /* 0x000fc80000011604 */
[----:B------:R-:W-:Y:S01]  /*13aa0*/  LOP3.LUT R6, RZ, R7, RZ, 0x33, !PT ;  /* 0x00000007ff067212 */ /* 0x000fe200078e33ff */
[----:B------:R-:W-:Y:S06]  /*13ab0*/  BRA `(.L_x_1349) ;  /* 0x0000000000107947 */ /* 0x000fec0003800000 */
.L_x_1348:
[----:B------:R-:W-:-:S13]  /*13ac0*/  ISETP.NE.AND P0, PT, R3, 0x1, PT ;  /* 0x000000010300780c */ /* 0x000fda0003f05270 */
[----:B------:R-:W0:Y:S02]  /*13ad0*/  @P0 LDC.64 R4, c[0x0][0x9e8] ;  /* 0x00027a00ff040b82 */ /* 0x000e240000000a00 */
[----:B0-----:R-:W-:-:S05]  /*13ae0*/  @P0 IMAD.HI.U32 R4, R6, R4, RZ ;  /* 0x0000000406040227 */ /* 0x001fca00078e00ff */
[----:B------:R-:W-:-:S07]  /*13af0*/  @P0 SHF.R.U32.HI R6, RZ, R5, R4 ;  /* 0x00000005ff060219 */ /* 0x000fce0000011604 */
.L_x_1349:
[----:B------:R-:W-:Y:S05]  /*13b00*/  BSYNC B0 ;  /* 0x0000000000007941 */ /* 0x000fea0003800000 */
.L_x_1347:
[----:B------:R-:W-:-:S05]  /*13b10*/  IMAD R3, R6, R3, RZ ;  /* 0x0000000306037224 */ /* 0x000fca00078e02ff */
[----:B------:R-:W-:-:S07]  /*13b20*/  VIMNMX R2, R2, R3, !PT ;  /* 0x0000000302027248 */ /* 0x000fce0007fe0100 */
.L_x_1346:
[----:B------:R-:W-:Y:S01]  /*13b30*/  SHF.R.S32.HI R3, RZ, 0x1f, R2 ;  /* 0x0000001fff037819 */ /* 0x000fe20000011402 */
[----:B------:R-:W-:Y:S03]  /*13b40*/  BSSY B0, `(.L_x_1350) ;  /* 0x000002a000007945 */ /* 0x000fe60003800000 */
[----:B------:R-:W-:Y:S02]  /*13b50*/  LEA.HI R3, R3, R2, RZ, 0x6 ;  /* 0x0000000203037211 */ /* 0x000fe400078f30ff */
[----:B------:R-:W-:Y:S02]  /*13b60*/  LOP3.LUT R2, R26, 0xff000000, RZ, 0xc0, !PT ;  /* 0xff0000001a027812 */ /* 0x000fe400078ec0ff */
[----:B------:R-:W-:-:S04]  /*13b70*/  SHF.R.S32.HI R3, RZ, 0x6, R3 ;  /* 0x00000006ff037819 */ /* 0x000fc80000011403 */
[----:B------:R-:W-:Y:S02]  /*13b80*/  VIMNMX R5, RZ, R3, !PT ;  /* 0x00000003ff057248 */ /* 0x000fe40007fe0100 */
[----:B------:R-:W-:Y:S02]  /*13b90*/  SHF.R.U32.HI R3, RZ, 0x8, R2 ;  /* 0x00000008ff037819 */ /* 0x000fe40000011602 */
[----:B------:R-:W-:Y:S02]  /*13ba0*/  ISETP.GT.AND P0, PT, R0, R5, PT ;  /* 0x000000050000720c */ /* 0x000fe40003f04270 */
[----:B------:R-:W-:-:S04]  /*13bb0*/  LOP3.LUT R2, R26, 0xff0000, RZ, 0xc0, !PT ;  /* 0x00ff00001a027812 */ /* 0x000fc800078ec0ff */
[----:B------:R-:W-:Y:S01]  /*13bc0*/  LEA.HI R2, R2, R3, RZ, 0x10 ;  /* 0x0000000302027211 */ /* 0x000fe200078f80ff */
[----:B------:R-:W-:-:S03]  /*13bd0*/  IMAD.MOV.U32 R3, RZ, RZ, RZ ;  /* 0x000000ffff037224 */ /* 0x000fc600078e00ff */
[----:B------:R-:W-:-:S03]  /*13be0*/  LOP3.LUT R4, R2, 0xff, RZ, 0xc0, !PT ;  /* 0x000000ff02047812 */ /* 0x000fc600078ec0ff */
[----:B------:R-:W-:Y:S05]  /*13bf0*/  @!P0 BRA `(.L_x_1351) ;  /* 0x0000000000788947 */ /* 0x000fea0003800000 */
[----:B------:R-:W-:Y:S01]  /*13c00*/  SHF.R.U32.HI R7, RZ, 0x10, R2 ;  /* 0x00000010ff077819 */ /* 0x000fe20000011602 */
[----:B------:R-:W-:-:S03]  /*13c10*/  IMAD.MOV.U32 R2, RZ, RZ, RZ ;  /* 0x000000ffff027224 */ /* 0x000fc600078e00ff */
[----:B------:R-:W-:-:S13]  /*13c20*/  ISETP.NE.AND P0, PT, R7, RZ, PT ;  /* 0x000000ff0700720c */ /* 0x000fda0003f05270 */
[----:B------:R-:W0:Y:S02]  /*13c30*/  @!P0 LDC R7, c[0x0][0x9f0] ;  /* 0x00027c00ff078b82 */ /* 0x000e240000000800 */
[----:B0-----:R-:W-:Y:S02]  /*13c40*/  IABS R6, R7 ;  /* 0x0000000700067213 */ /* 0x001fe40000000000 */
[----:B------:R-:W-:Y:S02]  /*13c50*/  IADD3 R8, R7, -0x1, R0 ;  /* 0xffffffff07087810 */ /* 0x000fe40007ffe000 */
[----:B------:R-:W0:Y:S03]  /*13c60*/  I2F.RP R9, R6 ;  /* 0x0000000600097306 */ /* 0x000e260000209400 */
[----:B------:R-:W-:-:S05]  /*13c70*/  IMAD.IADD R8, R8, 0x1, -R5 ;  /* 0x0000000108087824 */ /* 0x000fca00078e0a05 */
[----:B------:R-:W-:-:S04]  /*13c80*/  LOP3.LUT R10, R8, R7, RZ, 0x3c, !PT ;  /* 0x00000007080a7212 */ /* 0x000fc800078e3cff */
[----:B------:R-:W-:Y:S01]  /*13c90*/  ISETP.GE.AND P2, PT, R10, RZ, PT ;  /* 0x000000ff0a00720c */ /* 0x000fe20003f46270 */
[----:B0-----:R-:W0:Y:S02]  /*13ca0*/  MUFU.RCP R9, R9 ;  /* 0x0000000900097308 */ /* 0x001e240000001000 */
[----:B0-----:R-:W-:-:S06]  /*13cb0*/  VIADD R3, R9, 0xffffffe ;  /* 0x0ffffffe09037836 */ /* 0x001fcc0000000000 */
[----:B------:R-:W0:Y:S02]  /*13cc0*/  F2I.FTZ.U32.TRUNC.NTZ R3, R3 ;  /* 0x0000000300037305 */ /* 0x000e24000021f000 */
[----:B0-----:R-:W-:-:S04]  /*13cd0*/  IMAD.MOV R11, RZ, RZ, -R3 ;  /* 0x000000ffff0b7224 */ /* 0x001fc800078e0a03 */
        /* <DEDUP_REMOVED lines=16> */
.L_x_1351:
[----:B------:R-:W-:Y:S05]  /*13de0*/  BSYNC B0 ;  /* 0x0000000000007941 */ /* 0x000fea0003800000 */
.L_x_1350:
[-C--:B------:R-:W-:Y:S01]  /*13df0*/  IMAD R2, R4, R3.reuse, R5 ;  /* 0x0000000304027224 */ /* 0x080fe200078e0205 */
        /* <DEDUP_REMOVED lines=23> */
.L_x_1353:
        /* <DEDUP_REMOVED lines=20> */
.L_x_1356:
[----:B------:R-:W-:Y:S05]  /*140b0*/  BSYNC B6 ;  /* 0x0000000000067941 */ /* 0x000fea0003800000 */
.L_x_1355:
        /* <DEDUP_REMOVED lines=20> */
.L_x_1359:
        /* <DEDUP_REMOVED lines=15> */
.L_x_1358:
[----:B------:R-:W-:Y:S05]  /*142f0*/  BSYNC B6 ;  /* 0x0000000000067941 */ /* 0x000fea0003800000 */
.L_x_1357:
[----:B------:R-:W-:Y:S01]  /*14300*/  ULDC.64 UR4, c[0x0][0x9f8] ;  /* 0x00027e0000047ab9 */ /* 0x000fe20000000a00 */
[----:B------:R-:W-:Y:S01]  /*14310*/  IMAD.MOV.U32 R18, RZ, RZ, R30 ;  /* 0x000000ffff127224 */ /* 0x000fe200078e001e */
[----:B------:R-:W-:Y:S01]  /*14320*/  ISETP.NE.U32.AND P0, PT, RZ, UR4, PT ;  /* 0x00000004ff007c0c */ /* 0x000fe2000bf05070 */
[----:B------:R-:W-:Y:S01]  /*14330*/  IMAD.MOV.U32 R30, RZ, RZ, R27 ;  /* 0x000000ffff1e7224 */ /* 0x000fe200078e001b */
[----:B------:R-:W-:Y:S01]  /*14340*/  ULDC UR4, c[0x0][0x2f4] ;  /* 0x0000bd0000047ab9 */ /* 0x000fe20000000800 */
[----:B------:R-:W0:Y:S01]  /*14350*/  LDC R10, c[0x0][0x430] ;  /* 0x00010c00ff0a7b82 */ /* 0x000e220000000800 */
[----:B------:R-:W-:-:S13]  /*14360*/  ISETP.NE.AND.EX P0, PT, RZ, UR5, PT, P0 ;  /* 0x00000005ff007c0c */ /* 0x000fda000bf05300 */
[----:B------:R-:W1:Y:S01]  /*14370*/  @P0 LDC.64 R2, c[0x0][0x9f8] ;  /* 0x00027e00ff020b82 */ /* 0x000e620000000a00 */
[----:B------:R-:W-:Y:S02]  /*14380*/  ISETP.GE.AND P2, PT, R37, UR4, PT ;  /* 0x0000000425007c0c */ /* 0x000fe4000bf46270 */
[----:B------:R-:W-:Y:S01]  /*14390*/  LOP3.LUT R16, R16, 0xffffffef, RZ, 0xc0, !PT ;  /* 0xffffffef10107812 */ /* 0x000fe200078ec0ff */
[----:B-1----:R-:W-:-:S05]  /*143a0*/  @P0 IMAD.WIDE R2, R27, 0x4, R2 ;  /* 0x000000041b020825 */ /* 0x002fca00078e0202 */
[----:B------:R1:W5:Y:S01]  /*143b0*/  @P0 LDG.E R30, desc[UR36][R2.64] ;  /* 0x00000024021e0981 */ /* 0x000362000c1e1900 */
[----:B------:R-:W-:Y:S01]  /*143c0*/  ISETP.GE.AND P0, PT, R33, UR4, PT ;  /* 0x0000000421007c0c */ /* 0x000fe2000bf06270 */
[----:B------:R-:W-:Y:S01]  /*143d0*/  UMOV UR5, 0xffffffff ;  /* 0xffffffff00057882 */ /* 0x000fe20000000000 */
[----:B------:R-:W-:Y:S01]  /*143e0*/  ISETP.GE.AND P1, PT, R36, UR4, PT ;  /* 0x0000000424007c0c */ /* 0x000fe2000bf26270 */
[----:B------:R-:W-:-:S10]  /*143f0*/  VIADD R7, R18, 0xffffffff ;  /* 0xffffffff12077836 */ /* 0x000fd40000000000 */
        /* <DEDUP_REMOVED lines=8> */
[----:B01----:R-:W-:Y:S06]  /*14480*/  BRA.DIV UR5, `(.L_x_1360) ;  /* 0x00000046054c7947 */ /* 0x003fec000b800000 */
.L_x_1428:
[----:B------:R-:W0:Y:S01]  /*14490*/  S2R R0, SR_TID.X ;  /* 0x0000000000007919 */ /* 0x000e220000002100 */
[----:B------:R-:W-:Y:S02]  /*144a0*/  ISETP.NE.AND P1, PT, R10, 0x1, PT ;  /* 0x000000010a00780c */ /* 0x000fe40003f25270 */
[----:B-----5:R-:W-:Y:S01]  /*144b0*/  SHF.R.S32.HI R11, RZ, 0x1f, R30 ;  /* 0x0000001fff0b7819 */ /* 0x020fe2000001141e */
[----:B------:R-:W1:Y:S01]  /*144c0*/  S2R R9, SR_TID.X ;  /* 0x0000000000097919 */ /* 0x000e620000002100 */
[----:B------:R-:W-:-:S03]  /*144d0*/  LOP3.LUT R16, R16, 0xffffffbf, RZ, 0xc0, !PT ;  /* 0xffffffbf10107812 */ /* 0x000fc600078ec0ff */
[----:B------:R2:W-:Y:S06]  /*144e0*/  STL [R1+0xc], R11 ;  /* 0x00000c0b01007387 */ /* 0x0005ec0000100800 */
[----:B------:R-:W3:Y:S01]  /*144f0*/  @P1 LDC R5, c[0x0][0x434] ;  /* 0x00010d00ff051b82 */ /* 0x000ee20000000800 */
[----:B------:R-:W-:Y:S02]  /*14500*/  @P1 LOP3.LUT R16, R16, 0x40, RZ, 0xfc, !PT ;  /* 0x0000004010101812 */ /* 0x000fe400078efcff */
[----:B0-----:R-:W-:Y:S01]  /*14510*/  LOP3.LUT R0, R0, 0x7f, RZ, 0xc0, !PT ;  /* 0x0000007f00007812 */ /* 0x001fe200078ec0ff */
[----:B-1----:R-:W-:-:S03]  /*14520*/  IMAD.SHL.U32 R9, R9, 0x10, RZ ;  /* 0x0000001009097824 */ /* 0x002fc600078e00ff */
[----:B------:R-:W-:-:S04]  /*14530*/  SHF.R.U32.HI R0, RZ, 0x3, R0 ;  /* 0x00000003ff007819 */ /* 0x000fc80000011600 */
[----:B------:R-:W-:Y:S02]  /*14540*/  LOP3.LUT R9, R0, 0x70, R9, 0xf8, !PT ;  /* 0x0000007000097812 */ /* 0x000fe400078ef809 */
[----:B------:R-:W0:Y:S03]  /*14550*/  @P1 LDC R0, c[0x0][0x438] ;  /* 0x00010e00ff001b82 */ /* 0x000e260000000800 */
[----:B------:R-:W-:-:S05]  /*14560*/  IMAD R6, R7, 0x40, R9 ;  /* 0x0000004007067824 */ /* 0x000fca00078e0209 */
[C---:B------:R-:W-:Y:S01]  /*14570*/  ISETP.GE.AND P0, PT, R6.reuse, R23, PT ;  /* 0x000000170600720c */ /* 0x040fe20003f06270 */
[----:B------:R-:W-:-:S03]  /*14580*/  IMAD.IADD R6, R6, 0x1, R19 ;  /* 0x0000000106067824 */ /* 0x000fc600078e0213 */
[----:B------:R-:W-:Y:S01]  /*14590*/  ISETP.GT.U32.OR P0, PT, R9, 0x3f, P0 ;  /* 0x0000003f0900780c */ /* 0x000fe20000704470 */
[----:B---3--:R-:W-:-:S04]  /*145a0*/  @P1 IMAD.HI.U32 R5, R6, R5, RZ ;  /* 0x0000000506051227 */ /* 0x008fc800078e00ff */
[----:B------:R-:W-:Y:S01]  /*145b0*/  IMAD.MOV.U32 R8, RZ, RZ, R6 ;  /* 0x000000ffff087224 */ /* 0x000fe200078e0006 */
[----:B0-----:R-:W-:-:S07]  /*145c0*/  @P1 SHF.R.U32.HI R8, RZ, R0, R5 ;  /* 0x00000000ff081219 */ /* 0x001fce0000011605 */
[----:B------:R-:W0:Y:S01]  /*145d0*/  @!P0 LDC.64 R2, c[0x0][0x428] ;  /* 0x00010a00ff028b82 */ /* 0x000e220000000a00 */
[--C-:B------:R-:W-:Y:S01]  /*145e0*/  @!P0 SHF.R.S32.HI R5, RZ, 0x1f, R8.reuse ;  /* 0x0000001fff058819 */ /* 0x100fe20000011408 */
[----:B------:R-:W-:Y:S02]  /*145f0*/  @!P0 IMAD.MOV.U32 R4, RZ, RZ, R8 ;  /* 0x000000ffff048224 */ /* 0x000fe400078e0008 */
[-C--:B0-----:R-:W-:Y:S02]  /*14600*/  @!P0 IMAD R0, R11, R2.reuse, RZ ;  /* 0x000000020b008224 */ /* 0x081fe400078e02ff */
[----:B------:R-:W-:-:S04]  /*14610*/  @!P0 IMAD.WIDE.U32 R4, R30, R2, R4 ;  /* 0x000000021e048225 */ /* 0x000fc800078e0004 */
[----:B------:R-:W-:Y:S02]  /*14620*/  @!P0 IMAD R0, R30, R3, R0 ;  /* 0x000000031e008224 */ /* 0x000fe400078e0200 */
[----:B------:R-:W0:Y:S02]  /*14630*/  @!P0 LDC.64 R2, c[0x0][0x418] ;  /* 0x00010600ff028b82 */ /* 0x000e240000000a00 */
[----:B------:R-:W-:Y:S01]  /*14640*/  @!P0 IMAD.IADD R0, R5, 0x1, R0 ;  /* 0x0000000105008824 */ /* 0x000fe200078e0200 */
[----:B------:R-:W-:Y:S02]  /*14650*/  LOP3.LUT R16, R16, 0xffffffdf, RZ, 0xc0, !PT ;  /* 0xffffffdf10107812 */ /* 0x000fe400078ec0ff */
[----:B0-----:R-:W-:-:S04]  /*14660*/  @!P0 LEA R2, P1, R4, R2, 0x2 ;  /* 0x0000000204028211 */ /* 0x001fc800078210ff */
[----:B------:R-:W-:Y:S01]  /*14670*/  @!P0 LEA.HI.X R3, R4, R3, R0, 0x2, P1 ;  /* 0x0000000304038211 */ /* 0x000fe200008f1400 */
[----:B------:R-:W-:Y:S02]  /*14680*/  IMAD.U32 R4, RZ, RZ, UR38 ;  /* 0x00000026ff047e24 */ /* 0x000fe4000f8e00ff */
[----:B------:R-:W-:-:S03]  /*14690*/  IMAD.MOV.U32 R0, RZ, RZ, RZ ;  /* 0x000000ffff007224 */ /* 0x000fc600078e00ff */
[----:B------:R-:W-:-:S03]  /*146a0*/  ISETP.NE.AND P2, PT, R4, 0x3, PT ;  /* 0x000000030400780c */ /* 0x000fc60003f45270 */
[----:B------:R2:W5:Y:S01]  /*146b0*/  @!P0 LDG.E R0, desc[UR36][R2.64] ;  /* 0x0000002402008981 */ /* 0x000562000c1e1900 */
[----:B------:R-:W-:Y:S01]  /*146c0*/  ISETP.GT.U32.AND P0, PT, R9, 0x3f, PT ;  /* 0x0000003f0900780c */ /* 0x000fe20003f04070 */
[----:B------:R-:W-:Y:S01]  /*146d0*/  IMAD.MOV R5, RZ, RZ, -R8 ;  /* 0x000000ffff057224 */ /* 0x000fe200078e0a08 */
[----:B------:R-:W-:Y:S01]  /*146e0*/  LOP3.LUT R26, R26, 0xffff, RZ, 0xc0, !PT ;  /* 0x0000ffff1a1a7812 */ /* 0x000fe200078ec0ff */
[----:B------:R-:W-:Y:S02]  /*146f0*/  IMAD.MOV.U32 R23, RZ, RZ, R7 ;  /* 0x000000ffff177224 */ /* 0x000fe400078e0007 */
[----:B------:R-:W-:-:S04]  /*14700*/  IMAD R5, R10, R5, R6 ;  /* 0x000000050a057224 */ /* 0x000fc800078e0206 */
[----:B------:R-:W-:-:S04]  /*14710*/  @P2 LOP3.LUT R16, R16, 0x20, RZ, 0xfc, !PT ;  /* 0x0000002010102812 */ /* 0x000fc800078efcff */
[----:B------:R-:W-:-:S04]  /*14720*/  LOP3.LUT R16, R16, 0xfffffffe, RZ, 0xc0, !PT ;  /* 0xfffffffe10107812 */ /* 0x000fc800078ec0ff */
[----:B------:R-:W-:Y:S01]  /*14730*/  @P0 LOP3.LUT R16, R16, 0x1, RZ, 0xfc, !PT ;  /* 0x0000000110100812 */ /* 0x000fe200078efcff */
[----:B--2---:R-:W-:Y:S06]  /*14740*/  @!P2 BRA `(.L_x_1361) ;  /* 0x000000000004a947 */ /* 0x004fec0003800000 */
[----:B------:R-:W-:Y:S01]  /*14750*/  BPT.TRAP 0x1 ;  /* 0x000000040000795c */ /* 0x000fe20000300000 */
.L_x_1361:
        /* <DEDUP_REMOVED lines=23> */
.L_x_1429:
[----:B------:R-:W-:Y:S05]  /*148d0*/  BSYNC B0 ;  /* 0x0000000000007941 */ /* 0x000fea0003800000 */
.L_x_1362:
[----:B------:R-:W2:Y:S01]  /*148e0*/  LDL R10, [R1] ;  /* 0x00000000010a7983 */ /* 0x000ea20000100800 */
[----:B------:R-:W-:Y:S01]  /*148f0*/  ULDC.64 UR4, c[0x0][0x300] ;  /* 0x0000c00000047ab9 */ /* 0x000fe20000000a00 */
[----:B------:R-:W-:Y:S01]  /*14900*/  ULDC.64 UR6, c[0x0][0x2e8] ;  /* 0x0000ba0000067ab9 */ /* 0x000fe20000000a00 */
[----:B------:R-:W-:Y:S01]  /*14910*/  IMAD R6, R6, UR4, RZ ;  /* 0x0000000406067c24 */ /* 0x000fe2000f8e02ff */
[----:B------:R-:W1:Y:S01]  /*14920*/  S2R R9, SR_TID.X ;  /* 0x0000000000097919 */ /* 0x000e620000002100 */
[C---:B0-----:R-:W-:Y:S01]  /*14930*/  IMAD.WIDE.U32 R2, R5.reuse, UR4, RZ ;  /* 0x0000000405027c25 */ /* 0x041fe2000f8e00ff */
[C---:B------:R-:W-:Y:S02]  /*14940*/  LOP3.LUT P5, RZ, R16.reuse, 0x10, RZ, 0xc0, !PT ;  /* 0x0000001010ff7812 */ /* 0x040fe400078ac0ff */
[C---:B------:R-:W-:Y:S01]  /*14950*/  LOP3.LUT P4, RZ, R16.reuse, 0x8, RZ, 0xc0, !PT ;  /* 0x0000000810ff7812 */ /* 0x040fe2000788c0ff */
[----:B------:R-:W-:Y:S01]  /*14960*/  IMAD R6, R5, UR5, R6 ;  /* 0x0000000505067c24 */ /* 0x000fe2000f8e0206 */
[----:B------:R-:W-:Y:S01]  /*14970*/  ULDC.64 UR4, c[0x0][0x310] ;  /* 0x0000c40000047ab9 */ /* 0x000fe20000000a00 */
[----:B------:R-:W-:Y:S01]  /*14980*/  LOP3.LUT P3, RZ, R16, 0x4, RZ, 0xc0, !PT ;  /* 0x0000000410ff7812 */ /* 0x000fe2000786c0ff */
[----:B------:R-:W-:Y:S01]  /*14990*/  IMAD R8, R8, UR4, RZ ;  /* 0x0000000408087c24 */ /* 0x000fe2000f8e02ff */
[----:B------:R-:W-:Y:S01]  /*149a0*/  LOP3.LUT P2, RZ, R16, 0x2, RZ, 0xc0, !PT ;  /* 0x0000000210ff7812 */ /* 0x000fe2000784c0ff */
[----:B------:R-:W-:-:S02]  /*149b0*/  IMAD.IADD R3, R3, 0x1, R6 ;  /* 0x0000000103037824 */ /* 0x000fc400078e0206 */
        /* <DEDUP_REMOVED lines=17> */
[----:B------:R-:W-:-:S03]  /*14ad0*/  @P0 IMAD R9, R5, 0x2, R17 ;  /* 0x0000000205090824 */ /* 0x000fc600078e0211 */
[----:B------:R-:W1:Y:S04]  /*14ae0*/  SHFL.IDX PT, R2, R6, RZ, 0x181f ;  /* 0x00181fff06027589 */ /* 0x000e6800000e0000 */
        /* <DEDUP_REMOVED lines=31> */
.L_x_1439:
[----:B------:R-:W-:-:S13]  /*14ce0*/  ISETP.GE.AND P0, PT, R7, 0x31, PT ;  /* 0x000000310700780c */ /* 0x000fda0003f06270 */
[----:B0-----:R-:W-:Y:S01]  /*14cf0*/  @P0 LEA R2, P1, R33, R0, 0x1 ;  /* 0x0000000021020211 */ /* 0x001fe200078208ff */
[----:B------:R-:W-:-:S04]  /*14d00*/  @P0 IMAD R5, R5, 0x2, R17 ;  /* 0x0000000205050824 */ /* 0x000fc800078e0211 */
[----:B--2---:R-:W-:-:S05]  /*14d10*/  @P0 IMAD.X R3, RZ, RZ, R8, P1 ;  /* 0x000000ffff030224 */ /* 0x004fca00008e0608 */
[----:B------:R-:W-:Y:S01]  /*14d20*/  @!PT LDS RZ, [RZ] ;  /* 0x00000000fffff984 */ /* 0x000fe20000000800 */
[----:B------:R-:W-:Y:S01]  /*14d30*/  @!PT LDS RZ, [RZ] ;  /* 0x00000000fffff984 */ /* 0x000fe20000000800 */
[----:B------:R-:W-:Y:S01]  /*14d40*/  @!PT LDS RZ, [RZ] ;  /* 0x00000000fffff984 */ /* 0x000fe20000000800 */
[----:B------:R0:W-:Y:S04]  /*14d50*/  @P0 LDGSTS.E.BYPASS.LTC128B.128 [R5+0x21c00], desc[UR36][R2.64], !P5 ;  /* 0x21c0000002050fae */ /* 0x0001e8000e901d64 */
[----:B------:R0:W-:Y:S04]  /*14d60*/  @P0 LDGSTS.E.BYPASS.LTC128B.128 [R5+0x23c00], desc[UR36][R2.64+0x80], !P4 ;  /* 0x23c0008002050fae */ /* 0x0001e8000e101d64 */
[----:B------:R0:W-:Y:S04]  /*14d70*/  @P0 LDGSTS.E.BYPASS.LTC128B.128 [R5+0x25c00], desc[UR36][R2.64+0x100], !P3 ;  /* 0x25c0010002050fae */ /* 0x0001e8000d901d64 */
[----:B------:R0:W-:Y:S01]  /*14d80*/  @P0 LDGSTS.E.BYPASS.LTC128B.128 [R5+0x27c00], desc[UR36][R2.64+0x180], !P2 ;  /* 0x27c0018002050fae */ /* 0x0001e2000d101d64 */
[----:B------:R-:W-:Y:S01]  /*14d90*/  PLOP3.LUT P0, PT, PT, PT, PT, 0x80, 0x0 ;  /* 0x000000000000781c */ /* 0x000fe20003f0f070 */
[----:B------:R-:W-:-:S12]  /*14da0*/  NOP ;  /* 0x0000000000007918 */ /* 0x000fd80000000000 */
.L_x_1365:
        /* <DEDUP_REMOVED lines=10> */
.L_x_1366:
[----:B------:R1:W-:Y:S02]  /*14e50*/  SYNCS.ARRIVE.TRANS64.A1T0 RZ, [R4+URZ+0x30830], RZ ;  /* 0x030830ff04ff79a7 */ /* 0x0003e4000810003f */
[----:B------:R-:W-:Y:S05]  /*14e60*/  WARPSYNC.ALL ;  /* 0x0000000000007948 */ /* 0x000fea0003800000 */
[----:B------:R-:W-:Y:S01]  /*14e70*/  ULDC.64 UR4, c[0x0][0x298] ;  /* 0x0000a60000047ab9 */ /* 0x000fe20000000a00 */
[----:B0-----:R-:W-:Y:S01]  /*14e80*/  VIADD R2, R17, 0x10400 ;  /* 0x0001040011027836 */ /* 0x001fe20000000000 */
[----:B------:R-:W-:Y:S01]  /*14e90*/  SHF.R.S32.HI R0, RZ, 0x1f, R35 ;  /* 0x0000001fff007819 */ /* 0x000fe20000011423 */
[----:B------:R-:W-:Y:S01]  /*14ea0*/  IMAD.WIDE.U32 R6, R35, UR4, RZ ;  /* 0x0000000423067c25 */ /* 0x000fe2000f8e00ff */
[----:B------:R-:W-:Y:S01]  /*14eb0*/  BSSY B6, `(.L_x_1367) ;  /* 0x0000018000067945 */ /* 0x000fe20003800000 */
[----:B------:R-:W-:Y:S01]  /*14ec0*/  BAR.SYNC.DEFER_BLOCKING 0x8, 0x180 ;  /* 0x0206000000007b1d */ /* 0x000fe20000010000 */
[----:B------:R-:W-:Y:S01]  /*14ed0*/  LOP3.LUT P0, RZ, R2, 0x3ff, RZ, 0xc0, !PT ;  /* 0x000003ff02ff7812 */ /* 0x000fe2000780c0ff */
[----:B------:R-:W-:-:S04]  /*14ee0*/  IMAD R0, R0, UR4, RZ ;  /* 0x0000000400007c24 */ /* 0x000fc8000f8e02ff */
[----:B------:R-:W-:Y:S01]  /*14ef0*/  IMAD R0, R35, UR5, R0 ;  /* 0x0000000523007c24 */ /* 0x000fe2000f8e0200 */
[----:B------:R0:W-:Y:S03]  /*14f00*/  STL.64 [R1+0x18], R6 ;  /* 0x0000180601007387 */ /* 0x0001e60000100a00 */
[----:B------:R-:W-:-:S04]  /*14f10*/  IMAD.IADD R35, R7, 0x1, R0 ;  /* 0x0000000107237824 */ /* 0x000fc800078e0200 */
[----:B------:R-:W-:Y:S05]  /*14f20*/  @!P0 BRA `(.L_x_1368) ;  /* 0x0000000000408947 */ /* 0x000fea0003800000 */
[----:B------:R-:W-:Y:S01]  /*14f30*/  MOV R2, 0x0 ;  /* 0x0000000000027802 */ /* 0x000fe20000000f00 */
[----:B------:R-:W-:Y:S01]  /*14f40*/  ULDC.64 UR6, c[0x4][0xa8] ;  /* 0x01002a0000067ab9 */ /* 0x000fe20000000a00 */
[----:B------:R-:W-:Y:S01]  /*14f50*/  ULDC.64 UR8, c[0x4][0xb0] ;  /* 0x01002c0000087ab9 */ /* 0x000fe20000000a00 */
[----:B------:R-:W-:Y:S01]  /*14f60*/  ULDC.64 UR4, c[0x4][0x20] ;  /* 0x0100080000047ab9 */ /* 0x000fe20000000a00 */
[----:B-1----:R-:W-:Y:S02]  /*14f70*/  IMAD.U32 R4, RZ, RZ, UR6 ;  /* 0x00000006ff047e24 */ /* 0x002fe4000f8e00ff */
[----:B------:R-:W1:Y:S01]  /*14f80*/  LDC.64 R2, c[0x4][R2] ;  /* 0x0100000002027b82 */ /* 0x000e620000000a00 */
[----:B------:R-:W-:Y:S02]  /*14f90*/  IMAD.U32 R5, RZ, RZ, UR7 ;  /* 0x00000007ff057e24 */ /* 0x000fe4000f8e00ff */
[----:B0-----:R-:W-:Y:S02]  /*14fa0*/  IMAD.U32 R6, RZ, RZ, UR8 ;  /* 0x00000008ff067e24 */ /* 0x001fe4000f8e00ff */
[----:B------:R-:W-:-:S02]  /*14fb0*/  IMAD.U32 R7, RZ, RZ, UR9 ;  /* 0x00000009ff077e24 */ /* 0x000fc4000f8e00ff */
[----:B------:R-:W-:Y:S02]  /*14fc0*/  IMAD.U32 R10, RZ, RZ, UR4 ;  /* 0x00000004ff0a7e24 */ /* 0x000fe4000f8e00ff */
[----:B------:R-:W-:Y:S02]  /*14fd0*/  IMAD.U32 R11, RZ, RZ, UR5 ;  /* 0x00000005ff0b7e24 */ /* 0x000fe4000f8e00ff */
[----:B------:R-:W-:Y:S02]  /*14fe0*/  IMAD.MOV.U32 R8, RZ, RZ, 0x70 ;  /* 0x00000070ff087424 */ /* 0x000fe400078e00ff */
[----:B------:R-:W-:Y:S02]  /*14ff0*/  IMAD.MOV.U32 R12, RZ, RZ, 0x1 ;  /* 0x00000001ff0c7424 */ /* 0x000fe400078e00ff */
[----:B------:R-:W-:-:S07]  /*15000*/  IMAD.MOV.U32 R13, RZ, RZ, RZ ;  /* 0x000000ffff0d7224 */ /* 0x000fce00078e00ff */
[----:B------:R-:W-:-:S07]  /*15010*/  LEPC R20, `(.L_x_1368) ;  /* 0x000000001014794e */ /* 0x000fce0000000000 */
[----:B-1----:R-:W-:Y:S05]  /*15020*/  CALL.ABS.NOINC R2 ;  /* 0x0000000002007343 */ /* 0x002fea0003c00000 */
.L_x_1368:
[----:B------:R-:W-:Y:S05]  /*15030*/  BSYNC B6 ;  /* 0x0000000000067941 */ /* 0x000fea0003800000 */
.L_x_1367:
[----:B------:R-:W2:Y:S01]  /*15040*/  LDL.LU.64 R20, [R1+0x18] ;  /* 0x0000180001147983 */ /* 0x000ea20000300a00 */
[----:B------:R-:W-:Y:S01]  /*15050*/  LOP3.LUT P6, RZ, R16, 0x100, RZ, 0xc0, !PT ;  /* 0x0000010010ff7812 */ /* 0x000fe200078cc0ff */
[----:B------:R-:W-:Y:S01]  /*15060*/  IMAD.MOV.U32 R3, RZ, RZ, R35 ;  /* 0x000000ffff037224 */ /* 0x000fe200078e0023 */
[----:B------:R-:W-:Y:S01]  /*15070*/  SHF.R.S32.HI R0, RZ, 0x1f, R27 ;  /* 0x0000001fff007819 */ /* 0x000fe2000001141b */
[----:B------:R-:W-:Y:S01]  /*15080*/  ULDC.64 UR4, c[0x0][0x2d8] ;  /* 0x0000b60000047ab9 */ /* 0x000fe20000000a00 */
[----:B-1----:R-:W-:Y:S01]  /*15090*/  SEL R4, R27, RZ, !P6 ;  /* 0x000000ff1b047207 */ /* 0x002fe20007000000 */
[----:B------:R-:W-:Y:S01]  /*150a0*/  ULDC.64 UR6, c[0x0][0x2e0] ;  /* 0x0000b80000067ab9 */ /* 0x000fe20000000a00 */
[----:B------:R-:W-:-:S05]  /*150b0*/  SEL R0, R0, RZ, !P6 ;  /* 0x000000ff00007207 */ /* 0x000fca0007000000 */
[----:B------:R-:W-:-:S04]  /*150c0*/  IMAD R0, R0, UR6, RZ ;  /* 0x0000000600007c24 */ /* 0x000fc8000f8e02ff */
[----:B------:R-:W-:Y:S02]  /*150d0*/  IMAD R5, R4, UR7, R0 ;  /* 0x0000000704057c24 */ /* 0x000fe4000f8e0200 */
[----:B--2---:R-:W-:Y:S01]  /*150e0*/  IMAD.MOV.U32 R2, RZ, RZ, R20 ;  /* 0x000000ffff027224 */ /* 0x004fe200078e0014 */
[----:B------:R-:W1:Y:S01]  /*150f0*/  LDC R21, c[0x0][0x448] ;  /* 0x00011200ff157b82 */ /* 0x000e620000000800 */
[----:B------:R-:W2:Y:S02]  /*15100*/  S2R R20, SR_TID.X ;  /* 0x0000000000147919 */ /* 0x000ea40000002100 */
[----:B------:R-:W-:-:S04]  /*15110*/  IMAD.WIDE.U32 R2, R26, UR4, R2 ;  /* 0x000000041a027c25 */ /* 0x000fc8000f8e0002 */
[----:B------:R-:W-:Y:S01]  /*15120*/  IMAD R3, R26, UR5, R3 ;  /* 0x000000051a037c24 */ /* 0x000fe2000f8e0203 */
[----:B------:R-:W-:Y:S01]  /*15130*/  ULDC.64 UR4, c[0x0][0x2d0] ;  /* 0x0000b40000047ab9 */ /* 0x000fe20000000a00 */
[----:B------:R-:W-:-:S04]  /*15140*/  IMAD.WIDE.U32 R2, R4, UR6, R2 ;  /* 0x0000000604027c25 */ /* 0x000fc8000f8e0002 */
[----:B------:R-:W-:Y:S02]  /*15150*/  IMAD.IADD R3, R3, 0x1, R5 ;  /* 0x0000000103037824 */ /* 0x000fe400078e0205 */
[----:B------:R-:W3:Y:S01]  /*15160*/  LDC R5, c[0x0][0x448] ;  /* 0x00011200ff057b82 */ /* 0x000ee20000000800 */
[----:B-1----:R-:W-:Y:S02]  /*15170*/  ISETP.NE.AND P6, PT, R21, 0x1, PT ;  /* 0x000000011500780c */ /* 0x002fe40003fc5270 */
[----:B--2---:R-:W-:-:S04]  /*15180*/  LOP3.LUT R20, R20, 0x7f, RZ, 0xc0, !PT ;  /* 0x0000007f14147812 */ /* 0x004fc800078ec0ff */
[----:B------:R-:W-:-:S07]  /*15190*/  SHF.R.U32.HI R21, RZ, 0x3, R20 ;  /* 0x00000003ff157819 */ /* 0x000fce0000011614 */
[----:B0-----:R-:W0:Y:S01]  /*151a0*/  @P6 LDC R7, c[0x0][0x44c] ;  /* 0x00011300ff076b82 */ /* 0x001e220000000800 */
[----:B------:R-:W1:Y:S07]  /*151b0*/  S2R R20, SR_TID.X ;  /* 0x0000000000147919 */ /* 0x000e6e0000002100 */
[----:B------:R-:W2:Y:S01]  /*151c0*/  @P6 LDC R6, c[0x0][0x450] ;  /* 0x00011400ff066b82 */ /* 0x000ea20000000800 */
[----:B-1----:R-:W-:-:S05]  /*151d0*/  IMAD.SHL.U32 R20, R20, 0x10, RZ ;  /* 0x0000001014147824 */ /* 0x002fca00078e00ff */
[----:B------:R-:W-:-:S05]  /*151e0*/  LOP3.LUT R20, R21, 0x70, R20, 0xf8, !PT ;  /* 0x0000007015147812 */ /* 0x000fca00078ef814 */
[----:B------:R-:W-:Y:S02]  /*151f0*/  IMAD.IADD R4, R20, 0x1, R25 ;  /* 0x0000000114047824 */ /* 0x000fe400078e0219 */
[----:B------:R-:W1:Y:S02]  /*15200*/  S2R R20, SR_TID.X ;  /* 0x0000000000147919 */ /* 0x000e640000002100 */
[----:B0-----:R-:W-:-:S04]  /*15210*/  @P6 IMAD.HI.U32 R7, R4, R7, RZ ;  /* 0x0000000704076227 */ /* 0x001fc800078e00ff */
[----:B------:R-:W-:Y:S01]  /*15220*/  IMAD.MOV.U32 R0, RZ, RZ, R4 ;  /* 0x000000ffff007224 */ /* 0x000fe200078e0004 */
[----:B--2---:R-:W-:-:S05]  /*15230*/  @P6 SHF.R.U32.HI R0, RZ, R6, R7 ;  /* 0x00000006ff006219 */ /* 0x004fca0000011607 */
[----:B------:R-:W-:Y:S02]  /*15240*/  IMAD.MOV R6, RZ, RZ, -R0 ;  /* 0x000000ffff067224 */ /* 0x000fe400078e0a00 */
[----:B------:R-:W-:-:S04]  /*15250*/  IMAD.WIDE.U32 R2, R0, UR4, R2 ;  /* 0x0000000400027c25 */ /* 0x000fc8000f8e0002 */
[----:B---3--:R-:W-:Y:S01]  /*15260*/  IMAD R4, R5, R6, R4 ;  /* 0x0000000605047224 */ /* 0x008fe200078e0204 */
[----:B------:R-:W-:-:S05]  /*15270*/  SHF.R.S32.HI R6, RZ, 0x1f, R0 ;  /* 0x0000001fff067819 */ /* 0x000fca0000011400 */
[----:B------:R-:W-:-:S04]  /*15280*/  IMAD R6, R6, UR4, RZ ;  /* 0x0000000406067c24 */ /* 0x000fc8000f8e02ff */
[----:B------:R-:W-:Y:S01]  /*15290*/  IMAD R7, R0, UR5, R6 ;  /* 0x0000000500077c24 */ /* 0x000fe2000f8e0206 */
[----:B------:R-:W-:Y:S01]  /*152a0*/  SHF.R.S32.HI R0, RZ, 0x1f, R4 ;  /* 0x0000001fff007819 */ /* 0x000fe20000011404 */
[----:B------:R-:W-:Y:S02]  /*152b0*/  ULDC.64 UR4, c[0x0][0x2c8] ;  /* 0x0000b20000047ab9 */ /* 0x000fe40000000a00 */
[----:B------:R-:W-:Y:S01]  /*152c0*/  IMAD.IADD R3, R3, 0x1, R7 ;  /* 0x0000000103037824 */ /* 0x000fe200078e0207 */
[----:B-1----:R-:W-:Y:S01]  /*152d0*/  LOP3.LUT R20, R20, 0x7f, RZ, 0xc0, !PT ;  /* 0x0000007f14147812 */ /* 0x002fe200078ec0ff */
[----:B------:R-:W-:Y:S02]  /*152e0*/  IMAD R7, R0, UR4, RZ ;  /* 0x0000000400077c24 */ /* 0x000fe4000f8e02ff */
[----:B------:R-:W-:Y:S01]  /*152f0*/  IMAD.WIDE.U32 R2, R4, UR4, R2 ;  /* 0x0000000404027c25 */ /* 0x000fe2000f8e0002 */
[----:B------:R-:W-:-:S03]  /*15300*/  SHF.R.U32.HI R8, RZ, 0x3, R20 ;  /* 0x00000003ff087819 */ /* 0x000fc60000011614 */
[----:B------:R-:W-:Y:S01]  /*15310*/  IMAD R0, R4, UR5, R7 ;  /* 0x0000000504007c24 */ /* 0x000fe2000f8e0207 */
[----:B------:R-:W-:Y:S02]  /*15320*/  ULDC.64 UR4, c[0x0][0x280] ;  /* 0x0000a00000047ab9 */ /* 0x000fe40000000a00 */
[C---:B------:R-:W-:Y:S01]  /*15330*/  LEA R4, P0, R2.reuse, UR4, 0x1 ;  /* 0x0000000402047c11 */ /* 0x040fe2000f8008ff */
[----:B------:R-:W-:Y:S01]  /*15340*/  IMAD.IADD R3, R3, 0x1, R0 ;  /* 0x0000000103037824 */ /* 0x000fe200078e0200 */
[----:B------:R-:W-:Y:S02]  /*15350*/  ULDC UR4, c[0x0][0x2b8] ;  /* 0x0000ae0000047ab9 */ /* 0x000fe40000000800 */
[----:B------:R-:W-:Y:S02]  /*15360*/  ISETP.GE.AND P4, PT, R33, UR4, PT ;  /* 0x0000000421007c0c */ /* 0x000fe4000bf86270 */
[----:B------:R-:W-:Y:S01]  /*15370*/  LEA.HI.X R0, R2, UR5, R3, 0x1, P0 ;  /* 0x0000000502007c11 */ /* 0x000fe200080f0c03 */
[----:B------:R-:W-:Y:S01]  /*15380*/  UMOV UR5, 0xffffffff ;  /* 0xffffffff00057882 */ /* 0x000fe20000000000 */
[----:B------:R-:W-:-:S02]  /*15390*/  ISETP.GE.AND P3, PT, R37, UR4, PT ;  /* 0x0000000425007c0c */ /* 0x000fc4000bf66270 */
[----:B------:R-:W-:Y:S02]  /*153a0*/  ISETP.GE.AND P2, PT, R36, UR4, PT ;  /* 0x0000000424007c0c */ /* 0x000fe4000bf46270 */
[----:B------:R-:W-:Y:S01]  /*153b0*/  ISETP.GE.AND P1, PT, R34, UR4, PT ;  /* 0x0000000422007c0c */ /* 0x000fe2000bf26270 */
[----:B------:R-:W-:-:S12]  /*153c0*/  BRA.DIV UR5, `(.L_x_1369) ;  /* 0x0000003e05207947 */ /* 0x000fd8000b800000 */
[----:B------:R-:W0:Y:S01]  /*153d0*/  SHFL.IDX PT, R14, R4, RZ, 0x181f ;  /* 0x00181fff040e7589 */ /* 0x000e2200000e0000 */
[----:B------:R-:W-:Y:S02]  /*153e0*/  IMAD R5, R29, R5, RZ ;  /* 0x000000051d057224 */ /* 0x000fe400078e02ff */
        /* <DEDUP_REMOVED lines=12> */
[----:B------:R-:W-:Y:S01]  /*154b0*/  ISETP.GE.AND P0, PT, R6, R5, PT ;  /* 0x000000050600720c */ /* 0x000fe20003f06270 */
[----:B------:R-:W-:-:S02]  /*154c0*/  VIADD R6, R25, 0x20 ;  /* 0x0000002019067836 */ /* 0x000fc40000000000 */
[----:B-1----:R-:W1:Y:S10]  /*154d0*/  SHFL.IDX PT, R2, R0, 0x1, 0x181f ;  /* 0x00381f0000027f89 */ /* 0x002e7400000e0000 */
[----:B0-----:R-:W-:-:S05]  /*154e0*/  @!P0 LEA R14, P5, R33, R14, 0x1 ;  /* 0x0000000e210e8211 */ /* 0x001fca00078a08ff */
[----:B-1----:R-:W-:Y:S02]  /*154f0*/  @!P0 IMAD.X R7, RZ, RZ, R2, P5 ;  /* 0x000000ffff078224 */ /* 0x002fe400028e0602 */
[----:B------:R-:W-:Y:S02]  /*15500*/  @!P0 IMAD.MOV.U32 R2, RZ, RZ, R14 ;  /* 0x000000ffff028224 */ /* 0x000fe400078e000e */
[----:B------:R-:W-:Y:S01]  /*15510*/  @!P0 IMAD.MOV.U32 R3, RZ, RZ, R7 ;  /* 0x000000ffff038224 */ /* 0x000fe200078e0007 */
        /* <DEDUP_REMOVED lines=53> */
[----:B------:R-:W-:-:S03]  /*15870*/  ISETP.GE.AND P0, PT, R6, R5, PT ;  /* 0x000000050600720c */ /* 0x000fc60003f06270 */
[----:B------:R-:W-:Y:S04]  /*15880*/  SHFL.IDX PT, R6, R0, 0x7, 0x181f ;  /* 0x00f81f0000067f89 */ /* 0x000fe800000e0000 */
[----:B-1----:R-:W1:Y:S06]  /*15890*/  SHFL.IDX PT, R2, R0, 0x6, 0x181f ;  /* 0x00d81f0000027f89 */ /* 0x002e6c00000e0000 */
        /* <DEDUP_REMOVED lines=9> */
.L_x_1456:
[----:B------:R-:W-:Y:S01]  /*15930*/  VIADD R0, R25, 0x70 ;  /* 0x0000007019007836 */ /* 0x000fe20000000000 */
[----:B------:R-:W-:Y:S04]  /*15940*/  BSSY B0, `(.L_x_1370) ;  /* 0x000000c000007945 */ /* 0x000fe80003800000 */
[----:B------:R-:W-:-:S13]  /*15950*/  ISETP.GE.AND P0, PT, R0, R5, PT ;  /* 0x000000050000720c */ /* 0x000fda0003f06270 */
[----:B------:R-:W-:Y:S05]  /*15960*/  @P0 BRA `(.L_x_1371) ;  /* 0x0000000000240947 */ /* 0x000fea0003800000 */
[----:B01----:R-:W-:-:S05]  /*15970*/  LEA R2, P0, R33, R14, 0x1 ;  /* 0x0000000e21027211 */ /* 0x003fca00078008ff */
        /* <DEDUP_REMOVED lines=8> */
.L_x_1371:
[----:B------:R-:W-:Y:S05]  /*15a00*/  BSYNC B0 ;  /* 0x0000000000007941 */ /* 0x000fea0003800000 */
.L_x_1370:
[----:B------:R-:W-:Y:S01]  /*15a10*/  NOP ;  /* 0x0000000000007918 */ /* 0x000fe20000000000 */
[----:B------:R-:W-:-:S13]  /*15a20*/  PLOP3.LUT P0, PT, PT, PT, PT, 0x80, 0x0 ;  /* 0x000000000000781c */ /* 0x000fda0003f0f070 */
.L_x_1372:
[----:B------:R-:W-:Y:S02]  /*15a30*/  PLOP3.LUT P1, PT, P1, P0, PT, 0xa2, 0x0 ;  /* 0x000000000000781c */ /* 0x000fe40000f21472 */
[----:B------:R-:W-:-:S08]  /*15a40*/  @P0 R2UR P1, UR4, R17 ;  /* 0x00000000110402ca */ /* 0x000fd00000020000 */
[----:B------:R-:W-:-:S05]  /*15a50*/  @P0 PLOP3.LUT P0, PT, P1, PT, PT, 0x80, 0x0 ;  /* 0x000000000000081c */ /* 0x000fca0000f0f070 */
[----:B------:R-:W-:Y:S01]  /*15a60*/  @!P1 SYNCS.ARRIVE.TRANS64.RED.A0T1 RZ, [UR4+0x30800], RZ ;  /* 0x030800ffffff99a7 */ /* 0x000fe20008200404 */
[----:B------:R-:W-:Y:S07]  /*15a70*/  @!P1 ARRIVES.LDGSTSBAR.64.TRANSCNT [UR4+0x30800] ;  /* 0x03080000ff0099b0 */ /* 0x000fee0008000a84 */
[----:B------:R-:W-:Y:S05]  /*15a80*/  @P0 BRA.U.ANY `(.L_x_1372) ;  /* 0xfffffffd00e80947 */ /* 0x000fea000393ffff */
[----:B0-2---:R-:W2:Y:S04]  /*15a90*/  LDL.LU R3, [R1+0x20] ;  /* 0x0000200001037983 */ /* 0x005ea80000300800 */
[----:B------:R-:W3:Y:S01]  /*15aa0*/  LDL.LU R2, [R1+0x14] ;  /* 0x0000140001027983 */ /* 0x000ee20000300800 */
[----:B--2---:R-:W-:Y:S02]  /*15ab0*/  VIADD R3, R3, 0x1 ;  /* 0x0000000103037836 */ /* 0x004fe40000000000 */
[----:B---3--:R-:W-:-:S03]  /*15ac0*/  VIADD R7, R2, 0xfffffffe ;  /* 0xfffffffe02077836 */ /* 0x008fc60000000000 */
[----:B------:R0:W-:Y:S01]  /*15ad0*/  STL [R1+0x20], R3 ;  /* 0x0000200301007387 */ /* 0x0001e20000100800 */
[----:B------:R-:W-:-:S04]  /*15ae0*/  LEA.HI R0, R3, R3, RZ, 0x1 ;  /* 0x0000000303007211 */ /* 0x000fc800078f08ff */
[----:B------:R-:W-:-:S05]  /*15af0*/  LOP3.LUT R0, R0, 0xfffffffe, RZ, 0xc0, !PT ;  /* 0xfffffffe00007812 */ /* 0x000fca00078ec0ff */
[----:B------:R-:W-:-:S05]  /*15b00*/  IMAD.IADD R0, R3, 0x1, -R0 ;  /* 0x0000000103007824 */ /* 0x000fca00078e0a00 */
[----:B------:R-:W-:Y:S01]  /*15b10*/  SHF.L.U32 R0, R0, 0x1f, RZ ;  /* 0x0000001f00007819 */ /* 0x000fe200000006ff */
[----:B------:R-:W-:Y:S01]  /*15b20*/  NOP ;  /* 0x0000000000007918 */ /* 0x000fe20000000000 */
[----:B------:R0:W-:Y:S01]  /*15b30*/  SYNCS.ARRIVE.TRANS64.A1T0 RZ, [R17+URZ+0x30800], RZ ;  /* 0x030800ff11ff79a7 */ /* 0x0001e2000810003f */
[----:B------:R-:W-:Y:S01]  /*15b40*/  BSSY B0, `(.L_x_1373) ;  /* 0x0000003000007945 */ /* 0x000fe20003800000 */
[----:B------:R-:W2:Y:S03]  /*15b50*/  SYNCS.PHASECHK.TRANS64.TRYWAIT P0, [R17+URZ+0x30820], R0 ;  /* 0x03082000110075a7 */ /* 0x000ea6000800017f */
[----:B0-2---:R-:W-:Y:S05]  /*15b60*/  @!P0 BRA `(.L_x_1374) ;  /* 0x0000003c00f08947 */ /* 0x005fea0003800000 */
.L_x_1457:
[----:B------:R-:W-:Y:S05]  /*15b70*/  BSYNC B0 ;  /* 0x0000000000007941 */ /* 0x000fea0003800000 */
.L_x_1373:
[----:B------:R-:W2:Y:S01]  /*15b80*/  LDL R2, [R1+0x4] ;  /* 0x0000040001027983 */ /* 0x000ea20000100800 */
[----:B------:R-:W-:Y:S01]  /*15b90*/  BSSY B0, `(.L_x_1375) ;  /* 0x00000fc000007945 */ /* 0x000fe20003800000 */
[----:B--2---:R-:W-:-:S13]  /*15ba0*/  ISETP.GE.AND P0, PT, R7, R2, PT ;  /* 0x000000020700720c */ /* 0x004fda0003f06270 */
[----:B------:R-:W-:Y:S05]  /*15bb0*/  @!P0 BRA `(.L_x_1376) ;  /* 0x0000000c00e48947 */ /* 0x000fea0003800000 */
[----:B------:R-:W-:Y:S01]  /*15bc0*/  ULDC UR4, c[0x0][0x2f4] ;  /* 0x0000bd0000047ab9 */ /* 0x000fe20000000800 */
[----:B------:R-:W-:Y:S01]  /*15bd0*/  IMAD.MOV.U32 R6, RZ, RZ, R22 ;  /* 0x000000ffff067224 */ /* 0x000fe200078e0016 */
[----:B------:R-:W-:Y:S01]  /*15be0*/  ISETP.GE.AND P4, PT, R33, UR4, PT ;  /* 0x0000000421007c0c */ /* 0x000fe2000bf86270 */
[----:B------:R-:W-:Y:S01]  /*15bf0*/  IMAD.MOV.U32 R8, RZ, RZ, R28 ;  /* 0x000000ffff087224 */ /* 0x000fe200078e001c */
[----:B------:R-:W-:Y:S01]  /*15c00*/  ISETP.GE.AND P3, PT, R37, UR4, PT ;  /* 0x0000000425007c0c */ /* 0x000fe2000bf66270 */
[----:B------:R-:W-:Y:S01]  /*15c10*/  IMAD.MOV.U32 R29, RZ, RZ, R23 ;  /* 0x000000ffff1d7224 */ /* 0x000fe200078e0017 */
[----:B------:R-:W-:Y:S02]  /*15c20*/  ISETP.GE.AND P2, PT, R36, UR4, PT ;  /* 0x0000000424007c0c */ /* 0x000fe4000bf46270 */
[----:B------:R-:W-:-:S13]  /*15c30*/  ISETP.GE.AND P1, PT, R34, UR4, PT ;  /* 0x0000000422007c0c */ /* 0x000fda000bf26270 */
.L_x_1389:
[----:B------:R-:W2:Y:S04]  /*15c40*/  LDL R9, [R1+0x8] ;  /* 0x0000080001097983 */ /* 0x000ea80000100800 */
[----:B------:R-:W3:Y:S01]  /*15c50*/  LDL R11, [R1+0xc] ;  /* 0x00000c00010b7983 */ /* 0x000ee20000100800 */
[----:B0-----:R-:W0:Y:S01]  /*15c60*/  S2R R0, SR_TID.X ;  /* 0x0000000000007919 */ /* 0x001e220000002100 */
[----:B------:R-:W4:Y:S01]  /*15c70*/  S2R R3, SR_TID.X ;  /* 0x0000000000037919 */ /* 0x000f220000002100 */
[----:B0-----:R-:W-:-:S04]  /*15c80*/  LOP3.LUT R0, R0, 0x7f, RZ, 0xc0, !PT ;  /* 0x0000007f00007812 */ /* 0x001fc800078ec0ff */
[----:B------:R-:W-:Y:S02]  /*15c90*/  SHF.R.U32.HI R2, RZ, 0x3, R0 ;  /* 0x00000003ff027819 */ /* 0x000fe40000011600 */
[----:B------:R-:W0:Y:S01]  /*15ca0*/  LDC R0, c[0x0][0x430] ;  /* 0x00010c00ff007b82 */ /* 0x000e220000000800 */
[----:B----4-:R-:W-:-:S05]  /*15cb0*/  IMAD.SHL.U32 R3, R3, 0x10, RZ ;  /* 0x0000001003037824 */ /* 0x010fca00078e00ff */
[----:B------:R-:W-:-:S04]  /*15cc0*/  LOP3.LUT R3, R2, 0x70, R3, 0xf8, !PT ;  /* 0x0000007002037812 */ /* 0x000fc800078ef803 */
[----:B------:R-:W-:-:S13]  /*15cd0*/  ISETP.GT.U32.AND P6, PT, R3, 0x3f, PT ;  /* 0x0000003f0300780c */ /* 0x000fda0003fc4070 */
[----:B------:R-:W3:Y:S01]  /*15ce0*/  @!P6 LDC.64 R4, c[0x0][0x428] ;  /* 0x00010a00ff04eb82 */ /* 0x000ee20000000a00 */
[----:B0-----:R-:W-:-:S13]  /*15cf0*/  ISETP.NE.AND P0, PT, R0, 0x1, PT ;  /* 0x000000010000780c */ /* 0x001fda0003f05270 */
[----:B------:R-:W0:Y:S08]  /*15d00*/  @P0 LDC R2, c[0x0][0x434] ;  /* 0x00010d00ff020b82 */ /* 0x000e300000000800 */
[----:B------:R-:W4:Y:S01]  /*15d10*/  @P0 LDC R0, c[0x0][0x438] ;  /* 0x00010e00ff000b82 */ /* 0x000f220000000800 */
[----:B------:R-:W-:Y:S01]  /*15d20*/  LOP3.LUT P5, RZ, R16, 0x20, RZ, 0xc0, !PT ;  /* 0x0000002010ff7812 */ /* 0x000fe200078ac0ff */
[----:B------:R-:W-:Y:S01]  /*15d30*/  VIADD R22, R6, 0x1 ;  /* 0x0000000106167836 */ /* 0x000fe20000000000 */
[----:B------:R-:W-:Y:S05]  /*15d40*/  YIELD ;  /* 0x0000000000007946 */ /* 0x000fea0003800000 */
[----:B------:R-:W-:Y:S01]  /*15d50*/  ULDC UR4, c[0x0][0x430] ;  /* 0x00010c0000047ab9 */ /* 0x000fe20000000800 */
[----:B------:R-:W-:-:S02]  /*15d60*/  IMAD.MOV.U32 R23, RZ, RZ, R7 ;  /* 0x000000ffff177224 */ /* 0x000fc400078e0007 */
[----:B--2---:R-:W-:-:S04]  /*15d70*/  IMAD R9, R7, 0x40, R9 ;  /* 0x0000004007097824 */ /* 0x004fc800078e0209 */
[----:B------:R-:W-:-:S04]  /*15d80*/  IMAD.IADD R9, R3, 0x1, R9 ;  /* 0x0000000103097824 */ /* 0x000fc800078e0209 */
[----:B0-----:R-:W-:-:S04]  /*15d90*/  @P0 IMAD.HI.U32 R3, R9, R2, RZ ;  /* 0x0000000209030227 */ /* 0x001fc800078e00ff */
[----:B------:R-:W-:Y:S01]  /*15da0*/  IMAD.MOV.U32 R10, RZ, RZ, R9 ;  /* 0x000000ffff0a7224 */ /* 0x000fe200078e0009 */
[----:B----4-:R-:W-:Y:S01]  /*15db0*/  @P0 SHF.R.U32.HI R10, RZ, R0, R3 ;  /* 0x00000000ff0a0219 */ /* 0x010fe20000011603 */
[----:B---3--:R-:W-:-:S03]  /*15dc0*/  @!P6 IMAD R0, R11, R4, RZ ;  /* 0x000000040b00e224 */ /* 0x008fc600078e02ff */
[--C-:B------:R-:W-:Y:S01]  /*15dd0*/  @!P6 SHF.R.S32.HI R3, RZ, 0x1f, R10.reuse ;  /* 0x0000001fff03e819 */ /* 0x100fe2000001140a */
[----:B------:R-:W-:Y:S02]  /*15de0*/  @!P6 IMAD.MOV.U32 R2, RZ, RZ, R10 ;  /* 0x000000ffff02e224 */ /* 0x000fe400078e000a */
[C---:B------:R-:W-:Y:S02]  /*15df0*/  @!P6 IMAD R0, R30.reuse, R5, R0 ;  /* 0x000000051e00e224 */ /* 0x040fe400078e0200 */
[----:B------:R-:W-:Y:S02]  /*15e00*/  @!P6 IMAD.WIDE.U32 R2, R30, R4, R2 ;  /* 0x000000041e02e225 */ /* 0x000fe400078e0002 */
[----:B------:R-:W0:Y:S02]  /*15e10*/  @!P6 LDC.64 R4, c[0x0][0x418] ;  /* 0x00010600ff04eb82 */ /* 0x000e240000000a00 */
[----:B------:R-:W-:Y:S01]  /*15e20*/  @!P6 IMAD.IADD R0, R0, 0x1, R3 ;  /* 0x000000010000e824 */ /* 0x000fe200078e0203 */
[----:B0-----:R-:W-:-:S04]  /*15e30*/  @!P6 LEA R4, P0, R2, R4, 0x2 ;  /* 0x000000040204e211 */ /* 0x001fc800078010ff */
[----:B------:R-:W-:Y:S01]  /*15e40*/  @!P6 LEA.HI.X R5, R2, R5, R0, 0x2, P0 ;  /* 0x000000050205e211 */ /* 0x000fe200000f1400 */
[----:B------:R-:W-:Y:S01]  /*15e50*/  IMAD.MOV.U32 R0, RZ, RZ, RZ ;  /* 0x000000ffff007224 */ /* 0x000fe200078e00ff */
[----:B------:R-:W-:Y:S01]  /*15e60*/  ISETP.NE.AND P0, PT, R22, 0x2, PT ;  /* 0x000000021600780c */ /* 0x000fe20003f05270 */
[----:B------:R-:W-:-:S03]  /*15e70*/  IMAD.MOV R2, RZ, RZ, -R10 ;  /* 0x000000ffff027224 */ /* 0x000fc600078e0a0a */
[----:B------:R-:W-:Y:S01]  /*15e80*/  SEL R28, RZ, 0x1, P0 ;  /* 0x00000001ff1c7807 */ /* 0x000fe20000000000 */
[----:B------:R0:W5:Y:S01]  /*15e90*/  @!P6 LDG.E R0, desc[UR36][R4.64] ;  /* 0x000000240400e981 */ /* 0x000162000c1e1900 */
[----:B------:R-:W-:Y:S02]  /*15ea0*/  SEL R22, R22, RZ, P0 ;  /* 0x000000ff16167207 */ /* 0x000fe40000000000 */
[----:B------:R-:W-:Y:S01]  /*15eb0*/  LOP3.LUT R28, R8, R28, RZ, 0x3c, !PT ;  /* 0x0000001c081c7212 */ /* 0x000fe200078e3cff */
[----:B0-----:R-:W-:Y:S01]  /*15ec0*/  IMAD R5, R2, UR4, R9 ;  /* 0x0000000402057c24 */ /* 0x001fe2000f8e0209 */
[----:B------:R-:W-:Y:S06]  /*15ed0*/  @!P5 BRA `(.L_x_1377) ;  /* 0x000000000004d947 */ /* 0x000fec0003800000 */
[----:B------:R-:W-:Y:S01]  /*15ee0*/  BPT.TRAP 0x1 ;  /* 0x000000040000795c */ /* 0x000fe20000300000 */
.L_x_1377:
[----:B------:R-:W-:Y:S01]  /*15ef0*/  IMAD R7, R22, 0x8, R17 ;  /* 0x0000000816077824 */ /* 0x000fe200078e0211 */
[----:B------:R-:W-:Y:S01]  /*15f00*/  SHF.L.U32 R2, R28, 0x1f, RZ ;  /* 0x0000001f1c027819 */ /* 0x000fe200000006ff */
[----:B------:R-:W-:Y:S03]  /*15f10*/  BSSY B1, `(.L_x_1378) ;  /* 0x0000003000017945 */ /* 0x000fe60003800000 */
[----:B------:R-:W0:Y:S02]  /*15f20*/  SYNCS.PHASECHK.TRANS64.TRYWAIT P0, [R7+URZ+0x30840], R2 ;  /* 0x03084002070075a7 */ /* 0x000e24000800017f */
[----:B0-----:R-:W-:Y:S05]  /*15f30*/  @!P0 BRA `(.L_x_1379) ;  /* 0x0000003c00108947 */ /* 0x001fea0003800000 */
.L_x_1458:
[----:B------:R-:W-:Y:S05]  /*15f40*/  BSYNC B1 ;  /* 0x0000000000017941 */ /* 0x000fea0003800000 */
.L_x_1378:
        /* <DEDUP_REMOVED lines=25> */
[----:B------:R-:W2:Y:S01]  /*160e0*/  SHFL.IDX PT, R3, R25, RZ, 0x181f ;  /* 0x00181fff19037589 */ /* 0x000ea200000e0000 */
        /* <DEDUP_REMOVED lines=9> */
[----:B--2---:R-:W-:-:S05]  /*16180*/  IMAD.X R3, RZ, RZ, R3, P0 ;  /* 0x000000ffff037224 */ /* 0x004fca00000e0603 */
        /* <DEDUP_REMOVED lines=15> */
[----:B------:R0:W2:Y:S04]  /*16280*/  SHFL.IDX PT, R35, R25, 0x3, 0x181f ;  /* 0x00781f0019237f89 */ /* 0x0000a800000e0000 */
[----:B------:R-:W-:Y:S01]  /*16290*/  LDGSTS.E.BYPASS.LTC128B.128 [R20+0x21400], desc[UR36][R2.64], !P2 ;  /* 0x2140000002147fae */ /* 0x000fe2000d101d64 */
[----:B------:R-:W-:-:S03]  /*162a0*/  LOP3.LUT P2, RZ, R16, 0x1000, RZ, 0xc0, !PT ;  /* 0x0000100010ff7812 */ /* 0x000fc6000784c0ff */
[----:B------:R-:W-:Y:S01]  /*162b0*/  LDGSTS.E.BYPASS.LTC128B.128 [R20+0x23400], desc[UR36][R2.64+0x80], !P1 ;  /* 0x2340008002147fae */ /* 0x000fe2000c901d64 */
[----:B------:R-:W-:-:S03]  /*162c0*/  LOP3.LUT P1, RZ, R16, 0x800, RZ, 0xc0, !PT ;  /* 0x0000080010ff7812 */ /* 0x000fc6000782c0ff */
[----:B------:R-:W-:Y:S04]  /*162d0*/  LDGSTS.E.BYPASS.LTC128B.128 [R20+0x25400], desc[UR36][R2.64+0x100], !P6 ;  /* 0x2540010002147fae */ /* 0x000fe8000f101d64 */
[----:B------:R3:W-:Y:S04]  /*162e0*/  LDGSTS.E.BYPASS.LTC128B.128 [R20+0x27400], desc[UR36][R2.64+0x180], !P5 ;  /* 0x2740018002147fae */ /* 0x0007e8000e901d64 */
[----:B--23--:R0:W3:Y:S02]  /*162f0*/  SHFL.IDX PT, R2, R10, 0x3, 0x181f ;  /* 0x00781f000a027f89 */ /* 0x00c0e400000e0000 */
.L_x_1468:
[----:B------:R-:W-:Y:S02]  /*16300*/  LOP3.LUT R16, R16, 0xfffff7ff, RZ, 0xc0, !PT ;  /* 0xfffff7ff10107812 */ /* 0x000fe400078ec0ff */
[----:B---3--:R-:W-:Y:S02]  /*16310*/  IADD3 R2, P0, R2, R4, RZ ;  /* 0x0000000402027210 */ /* 0x008fe40007f1e0ff */
        /* <DEDUP_REMOVED lines=15> */
.L_x_1381:
        /* <DEDUP_REMOVED lines=10> */
.L_x_1382:
[----:B------:R3:W-:Y:S01]  /*164b0*/  SYNCS.ARRIVE.TRANS64.A1T0 RZ, [R7+URZ+0x30830], RZ ;  /* 0x030830ff07ff79a7 */ /* 0x0007e2000810003f */
[----:B------:R-:W-:Y:S05]  /*164c0*/  @!P6 BRA `(.L_x_1383) ;  /* 0x000000000004e947 */ /* 0x000fea0003800000 */
[----:B------:R-:W-:Y:S01]  /*164d0*/  BPT.TRAP 0x1 ;  /* 0x000000040000795c */ /* 0x000fe20000300000 */
.L_x_1383:
[----:B--2---:R-:W-:Y:S01]  /*164e0*/  SHF.L.U32 R2, R8, 0x1f, RZ ;  /* 0x0000001f08027819 */ /* 0x004fe200000006ff */
[----:B---3--:R-:W-:Y:S01]  /*164f0*/  IMAD R7, R6, 0x8, R17 ;  /* 0x0000000806077824 */ /* 0x008fe200078e0211 */
[----:B------:R-:W-:Y:S03]  /*16500*/  BSSY B1, `(.L_x_1384) ;  /* 0x0000003000017945 */ /* 0x000fe60003800000 */
[----:B------:R-:W2:Y:S02]  /*16510*/  SYNCS.PHASECHK.TRANS64.TRYWAIT P0, [R7+URZ+0x30860], R2 ;  /* 0x03086002070075a7 */ /* 0x000ea4000800017f */
[----:B--2---:R-:W-:Y:S05]  /*16520*/  @!P0 BRA `(.L_x_1385) ;  /* 0x0000003c001c8947 */ /* 0x004fea0003800000 */
.L_x_1469:
[----:B------:R-:W-:Y:S05]  /*16530*/  BSYNC B1 ;  /* 0x0000000000017941 */ /* 0x000fea0003800000 */
.L_x_1384:
[----:B------:R-:W3:Y:S01]  /*16540*/  LDL R8, [R1] ;  /* 0x0000000001087983 */ /* 0x000ee20000100800 */
[----:B------:R-:W4:Y:S01]  /*16550*/  S2R R3, SR_TID.X ;  /* 0x0000000000037919 */ /* 0x000f220000002100 */
[----:B------:R-:W-:Y:S01]  /*16560*/  UMOV UR4, 0xffffffff ;  /* 0xffffffff00047882 */ /* 0x000fe20000000000 */
[----:B------:R-:W-:Y:S01]  /*16570*/  IMAD R6, R6, 0x4000, R31 ;  /* 0x0000400006067824 */ /* 0x000fe200078e021f */
[----:B----4-:R-:W-:-:S04]  /*16580*/  LOP3.LUT R3, R3, 0x7f, RZ, 0xc0, !PT ;  /* 0x0000007f03037812 */ /* 0x010fc800078ec0ff */
[----:B------:R-:W-:Y:S01]  /*16590*/  SHF.R.U32.HI R3, RZ, 0x3, R3 ;  /* 0x00000003ff037819 */ /* 0x000fe20000011603 */
[----:B---3--:R-:W-:-:S04]  /*165a0*/  IMAD R8, R29, -0x40, R8 ;  /* 0xffffffc01d087824 */ /* 0x008fc800078e0208 */
[----:B------:R-:W-:Y:S01]  /*165b0*/  IMAD.IADD R8, R8, 0x1, -R3 ;  /* 0x0000000108087824 */ /* 0x000fe200078e0a03 */
[----:B------:R-:W-:Y:S06]  /*165c0*/  BRA.DIV UR4, `(.L_x_1386) ;  /* 0x0000003e04087947 */ /* 0x000fec000b800000 */
[----:B--2---:R-:W2:Y:S01]  /*165d0*/  SHFL.IDX PT, R2, R18, RZ, 0x181f ;  /* 0x00181fff12027589 */ /* 0x004ea200000e0000 */
[----:B------:R-:W-:-:S03]  /*165e0*/  IMAD R6, R6, 0x2, R17 ;  /* 0x0000000206067824 */ /* 0x000fc600078e0211 */
[----:B------:R-:W3:Y:S04]  /*165f0*/  SHFL.IDX PT, R3, R19, RZ, 0x181f ;  /* 0x00181fff13037589 */ /* 0x000ee800000e0000 */
[----:B-1----:R-:W-:Y:S01]  /*16600*/  SHFL.IDX PT, R14, R18, 0x3, 0x181f ;  /* 0x00781f00120e7f89 */ /* 0x002fe200000e0000 */
[----:B--2---:R-:W-:-:S05]  /*16610*/  IADD3 R2, P0, R2, R4, RZ ;  /* 0x0000000402027210 */ /* 0x004fca0007f1e0ff */
[----:B---3--:R-:W-:Y:S01]  /*16620*/  IMAD.X R3, RZ, RZ, R3, P0 ;  /* 0x000000ffff037224 */ /* 0x008fe200000e0603 */
        /* <DEDUP_REMOVED lines=8> */
[----:B-1----:R-:W1:Y:S04]  /*166b0*/  SHFL.IDX PT, R2, R18, 0x1, 0x181f ;  /* 0x00381f0012027f89 */ /* 0x002e6800000e0000 */
[----:B------:R-:W2:Y:S01]  /*166c0*/  SHFL.IDX PT, R3, R19, 0x1, 0x181f ;  /* 0x00381f0013037f89 */ /* 0x000ea200000e0000 */
[----:B-1----:R-:W-:-:S05]  /*166d0*/  IADD3 R2, P0, R2, R4, RZ ;  /* 0x0000000402027210 */ /* 0x002fca0007f1e0ff */
[----:B--2---:R-:W-:Y:S01]  /*166e0*/  IMAD.X R3, RZ, RZ, R3, P0 ;  /* 0x000000ffff037224 */ /* 0x004fe200000e0603 */
        /* <DEDUP_REMOVED lines=9> */
[----:B------:R-:W2:Y:S04]  /*16780*/  SHFL.IDX PT, R3, R19, 0x2, 0x181f ;  /* 0x00581f0013037f89 */ /* 0x000ea800000e0000 */
[----:B------:R-:W3:Y:S01]  /*16790*/  SHFL.IDX PT, R19, R19, 0x3, 0x181f ;  /* 0x00781f0013137f89 */ /* 0x000ee200000e0000 */
[----:B-1----:R-:W-:-:S05]  /*167a0*/  IADD3 R2, P0, R2, R4, RZ ;  /* 0x0000000402027210 */ /* 0x002fca0007f1e0ff */
[----:B--2---:R-:W-:Y:S01]  /*167b0*/  IMAD.X R3, RZ, RZ, R3, P0 ;  /* 0x000000ffff037224 */ /* 0x004fe200000e0603 */
[----:B------:R-:W-:-:S13]  /*167c0*/  ISETP.LT.OR P0, PT, R8, 0x21, P4 ;  /* 0x000000210800780c */ /* 0x000fda0002701670 */
[----:B------:R1:W-:Y:S01]  /*167d0*/  LDGSTS.E.BYPASS.LTC128B.128 [R6+0x1400], desc[UR36][R2.64], !P0 ;  /* 0x0140000002067fae */ /* 0x0003e2000c101d64 */
[----:B------:R-:W-:-:S13]  /*167e0*/  ISETP.LT.OR P0, PT, R8, 0x21, P3 ;  /* 0x000000210800780c */ /* 0x000fda0001f01670 */
[----:B------:R1:W-:Y:S01]  /*167f0*/  LDGSTS.E.BYPASS.LTC128B.128 [R6+0x3400], desc[UR36][R2.64+0x80], !P0 ;  /* 0x0340008002067fae */ /* 0x0003e2000c101d64 */
[----:B------:R-:W-:-:S13]  /*16800*/  ISETP.LT.OR P0, PT, R8, 0x21, P2 ;  /* 0x000000210800780c */ /* 0x000fda0001701670 */
[----:B------:R1:W-:Y:S01]  /*16810*/  LDGSTS.E.BYPASS.LTC128B.128 [R6+0x5400], desc[UR36][R2.64+0x100], !P0 ;  /* 0x0540010002067fae */ /* 0x0003e2000c101d64 */
[----:B------:R-:W-:-:S13]  /*16820*/  ISETP.LT.OR P0, PT, R8, 0x21, P1 ;  /* 0x000000210800780c */ /* 0x000fda0000f01670 */
[----:B---3--:R1:W-:Y:S02]  /*16830*/  LDGSTS.E.BYPASS.LTC128B.128 [R6+0x7400], desc[UR36][R2.64+0x180], !P0 ;  /* 0x0740018002067fae */ /* 0x0083e4000c101d64 */
.L_x_1479:
[----:B-12---:R-:W-:Y:S01]  /*16840*/  IADD3 R2, P0, R14, R4, RZ ;  /* 0x000000040e027210 */ /* 0x006fe20007f1e0ff */
        /* <DEDUP_REMOVED lines=16> */
[----:B-1----:R-:W-:Y:S01]  /*16950*/  IMAD.WIDE.U32 R2, R5, UR4, RZ ;  /* 0x0000000405027c25 */ /* 0x002fe2000f8e00ff */
[----:B------:R-:W-:-:S03]  /*16960*/  ULDC.64 UR4, c[0x0][0x338] ;  /* 0x0000ce0000047ab9 */ /* 0x000fc60000000a00 */
[----:B------:R-:W-:Y:S02]  /*16970*/  IMAD.IADD R3, R3, 0x1, R9 ;  /* 0x0000000103037824 */ /* 0x000fe400078e0209 */
[----:B------:R-:W-:Y:S02]  /*16980*/  IMAD R21, R21, UR4, RZ ;  /* 0x0000000415157c24 */ /* 0x000fe4000f8e02ff */
[----:B------:R-:W-:-:S04]  /*16990*/  IMAD.WIDE.U32 R2, R0, UR4, R2 ;  /* 0x0000000400027c25 */ /* 0x000fc8000f8e0002 */
[----:B------:R-:W-:Y:S01]  /*169a0*/  IMAD R21, R0, UR5, R21 ;  /* 0x0000000500157c24 */ /* 0x000fe2000f8e0215 */
[----:B------:R-:W-:Y:S01]  /*169b0*/  ULDC.64 UR4, c[0x0][0x330] ;  /* 0x0000cc0000047ab9 */ /* 0x000fe20000000a00 */
[----:B------:R-:W-:Y:S02]  /*169c0*/  NOP ;  /* 0x0000000000007918 */ /* 0x000fe40000000000 */
[----:B------:R-:W-:Y:S02]  /*169d0*/  IMAD.IADD R3, R3, 0x1, R21 ;  /* 0x0000000103037824 */ /* 0x000fe400078e0215 */
[----:B------:R-:W-:-:S04]  /*169e0*/  IMAD.WIDE.U32 R2, R26, UR4, R2 ;  /* 0x000000041a027c25 */ /* 0x000fc8000f8e0002 */
[----:B------:R-:W-:Y:S01]  /*169f0*/  IMAD R3, R26, UR5, R3 ;  /* 0x000000051a037c24 */ /* 0x000fe2000f8e0203 */
[----:B------:R-:W-:-:S04]  /*16a00*/  LEA R18, P0, R2, UR6, 0x1 ;  /* 0x0000000602127c11 */ /* 0x000fc8000f8008ff */
[----:B------:R-:W-:Y:S02]  /*16a10*/  LEA.HI.X R19, R2, UR7, R3, 0x1, P0 ;  /* 0x0000000702137c11 */ /* 0x000fe400080f0c03 */
[----:B------:R-:W-:-:S13]  /*16a20*/  PLOP3.LUT P0, PT, PT, PT, PT, 0x80, 0x0 ;  /* 0x000000000000781c */ /* 0x000fda0003f0f070 */
.L_x_1387:
        /* <DEDUP_REMOVED lines=10> */
.L_x_1388:
[----:B------:R-:W2:Y:S01]  /*16ad0*/  LDL R0, [R1+0x4] ;  /* 0x0000040001007983 */ /* 0x000ea20000100800 */
[----:B------:R1:W-:Y:S01]  /*16ae0*/  SYNCS.ARRIVE.TRANS64.A1T0 RZ, [R7+URZ+0x30850], RZ ;  /* 0x030850ff07ff79a7 */ /* 0x0003e2000810003f */
[----:B------:R-:W-:Y:S02]  /*16af0*/  IMAD.MOV.U32 R6, RZ, RZ, R22 ;  /* 0x000000ffff067224 */ /* 0x000fe400078e0016 */
[----:B------:R-:W-:Y:S02]  /*16b00*/  IMAD.MOV.U32 R8, RZ, RZ, R28 ;  /* 0x000000ffff087224 */ /* 0x000fe400078e001c */
[----:B------:R-:W-:Y:S02]  /*16b10*/  IMAD.MOV.U32 R29, RZ, RZ, R23 ;  /* 0x000000ffff1d7224 */ /* 0x000fe400078e0017 */
[C---:B-1----:R-:W-:Y:S01]  /*16b20*/  VIADD R7, R23.reuse, 0xffffffff ;  /* 0xffffffff17077836 */ /* 0x042fe20000000000 */
[----:B--2---:R-:W-:-:S13]  /*16b30*/  ISETP.GT.AND P0, PT, R23, R0, PT ;  /* 0x000000001700720c */ /* 0x004fda0003f04270 */
[----:B------:R-:W-:Y:S05]  /*16b40*/  @P0 BRA `(.L_x_1389) ;  /* 0xfffffff0003c0947 */ /* 0x000fea000383ffff */
.L_x_1376:
[----:B------:R-:W-:Y:S05]  /*16b50*/  BSYNC B0 ;  /* 0x0000000000007941 */ /* 0x000fea0003800000 */
.L_x_1375:
[----:B0-----:R-:W0:Y:S01]  /*16b60*/  S2R R0, SR_TID.X ;  /* 0x0000000000007919 */ /* 0x001e220000002100 */
[----:B------:R-:W-:Y:S01]  /*16b70*/  BSSY B0, `(.L_x_1390) ;  /* 0x0000010000007945 */ /* 0x000fe20003800000 */
[----:B0-----:R-:W-:-:S04]  /*16b80*/  LOP3.LUT R0, R0, 0x7f, RZ, 0xc0, !PT ;  /* 0x0000007f00007812 */ /* 0x001fc800078ec0ff */
[----:B------:R-:W-:-:S13]  /*16b90*/  ISETP.NE.AND P0, PT, R0, RZ, PT ;  /* 0x000000ff0000720c */ /* 0x000fda0003f05270 */
[----:B------:R-:W-:Y:S05]  /*16ba0*/  @P0 BRA `(.L_x_1391) ;  /* 0x0000000000300947 */ /* 0x000fea0003800000 */
[----:B------:R-:W0:Y:S01]  /*16bb0*/  S2R R5, SR_LANEID ;  /* 0x0000000000057919 */ /* 0x000e220000000000 */
[----:B------:R-:W-:Y:S01]  /*16bc0*/  VOTEU.ANY UR4, UPT, PT ;  /* 0x0000000000047886 */ /* 0x000fe200038e0100 */
[----:B------:R-:W2:Y:S01]  /*16bd0*/  LDC.64 R2, c[0x0][0xc60] ;  /* 0x00031800ff027b82 */ /* 0x000ea20000000a00 */
[----:B------:R-:W0:Y:S02]  /*16be0*/  FLO.U32 R0, UR4 ;  /* 0x0000000400007d00 */ /* 0x000e2400080e0000 */
[----:B0-----:R-:W-:-:S06]  /*16bf0*/  ISETP.EQ.U32.AND P0, PT, R0, R5, PT ;  /* 0x000000050000720c */ /* 0x001fcc0003f02070 */
[----:B------:R-:W2:Y:S07]  /*16c00*/  POPC R5, UR4 ;  /* 0x0000000400057d09 */ /* 0x000eae0008000000 */
[----:B--2---:R-:W2:Y:S01]  /*16c10*/  @P0 ATOMG.E.ADD.STRONG.GPU PT, R3, desc[UR36][R2.64], R5 ;  /* 0x00000005020309a8 */ /* 0x004ea200081ee1e4 */
[----:B------:R-:W0:Y:S02]  /*16c20*/  S2R R4, SR_LTMASK ;  /* 0x0000000000047919 */ /* 0x000e240000003900 */
[----:B0-----:R-:W-:-:S04]  /*16c30*/  LOP3.LUT R4, R4, UR4, RZ, 0xc0, !PT ;  /* 0x0000000404047c12 */ /* 0x001fc8000f8ec0ff */
[----:B------:R-:W0:Y:S01]  /*16c40*/  POPC R7, R4 ;  /* 0x0000000400077309 */ /* 0x000e220000000000 */
[----:B--2---:R-:W0:Y:S02]  /*16c50*/  SHFL.IDX PT, R0, R3, R0, 0x1f ;  /* 0x00001f0003007589 */ /* 0x004e2400000e0000 */
[----:B0-----:R-:W-:-:S07]  /*16c60*/  IADD3 R24, R0, UR39, R7 ;  /* 0x0000002700187c10 */ /* 0x001fce000fffe007 */
.L_x_1391:
[----:B------:R-:W-:Y:S05]  /*16c70*/  BSYNC B0 ;  /* 0x0000000000007941 */ /* 0x000fea0003800000 */
.L_x_1390:
[----:B------:R-:W-:-:S13]  /*16c80*/  LOP3.LUT P0, RZ, R16, 0x20, RZ, 0xc0, !PT ;  /* 0x0000002010ff7812 */ /* 0x000fda000780c0ff */
[----:B------:R-:W-:Y:S05]  /*16c90*/  @!P0 BRA `(.L_x_1392) ;  /* 0x0000000000048947 */ /* 0x000fea0003800000 */
[----:B------:R-:W-:Y:S01]  /*16ca0*/  BPT.TRAP 0x1 ;  /* 0x000000040000795c */ /* 0x000fe20000300000 */
.L_x_1392:
[----:B------:R-:W2:Y:S01]  /*16cb0*/  LDL.LU R2, [R1] ;  /* 0x0000000001027983 */ /* 0x000ea20000300800 */
[----:B------:R-:W-:Y:S01]  /*16cc0*/  IMAD R0, R22, 0x8, R17 ;  /* 0x0000000816007824 */ /* 0x000fe200078e0211 */
[----:B------:R-:W-:Y:S01]  /*16cd0*/  SHF.L.U32 R3, R28, 0x1f, RZ ;  /* 0x0000001f1c037819 */ /* 0x000fe200000006ff */
[----:B------:R-:W-:Y:S03]  /*16ce0*/  BSSY B0, `(.L_x_1393) ;  /* 0x0000004000007945 */ /* 0x000fe60003800000 */
[----:B------:R-:W0:Y:S01]  /*16cf0*/  SYNCS.PHASECHK.TRANS64.TRYWAIT P0, [R0+URZ+0x30860], R3 ;  /* 0x03086003000075a7 */ /* 0x000e22000800017f */
[----:B--2---:R-:W-:Y:S01]  /*16d00*/  IMAD R5, R23, -0x40, R2 ;  /* 0xffffffc017057824 */ /* 0x004fe200078e0202 */
[----:B0-----:R-:W-:Y:S06]  /*16d10*/  @!P0 BRA `(.L_x_1394) ;  /* 0x0000003800ac8947 */ /* 0x001fec0003800000 */
.L_x_1480:
[----:B------:R-:W-:Y:S05]  /*16d20*/  BSYNC B0 ;  /* 0x0000000000007941 */ /* 0x000fea0003800000 */
.L_x_1393:
[----:B------:R-:W2:Y:S01]  /*16d30*/  S2R R2, SR_TID.X ;  /* 0x0000000000027919 */ /* 0x000ea20000002100 */
[----:B------:R-:W-:Y:S01]  /*16d40*/  UMOV UR4, 0xffffffff ;  /* 0xffffffff00047882 */ /* 0x000fe20000000000 */
[----:B------:R-:W-:Y:S01]  /*16d50*/  IMAD R4, R22, 0x4000, R31 ;  /* 0x0000400016047824 */ /* 0x000fe200078e021f */
[----:B--2---:R-:W-:-:S04]  /*16d60*/  LOP3.LUT R2, R2, 0x7f, RZ, 0xc0, !PT ;  /* 0x0000007f02027812 */ /* 0x004fc800078ec0ff */
        /* <DEDUP_REMOVED lines=12> */
[----:B------:R-:W-:Y:S02]  /*16e30*/  ISETP.GE.AND P1, PT, R36, UR4, PT ;  /* 0x0000000424007c0c */ /* 0x000fe4000bf26270 */
[----:B-1----:R-:W-:-:S02]  /*16e40*/  IADD3 R2, P0, R14, R6, RZ ;  /* 0x000000060e027210 */ /* 0x002fc40007f1e0ff */
[----:B------:R-:W1:Y:S03]  /*16e50*/  SHFL.IDX PT, R14, R18, 0x1, 0x181f ;  /* 0x00381f00120e7f89 */ /* 0x000e6600000e0000 */
        /* <DEDUP_REMOVED lines=8> */
[----:B------:R1:W-:Y:S02]  /*16ee0*/  LDGSTS.E.BYPASS.LTC128B.128 [R4+0x6400], desc[UR36][R2.64+0x180], !P4 ;  /* 0x0640018002047fae */ /* 0x0003e4000e101d64 */
[----:B-1----:R-:W-:Y:S02]  /*16ef0*/  IADD3 R2, P4, R14, R6, RZ ;  /* 0x000000060e027210 */ /* 0x002fe40007f9e0ff */
[----:B------:R-:W0:Y:S03]  /*16f00*/  SHFL.IDX PT, R14, R18, 0x2, 0x181f ;  /* 0x00581f00120e7f89 */ /* 0x000e2600000e0000 */
        /* <DEDUP_REMOVED lines=12> */
[----:B------:R0:W3:Y:S03]  /*16fd0*/  SHFL.IDX PT, R14, R18, 0x3, 0x181f ;  /* 0x00781f00120e7f89 */ /* 0x0000e600000e0000 */
        /* <DEDUP_REMOVED lines=8> */
[----:B--23--:R0:W-:Y:S02]  /*17060*/  LDGSTS.E.BYPASS.LTC128B.128 [R4+0x7400], desc[UR36][R2.64+0x180], !P4 ;  /* 0x0740018002047fae */ /* 0x00c1e4000e101d64 */
.L_x_1490:
[C---:B------:R-:W-:Y:S02]  /*17070*/  ISETP.LT.OR P3, PT, R5.reuse, 0x31, P3 ;  /* 0x000000310500780c */ /* 0x040fe40001f61670 */
[C---:B------:R-:W-:Y:S02]  /*17080*/  ISETP.LT.OR P2, PT, R5.reuse, 0x31, P2 ;  /* 0x000000310500780c */ /* 0x040fe40001741670 */
[C---:B------:R-:W-:Y:S02]  /*17090*/  ISETP.LT.OR P1, PT, R5.reuse, 0x31, P1 ;  /* 0x000000310500780c */ /* 0x040fe40000f21670 */
[----:B01----:R-:W-:Y:S02]  /*170a0*/  IADD3 R2, P4, R14, R6, RZ ;  /* 0x000000060e027210 */ /* 0x003fe40007f9e0ff */
        /* <DEDUP_REMOVED lines=11> */
.L_x_1396:
        /* <DEDUP_REMOVED lines=10> */
.L_x_1397:
[----:B------:R1:W-:Y:S01]  /*17200*/  SYNCS.ARRIVE.TRANS64.A1T0 RZ, [R0+URZ+0x30850], RZ ;  /* 0x030850ff00ff79a7 */ /* 0x0003e2000810003f */
[----:B------:R-:W-:-:S05]  /*17210*/  VIADD R22, R22, 0x1 ;  /* 0x0000000116167836 */ /* 0x000fca0000000000 */
[----:B------:R-:W-:-:S04]  /*17220*/  ISETP.NE.AND P0, PT, R22, 0x2, PT ;  /* 0x000000021600780c */ /* 0x000fc80003f05270 */
[----:B0-----:R-:W-:Y:S02]  /*17230*/  SEL R3, RZ, 0x1, P0 ;  /* 0x00000001ff037807 */ /* 0x001fe40000000000 */
[----:B------:R-:W-:Y:S02]  /*17240*/  SEL R22, R22, RZ, P0 ;  /* 0x000000ff16167207 */ /* 0x000fe40000000000 */
[----:B-1----:R-:W-:-:S07]  /*17250*/  LOP3.LUT R28, R28, R3, RZ, 0x3c, !PT ;  /* 0x000000031c1c7212 */ /* 0x002fce00078e3cff */
.L_x_1354:
[----:B------:R-:W-:Y:S05]  /*17260*/  BSYNC B7 ;  /* 0x0000000000077941 */ /* 0x000fea0003800000 */
.L_x_1352:
        /* <DEDUP_REMOVED lines=11> */
.L_x_1398:
        /* <DEDUP_REMOVED lines=43> */
.L_x_1500:
[----:B------:R-:W-:Y:S02]  /*175d0*/  ULDC UR4, c[0x0][0xc38] ;  /* 0x00030e0000047ab9 */ /* 0x000fe40000000800 */
[----:B------:R-:W-:-:S04]  /*175e0*/  IMAD.U32 R5, RZ, RZ, UR4 ;  /* 0x00000004ff057e24 */ /* 0x000fc8000f8e00ff */
[----:B-1----:R-:W-:-:S04]  /*175f0*/  IMAD R14, R14, R5, RZ ;  /* 0x000000050e0e7224 */ /* 0x002fc800078e02ff */
[----:B------:R-:W-:-:S05]  /*17600*/  IMAD.IADD R7, R7, 0x1, R14 ;  /* 0x0000000107077824 */ /* 0x000fca00078e020e */
[----:B------:R-:W-:-:S13]  /*17610*/  ISETP.GT.AND P6, PT, R7, R0, PT ;  /* 0x000000000700720c */ /* 0x000fda0003fc4270 */
[----:B------:R-:W-:Y:S05]  /*17620*/  @P6 BRA `(.L_x_1401) ;  /* 0x0000000000a46947 */ /* 0x000fea0003800000 */
.L_x_1404:
        /* <DEDUP_REMOVED lines=35> */
.L_x_1508:
[----:B------:R-:W-:Y:S02]  /*17860*/  ULDC UR4, c[0x0][0xc38] ;  /* 0x00030e0000047ab9 */ /* 0x000fe40000000800 */
[----:B------:R-:W-:-:S04]  /*17870*/  IMAD.U32 R5, RZ, RZ, UR4 ;  /* 0x00000004ff057e24 */ /* 0x000fc8000f8e00ff */
[----:B-1----:R-:W-:-:S04]  /*17880*/  IMAD R14, R14, R5, RZ ;  /* 0x000000050e0e7224 */ /* 0x002fc800078e02ff */
[----:B------:R-:W-:-:S05]  /*17890*/  IMAD.IADD R7, R14, 0x1, R7 ;  /* 0x000000010e077824 */ /* 0x000fca00078e0207 */
[----:B------:R-:W-:-:S13]  /*178a0*/  ISETP.GT.AND P6, PT, R7, R0, PT ;  /* 0x000000000700720c */ /* 0x000fda0003fc4270 */
[----:B------:R-:W-:Y:S05]  /*178b0*/  @!P6 BRA `(.L_x_1404) ;  /* 0xfffffffc005ce947 */ /* 0x000fea000383ffff */
.L_x_1401:
[----:B------:R-:W-:Y:S01]  /*178c0*/  IMAD.IADD R7, R7, 0x1, -R14 ;  /* 0x0000000107077824 */ /* 0x000fe200078e0a0e */
[----:B------:R-:W-:-:S03]  /*178d0*/  UMOV UR4, 0xffffffff ;  /* 0xffffffff00047882 */ /* 0x000fc60000000000 */
[----:B------:R-:W-:-:S05]  /*178e0*/  IMAD R3, R2, R5, R7 ;  /* 0x0000000502037224 */ /* 0x000fca00078e0207 */
[----:B------:R-:W-:Y:S01]  /*178f0*/  ISETP.GT.AND P6, PT, R3, R0, PT ;  /* 0x000000000300720c */ /* 0x000fe20003fc4270 */
[----:B------:R-:W-:-:S12]  /*17900*/  BRA.DIV UR4, `(.L_x_1405) ;  /* 0x0000003e04547947 */ /* 0x000fd8000b800000 */
[----:B------:R-:W-:-:S04]  /*17910*/  VOTE.ANY R3, PT, !P6 ;  /* 0x0000000000037806 */ /* 0x000fc800070e0100 */
[----:B------:R-:W1:Y:S02]  /*17920*/  POPC R12, R3 ;  /* 0x00000003000c7309 */ /* 0x000e640000000000 */
[----:B-1----:R1:W2:Y:S01]  /*17930*/  SHFL.IDX PT, R25, R25, R12, 0x1f ;  /* 0x00001f0c19197589 */ /* 0x0022a200000e0000 */
[----:B------:R-:W-:-:S03]  /*17940*/  IMAD.IADD R27, R12, 0x1, R27 ;  /* 0x000000010c1b7824 */ /* 0x000fc600078e021b */
[----:B------:R1:W3:Y:S04]  /*17950*/  SHFL.IDX PT, R4, R4, R12, 0x1f ;  /* 0x00001f0c04047589 */ /* 0x0002e800000e0000 */
.L_x_1513:
[----:B------:R-:W-:-:S13]  /*17960*/  ISETP.NE.AND P0, PT, R3, RZ, PT ;  /* 0x000000ff0300720c */ /* 0x000fda0003f05270 */
[----:B------:R-:W-:Y:S05]  /*17970*/  @!P0 BRA `(.L_x_1406) ;  /* 0x0000000000108947 */ /* 0x000fea0003800000 */
[----:B------:R-:W-:Y:S01]  /*17980*/  UMOV UR4, 0xffffffff ;  /* 0xffffffff00047882 */ /* 0x000fe20000000000 */
[----:B-1----:R-:W-:Y:S02]  /*17990*/  VIADD R12, R12, 0xffffffff ;  /* 0xffffffff0c0c7836 */ /* 0x002fe40000000000 */
[----:B------:R-:W-:Y:S05]  /*179a0*/  BRA.DIV UR4, `(.L_x_1407) ;  /* 0x0000003e04887947 */ /* 0x000fea000b800000 */
[----:B------:R4:W1:Y:S02]  /*179b0*/  SHFL.IDX PT, R6, R2, R12, 0x1f ;  /* 0x00001f0c02067589 */ /* 0x00086400000e0000 */
.L_x_1406:
[----:B---3--:R-:W-:Y:S01]  /*179c0*/  ISETP.NE.AND P0, PT, R4, 0x1, PT ;  /* 0x000000010400780c */ /* 0x008fe20003f05270 */
[----:B-1----:R-:W-:-:S04]  /*179d0*/  IMAD R24, R6, R5, R7 ;  /* 0x0000000506187224 */ /* 0x002fc800078e0207 */
[----:B------:R-:W-:-:S08]  /*179e0*/  IMAD.IADD R0, R0, 0x1, -R24 ;  /* 0x0000000100007824 */ /* 0x000fd000078e0a18 */
[----:B------:R-:W-:Y:S05]  /*179f0*/  @!P0 BRA `(.L_x_1408) ;  /* 0x0000000000dc8947 */ /* 0x000fea0003800000 */
[-C--:B--2---:R-:W-:Y:S02]  /*17a00*/  IABS R6, R25.reuse ;  /* 0x0000001900067213 */ /* 0x084fe40000000000 */
[----:B------:R-:W-:Y:S02]  /*17a10*/  IABS R5, R4 ;  /* 0x0000000400057213 */ /* 0x000fe40000000000 */
[----:B------:R-:W1:Y:S08]  /*17a20*/  I2F.RP R7, R6 ;  /* 0x0000000600077306 */ /* 0x000e700000209400 */
[----:B------:R-:W2:Y:S08]  /*17a30*/  I2F.RP R8, R5 ;  /* 0x0000000500087306 */ /* 0x000eb00000209400 */
[----:B-1----:R-:W0:Y:S08]  /*17a40*/  MUFU.RCP R7, R7 ;  /* 0x0000000700077308 */ /* 0x002e300000001000 */
[----:B--2---:R-:W-:Y:S01]  /*17a50*/  MUFU.RCP R8, R8 ;  /* 0x0000000800087308 */ /* 0x004fe20000001000 */
[----:B0---4-:R-:W-:Y:S01]  /*17a60*/  VIADD R2, R7, 0xffffffe ;  /* 0x0ffffffe07027836 */ /* 0x011fe20000000000 */
[----:B------:R-:W-:-:S06]  /*17a70*/  IABS R7, R25 ;  /* 0x0000001900077213 */ /* 0x000fcc0000000000 */
[----:B------:R0:W1:Y:S02]  /*17a80*/  F2I.FTZ.U32.TRUNC.NTZ R3, R2 ;  /* 0x0000000200037305 */ /* 0x000064000021f000 */
[----:B0-----:R-:W-:Y:S02]  /*17a90*/  IMAD.MOV.U32 R2, RZ, RZ, RZ ;  /* 0x000000ffff027224 */ /* 0x001fe400078e00ff */
[----:B-1----:R-:W-:-:S04]  /*17aa0*/  IMAD.MOV R9, RZ, RZ, -R3 ;  /* 0x000000ffff097224 */ /* 0x002fc800078e0a03 */
[----:B------:R-:W-:-:S04]  /*17ab0*/  IMAD R9, R9, R6, RZ ;  /* 0x0000000609097224 */ /* 0x000fc800078e02ff */
[----:B------:R-:W-:Y:S01]  /*17ac0*/  IMAD.HI.U32 R3, R3, R9, R2 ;  /* 0x0000000903037227 */ /* 0x000fe200078e0002 */
        /* <DEDUP_REMOVED lines=15> */
[----:B------:R-:W-:-:S04]  /*17bc0*/  LOP3.LUT R2, R0, R25, RZ, 0x3c, !PT ;  /* 0x0000001900027212 */ /* 0x000fc800078e3cff */
[----:B------:R-:W-:Y:S01]  /*17bd0*/  ISETP.GE.AND P2, PT, R2, RZ, PT ;  /* 0x000000ff0200720c */ /* 0x000fe20003f46270 */
[----:B------:R-:W-:Y:S01]  /*17be0*/  @P0 VIADD R7, R7, 0x1 ;  /* 0x0000000107070836 */ /* 0x000fe20000000000 */
[----:B------:R-:W-:-:S05]  /*17bf0*/  IABS R2, R4 ;  /* 0x0000000400027213 */ /* 0x000fca0000000000 */
[----:B------:R-:W-:-:S06]  /*17c00*/  IMAD.MOV R2, RZ, RZ, -R2 ;  /* 0x000000ffff027224 */ /* 0x000fcc00078e0a02 */
[----:B------:R-:W-:Y:S01]  /*17c10*/  @!P2 IMAD.MOV R7, RZ, RZ, -R7 ;  /* 0x000000ffff07a224 */ /* 0x000fe200078e0a07 */
[----:B------:R-:W-:-:S04]  /*17c20*/  @!P1 LOP3.LUT R7, RZ, R25, RZ, 0x33, !PT ;  /* 0x00000019ff079212 */ /* 0x000fc800078e33ff */
[----:B------:R-:W-:-:S05]  /*17c30*/  IABS R3, R7 ;  /* 0x0000000700037213 */ /* 0x000fca0000000000 */
        /* <DEDUP_REMOVED lines=9> */
[----:B------:R-:W-:-:S04]  /*17cd0*/  IMAD.MOV R2, RZ, RZ, -R7 ;  /* 0x000000ffff027224 */ /* 0x000fc800078e0a07 */
[----:B------:R-:W-:Y:S02]  /*17ce0*/  IMAD R2, R25, R2, R0 ;  /* 0x0000000219027224 */ /* 0x000fe400078e0200 */
        /* <DEDUP_REMOVED lines=8> */
.L_x_1408:
[----:B0---4-:R-:W0:Y:S02]  /*17d70*/  LDC.64 R2, c[0x0][0xc90] ;  /* 0x00032400ff027b82 */ /* 0x011e240000000a00 */
[----:B0-----:R-:W-:-:S05]  /*17d80*/  IMAD.WIDE R2, R27, 0x4, R2 ;  /* 0x000000041b027825 */ /* 0x001fca00078e0202 */
[----:B------:R0:W2:Y:S02]  /*17d90*/  LDG.E R6, desc[UR36][R2.64] ;  /* 0x0000002402067981 */ /* 0x0000a4000c1e1900 */
[----:B0-----:R-:W-:Y:S02]  /*17da0*/  IMAD.MOV.U32 R2, RZ, RZ, RZ ;  /* 0x000000ffff027224 */ /* 0x001fe400078e00ff */
[----:B--2---:R-:W-:-:S05]  /*17db0*/  IMAD R7, R25, R6, RZ ;  /* 0x0000000619077224 */ /* 0x004fca00078e02ff */
[----:B------:R-:W-:-:S04]  /*17dc0*/  IABS R4, R7 ;  /* 0x0000000700047213 */ /* 0x000fc80000000000 */
[----:B------:R-:W0:Y:S08]  /*17dd0*/  I2F.RP R8, R4 ;  /* 0x0000000400087306 */ /* 0x000e300000209400 */
        /* <DEDUP_REMOVED lines=26> */
[----:B------:R-:W-:-:S04]  /*17f80*/  VIADDMNMX R5, R3, R5, R6, PT ;  /* 0x0000000503057246 */ /* 0x000fc80003800106 */
[----:B------:R-:W-:-:S04]  /*17f90*/  IABS R6, R5 ;  /* 0x0000000500067213 */ /* 0x000fc80000000000 */
[----:B------:R-:W0:Y:S08]  /*17fa0*/  I2F.RP R8, R6 ;  /* 0x0000000600087306 */ /* 0x000e300000209400 */
[----:B0-----:R-:W0:Y:S02]  /*17fb0*/  MUFU.RCP R8, R8 ;  /* 0x0000000800087308 */ /* 0x001e240000001000 */
[----:B0-----:R-:W-:Y:S01]  /*17fc0*/  VIADD R3, R8, 0xffffffe ;  /* 0x0ffffffe08037836 */ /* 0x001fe20000000000 */
[----:B------:R-:W-:-:S05]  /*17fd0*/  IABS R8, R5 ;  /* 0x0000000500087213 */ /* 0x000fca0000000000 */
[----:B------:R-:W0:Y:S02]  /*17fe0*/  F2I.FTZ.U32.TRUNC.NTZ R3, R3 ;  /* 0x0000000300037305 */ /* 0x000e24000021f000 */
[----:B0-----:R-:W-:-:S04]  /*17ff0*/  IMAD.MOV R7, RZ, RZ, -R3 ;  /* 0x000000ffff077224 */ /* 0x001fc800078e0a03 */
[----:B------:R-:W-:-:S04]  /*18000*/  IMAD R7, R7, R6, RZ ;  /* 0x0000000607077224 */ /* 0x000fc800078e02ff */
[----:B------:R-:W-:Y:S01]  /*18010*/  IMAD.HI.U32 R2, R3, R7, R2 ;  /* 0x0000000703027227 */ /* 0x000fe200078e0002 */
[----:B------:R-:W-:-:S03]  /*18020*/  IABS R7, R0 ;  /* 0x0000000000077213 */ /* 0x000fc60000000000 */
        /* <DEDUP_REMOVED lines=13> */
[----:B------:R-:W-:Y:S01]  /*18100*/  @!P1 LOP3.LUT R2, RZ, R5, RZ, 0x33, !PT ;  /* 0x00000005ff029212 */ /* 0x000fe200078e33ff */
[----:B------:R-:W-:-:S04]  /*18110*/  IMAD.MOV R5, RZ, RZ, -R5 ;  /* 0x000000ffff057224 */ /* 0x000fc800078e0a05 */
[----:B------:R-:W-:-:S07]  /*18120*/  IMAD R26, R2, R5, R3 ;  /* 0x00000005021a7224 */ /* 0x000fce00078e0203 */
.L_x_1409:
[----:B------:R-:W-:-:S05]  /*18130*/  LOP3.LUT R2, RZ, R2, RZ, 0x33, !PT ;  /* 0x00000002ff027212 */ /* 0x000fca00078e33ff */
[----:B------:R-:W-:Y:S01]  /*18140*/  IMAD.IADD R25, R25, 0x1, R2 ;  /* 0x0000000119197824 */ /* 0x000fe200078e0202 */
[----:B------:R-:W-:Y:S06]  /*18150*/  BRA `(.L_x_1410) ;  /* 0x00000000001c7947 */ /* 0x000fec0003800000 */
.L_x_1402:
[----:B------:R-:W-:Y:S01]  /*18160*/  UMOV UR4, URZ ;  /* 0x0000003f00047c82 */ /* 0x000fe20008000000 */
[----:B------:R-:W-:Y:S01]  /*18170*/  UMOV UR5, URZ ;  /* 0x0000003f00057c82 */ /* 0x000fe20008000000 */
[----:B------:R-:W-:Y:S01]  /*18180*/  ULDC UR6, c[0x0][0xc3c] ;  /* 0x00030f0000067ab9 */ /* 0x000fe20000000800 */
[----:B------:R-:W-:Y:S02]  /*18190*/  IMAD.MOV.U32 R24, RZ, RZ, R0 ;  /* 0x000000ffff187224 */ /* 0x000fe400078e0000 */
[----:B------:R-:W-:Y:S02]  /*181a0*/  IMAD.U32 R25, RZ, RZ, UR4 ;  /* 0x00000004ff197e24 */ /* 0x000fe4000f8e00ff */
[----:B------:R-:W-:Y:S02]  /*181b0*/  IMAD.U32 R26, RZ, RZ, UR5 ;  /* 0x00000005ff1a7e24 */ /* 0x000fe4000f8e00ff */
[----:B------:R-:W-:-:S07]  /*181c0*/  IMAD.U32 R27, RZ, RZ, UR6 ;  /* 0x00000006ff1b7e24 */ /* 0x000fce000f8e00ff */
.L_x_1410:
        /* <DEDUP_REMOVED lines=10> */
.L_x_1399:
[----:B------:R-:W-:Y:S02]  /*18270*/  ULDC UR4, c[0x0][0xc3c] ;  /* 0x00030f0000047ab9 */ /* 0x000fe40000000800 */
[----:B-1----:R-:W-:-:S13]  /*18280*/  ISETP.GE.AND P0, PT, R27, UR4, PT ;  /* 0x000000041b007c0c */ /* 0x002fda000bf06270 */
[----:B------:R-:W-:Y:S05]  /*18290*/  @!P0 BRA `(.L_x_1411) ;  /* 0xffffffb000248947 */ /* 0x000fea000383ffff */
[----:B------:R-:W-:Y:S05]  /*182a0*/  BSYNC B8 ;  /* 0x0000000000087941 */ /* 0x000fea0003800000 */
.L_x_1338:
[----:B------:R-:W3:Y:S01]  /*182b0*/  LDL.LU R0, [R1+0x20] ;  /* 0x0000200001007983 */ /* 0x000ee20000300800 */
[----:B------:R-:W-:Y:S01]  /*182c0*/  BSSY B0, `(.L_x_1412) ;  /* 0x000000b000007945 */ /* 0x000fe20003800000 */
[----:B------:R-:W1:Y:S01]  /*182d0*/  S2R R5, SR_CgaCtaId ;  /* 0x0000000000057919 */ /* 0x000e620000008800 */
[----:B---3--:R-:W-:-:S05]  /*182e0*/  VIADD R0, R0, 0x1 ;  /* 0x0000000100007836 */ /* 0x008fca0000000000 */
[----:B0-----:R-:W-:-:S04]  /*182f0*/  LEA.HI R2, R0, R0, RZ, 0x1 ;  /* 0x0000000000027211 */ /* 0x001fc800078f08ff */
[----:B------:R-:W-:Y:S02]  /*18300*/  LOP3.LUT R3, R2, 0xfffffffe, RZ, 0xc0, !PT ;  /* 0xfffffffe02037812 */ /* 0x000fe400078ec0ff */
[----:B------:R-:W-:-:S03]  /*18310*/  MOV R2, 0x400 ;  /* 0x0000040000027802 */ /* 0x000fc60000000f00 */
[----:B------:R-:W-:Y:S01]  /*18320*/  IMAD.IADD R0, R0, 0x1, -R3 ;  /* 0x0000000100007824 */ /* 0x000fe200078e0a03 */
[----:B-1----:R-:W-:-:S04]  /*18330*/  LEA R7, R5, R2, 0x18 ;  /* 0x0000000205077211 */ /* 0x002fc800078ec0ff */
[----:B------:R-:W-:-:S04]  /*18340*/  SHF.L.U32 R0, R0, 0x1f, RZ ;  /* 0x0000001f00007819 */ /* 0x000fc800000006ff */
[----:B------:R-:W0:Y:S02]  /*18350*/  SYNCS.PHASECHK.TRANS64.TRYWAIT P0, [R7+URZ+0x30820], R0 ;  /* 0x03082000070075a7 */ /* 0x000e24000800017f */
[----:B0-----:R-:W-:Y:S05]  /*18360*/  @!P0 BRA `(.L_x_1413) ;  /* 0x0000003400408947 */ /* 0x001fea0003800000 */
.L_x_1516:
[----:B------:R-:W-:Y:S05]  /*18370*/  BSYNC B0 ;  /* 0x0000000000007941 */ /* 0x000fea0003800000 */
.L_x_1412:
[----:B------:R-:W-:-:S03]  /*18380*/  UMOV UR4, 0xffffffff ;  /* 0xffffffff00047882 */ /* 0x000fc60000000000 */
[----:B------:R-:W-:Y:S05]  /*18390*/  BRA.DIV UR4, `(.L_x_1414) ;  /* 0x0000003604487947 */ /* 0x000fea000b800000 */
[----:B0-----:R-:W0:Y:S02]  /*183a0*/  S2R R0, SR_TID.X ;  /* 0x0000000000007919 */ /* 0x001e240000002100 */
[----:B0-----:R-:W-:-:S04]  /*183b0*/  SHF.R.U32.HI R0, RZ, 0x5, R0 ;  /* 0x00000005ff007819 */ /* 0x001fc80000011600 */
[----:B------:R-:W-:-:S05]  /*183c0*/  LOP3.LUT R0, R0, 0x3, RZ, 0xc0, !PT ;  /* 0x0000000300007812 */ /* 0x000fca00078ec0ff */
[----:B------:R0:W1:Y:S02]  /*183d0*/  SHFL.IDX PT, R14, R0, RZ, 0x1f ;  /* 0x00001fff000e7589 */ /* 0x00006400000e0000 */
.L_x_1519:
[----:B-1----:R-:W-:Y:S01]  /*183e0*/  ISETP.NE.AND P0, PT, R14, RZ, PT ;  /* 0x000000ff0e00720c */ /* 0x002fe20003f05270 */
[----:B------:R-:W-:-:S12]  /*183f0*/  BSSY B0, `(.L_x_1415) ;  /* 0x0000026000007945 */ /* 0x000fd80003800000 */
[----:B------:R-:W-:Y:S05]  /*18400*/  @P0 BRA `(.L_x_1416) ;  /* 0x0000000000900947 */ /* 0x000fea0003800000 */
[----:B------:R-:W-:-:S03]  /*18410*/  UMOV UR4, 0xffffffff ;  /* 0xffffffff00047882 */ /* 0x000fc60000000000 */
[----:B------:R-:W-:Y:S05]  /*18420*/  BRA.DIV UR4, `(.L_x_1417) ;  /* 0x0000003604587947 */ /* 0x000fea000b800000 */
[----:B------:R-:W-:-:S13]  /*18430*/  ELECT P6, URZ, PT ;  /* 0x00000000003f782f */ /* 0x000fda00038c0000 */
.L_x_1522:
[----:B------:R-:W-:Y:S05]  /*18440*/  @!P6 BRA `(.L_x_1416) ;  /* 0x000000000080e947 */ /* 0x000fea0003800000 */
[----:B0-----:R-:W3:Y:S02]  /*18450*/  LDL R0, [R1+0x30] ;  /* 0x0000300001007983 */ /* 0x001ee40000100800 */
[----:B---3--:R-:W-:-:S13]  /*18460*/  R2UR UR4, R0 ;  /* 0x00000000000472ca */ /* 0x008fda00000e0000 */
[----:B------:R-:W-:-:S06]  /*18470*/  ULOP3.LUT UR4, UR4, 0x2, URZ, 0xfc, !UPT ;  /* 0x0000000204047892 */ /* 0x000fcc000f8efc3f */
[----:B------:R-:W-:-:S05]  /*18480*/  IMAD.U32 R0, RZ, RZ, UR4 ;  /* 0x00000004ff007e24 */ /* 0x000fca000f8e00ff */
[----:B------:R-:W-:-:S13]  /*18490*/  ISETP.NE.AND P0, PT, R0, 0x3, PT ;  /* 0x000000030000780c */ /* 0x000fda0003f05270 */
[----:B------:R-:W-:Y:S05]  /*184a0*/  @!P0 BRA `(.L_x_1418) ;  /* 0x0000000000048947 */ /* 0x000fea0003800000 */
[----:B------:R-:W-:Y:S01]  /*184b0*/  BPT.TRAP 0x1 ;  /* 0x000000040000795c */ /* 0x000fe20000300000 */
.L_x_1418:
[----:B------:R-:W-:Y:S01]  /*184c0*/  IMAD R5, R22, 0x8, R7 ;  /* 0x0000000816057824 */ /* 0x000fe200078e0207 */
[----:B------:R-:W-:Y:S01]  /*184d0*/  SHF.L.U32 R0, R28, 0x1f, RZ ;  /* 0x0000001f1c007819 */ /* 0x000fe200000006ff */
[----:B------:R-:W-:-:S03]  /*184e0*/  VIADD R22, R22, 0x1 ;  /* 0x0000000116167836 */ /* 0x000fc60000000000 */
[----:B------:R-:W0:Y:S02]  /*184f0*/  SYNCS.PHASECHK.TRANS64.TRYWAIT P1, [R5+URZ+0x30840], R0 ;  /* 0x03084000050075a7 */ /* 0x000e24000802017f */
[----:B------:R-:W-:-:S04]  /*18500*/  ISETP.NE.AND P2, PT, R22, 0x2, PT ;  /* 0x000000021600780c */ /* 0x000fc80003f45270 */
[----:B------:R-:W-:Y:S01]  /*18510*/  SEL R3, RZ, 0x1, P2 ;  /* 0x00000001ff037807 */ /* 0x000fe20001000000 */
[----:B0-----:R-:W-:Y:S08]  /*18520*/  @!P1 BRA `(.L_x_1419) ;  /* 0x0000003400389947 */ /* 0x001ff00003800000 */
.L_x_1523:
[----:B------:R-:W-:Y:S02]  /*18530*/  SEL R22, R22, RZ, P2 ;  /* 0x000000ff16167207 */ /* 0x000fe40001000000 */
[----:B------:R-:W-:Y:S01]  /*18540*/  LOP3.LUT R2, R28, R3, RZ, 0x3c, !PT ;  /* 0x000000031c027212 */ /* 0x000fe200078e3cff */
[----:B------:R-:W-:Y:S06]  /*18550*/  @!P0 BRA `(.L_x_1420) ;  /* 0x0000000000048947 */ /* 0x000fec0003800000 */
[----:B------:R-:W-:Y:S01]  /*18560*/  BPT.TRAP 0x1 ;  /* 0x000000040000795c */ /* 0x000fe20000300000 */
.L_x_1420:
[----:B------:R-:W-:Y:S01]  /*18570*/  IMAD R3, R22, 0x8, R7 ;  /* 0x0000000816037824 */ /* 0x000fe200078e0207 */
[----:B------:R-:W-:-:S04]  /*18580*/  SHF.L.U32 R2, R2, 0x1f, RZ ;  /* 0x0000001f02027819 */ /* 0x000fc800000006ff */
[----:B------:R-:W1:Y:S02]  /*18590*/  SYNCS.PHASECHK.TRANS64.TRYWAIT P1, [R3+URZ+0x30840], R2 ;  /* 0x03084002030075a7 */ /* 0x000e64000802017f */
[----:B-1----:R-:W-:Y:S05]  /*185a0*/  @!P1 BRA `(.L_x_1421) ;  /* 0x00000034002c9947 */ /* 0x002fea0003800000 */
.L_x_1524:
[----:B------:R-:W-:Y:S05]  /*185b0*/  @!P0 BRA `(.L_x_1422) ;  /* 0x0000000000048947 */ /* 0x000fea0003800000 */
[----:B------:R-:W-:Y:S01]  /*185c0*/  BPT.TRAP 0x1 ;  /* 0x000000040000795c */ /* 0x000fe20000300000 */
.L_x_1422:
[----:B------:R-:W3:Y:S02]  /*185d0*/  SYNCS.PHASECHK.TRANS64.TRYWAIT P1, [R5+URZ+0x30860], R0 ;  /* 0x03086000050075a7 */ /* 0x000ee4000802017f */
[----:B---3--:R-:W-:Y:S05]  /*185e0*/  @!P1 BRA `(.L_x_1423) ;  /* 0x0000003400309947 */ /* 0x008fea0003800000 */
.L_x_1525:
[----:B------:R-:W-:Y:S05]  /*185f0*/  @!P0 BRA `(.L_x_1424) ;  /* 0x0000000000048947 */ /* 0x000fea0003800000 */
[----:B------:R-:W-:Y:S01]  /*18600*/  BPT.TRAP 0x1 ;  /* 0x000000040000795c */ /* 0x000fe20000300000 */
.L_x_1424:
[----:B----4-:R4:W0:Y:S02]  /*18610*/  SYNCS.PHASECHK.TRANS64.TRYWAIT P0, [R3+URZ+0x30860], R2 ;  /* 0x03086002030075a7 */ /* 0x010824000800017f */
[----:B0-----:R-:W-:Y:S05]  /*18620*/  @!P0 NANOSLEEP.SYNCS 0x989680 ;  /* 0x009896800000895d */ /* 0x001fea0003900000 */
[----:B------:R-:W0:Y:S02]  /*18630*/  @!P0 SYNCS.PHASECHK.TRANS64 P0, [R3+URZ+0x30860], R2 ;  /* 0x03086002030085a7 */ /* 0x000e24000800007f */
[----:B0-----:R-:W-:Y:S05]  /*18640*/  @!P0 BRA `(.L_x_1424) ;  /* 0xfffffffc00f08947 */ /* 0x001fea000383ffff */
.L_x_1416:
[----:B------:R-:W-:Y:S05]  /*18650*/  BSYNC B0 ;  /* 0x0000000000007941 */ /* 0x000fea0003800000 */
.L_x_1415:
[----:B------:R-:W-:Y:S05]  /*18660*/  EXIT ;  /* 0x000000000000794d */ /* 0x000fea0003800000 */
.L_x_1229:
[----:B0-----:R-:W-:-:S04]  /*18670*/  IMAD.U32 R3, RZ, RZ, UR40 ;  /* 0x00000028ff037e24 */ /* 0x001fc8000f8e00ff */
[----:B------:R0:W1:Y:S03]  /*18680*/  SYNCS.PHASECHK.TRANS64.TRYWAIT P1, [R3+URZ+0x30800], R0 ;  /* 0x03080000030075a7 */ /* 0x000066000802017f */
[----:B-1----:R-:W-:Y:S05]  /*18690*/  @!P1 NANOSLEEP.SYNCS 0x989680 ;  /* 0x009896800000995d */ /* 0x002fea0003900000 */
[----:B------:R-:W1:Y:S02]  /*186a0*/  @!P1 SYNCS.PHASECHK.TRANS64 P1, [R3+URZ+0x30800], R0 ;  /* 0x03080000030095a7 */ /* 0x000e64000802007f */
[----:B-1----:R-:W-:Y:S05]  /*186b0*/  @!P1 BRA `(.L_x_1229) ;  /* 0xfffffffc00ec9947 */ /* 0x002fea000383ffff */
[----:B------:R-:W-:Y:S05]  /*186c0*/  BRA `(.L_x_1425) ;  /* 0xfffffe9c009c7947 */ /* 0x000fea000383ffff */
.L_x_1233:
[----:B-1----:R1:W2:Y:S02]  /*186d0*/  SYNCS.PHASECHK.TRANS64.TRYWAIT P1, [R3+URZ+0x30830], R0 ;  /* 0x03083000030075a7 */ /* 0x0022a4000802017f */
[----:B--2---:R-:W-:Y:S05]  /*186e0*/  @!P1 NANOSLEEP.SYNCS 0x989680 ;  /* 0x009896800000995d */ /* 0x004fea0003900000 */
[----:B------:R-:W2:Y:S02]  /*186f0*/  @!P1 SYNCS.PHASECHK.TRANS64 P1, [R3+URZ+0x30830], R0 ;  /* 0x03083000030095a7 */ /* 0x000ea4000802007f */
[----:B--2---:R-:W-:Y:S05]  /*18700*/  @!P1 BRA `(.L_x_1233) ;  /* 0xfffffffc00f09947 */ /* 0x004fea000383ffff */
[----:B------:R-:W-:Y:S05]  /*18710*/  BRA `(.L_x_1232) ;  /* 0xfffffe9c00b87947 */ /* 0x000fea000383ffff */
.L_x_1250:
[----:B-1----:R-:W-:-:S04]  /*18720*/  IMAD.U32 R4, RZ, RZ, UR6 ;  /* 0x00000006ff047e24 */ /* 0x002fc8000f8e00ff */
[----:B------:R1:W2:Y:S03]  /*18730*/  SYNCS.PHASECHK.TRANS64.TRYWAIT P1, [R4+URZ+0x30830], R3 ;  /* 0x03083003040075a7 */ /* 0x0002a6000802017f */
[----:B--2---:R-:W-:Y:S05]  /*18740*/  @!P1 NANOSLEEP.SYNCS 0x989680 ;  /* 0x009896800000995d */ /* 0x004fea0003900000 */
[----:B------:R-:W2:Y:S02]  /*18750*/  @!P1 SYNCS.PHASECHK.TRANS64 P1, [R4+URZ+0x30830], R3 ;  /* 0x03083003040095a7 */ /* 0x000ea4000802007f */
[----:B--2---:R-:W-:Y:S05]  /*18760*/  @!P1 BRA `(.L_x_1250) ;  /* 0xfffffffc00ec9947 */ /* 0x004fea000383ffff */
[----:B------:R-:W-:Y:S05]  /*18770*/  BRA `(.L_x_1249) ;  /* 0xfffffec400dc7947 */ /* 0x000fea000383ffff */
.L_x_1254:
[----:B---3--:R-:W-:-:S04]  /*18780*/  IMAD.U32 R2, RZ, RZ, UR5 ;  /* 0x00000005ff027e24 */ /* 0x008fc8000f8e00ff */
[----:B------:R3:W4:Y:S03]  /*18790*/  SYNCS.PHASECHK.TRANS64.TRYWAIT P1, [R2+URZ+0x30850], R0 ;  /* 0x03085000020075a7 */ /* 0x000726000802017f */
[----:B----4-:R-:W-:Y:S05]  /*187a0*/  @!P1 NANOSLEEP.SYNCS 0x989680 ;  /* 0x009896800000995d */ /* 0x010fea0003900000 */
[----:B------:R-:W4:Y:S02]  /*187b0*/  @!P1 SYNCS.PHASECHK.TRANS64 P1, [R2+URZ+0x30850], R0 ;  /* 0x03085000020095a7 */ /* 0x000f24000802007f */
[----:B----4-:R-:W-:Y:S05]  /*187c0*/  @!P1 BRA `(.L_x_1254) ;  /* 0xfffffffc00ec9947 */ /* 0x010fea000383ffff */
[----:B------:R-:W-:Y:S05]  /*187d0*/  BRA `(.L_x_1253) ;  /* 0xfffffed4006c7947 */ /* 0x000fea000383ffff */
.L_x_1273:
[----:B-1----:R-:W-:-:S04]  /*187e0*/  IMAD.U32 R4, RZ, RZ, UR6 ;  /* 0x00000006ff047e24 */ /* 0x002fc8000f8e00ff */
[----:B------:R1:W2:Y:S03]  /*187f0*/  SYNCS.PHASECHK.TRANS64.TRYWAIT P1, [R4+URZ+0x30830], R3 ;  /* 0x03083003040075a7 */ /* 0x0002a6000802017f */
[----:B--2---:R-:W-:Y:S05]  /*18800*/  @!P1 NANOSLEEP.SYNCS 0x989680 ;  /* 0x009896800000995d */ /* 0x004fea0003900000 */
[----:B------:R-:W2:Y:S02]  /*18810*/  @!P1 SYNCS.PHASECHK.TRANS64 P1, [R4+URZ+0x30830], R3 ;  /* 0x03083003040095a7 */ /* 0x000ea4000802007f */
[----:B--2---:R-:W-:Y:S05]  /*18820*/  @!P1 BRA `(.L_x_1273) ;  /* 0xfffffffc00ec9947 */ /* 0x004fea000383ffff */
[----:B------:R-:W-:Y:S05]  /*18830*/  BRA `(.L_x_1272) ;  /* 0xfffffef400007947 */ /* 0x000fea000383ffff */
.L_x_1277:
[----:B---3--:R-:W-:-:S04]  /*18840*/  IMAD.U32 R2, RZ, RZ, UR5 ;  /* 0x00000005ff027e24 */ /* 0x008fc8000f8e00ff */
[----:B------:R3:W4:Y:S03]  /*18850*/  SYNCS.PHASECHK.TRANS64.TRYWAIT P1, [R2+URZ+0x30850], R0 ;  /* 0x03085000020075a7 */ /* 0x000726000802017f */
[----:B----4-:R-:W-:Y:S05]  /*18860*/  @!P1 NANOSLEEP.SYNCS 0x989680 ;  /* 0x009896800000995d */ /* 0x010fea0003900000 */
[----:B------:R-:W4:Y:S02]  /*18870*/  @!P1 SYNCS.PHASECHK.TRANS64 P1, [R2+URZ+0x30850], R0 ;  /* 0x03085000020095a7 */ /* 0x000f24000802007f */
[----:B----4-:R-:W-:Y:S05]  /*18880*/  @!P1 BRA `(.L_x_1277) ;  /* 0xfffffffc00ec9947 */ /* 0x010fea000383ffff */
[----:B------:R-:W-:Y:S05]  /*18890*/  BRA `(.L_x_1276) ;  /* 0xffffff0000907947 */ /* 0x000fea000383ffff */
.L_x_1285:
[----:B-1----:R-:W-:-:S04]  /*188a0*/  IMAD.U32 R4, RZ, RZ, UR5 ;  /* 0x00000005ff047e24 */ /* 0x002fc8000f8e00ff */
[----:B------:R1:W2:Y:S03]  /*188b0*/  SYNCS.PHASECHK.TRANS64.TRYWAIT P1, [R4+URZ+0x30830], R3 ;  /* 0x03083003040075a7 */ /* 0x0002a6000802017f */
[----:B--2---:R-:W-:Y:S05]  /*188c0*/  @!P1 NANOSLEEP.SYNCS 0x989680 ;  /* 0x009896800000995d */ /* 0x004fea0003900000 */
[----:B------:R-:W2:Y:S02]  /*188d0*/  @!P1 SYNCS.PHASECHK.TRANS64 P1, [R4+URZ+0x30830], R3 ;  /* 0x03083003040095a7 */ /* 0x000ea4000802007f */
[----:B--2---:R-:W-:Y:S05]  /*188e0*/  @!P1 BRA `(.L_x_1285) ;  /* 0xfffffffc00ec9947 */ /* 0x004fea000383ffff */
[----:B------:R-:W-:Y:S05]  /*188f0*/  BRA `(.L_x_1284) ;  /* 0xffffff1000287947 */ /* 0x000fea000383ffff */
.L_x_1289:
[----:B---3--:R-:W-:-:S04]  /*18900*/  IMAD.U32 R2, RZ, RZ, UR5 ;  /* 0x00000005ff027e24 */ /* 0x008fc8000f8e00ff */
[----:B------:R3:W4:Y:S03]  /*18910*/  SYNCS.PHASECHK.TRANS64.TRYWAIT P1, [R2+URZ+0x30850], R0 ;  /* 0x03085000020075a7 */ /* 0x000726000802017f */
[----:B----4-:R-:W-:Y:S05]  /*18920*/  @!P1 NANOSLEEP.SYNCS 0x989680 ;  /* 0x009896800000995d */ /* 0x010fea0003900000 */
[----:B------:R-:W4:Y:S02]  /*18930*/  @!P1 SYNCS.PHASECHK.TRANS64 P1, [R2+URZ+0x30850], R0 ;  /* 0x03085000020095a7 */ /* 0x000f24000802007f */
[----:B----4-:R-:W-:Y:S05]  /*18940*/  @!P1 BRA `(.L_x_1289) ;  /* 0xfffffffc00ec9947 */ /* 0x010fea000383ffff */
[----:B------:R-:W-:Y:S05]  /*18950*/  BRA `(.L_x_1288) ;  /* 0xffffff1c00b87947 */ /* 0x000fea000383ffff */
.L_x_1304:
[----:B-1----:R-:W-:-:S04]  /*18960*/  IMAD.U32 R7, RZ, RZ, UR5 ;  /* 0x00000005ff077e24 */ /* 0x002fc8000f8e00ff */
[----:B------:R1:W2:Y:S03]  /*18970*/  SYNCS.PHASECHK.TRANS64.TRYWAIT P1, [R7+URZ+0x30850], R0 ;  /* 0x03085000070075a7 */ /* 0x0002a6000802017f */
[----:B--2---:R-:W-:Y:S05]  /*18980*/  @!P1 NANOSLEEP.SYNCS 0x989680 ;  /* 0x009896800000995d */ /* 0x004fea0003900000 */
[----:B------:R-:W2:Y:S02]  /*18990*/  @!P1 SYNCS.PHASECHK.TRANS64 P1, [R7+URZ+0x30850], R0 ;  /* 0x03085000070095a7 */ /* 0x000ea4000802007f */
[----:B--2---:R-:W-:Y:S05]  /*189a0*/  @!P1 BRA `(.L_x_1304) ;  /* 0xfffffffc00ec9947 */ /* 0x004fea000383ffff */
[----:B------:R-:W-:Y:S05]  /*189b0*/  BRA `(.L_x_1303) ;  /* 0xffffff40007c7947 */ /* 0x000fea000383ffff */
.L_x_1360:
        /* <DEDUP_REMOVED lines=11> */
.L_x_1427:
[----:B------:R-:W-:Y:S05]  /*18a70*/  BSYNC B0 ;  /* 0x0000000000007941 */ /* 0x000fea0003800000 */
.L_x_1426:
[----:B------:R-:W-:Y:S05]  /*18a80*/  BRA `(.L_x_1428) ;  /* 0xffffffb800807947 */ /* 0x000fea000383ffff */
.L_x_1363:
[----:B0-----:R0:W1:Y:S02]  /*18a90*/  SYNCS.PHASECHK.TRANS64.TRYWAIT P0, [R4+URZ+0x30840], R2 ;  /* 0x03084002040075a7 */ /* 0x001064000800017f */
[----:B-1----:R-:W-:Y:S05]  /*18aa0*/  @!P0 NANOSLEEP.SYNCS 0x989680 ;  /* 0x009896800000895d */ /* 0x002fea0003900000 */
[----:B------:R-:W1:Y:S02]  /*18ab0*/  @!P0 SYNCS.PHASECHK.TRANS64 P0, [R4+URZ+0x30840], R2 ;  /* 0x03084002040085a7 */ /* 0x000e64000800007f */
[----:B-1----:R-:W-:Y:S05]  /*18ac0*/  @!P0 BRA `(.L_x_1363) ;  /* 0xfffffffc00f08947 */ /* 0x002fea000383ffff */
[----:B------:R-:W-:Y:S05]  /*18ad0*/  BRA `(.L_x_1429) ;  /* 0xffffffbc007c7947 */ /* 0x000fea000383ffff */
.L_x_1364:
        /* <DEDUP_REMOVED lines=8> */
.L_x_1431:
[----:B------:R-:W-:Y:S05]  /*18b60*/  BSYNC B0 ;  /* 0x0000000000007941 */ /* 0x000fea0003800000 */
.L_x_1430:
[----:B------:R-:W-:Y:S02]  /*18b70*/  IMAD.MOV.U32 R13, RZ, RZ, R0 ;  /* 0x000000ffff0d7224 */ /* 0x000fe400078e0000 */
[----:B------:R-:W-:Y:S02]  /*18b80*/  IMAD.MOV.U32 R12, RZ, RZ, RZ ;  /* 0x000000ffff0c7224 */ /* 0x000fe400078e00ff */
[----:B------:R-:W-:Y:S02]  /*18b90*/  IMAD.MOV.U32 R11, RZ, RZ, 0x181f ;  /* 0x0000181fff0b7424 */ /* 0x000fe400078e00ff */
[----:B------:R-:W-:Y:S02]  /*18ba0*/  IMAD.MOV.U32 R15, RZ, RZ, -0x1 ;  /* 0xffffffffff0f7424 */ /* 0x000fe400078e00ff */
[----:B------:R-:W-:Y:S02]  /*18bb0*/  IMAD.MOV.U32 R2, RZ, RZ, R14 ;  /* 0x000000ffff027224 */ /* 0x000fe400078e000e */
[----:B------:R-:W-:-:S07]  /*18bc0*/  @P0 IMAD R9, R5, 0x2, R17 ;  /* 0x0000000205090824 */ /* 0x000fce00078e0211 */
[----:B------:R-:W-:Y:S05]  /*18bd0*/  WARPSYNC.COLLECTIVE R15, `(.L_x_1432) ;  /* 0x000000000f087348 */ /* 0x000fea0003c00000 */
[----:B------:R0:W1:Y:S02]  /*18be0*/  SHFL.IDX P6, R14, R13, R12, R11 ;  /* 0x0000000c0d0e7389 */ /* 0x00006400000c000b */
[----:B01----:R-:W-:Y:S01]  /*18bf0*/  ENDCOLLECTIVE ;  /* 0x000000000000791b */ /* 0x003fe20003800000 */
.L_x_1432:
[----:B------:R-:W-:Y:S02]  /*18c00*/  IMAD.MOV.U32 R13, RZ, RZ, R6 ;  /* 0x000000ffff0d7224 */ /* 0x000fe400078e0006 */
[----:B------:R-:W-:Y:S02]  /*18c10*/  IMAD.MOV.U32 R12, RZ, RZ, 0x1 ;  /* 0x00000001ff0c7424 */ /* 0x000fe400078e00ff */
[----:B------:R-:W-:-:S07]  /*18c20*/  IMAD.MOV.U32 R3, RZ, RZ, R14 ;  /* 0x000000ffff037224 */ /* 0x000fce00078e000e */
[----:B------:R-:W-:Y:S05]  /*18c30*/  WARPSYNC.COLLECTIVE R15, `(.L_x_1433) ;  /* 0x000000000f087348 */ /* 0x000fea0003c00000 */
[----:B------:R0:W1:Y:S02]  /*18c40*/  SHFL.IDX P6, R14, R13, R12, R11 ;  /* 0x0000000c0d0e7389 */ /* 0x00006400000c000b */
[----:B01----:R-:W-:Y:S01]  /*18c50*/  ENDCOLLECTIVE ;  /* 0x000000000000791b */ /* 0x003fe20003800000 */
.L_x_1433:
        /* <DEDUP_REMOVED lines=10> */
.L_x_1434:
        /* <DEDUP_REMOVED lines=14> */
.L_x_1435:
        /* <DEDUP_REMOVED lines=16> */
.L_x_1436:
[----:B------:R-:W-:Y:S02]  /*18ee0*/  @P0 IMAD R9, R5, 0x2, R17 ;  /* 0x0000000205090824 */ /* 0x000fe400078e0211 */
[----:B------:R-:W-:Y:S02]  /*18ef0*/  IMAD.MOV.U32 R13, RZ, RZ, R6 ;  /* 0x000000ffff0d7224 */ /* 0x000fe400078e0006 */
[----:B------:R-:W-:Y:S02]  /*18f00*/  IMAD.MOV.U32 R12, RZ, RZ, 0x3 ;  /* 0x00000003ff0c7424 */ /* 0x000fe400078e00ff */
[----:B------:R-:W-:-:S07]  /*18f10*/  IMAD.MOV.U32 R2, RZ, RZ, R14 ;  /* 0x000000ffff027224 */ /* 0x000fce00078e000e */
[----:B------:R-:W-:Y:S05]  /*18f20*/  WARPSYNC.COLLECTIVE R15, `(.L_x_1437) ;  /* 0x000000000f087348 */ /* 0x000fea0003c00000 */
[----:B------:R0:W1:Y:S02]  /*18f30*/  SHFL.IDX P6, R14, R13, R12, R11 ;  /* 0x0000000c0d0e7389 */ /* 0x00006400000c000b */
[----:B01----:R-:W-:Y:S01]  /*18f40*/  ENDCOLLECTIVE ;  /* 0x000000000000791b */ /* 0x003fe20003800000 */
.L_x_1437:
        /* <DEDUP_REMOVED lines=14> */
.L_x_1438:
[----:B------:R-:W-:Y:S01]  /*19030*/  IMAD.MOV.U32 R0, RZ, RZ, R14 ;  /* 0x000000ffff007224 */ /* 0x000fe200078e000e */
[----:B------:R-:W-:Y:S06]  /*19040*/  BRA `(.L_x_1439) ;  /* 0xffffffbc00247947 */ /* 0x000fec000383ffff */
.L_x_1369:
[----:B------:R-:W-:Y:S02]  /*19050*/  IMAD.MOV.U32 R13, RZ, RZ, R0 ;  /* 0x000000ffff0d7224 */ /* 0x000fe400078e0000 */
[----:B------:R-:W-:Y:S02]  /*19060*/  IMAD.MOV.U32 R12, RZ, RZ, RZ ;  /* 0x000000ffff0c7224 */ /* 0x000fe400078e00ff */
[----:B------:R-:W-:Y:S02]  /*19070*/  IMAD.MOV.U32 R11, RZ, RZ, 0x181f ;  /* 0x0000181fff0b7424 */ /* 0x000fe400078e00ff */
[----:B------:R-:W-:Y:S02]  /*19080*/  IMAD.MOV.U32 R15, RZ, RZ, -0x1 ;  /* 0xffffffffff0f7424 */ /* 0x000fe400078e00ff */
[----:B------:R-:W-:Y:S02]  /*19090*/  IMAD R5, R29, R5, RZ ;  /* 0x000000051d057224 */ /* 0x000fe400078e02ff */
[----:B------:R-:W-:-:S07]  /*190a0*/  IMAD.IADD R25, R8, 0x1, R25 ;  /* 0x0000000108197824 */ /* 0x000fce00078e0219 */
[----:B------:R-:W-:Y:S05]  /*190b0*/  WARPSYNC.COLLECTIVE R15, `(.L_x_1440) ;  /* 0x000000000f087348 */ /* 0x000fea0003c00000 */
[----:B------:R0:W1:Y:S02]  /*190c0*/  SHFL.IDX P6, R14, R13, R12, R11 ;  /* 0x0000000c0d0e7389 */ /* 0x00006400000c000b */
[----:B01----:R-:W-:Y:S01]  /*190d0*/  ENDCOLLECTIVE ;  /* 0x000000000000791b */ /* 0x003fe20003800000 */
.L_x_1440:
[C---:B------:R-:W-:Y:S01]  /*190e0*/  VIADD R6, R25.reuse, 0x10 ;  /* 0x0000001019067836 */ /* 0x040fe20000000000 */
[----:B------:R-:W-:Y:S01]  /*190f0*/  ISETP.GE.AND P0, PT, R25, R5, PT ;  /* 0x000000051900720c */ /* 0x000fe20003f06270 */
[----:B------:R-:W-:Y:S02]  /*19100*/  IMAD.MOV.U32 R13, RZ, RZ, R4 ;  /* 0x000000ffff0d7224 */ /* 0x000fe400078e0004 */
[----:B------:R-:W-:-:S10]  /*19110*/  IMAD.MOV.U32 R2, RZ, RZ, R14 ;  /* 0x000000ffff027224 */ /* 0x000fd400078e000e */
[----:B------:R-:W-:Y:S05]  /*19120*/  WARPSYNC.COLLECTIVE R15, `(.L_x_1441) ;  /* 0x000000000f087348 */ /* 0x000fea0003c00000 */
[----:B------:R0:W1:Y:S02]  /*19130*/  SHFL.IDX P6, R14, R13, R12, R11 ;  /* 0x0000000c0d0e7389 */ /* 0x00006400000c000b */
[----:B01----:R-:W-:Y:S01]  /*19140*/  ENDCOLLECTIVE ;  /* 0x000000000000791b */ /* 0x003fe20003800000 */
.L_x_1441:
        /* <DEDUP_REMOVED lines=8> */
.L_x_1442:
        /* <DEDUP_REMOVED lines=9> */
[----:B------:R-:W-:Y:S02]  /*19260*/  VIADD R6, R25, 0x20 ;  /* 0x0000002019067836 */ /* 0x000fe40000000000 */
[----:B0-----:R-:W-:-:S10]  /*19270*/  IMAD.MOV.U32 R2, RZ, RZ, R14 ;  /* 0x000000ffff027224 */ /* 0x001fd400078e000e */
[----:B------:R-:W-:Y:S05]  /*19280*/  WARPSYNC.COLLECTIVE R15, `(.L_x_1443) ;  /* 0x000000000f087348 */ /* 0x000fea0003c00000 */
[----:B------:R0:W1:Y:S02]  /*19290*/  SHFL.IDX P6, R14, R13, R12, R11 ;  /* 0x0000000c0d0e7389 */ /* 0x00006400000c000b */
[----:B01----:R-:W-:Y:S01]  /*192a0*/  ENDCOLLECTIVE ;  /* 0x000000000000791b */ /* 0x003fe20003800000 */
.L_x_1443:
        /* <DEDUP_REMOVED lines=8> */
.L_x_1444:
[----:B------:R-:W-:-:S05]  /*19330*/  @!P0 IMAD.MOV.U32 R3, RZ, RZ, R7 ;  /* 0x000000ffff038224 */ /* 0x000fca00078e0007 */
        /* <DEDUP_REMOVED lines=9> */
[----:B------:R-:W-:Y:S02]  /*193d0*/  VIADD R6, R25, 0x30 ;  /* 0x0000003019067836 */ /* 0x000fe40000000000 */
[----:B0-----:R-:W-:-:S10]  /*193e0*/  IMAD.MOV.U32 R2, RZ, RZ, R14 ;  /* 0x000000ffff027224 */ /* 0x001fd400078e000e */
[----:B------:R-:W-:Y:S05]  /*193f0*/  WARPSYNC.COLLECTIVE R15, `(.L_x_1445) ;  /* 0x000000000f087348 */ /* 0x000fea0003c00000 */
[----:B------:R0:W1:Y:S02]  /*19400*/  SHFL.IDX P6, R14, R13, R12, R11 ;  /* 0x0000000c0d0e7389 */ /* 0x00006400000c000b */
[----:B01----:R-:W-:Y:S01]  /*19410*/  ENDCOLLECTIVE ;  /* 0x000000000000791b */ /* 0x003fe20003800000 */
.L_x_1445:
        /* <DEDUP_REMOVED lines=8> */
.L_x_1446:
        /* <DEDUP_REMOVED lines=15> */
.L_x_1447:
        /* <DEDUP_REMOVED lines=8> */
.L_x_1448:
        /* <DEDUP_REMOVED lines=15> */
.L_x_1449:
        /* <DEDUP_REMOVED lines=8> */
.L_x_1450:
        /* <DEDUP_REMOVED lines=15> */
.L_x_1451:
        /* <DEDUP_REMOVED lines=8> */
.L_x_1452:
        /* <DEDUP_REMOVED lines=14> */
.L_x_1453:
        /* <DEDUP_REMOVED lines=8> */
.L_x_1454:
        /* <DEDUP_REMOVED lines=13> */
.L_x_1455:
[----:B------:R-:W-:Y:S05]  /*19b20*/  BRA `(.L_x_1456) ;  /* 0xffffffbc00807947 */ /* 0x000fea000383ffff */
.L_x_1374:
[----:B0-----:R0:W2:Y:S02]  /*19b30*/  SYNCS.PHASECHK.TRANS64.TRYWAIT P0, [R17+URZ+0x30820], R0 ;  /* 0x03082000110075a7 */ /* 0x0010a4000800017f */
[----:B--2---:R-:W-:Y:S05]  /*19b40*/  @!P0 NANOSLEEP.SYNCS 0x989680 ;  /* 0x009896800000895d */ /* 0x004fea0003900000 */
[----:B------:R-:W2:Y:S02]  /*19b50*/  @!P0 SYNCS.PHASECHK.TRANS64 P0, [R17+URZ+0x30820], R0 ;  /* 0x03082000110085a7 */ /* 0x000ea4000800007f */
[----:B--2---:R-:W-:Y:S05]  /*19b60*/  @!P0 BRA `(.L_x_1374) ;  /* 0xfffffffc00f08947 */ /* 0x004fea000383ffff */
[----:B------:R-:W-:Y:S05]  /*19b70*/  BRA `(.L_x_1457) ;  /* 0xffffffbc00fc7947 */ /* 0x000fea000383ffff */
.L_x_1379:
[----:B0-----:R0:W2:Y:S02]  /*19b80*/  SYNCS.PHASECHK.TRANS64.TRYWAIT P0, [R7+URZ+0x30840], R2 ;  /* 0x03084002070075a7 */ /* 0x0010a4000800017f */
[----:B--2---:R-:W-:Y:S05]  /*19b90*/  @!P0 NANOSLEEP.SYNCS 0x989680 ;  /* 0x009896800000895d */ /* 0x004fea0003900000 */
[----:B------:R-:W2:Y:S02]  /*19ba0*/  @!P0 SYNCS.PHASECHK.TRANS64 P0, [R7+URZ+0x30840], R2 ;  /* 0x03084002070085a7 */ /* 0x000ea4000800007f */
[----:B--2---:R-:W-:Y:S05]  /*19bb0*/  @!P0 BRA `(.L_x_1379) ;  /* 0xfffffffc00f08947 */ /* 0x004fea000383ffff */
[----:B------:R-:W-:Y:S05]  /*19bc0*/  BRA `(.L_x_1458) ;  /* 0xffffffc000dc7947 */ /* 0x000fea000383ffff */
.L_x_1380:
[----:B------:R-:W-:Y:S01]  /*19bd0*/  BSSY B1, `(.L_x_1459) ;  /* 0x0000008000017945 */ /* 0x000fe20003800000 */
[----:B------:R-:W-:Y:S02]  /*19be0*/  IMAD.MOV.U32 R13, RZ, RZ, R25 ;  /* 0x000000ffff0d7224 */ /* 0x000fe400078e0019 */
[----:B------:R-:W-:Y:S02]  /*19bf0*/  IMAD.MOV.U32 R12, RZ, RZ, RZ ;  /* 0x000000ffff0c7224 */ /* 0x000fe400078e00ff */
[----:B------:R-:W-:Y:S02]  /*19c00*/  IMAD.MOV.U32 R11, RZ, RZ, 0x181f ;  /* 0x0000181fff0b7424 */ /* 0x000fe400078e00ff */
[----:B------:R-:W-:-:S07]  /*19c10*/  IMAD.MOV.U32 R15, RZ, RZ, -0x1 ;  /* 0xffffffffff0f7424 */ /* 0x000fce00078e00ff */
[----:B-1----:R-:W-:Y:S05]  /*19c20*/  WARPSYNC.COLLECTIVE R15, `(.L_x_1460) ;  /* 0x000000000f087348 */ /* 0x002fea0003c00000 */
[----:B-1----:R0:W1:Y:S02]  /*19c30*/  SHFL.IDX P6, R14, R13, R12, R11 ;  /* 0x0000000c0d0e7389 */ /* 0x00206400000c000b */
[----:B01----:R-:W-:Y:S01]  /*19c40*/  ENDCOLLECTIVE ;  /* 0x000000000000791b */ /* 0x003fe20003800000 */
.L_x_1460:
[----:B------:R-:W-:Y:S05]  /*19c50*/  BSYNC B1 ;  /* 0x0000000000017941 */ /* 0x000fea0003800000 */
.L_x_1459:
        /* <DEDUP_REMOVED lines=12> */
.L_x_1461:
        /* <DEDUP_REMOVED lines=13> */
.L_x_1462:
        /* <DEDUP_REMOVED lines=14> */
.L_x_1463:
[----:B------:R-:W-:Y:S02]  /*19ed0*/  IMAD.MOV.U32 R13, RZ, RZ, R25 ;  /* 0x000000ffff0d7224 */ /* 0x000fe400078e0019 */
[----:B------:R-:W-:Y:S02]  /*19ee0*/  IMAD.MOV.U32 R12, RZ, RZ, 0x2 ;  /* 0x00000002ff0c7424 */ /* 0x000fe400078e00ff */
[----:B------:R-:W-:-:S07]  /*19ef0*/  IMAD.MOV.U32 R2, RZ, RZ, R14 ;  /* 0x000000ffff027224 */ /* 0x000fce00078e000e */
[----:B------:R-:W-:Y:S05]  /*19f00*/  WARPSYNC.COLLECTIVE R15, `(.L_x_1464) ;  /* 0x000000000f087348 */ /* 0x000fea0003c00000 */
[----:B------:R0:W1:Y:S02]  /*19f10*/  SHFL.IDX P6, R14, R13, R12, R11 ;  /* 0x0000000c0d0e7389 */ /* 0x00006400000c000b */
[----:B01----:R-:W-:Y:S01]  /*19f20*/  ENDCOLLECTIVE ;  /* 0x000000000000791b */ /* 0x003fe20003800000 */
.L_x_1464:
        /* <DEDUP_REMOVED lines=14> */
.L_x_1465:
[----:B------:R-:W-:Y:S02]  /*1a010*/  IMAD.MOV.U32 R13, RZ, RZ, R25 ;  /* 0x000000ffff0d7224 */ /* 0x000fe400078e0019 */
[----:B------:R-:W-:Y:S02]  /*1a020*/  IMAD.MOV.U32 R12, RZ, RZ, 0x3 ;  /* 0x00000003ff0c7424 */ /* 0x000fe400078e00ff */
[----:B------:R-:W-:-:S07]  /*1a030*/  IMAD.MOV.U32 R2, RZ, RZ, R14 ;  /* 0x000000ffff027224 */ /* 0x000fce00078e000e */
[----:B------:R-:W-:Y:S05]  /*1a040*/  WARPSYNC.COLLECTIVE R15, `(.L_x_1466) ;  /* 0x000000000f087348 */ /* 0x000fea0003c00000 */
[----:B------:R0:W1:Y:S02]  /*1a050*/  SHFL.IDX P6, R14, R13, R12, R11 ;  /* 0x0000000c0d0e7389 */ /* 0x00006400000c000b */
[----:B01----:R-:W-:Y:S01]  /*1a060*/  ENDCOLLECTIVE ;  /* 0x000000000000791b */ /* 0x003fe20003800000 */
.L_x_1466:
        /* <DEDUP_REMOVED lines=17> */
.L_x_1467:
[----:B------:R-:W-:Y:S01]  /*1a180*/  IMAD.MOV.U32 R2, RZ, RZ, R14 ;  /* 0x000000ffff027224 */ /* 0x000fe200078e000e */
[----:B------:R-:W-:Y:S06]  /*1a190*/  BRA `(.L_x_1468) ;  /* 0xffffffc000587947 */ /* 0x000fec000383ffff */
.L_x_1385:
[----:B--2---:R2:W3:Y:S02]  /*1a1a0*/  SYNCS.PHASECHK.TRANS64.TRYWAIT P0, [R7+URZ+0x30860], R2 ;  /* 0x03086002070075a7 */ /* 0x0044e4000800017f */
[----:B---3--:R-:W-:Y:S05]  /*1a1b0*/  @!P0 NANOSLEEP.SYNCS 0x989680 ;  /* 0x009896800000895d */ /* 0x008fea0003900000 */
[----:B------:R-:W3:Y:S02]  /*1a1c0*/  @!P0 SYNCS.PHASECHK.TRANS64 P0, [R7+URZ+0x30860], R2 ;  /* 0x03086002070085a7 */ /* 0x000ee4000800007f */
[----:B---3--:R-:W-:Y:S05]  /*1a1d0*/  @!P0 BRA `(.L_x_1385) ;  /* 0xfffffffc00f08947 */ /* 0x008fea000383ffff */
[----:B------:R-:W-:Y:S05]  /*1a1e0*/  BRA `(.L_x_1469) ;  /* 0xffffffc000d07947 */ /* 0x000fea000383ffff */
.L_x_1386:
[----:B------:R-:W-:Y:S01]  /*1a1f0*/  BSSY B1, `(.L_x_1470) ;  /* 0x0000008000017945 */ /* 0x000fe20003800000 */
[----:B------:R-:W-:Y:S02]  /*1a200*/  IMAD.MOV.U32 R13, RZ, RZ, R19 ;  /* 0x000000ffff0d7224 */ /* 0x000fe400078e0013 */
[----:B------:R-:W-:Y:S02]  /*1a210*/  IMAD.MOV.U32 R12, RZ, RZ, RZ ;  /* 0x000000ffff0c7224 */ /* 0x000fe400078e00ff */
[----:B------:R-:W-:Y:S02]  /*1a220*/  IMAD.MOV.U32 R11, RZ, RZ, 0x181f ;  /* 0x0000181fff0b7424 */ /* 0x000fe400078e00ff */
[----:B------:R-:W-:-:S07]  /*1a230*/  IMAD.MOV.U32 R15, RZ, RZ, -0x1 ;  /* 0xffffffffff0f7424 */ /* 0x000fce00078e00ff */
[----:B012---:R-:W-:Y:S05]  /*1a240*/  WARPSYNC.COLLECTIVE R15, `(.L_x_1471) ;  /* 0x000000000f087348 */ /* 0x007fea0003c00000 */
[----:B-1----:R1:W3:Y:S02]  /*1a250*/  SHFL.IDX P6, R14, R13, R12, R11 ;  /* 0x0000000c0d0e7389 */ /* 0x0022e400000c000b */
[----:B0123--:R-:W-:Y:S01]  /*1a260*/  ENDCOLLECTIVE ;  /* 0x000000000000791b */ /* 0x00ffe20003800000 */
.L_x_1471:
[----:B------:R-:W-:Y:S05]  /*1a270*/  BSYNC B1 ;  /* 0x0000000000017941 */ /* 0x000fea0003800000 */
.L_x_1470:
        /* <DEDUP_REMOVED lines=9> */
.L_x_1472:
[----:B------:R-:W-:Y:S02]  /*1a310*/  IMAD.MOV.U32 R13, RZ, RZ, R19 ;  /* 0x000000ffff0d7224 */ /* 0x000fe400078e0013 */
[----:B------:R-:W-:Y:S02]  /*1a320*/  IMAD.MOV.U32 R12, RZ, RZ, 0x1 ;  /* 0x00000001ff0c7424 */ /* 0x000fe400078e00ff */
[----:B------:R-:W-:-:S07]  /*1a330*/  IMAD.MOV.U32 R2, RZ, RZ, R14 ;  /* 0x000000ffff027224 */ /* 0x000fce00078e000e */
[----:B------:R-:W-:Y:S05]  /*1a340*/  WARPSYNC.COLLECTIVE R15, `(.L_x_1473) ;  /* 0x000000000f087348 */ /* 0x000fea0003c00000 */
[----:B------:R0:W1:Y:S02]  /*1a350*/  SHFL.IDX P6, R14, R13, R12, R11 ;  /* 0x0000000c0d0e7389 */ /* 0x00006400000c000b */
[----:B01----:R-:W-:Y:S01]  /*1a360*/  ENDCOLLECTIVE ;  /* 0x000000000000791b */ /* 0x003fe20003800000 */
.L_x_1473:
        /* <DEDUP_REMOVED lines=18> */
.L_x_1474:
[----:B------:R-:W-:Y:S02]  /*1a490*/  IMAD.MOV.U32 R13, RZ, RZ, R19 ;  /* 0x000000ffff0d7224 */ /* 0x000fe400078e0013 */
[----:B------:R-:W-:Y:S02]  /*1a4a0*/  IMAD.MOV.U32 R12, RZ, RZ, 0x2 ;  /* 0x00000002ff0c7424 */ /* 0x000fe400078e00ff */
[----:B------:R-:W-:-:S07]  /*1a4b0*/  IMAD.MOV.U32 R2, RZ, RZ, R14 ;  /* 0x000000ffff027224 */ /* 0x000fce00078e000e */
[----:B------:R-:W-:Y:S05]  /*1a4c0*/  WARPSYNC.COLLECTIVE R15, `(.L_x_1475) ;  /* 0x000000000f087348 */ /* 0x000fea0003c00000 */
[----:B------:R0:W1:Y:S02]  /*1a4d0*/  SHFL.IDX P6, R14, R13, R12, R11 ;  /* 0x0000000c0d0e7389 */ /* 0x00006400000c000b */
[----:B01----:R-:W-:Y:S01]  /*1a4e0*/  ENDCOLLECTIVE ;  /* 0x000000000000791b */ /* 0x003fe20003800000 */
.L_x_1475:
        /* <DEDUP_REMOVED lines=18> */
.L_x_1476:
[----:B------:R-:W-:Y:S02]  /*1a610*/  IMAD.MOV.U32 R13, RZ, RZ, R19 ;  /* 0x000000ffff0d7224 */ /* 0x000fe400078e0013 */
[----:B------:R-:W-:Y:S02]  /*1a620*/  IMAD.MOV.U32 R12, RZ, RZ, 0x3 ;  /* 0x00000003ff0c7424 */ /* 0x000fe400078e00ff */
[----:B------:R-:W-:-:S07]  /*1a630*/  IMAD.MOV.U32 R2, RZ, RZ, R14 ;  /* 0x000000ffff027224 */ /* 0x000fce00078e000e */
[----:B------:R-:W-:Y:S05]  /*1a640*/  WARPSYNC.COLLECTIVE R15, `(.L_x_1477) ;  /* 0x000000000f087348 */ /* 0x000fea0003c00000 */
[----:B------:R0:W1:Y:S02]  /*1a650*/  SHFL.IDX P6, R14, R13, R12, R11 ;  /* 0x0000000c0d0e7389 */ /* 0x00006400000c000b */
[----:B01----:R-:W-:Y:S01]  /*1a660*/  ENDCOLLECTIVE ;  /* 0x000000000000791b */ /* 0x003fe20003800000 */
.L_x_1477:
        /* <DEDUP_REMOVED lines=13> */
.L_x_1478:
        /* <DEDUP_REMOVED lines=9> */
.L_x_1394:
[----:B0-----:R0:W2:Y:S02]  /*1a7d0*/  SYNCS.PHASECHK.TRANS64.TRYWAIT P0, [R0+URZ+0x30860], R3 ;  /* 0x03086003000075a7 */ /* 0x0010a4000800017f */
[----:B--2---:R-:W-:Y:S05]  /*1a7e0*/  @!P0 NANOSLEEP.SYNCS 0x989680 ;  /* 0x009896800000895d */ /* 0x004fea0003900000 */
[----:B------:R-:W2:Y:S02]  /*1a7f0*/  @!P0 SYNCS.PHASECHK.TRANS64 P0, [R0+URZ+0x30860], R3 ;  /* 0x03086003000085a7 */ /* 0x000ea4000800007f */
[----:B--2---:R-:W-:Y:S05]  /*1a800*/  @!P0 BRA `(.L_x_1394) ;  /* 0xfffffffc00f08947 */ /* 0x004fea000383ffff */
[----:B------:R-:W-:Y:S05]  /*1a810*/  BRA `(.L_x_1480) ;  /* 0xffffffc400407947 */ /* 0x000fea000383ffff */
.L_x_1395:
        /* <DEDUP_REMOVED lines=8> */
.L_x_1482:
[----:B------:R-:W-:Y:S05]  /*1a8a0*/  BSYNC B0 ;  /* 0x0000000000007941 */ /* 0x000fea0003800000 */
.L_x_1481:
        /* <DEDUP_REMOVED lines=9> */
.L_x_1483:
        /* <DEDUP_REMOVED lines=21> */
.L_x_1484:
[----:B------:R-:W-:Y:S01]  /*1aa90*/  @!PT LDS RZ, [RZ] ;  /* 0x00000000fffff984 */ /* 0x000fe20000000800 */
[----:B------:R-:W-:Y:S01]  /*1aaa0*/  @!PT LDS RZ, [RZ] ;  /* 0x00000000fffff984 */ /* 0x000fe20000000800 */
[----:B------:R-:W-:Y:S01]  /*1aab0*/  @!PT LDS RZ, [RZ] ;  /* 0x00000000fffff984 */ /* 0x000fe20000000800 */
[----:B------:R0:W-:Y:S01]  /*1aac0*/  LDGSTS.E.BYPASS.LTC128B.128 [R4+0x4400], desc[UR36][R2.64+0x100], !P4 ;  /* 0x0440010002047fae */ /* 0x0001e2000e101d64 */
[----:B------:R-:W-:Y:S01]  /*1aad0*/  ISETP.LT.OR P4, PT, R5, 0x1, P0 ;  /* 0x000000010500780c */ /* 0x000fe20000781670 */
[----:B------:R-:W-:-:S12]  /*1aae0*/  IMAD.MOV.U32 R13, RZ, RZ, R18 ;  /* 0x000000ffff0d7224 */ /* 0x000fd800078e0012 */
[----:B------:R0:W-:Y:S01]  /*1aaf0*/  LDGSTS.E.BYPASS.LTC128B.128 [R4+0x6400], desc[UR36][R2.64+0x180], !P4 ;  /* 0x0640018002047fae */ /* 0x0001e2000e101d64 */
[----:B------:R-:W-:-:S07]  /*1ab00*/  IMAD.MOV.U32 R7, RZ, RZ, R14 ;  /* 0x000000ffff077224 */ /* 0x000fce00078e000e */
[----:B0-----:R-:W-:Y:S05]  /*1ab10*/  WARPSYNC.COLLECTIVE R15, `(.L_x_1485) ;  /* 0x000000000f087348 */ /* 0x001fea0003c00000 */
[----:B------:R1:W2:Y:S02]  /*1ab20*/  SHFL.IDX P6, R14, R13, R12, R11 ;  /* 0x0000000c0d0e7389 */ /* 0x0002a400000c000b */
[----:B012---:R-:W-:Y:S01]  /*1ab30*/  ENDCOLLECTIVE ;  /* 0x000000000000791b */ /* 0x007fe20003800000 */
.L_x_1485:
[----:B------:R-:W-:Y:S02]  /*1ab40*/  IMAD.MOV.U32 R13, RZ, RZ, R19 ;  /* 0x000000ffff0d7224 */ /* 0x000fe400078e0013 */
[----:B------:R-:W-:Y:S01]  /*1ab50*/  IMAD.MOV.U32 R12, RZ, RZ, 0x2 ;  /* 0x00000002ff0c7424 */ /* 0x000fe200078e00ff */
[----:B------:R-:W-:-:S13]  /*1ab60*/  IADD3 R2, P4, R14, R6, RZ ;  /* 0x000000060e027210 */ /* 0x000fda0007f9e0ff */
[----:B------:R-:W-:Y:S05]  /*1ab70*/  WARPSYNC.COLLECTIVE R15, `(.L_x_1486) ;  /* 0x000000000f087348 */ /* 0x000fea0003c00000 */
[----:B------:R0:W1:Y:S02]  /*1ab80*/  SHFL.IDX P6, R14, R13, R12, R11 ;  /* 0x0000000c0d0e7389 */ /* 0x00006400000c000b */
[----:B01----:R-:W-:Y:S01]  /*1ab90*/  ENDCOLLECTIVE ;  /* 0x000000000000791b */ /* 0x003fe20003800000 */
.L_x_1486:
        /* <DEDUP_REMOVED lines=12> */
.L_x_1487:
        /* <DEDUP_REMOVED lines=14> */
.L_x_1488:
        /* <DEDUP_REMOVED lines=12> */
.L_x_1489:
        /* <DEDUP_REMOVED lines=9> */
.L_x_1400:
        /* <DEDUP_REMOVED lines=8> */
.L_x_1492:
[----:B------:R-:W-:Y:S05]  /*1af10*/  BSYNC B0 ;  /* 0x0000000000007941 */ /* 0x000fea0003800000 */
.L_x_1491:
        /* <DEDUP_REMOVED lines=9> */
.L_x_1493:
[----:B------:R-:W-:Y:S02]  /*1afb0*/  ULDC UR4, c[0x0][0xc3c] ;  /* 0x00030f0000047ab9 */ /* 0x000fe40000000800 */
[----:B------:R-:W-:-:S13]  /*1afc0*/  ISETP.GE.OR P1, PT, R9, UR4, !P0 ;  /* 0x0000000409007c0c */ /* 0x000fda000c726670 */
[----:B------:R-:W0:Y:S08]  /*1afd0*/  @!P1 LDC.64 R2, c[0x0][0xc80] ;  /* 0x00032000ff029b82 */ /* 0x000e300000000a00 */
[----:B------:R-:W1:Y:S01]  /*1afe0*/  @!P1 LDC.64 R4, c[0x0][0xc78] ;  /* 0x00031e00ff049b82 */ /* 0x000e620000000a00 */
[----:B------:R-:W-:Y:S02]  /*1aff0*/  IMAD.MOV.U32 R25, RZ, RZ, RZ ;  /* 0x000000ffff197224 */ /* 0x000fe400078e00ff */
[----:B------:R-:W-:-:S02]  /*1b000*/  IMAD.MOV.U32 R11, RZ, RZ, RZ ;  /* 0x000000ffff0b7224 */ /* 0x000fc400078e00ff */
[----:B------:R-:W-:Y:S02]  /*1b010*/  IMAD.MOV.U32 R7, RZ, RZ, R14 ;  /* 0x000000ffff077224 */ /* 0x000fe400078e000e */
[----:B0-----:R-:W-:-:S05]  /*1b020*/  @!P1 IMAD.WIDE R2, R9, 0x4, R2 ;  /* 0x0000000409029825 */ /* 0x001fca00078e0202 */
[----:B------:R1:W2:Y:S02]  /*1b030*/  @!P1 LDG.E R6, desc[UR36][R2.64] ;  /* 0x0000002402069981 */ /* 0x0002a4000c1e1900 */
[----:B-1----:R-:W-:-:S05]  /*1b040*/  @!P1 IMAD.WIDE R2, R9, 0x4, R4 ;  /* 0x0000000409029825 */ /* 0x002fca00078e0204 */
[----:B------:R-:W3:Y:S01]  /*1b050*/  @!P1 LDG.E R5, desc[UR36][R2.64] ;  /* 0x0000002402059981 */ /* 0x000ee2000c1e1900 */
[----:B------:R-:W-:Y:S01]  /*1b060*/  IMAD.MOV.U32 R4, RZ, RZ, RZ ;  /* 0x000000ffff047224 */ /* 0x000fe200078e00ff */
[C---:B------:R-:W-:Y:S02]  /*1b070*/  ISETP.GE.U32.AND P2, PT, R8.reuse, 0x2, PT ;  /* 0x000000020800780c */ /* 0x040fe40003f46070 */
        /* <DEDUP_REMOVED lines=11> */
.L_x_1494:
[----:B------:R-:W-:Y:S01]  /*1b130*/  IMAD.MOV.U32 R12, RZ, RZ, 0x2 ;  /* 0x00000002ff0c7424 */ /* 0x000fe200078e00ff */
[----:B------:R-:W-:-:S05]  /*1b140*/  SEL R14, R14, RZ, P1 ;  /* 0x000000ff0e0e7207 */ /* 0x000fca0000800000 */
[----:B------:R-:W-:-:S04]  /*1b150*/  IMAD.IADD R5, R13, 0x1, R14 ;  /* 0x000000010d057824 */ /* 0x000fc800078e020e */
[----:B------:R-:W-:-:S07]  /*1b160*/  IMAD.MOV.U32 R13, RZ, RZ, R5 ;  /* 0x000000ffff0d7224 */ /* 0x000fce00078e0005 */
[----:B------:R-:W-:Y:S05]  /*1b170*/  WARPSYNC.COLLECTIVE R15, `(.L_x_1495) ;  /* 0x000000000f087348 */ /* 0x000fea0003c00000 */
[----:B------:R0:W1:Y:S02]  /*1b180*/  SHFL.UP P6, R14, R13, R12, R11 ;  /* 0x0400000c0d0e7389 */ /* 0x00006400000c000b */
[----:B01----:R-:W-:Y:S01]  /*1b190*/  ENDCOLLECTIVE ;  /* 0x000000000000791b */ /* 0x003fe20003800000 */
.L_x_1495:
[----:B------:R-:W-:Y:S01]  /*1b1a0*/  IMAD.MOV.U32 R12, RZ, RZ, 0x4 ;  /* 0x00000004ff0c7424 */ /* 0x000fe200078e00ff */
[----:B------:R-:W-:-:S05]  /*1b1b0*/  SEL R2, R14, RZ, P2 ;  /* 0x000000ff0e027207 */ /* 0x000fca0001000000 */
[----:B------:R-:W-:-:S04]  /*1b1c0*/  IMAD.IADD R2, R5, 0x1, R2 ;  /* 0x0000000105027824 */ /* 0x000fc800078e0202 */
[----:B------:R-:W-:-:S07]  /*1b1d0*/  IMAD.MOV.U32 R13, RZ, RZ, R2 ;  /* 0x000000ffff0d7224 */ /* 0x000fce00078e0002 */
[----:B------:R-:W-:Y:S05]  /*1b1e0*/  WARPSYNC.COLLECTIVE R15, `(.L_x_1496) ;  /* 0x000000000f087348 */ /* 0x000fea0003c00000 */
[----:B------:R0:W1:Y:S02]  /*1b1f0*/  SHFL.UP P6, R14, R13, R12, R11 ;  /* 0x0400000c0d0e7389 */ /* 0x00006400000c000b */
[----:B01----:R-:W-:Y:S01]  /*1b200*/  ENDCOLLECTIVE ;  /* 0x000000000000791b */ /* 0x003fe20003800000 */
.L_x_1496:
[----:B------:R-:W-:Y:S01]  /*1b210*/  IMAD.MOV.U32 R12, RZ, RZ, 0x8 ;  /* 0x00000008ff0c7424 */ /* 0x000fe200078e00ff */
[----:B------:R-:W-:-:S05]  /*1b220*/  SEL R3, R14, RZ, P3 ;  /* 0x000000ff0e037207 */ /* 0x000fca0001800000 */
[----:B------:R-:W-:-:S04]  /*1b230*/  IMAD.IADD R3, R2, 0x1, R3 ;  /* 0x0000000102037824 */ /* 0x000fc800078e0203 */
[----:B------:R-:W-:-:S07]  /*1b240*/  IMAD.MOV.U32 R13, RZ, RZ, R3 ;  /* 0x000000ffff0d7224 */ /* 0x000fce00078e0003 */
[----:B------:R-:W-:Y:S05]  /*1b250*/  WARPSYNC.COLLECTIVE R15, `(.L_x_1497) ;  /* 0x000000000f087348 */ /* 0x000fea0003c00000 */
[----:B------:R0:W1:Y:S02]  /*1b260*/  SHFL.UP P6, R14, R13, R12, R11 ;  /* 0x0400000c0d0e7389 */ /* 0x00006400000c000b */
[----:B01----:R-:W-:Y:S01]  /*1b270*/  ENDCOLLECTIVE ;  /* 0x000000000000791b */ /* 0x003fe20003800000 */
.L_x_1497:
[----:B------:R-:W-:Y:S01]  /*1b280*/  IMAD.MOV.U32 R12, RZ, RZ, 0x10 ;  /* 0x00000010ff0c7424 */ /* 0x000fe200078e00ff */
[----:B------:R-:W-:-:S05]  /*1b290*/  SEL R14, R14, RZ, P4 ;  /* 0x000000ff0e0e7207 */ /* 0x000fca0002000000 */
[----:B------:R-:W-:-:S04]  /*1b2a0*/  IMAD.IADD R5, R3, 0x1, R14 ;  /* 0x0000000103057824 */ /* 0x000fc800078e020e */
[----:B------:R-:W-:-:S07]  /*1b2b0*/  IMAD.MOV.U32 R13, RZ, RZ, R5 ;  /* 0x000000ffff0d7224 */ /* 0x000fce00078e0005 */
[----:B------:R-:W-:Y:S05]  /*1b2c0*/  WARPSYNC.COLLECTIVE R15, `(.L_x_1498) ;  /* 0x000000000f087348 */ /* 0x000fea0003c00000 */
[----:B------:R0:W1:Y:S02]  /*1b2d0*/  SHFL.UP P6, R14, R13, R12, R11 ;  /* 0x0400000c0d0e7389 */ /* 0x00006400000c000b */
[----:B01----:R-:W-:Y:S01]  /*1b2e0*/  ENDCOLLECTIVE ;  /* 0x000000000000791b */ /* 0x003fe20003800000 */
.L_x_1498:
        /* <DEDUP_REMOVED lines=8> */
.L_x_1499:
[----:B------:R-:W-:Y:S05]  /*1b370*/  BRA `(.L_x_1500) ;  /* 0xffffffc000947947 */ /* 0x000fea000383ffff */
.L_x_1403:
[----:B------:R-:W-:Y:S01]  /*1b380*/  BSSY B0, `(.L_x_1501) ;  /* 0x0000007000007945 */ /* 0x000fe20003800000 */
[----:B------:R-:W-:Y:S02]  /*1b390*/  IMAD.MOV.U32 R12, RZ, RZ, 0x1 ;  /* 0x00000001ff0c7424 */ /* 0x000fe400078e00ff */
[----:B------:R-:W-:Y:S02]  /*1b3a0*/  IMAD.MOV.U32 R11, RZ, RZ, RZ ;  /* 0x000000ffff0b7224 */ /* 0x000fe400078e00ff */
[----:B------:R-:W-:-:S07]  /*1b3b0*/  IMAD.MOV.U32 R15, RZ, RZ, -0x1 ;  /* 0xffffffffff0f7424 */ /* 0x000fce00078e00ff */
[----:B------:R-:W-:Y:S05]  /*1b3c0*/  WARPSYNC.COLLECTIVE R15, `(.L_x_1502) ;  /* 0x000000000f087348 */ /* 0x000fea0003c00000 */
[----:B------:R0:W1:Y:S02]  /*1b3d0*/  SHFL.UP P6, R14, R13, R12, R11 ;  /* 0x0400000c0d0e7389 */ /* 0x00006400000c000b */
[----:B01----:R-:W-:Y:S01]  /*1b3e0*/  ENDCOLLECTIVE ;  /* 0x000000000000791b */ /* 0x003fe20003800000 */
.L_x_1502:
[----:B------:R-:W-:Y:S05]  /*1b3f0*/  BSYNC B0 ;  /* 0x0000000000007941 */ /* 0x000fea0003800000 */
.L_x_1501:
        /* <DEDUP_REMOVED lines=8> */
.L_x_1503:
[----:B------:R-:W-:Y:S01]  /*1b480*/  IMAD.MOV.U32 R12, RZ, RZ, 0x4 ;  /* 0x00000004ff0c7424 */ /* 0x000fe200078e00ff */
[----:B------:R-:W-:-:S05]  /*1b490*/  SEL R2, R14, RZ, P2 ;  /* 0x000000ff0e027207 */ /* 0x000fca0001000000 */
[----:B------:R-:W-:-:S04]  /*1b4a0*/  IMAD.IADD R2, R13, 0x1, R2 ;  /* 0x000000010d027824 */ /* 0x000fc800078e0202 */
[----:B------:R-:W-:-:S07]  /*1b4b0*/  IMAD.MOV.U32 R13, RZ, RZ, R2 ;  /* 0x000000ffff0d7224 */ /* 0x000fce00078e0002 */
[----:B------:R-:W-:Y:S05]  /*1b4c0*/  WARPSYNC.COLLECTIVE R15, `(.L_x_1504) ;  /* 0x000000000f087348 */ /* 0x000fea0003c00000 */
[----:B------:R0:W1:Y:S02]  /*1b4d0*/  SHFL.UP P6, R14, R13, R12, R11 ;  /* 0x0400000c0d0e7389 */ /* 0x00006400000c000b */
[----:B01----:R-:W-:Y:S01]  /*1b4e0*/  ENDCOLLECTIVE ;  /* 0x000000000000791b */ /* 0x003fe20003800000 */
.L_x_1504:
[----:B------:R-:W-:Y:S01]  /*1b4f0*/  IMAD.MOV.U32 R12, RZ, RZ, 0x8 ;  /* 0x00000008ff0c7424 */ /* 0x000fe200078e00ff */
[----:B------:R-:W-:-:S05]  /*1b500*/  SEL R3, R14, RZ, P3 ;  /* 0x000000ff0e037207 */ /* 0x000fca0001800000 */
[----:B------:R-:W-:-:S04]  /*1b510*/  IMAD.IADD R3, R2, 0x1, R3 ;  /* 0x0000000102037824 */ /* 0x000fc800078e0203 */
[----:B------:R-:W-:-:S07]  /*1b520*/  IMAD.MOV.U32 R13, RZ, RZ, R3 ;  /* 0x000000ffff0d7224 */ /* 0x000fce00078e0003 */
[----:B------:R-:W-:Y:S05]  /*1b530*/  WARPSYNC.COLLECTIVE R15, `(.L_x_1505) ;  /* 0x000000000f087348 */ /* 0x000fea0003c00000 */
[----:B------:R0:W1:Y:S02]  /*1b540*/  SHFL.UP P6, R14, R13, R12, R11 ;  /* 0x0400000c0d0e7389 */ /* 0x00006400000c000b */
[----:B01----:R-:W-:Y:S01]  /*1b550*/  ENDCOLLECTIVE ;  /* 0x000000000000791b */ /* 0x003fe20003800000 */
.L_x_1505:
[----:B------:R-:W-:Y:S01]  /*1b560*/  IMAD.MOV.U32 R12, RZ, RZ, 0x10 ;  /* 0x00000010ff0c7424 */ /* 0x000fe200078e00ff */
[----:B------:R-:W-:-:S05]  /*1b570*/  SEL R14, R14, RZ, P4 ;  /* 0x000000ff0e0e7207 */ /* 0x000fca0002000000 */
[----:B------:R-:W-:-:S04]  /*1b580*/  IMAD.IADD R5, R3, 0x1, R14 ;  /* 0x0000000103057824 */ /* 0x000fc800078e020e */
[----:B------:R-:W-:-:S07]  /*1b590*/  IMAD.MOV.U32 R13, RZ, RZ, R5 ;  /* 0x000000ffff0d7224 */ /* 0x000fce00078e0005 */
[----:B------:R-:W-:Y:S05]  /*1b5a0*/  WARPSYNC.COLLECTIVE R15, `(.L_x_1506) ;  /* 0x000000000f087348 */ /* 0x000fea0003c00000 */
[----:B------:R0:W1:Y:S02]  /*1b5b0*/  SHFL.UP P6, R14, R13, R12, R11 ;  /* 0x0400000c0d0e7389 */ /* 0x00006400000c000b */
[----:B01----:R-:W-:Y:S01]  /*1b5c0*/  ENDCOLLECTIVE ;  /* 0x000000000000791b */ /* 0x003fe20003800000 */
.L_x_1506:
        /* <DEDUP_REMOVED lines=8> */
.L_x_1507:
[----:B------:R-:W-:Y:S05]  /*1b650*/  BRA `(.L_x_1508) ;  /* 0xffffffc000807947 */ /* 0x000fea000383ffff */
.L_x_1405:
[----:B------:R-:W-:Y:S01]  /*1b660*/  BSSY B0, `(.L_x_1509) ;  /* 0x0000006000007945 */ /* 0x000fe20003800000 */
[----:B------:R-:W-:Y:S01]  /*1b670*/  PLOP3.LUT P6, PT, P6, PT, PT, 0x8, 0x0 ;  /* 0x000000000000781c */ /* 0x000fe200037ce170 */
[----:B------:R-:W-:-:S12]  /*1b680*/  IMAD.MOV.U32 R15, RZ, RZ, -0x1 ;  /* 0xffffffffff0f7424 */ /* 0x000fd800078e00ff */
[----:B0-----:R-:W-:Y:S05]  /*1b690*/  WARPSYNC.COLLECTIVE R15, `(.L_x_1510) ;  /* 0x000000000f087348 */ /* 0x001fea0003c00000 */
[----:B------:R-:W-:Y:S01]  /*1b6a0*/  VOTE.ANY R14, PT, P6 ;  /* 0x00000000000e7806 */ /* 0x000fe200030e0100 */
[----:B0-----:R-:W-:Y:S06]  /*1b6b0*/  ENDCOLLECTIVE ;  /* 0x000000000000791b */ /* 0x001fec0003800000 */
.L_x_1510:
[----:B------:R-:W-:Y:S05]  /*1b6c0*/  BSYNC B0 ;  /* 0x0000000000007941 */ /* 0x000fea0003800000 */
.L_x_1509:
[----:B------:R-:W-:Y:S02]  /*1b6d0*/  IMAD.MOV.U32 R3, RZ, RZ, R14 ;  /* 0x000000ffff037224 */ /* 0x000fe400078e000e */
[----:B------:R-:W-:Y:S02]  /*1b6e0*/  IMAD.MOV.U32 R13, RZ, RZ, R25 ;  /* 0x000000ffff0d7224 */ /* 0x000fe400078e0019 */
[----:B------:R0:W1:Y:S01]  /*1b6f0*/  POPC R12, R3 ;  /* 0x00000003000c7309 */ /* 0x0000620000000000 */
[----:B------:R-:W-:Y:S02]  /*1b700*/  IMAD.MOV.U32 R11, RZ, RZ, 0x1f ;  /* 0x0000001fff0b7424 */ /* 0x000fe400078e00ff */
[----:B------:R-:W-:-:S07]  /*1b710*/  IMAD.MOV.U32 R15, RZ, RZ, -0x1 ;  /* 0xffffffffff0f7424 */ /* 0x000fce00078e00ff */
[----:B01----:R-:W-:Y:S05]  /*1b720*/  WARPSYNC.COLLECTIVE R15, `(.L_x_1511) ;  /* 0x000000000f087348 */ /* 0x003fea0003c00000 */
[----:B-1----:R1:W2:Y:S02]  /*1b730*/  SHFL.IDX P6, R14, R13, R12, R11 ;  /* 0x0000000c0d0e7389 */ /* 0x0022a400000c000b */
[----:B012---:R-:W-:Y:S01]  /*1b740*/  ENDCOLLECTIVE ;  /* 0x000000000000791b */ /* 0x007fe20003800000 */
.L_x_1511:
[----:B------:R-:W-:Y:S02]  /*1b750*/  IMAD.IADD R27, R12, 0x1, R27 ;  /* 0x000000010c1b7824 */ /* 0x000fe400078e021b */
[----:B------:R-:W-:Y:S02]  /*1b760*/  IMAD.MOV.U32 R13, RZ, RZ, R4 ;  /* 0x000000ffff0d7224 */ /* 0x000fe400078e0004 */
[----:B------:R-:W-:-:S07]  /*1b770*/  IMAD.MOV.U32 R25, RZ, RZ, R14 ;  /* 0x000000ffff197224 */ /* 0x000fce00078e000e */
[----:B------:R-:W-:Y:S05]  /*1b780*/  WARPSYNC.COLLECTIVE R15, `(.L_x_1512) ;  /* 0x000000000f087348 */ /* 0x000fea0003c00000 */
[----:B------:R0:W1:Y:S02]  /*1b790*/  SHFL.IDX P6, R14, R13, R12, R11 ;  /* 0x0000000c0d0e7389 */ /* 0x00006400000c000b */
[----:B01----:R-:W-:Y:S01]  /*1b7a0*/  ENDCOLLECTIVE ;  /* 0x000000000000791b */ /* 0x003fe20003800000 */
.L_x_1512:
[----:B------:R-:W-:Y:S01]  /*1b7b0*/  IMAD.MOV.U32 R4, RZ, RZ, R14 ;  /* 0x000000ffff047224 */ /* 0x000fe200078e000e */
[----:B------:R-:W-:Y:S06]  /*1b7c0*/  BRA `(.L_x_1513) ;  /* 0xffffffc000647947 */ /* 0x000fec000383ffff */
.L_x_1407:
[----:B------:R-:W-:Y:S01]  /*1b7d0*/  BSSY B0, `(.L_x_1514) ;  /* 0x0000007000007945 */ /* 0x000fe20003800000 */
[----:B------:R-:W-:Y:S02]  /*1b7e0*/  IMAD.MOV.U32 R13, RZ, RZ, R2 ;  /* 0x000000ffff0d7224 */ /* 0x000fe400078e0002 */
[----:B------:R-:W-:Y:S02]  /*1b7f0*/  IMAD.MOV.U32 R11, RZ, RZ, 0x1f ;  /* 0x0000001fff0b7424 */ /* 0x000fe400078e00ff */
[----:B------:R-:W-:-:S07]  /*1b800*/  IMAD.MOV.U32 R15, RZ, RZ, -0x1 ;  /* 0xffffffffff0f7424 */ /* 0x000fce00078e00ff */
[----:B0-23--:R-:W-:Y:S05]  /*1b810*/  WARPSYNC.COLLECTIVE R15, `(.L_x_1515) ;  /* 0x000000000f087348 */ /* 0x00dfea0003c00000 */
[----:B------:R1:W4:Y:S02]  /*1b820*/  SHFL.IDX P6, R14, R13, R12, R11 ;  /* 0x0000000c0d0e7389 */ /* 0x00032400000c000b */
[----:B01234-:R-:W-:Y:S01]  /*1b830*/  ENDCOLLECTIVE ;  /* 0x000000000000791b */ /* 0x01ffe20003800000 */
.L_x_1515:
[----:B------:R-:W-:Y:S05]  /*1b840*/  BSYNC B0 ;  /* 0x0000000000007941 */ /* 0x000fea0003800000 */
.L_x_1514:
[----:B------:R-:W-:Y:S01]  /*1b850*/  IMAD.MOV.U32 R6, RZ, RZ, R14 ;  /* 0x000000ffff067224 */ /* 0x000fe200078e000e */
[----:B------:R-:W-:Y:S06]  /*1b860*/  BRA `(.L_x_1406) ;  /* 0xffffffc000547947 */ /* 0x000fec000383ffff */
.L_x_1413:
[----:B0-----:R0:W1:Y:S02]  /*1b870*/  SYNCS.PHASECHK.TRANS64.TRYWAIT P0, [R7+URZ+0x30820], R0 ;  /* 0x03082000070075a7 */ /* 0x001064000800017f */
[----:B-1----:R-:W-:Y:S05]  /*1b880*/  @!P0 NANOSLEEP.SYNCS 0x989680 ;  /* 0x009896800000895d */ /* 0x002fea0003900000 */
[----:B------:R-:W1:Y:S02]  /*1b890*/  @!P0 SYNCS.PHASECHK.TRANS64 P0, [R7+URZ+0x30820], R0 ;  /* 0x03082000070085a7 */ /* 0x000e64000800007f */
[----:B-1----:R-:W-:Y:S05]  /*1b8a0*/  @!P0 BRA `(.L_x_1413) ;  /* 0xfffffffc00f08947 */ /* 0x002fea000383ffff */
[----:B------:R-:W-:Y:S05]  /*1b8b0*/  BRA `(.L_x_1516) ;  /* 0xffffffc800ac7947 */ /* 0x000fea000383ffff */
.L_x_1414:
[----:B------:R-:W1:Y:S01]  /*1b8c0*/  S2R R2, SR_TID.X ;  /* 0x0000000000027919 */ /* 0x000e620000002100 */
[----:B------:R-:W-:Y:S01]  /*1b8d0*/  BSSY B0, `(.L_x_1517) ;  /* 0x000000a000007945 */ /* 0x000fe20003800000 */
[----:B------:R-:W-:Y:S02]  /*1b8e0*/  IMAD.MOV.U32 R12, RZ, RZ, RZ ;  /* 0x000000ffff0c7224 */ /* 0x000fe400078e00ff */
[----:B------:R-:W-:Y:S02]  /*1b8f0*/  IMAD.MOV.U32 R11, RZ, RZ, 0x1f ;  /* 0x0000001fff0b7424 */ /* 0x000fe400078e00ff */
[----:B------:R-:W-:Y:S01]  /*1b900*/  IMAD.MOV.U32 R15, RZ, RZ, -0x1 ;  /* 0xffffffffff0f7424 */ /* 0x000fe200078e00ff */
[----:B-1----:R-:W-:-:S04]  /*1b910*/  SHF.R.U32.HI R2, RZ, 0x5, R2 ;  /* 0x00000005ff027819 */ /* 0x002fc80000011602 */
[----:B------:R-:W-:-:S05]  /*1b920*/  LOP3.LUT R2, R2, 0x3, RZ, 0xc0, !PT ;  /* 0x0000000302027812 */ /* 0x000fca00078ec0ff */
[----:B------:R-:W-:-:S07]  /*1b930*/  IMAD.MOV.U32 R13, RZ, RZ, R2 ;  /* 0x000000ffff0d7224 */ /* 0x000fce00078e0002 */
[----:B0-2---:R-:W-:Y:S05]  /*1b940*/  WARPSYNC.COLLECTIVE R15, `(.L_x_1518) ;  /* 0x000000000f087348 */ /* 0x005fea0003c00000 */
[----:B------:R1:W3:Y:S02]  /*1b950*/  SHFL.IDX P6, R14, R13, R12, R11 ;  /* 0x0000000c0d0e7389 */ /* 0x0002e400000c000b */
[----:B0123--:R-:W-:Y:S01]  /*1b960*/  ENDCOLLECTIVE ;  /* 0x000000000000791b */ /* 0x00ffe20003800000 */
.L_x_1518:
[----:B------:R-:W-:Y:S05]  /*1b970*/  BSYNC B0 ;  /* 0x0000000000007941 */ /* 0x000fea0003800000 */
.L_x_1517:
[----:B------:R-:W-:Y:S05]  /*1b980*/  BRA `(.L_x_1519) ;  /* 0xffffffc800947947 */ /* 0x000fea000383ffff */
.L_x_1417:
[----:B------:R-:W-:Y:S01]  /*1b990*/  BSSY B1, `(.L_x_1520) ;  /* 0x0000006000017945 */ /* 0x000fe20003800000 */
[----:B------:R-:W-:-:S07]  /*1b9a0*/  IMAD.MOV.U32 R15, RZ, RZ, -0x1 ;  /* 0xffffffffff0f7424 */ /* 0x000fce00078e00ff */
[----:B0-2---:R-:W-:Y:S05]  /*1b9b0*/  WARPSYNC.COLLECTIVE R15, `(.L_x_1521) ;  /* 0x000000000f0c7348 */ /* 0x005fea0003c00000 */
[----:B------:R-:W-:Y:S02]  /*1b9c0*/  ELECT P6, UR62, PT ;  /* 0x00000000003e782f */ /* 0x000fe400038c0000 */
[----:B------:R-:W-:Y:S01]  /*1b9d0*/  MOV R14, UR62 ;  /* 0x0000003e000e7c02 */ /* 0x000fe20008000f00 */
[----:B0-2---:R-:W-:Y:S10]  /*1b9e0*/  ENDCOLLECTIVE ;  /* 0x000000000000791b */ /* 0x005ff40003800000 */
.L_x_1521:
[----:B------:R-:W-:Y:S05]  /*1b9f0*/  BSYNC B1 ;  /* 0x0000000000017941 */ /* 0x000fea0003800000 */
.L_x_1520:
[----:B------:R-:W-:Y:S05]  /*1ba00*/  BRA `(.L_x_1522) ;  /* 0xffffffc8008c7947 */ /* 0x000fea000383ffff */
.L_x_1419:
[----:B0-----:R0:W1:Y:S02]  /*1ba10*/  SYNCS.PHASECHK.TRANS64.TRYWAIT P1, [R5+URZ+0x30840], R0 ;  /* 0x03084000050075a7 */ /* 0x001064000802017f */
[----:B-1----:R-:W-:Y:S05]  /*1ba20*/  @!P1 NANOSLEEP.SYNCS 0x989680 ;  /* 0x009896800000995d */ /* 0x002fea0003900000 */
[----:B------:R-:W1:Y:S02]  /*1ba30*/  @!P1 SYNCS.PHASECHK.TRANS64 P1, [R5+URZ+0x30840], R0 ;  /* 0x03084000050095a7 */ /* 0x000e64000802007f */
[----:B-1----:R-:W-:Y:S05]  /*1ba40*/  @!P1 BRA `(.L_x_1419) ;  /* 0xfffffffc00f09947 */ /* 0x002fea000383ffff */
[----:B------:R-:W-:Y:S05]  /*1ba50*/  BRA `(.L_x_1523) ;  /* 0xffffffc800b47947 */ /* 0x000fea000383ffff */
.L_x_1421:
[----:B-1----:R1:W3:Y:S02]  /*1ba60*/  SYNCS.PHASECHK.TRANS64.TRYWAIT P1, [R3+URZ+0x30840], R2 ;  /* 0x03084002030075a7 */ /* 0x0022e4000802017f */
[----:B---3--:R-:W-:Y:S05]  /*1ba70*/  @!P1 NANOSLEEP.SYNCS 0x989680 ;  /* 0x009896800000995d */ /* 0x008fea0003900000 */
[----:B------:R-:W3:Y:S02]  /*1ba80*/  @!P1 SYNCS.PHASECHK.TRANS64 P1, [R3+URZ+0x30840], R2 ;  /* 0x03084002030095a7 */ /* 0x000ee4000802007f */
[----:B---3--:R-:W-:Y:S05]  /*1ba90*/  @!P1 BRA `(.L_x_1421) ;  /* 0xfffffffc00f09947 */ /* 0x008fea000383ffff */
[----:B------:R-:W-:Y:S05]  /*1baa0*/  BRA `(.L_x_1524) ;  /* 0xffffffc800c07947 */ /* 0x000fea000383ffff */
.L_x_1423:
[----:B---3--:R3:W4:Y:S02]  /*1bab0*/  SYNCS.PHASECHK.TRANS64.TRYWAIT P1, [R5+URZ+0x30860], R0 ;  /* 0x03086000050075a7 */ /* 0x008724000802017f */
[----:B----4-:R-:W-:Y:S05]  /*1bac0*/  @!P1 NANOSLEEP.SYNCS 0x989680 ;  /* 0x009896800000995d */ /* 0x010fea0003900000 */
[----:B------:R-:W4:Y:S02]  /*1bad0*/  @!P1 SYNCS.PHASECHK.TRANS64 P1, [R5+URZ+0x30860], R0 ;  /* 0x03086000050095a7 */ /* 0x000f24000802007f */
[----:B----4-:R-:W-:Y:S05]  /*1bae0*/  @!P1 BRA `(.L_x_1423) ;  /* 0xfffffffc00f09947 */ /* 0x010fea000383ffff */
[----:B------:R-:W-:Y:S05]  /*1baf0*/  BRA `(.L_x_1525) ;  /* 0xffffffc800bc7947 */ /* 0x000fea000383ffff */
.L_x_1526:
        /* <DEDUP_REMOVED lines=16> */
.L_x_3275:


//--------------------- .text._ZN7cutlass13device_kernelIN5flash11enable_sm90INS1_16FlashAttnFwdSm90INS1_25CollectiveMainloopFwdSm90ILi2EN4cute5tupleIJNS5_1CILi1EEES8_S8_EEENS6_IJNS7_ILi128EEENS7_ILi64EEENS7_ILi256EEEEEELi256ENS_10bfloat16_tEfNS_4arch4Sm90ELb0ELb1ELb0ELb1ELb1ELb1ELb0ELb1ELb1ELb1ELb1ELb0EEENS1_21CollectiveEpilogueFwdINS6_IJSA_SC_SB_EEES9_SE_SG_Li256ELb1ELb1ELb1ELb0EEENS1_36VarlenDynamicPersistentTileSchedulerILi128ELi64ELi256ELi128ELb1ELb1ELb1ELb1ELb0ELb1EEEEEEEEEvNT_6ParamsE --------------------------
	.section	.text._ZN7cutlass13device_kernelIN5flash11enable_sm90INS1_16FlashAttnFwdSm90INS1_25CollectiveMainloopFwdSm90ILi2EN4cute5tupleIJNS5_1CILi1EEES8_S8_EEENS6_IJNS7_ILi128EEENS7_ILi64EEENS7_ILi256EEEEEELi256ENS_10bfloat16_tEfNS_4arch4Sm90ELb0ELb1ELb0ELb1ELb1ELb1ELb0ELb1ELb1ELb1ELb1ELb0EEENS1_21CollectiveEpilogueFwdINS6_IJSA_SC_SB_EEES9_SE_SG_Li256ELb1ELb1ELb1ELb0EEENS1_36VarlenDynamicPersistentTileSchedulerILi128ELi64ELi256ELi128ELb1ELb1ELb1ELb1ELb0ELb1EEEEEEEEEvNT_6ParamsE,"ax",@progbits
	.align	128
.text._ZN7cutlass13device_kernelIN5flash11enable_sm90INS1_16FlashAttnFwdSm90INS1_25CollectiveMainloopFwdSm90ILi2EN4cute5tupleIJNS5_1CILi1EEES8_S8_EEENS6_IJNS7_ILi128EEENS7_ILi64EEENS7_ILi256EEEEEELi256ENS_10bfloat16_tEfNS_4arch4Sm90ELb0ELb1ELb0ELb1ELb1ELb1ELb0ELb1ELb1ELb1ELb1ELb0EEENS1_21CollectiveEpilogueFwdINS6_IJSA_SC_SB_EEES9_SE_SG_Li256ELb1ELb1ELb1ELb0EEENS1_36VarlenDynamicPersistentTileSchedulerILi128ELi64ELi256ELi128ELb1ELb1ELb1ELb1ELb0ELb1EEEEEEEEEvNT_6ParamsE:
        .type           _ZN7cutlass13device_kernelIN5flash11enable_sm90INS1_16FlashAttnFwdSm90INS1_25CollectiveMainloopFwdSm90ILi2EN4cute5tupleIJNS5_1CILi1EEES8_S8_EEENS6_IJNS7_ILi128EEENS7_ILi64EEENS7_ILi256EEEEEELi256ENS_10bfloat16_tEfNS_4arch4Sm90ELb0ELb1ELb0ELb1ELb1ELb1ELb0ELb1ELb1ELb1ELb1ELb0EEENS1_21CollectiveEpilogueFwdINS6_IJSA_SC_SB_EEES9_SE_SG_Li256ELb1ELb1ELb1ELb0EEENS1_36VarlenDynamicPersistentTileSchedulerILi128ELi64ELi256ELi128ELb1ELb1ELb1ELb1ELb0ELb1EEEEEEEEEvNT_6ParamsE,@function
        .size           _ZN7cutlass13device_kernelIN5flash11enable_sm90INS1_16FlashAttnFwdSm90INS1_25CollectiveMainloopFwdSm90ILi2EN4cute5tupleIJNS5_1CILi1EEES8_S8_EEENS6_IJNS7_ILi128EEENS7_ILi64EEENS7_ILi256EEEEEELi256ENS_10bfloat16_tEfNS_4arch4Sm90ELb0ELb1ELb0ELb1ELb1ELb1ELb0ELb1ELb1ELb1ELb1ELb0EEENS1_21CollectiveEpilogueFwdINS6_IJSA_SC_SB_EEES9_SE_SG_Li256ELb1ELb1ELb1ELb0EEENS1_36VarlenDynamicPersistentTileSchedulerILi128ELi64ELi256ELi128ELb1ELb1ELb1ELb1ELb0ELb1EEEEEEEEEvNT_6ParamsE,(.L_x_3276 - _ZN7cutlass13device_kernelIN5flash11enable_sm90INS1_16FlashAttnFwdSm90INS1_25CollectiveMainloopFwdSm90ILi2EN4cute5tupleIJNS5_1CILi1EEES8_S8_EEENS6_IJNS7_ILi128EEENS7_ILi64EEENS7_ILi256EEEEEELi256ENS_10bfloat16_tEfNS_4arch4Sm90ELb0ELb1ELb0ELb1ELb1ELb1ELb0ELb1ELb1ELb1ELb1ELb0EEENS1_21CollectiveEpilogueFwdINS6_IJSA_SC_SB_EEES9_SE_SG_Li256ELb1ELb1ELb1ELb0EEENS1_36VarlenDynamicPersistentTileSchedulerILi128ELi64ELi256ELi128ELb1ELb1ELb1ELb1ELb0ELb1EEEEEEEEEvNT_6ParamsE)
        .other          _ZN7cutlass13device_kernelIN5flash11enable_sm90INS1_16FlashAttnFwdSm90INS1_25CollectiveMainloopFwdSm90ILi2EN4cute5tupleIJNS5_1CILi1EEES8_S8_EEENS6_IJNS7_ILi128EEENS7_ILi64EEENS7_ILi256EEEEEELi256ENS_10bfloat16_tEfNS_4arch4Sm90ELb0ELb1ELb0ELb1ELb1ELb1ELb0ELb1ELb1ELb1ELb1ELb0EEENS1_21CollectiveEpilogueFwdINS6_IJSA_SC_SB_EEES9_SE_SG_Li256ELb1ELb1ELb1ELb0EEENS1_36VarlenDynamicPersistentTileSchedulerILi128ELi64ELi256ELi128ELb1ELb1ELb1ELb1ELb0ELb1EEEEEEEEEvNT_6ParamsE,@"STO_CUDA_ENTRY STV_DEFAULT"
_ZN7cutlass13device_kernelIN5flash11enable_sm90INS1_16FlashAttnFwdSm90INS1_25CollectiveMainloopFwdSm90ILi2EN4cute5tupleIJNS5_1CILi1EEES8_S8_EEENS6_IJNS7_ILi128EEENS7_ILi64EEENS7_ILi256EEEEEELi256ENS_10bfloat16_tEfNS_4arch4Sm90ELb0ELb1ELb0ELb1ELb1ELb1ELb0ELb1ELb1ELb1ELb1ELb0EEENS1_21CollectiveEpilogueFwdINS6_IJSA_SC_SB_EEES9_SE_SG_Li256ELb1ELb1ELb1ELb0EEENS1_36VarlenDynamicPersistentTileSchedulerILi128ELi64ELi256ELi128ELb1ELb1ELb1ELb1ELb0ELb1EEEEEEEEEvNT_6ParamsE:
        /* <DEDUP_REMOVED lines=18> */
.L_x_1528:
[----:B------:R-:W-:Y:S05]  /*0120*/  BSYNC B0 ;  /* 0x0000000000007941 */ /* 0x000fea0003800000 */
.L_x_1527:
        /* <DEDUP_REMOVED lines=41> */
.L_x_1529:
        /* <DEDUP_REMOVED lines=22> */
.L_x_1530:
        /* <DEDUP_REMOVED lines=18> */
.L_x_1531:
        /* <DEDUP_REMOVED lines=22> */
.L_x_1532:
        /* <DEDUP_REMOVED lines=22> */
.L_x_1533:
[----:B0-----:R-:W-:Y:S01]  /*0900*/  UMOV UR4, 0x1 ;  /* 0x0000000100047882 */ /* 0x001fe20000000000 */
[----:B------:R-:W-:Y:S01]  /*0910*/  PLOP3.LUT P0, PT, PT, PT, UP0, 0x80, 0x0 ;  /* 0x000000000000781c */ /* 0x000fe20003f0f008 */
[----:B------:R-:W-:Y:S01]  /*0920*/  USEL UR4, UR4, 0x2, !UP0 ;  /* 0x0000000204047887 */ /* 0x000fe2000c000000 */
[----:B------:R-:W-:Y:S01]  /*0930*/  NOP ;  /* 0x0000000000007918 */ /* 0x000fe20000000000 */
[----:B------:R-:W-:Y:S01]  /*0940*/  ULDC.64 UR60, c[0x0][0x208] ;  /* 0x00008200003c7ab9 */ /* 0x000fe20000000a00 */
[----:B------:R-:W-:Y:S03]  /*0950*/  BSSY B9, `(.L_x_1534) ;  /* 0x0002c40000097945 */ /* 0x000fe60003800000 */
[----:B------:R-:W-:-:S05]  /*0960*/  IMAD.U32 R3, RZ, RZ, UR4 ;  /* 0x00000004ff037e24 */ /* 0x000fca000f8e00ff */
[----:B------:R0:W-:Y:S01]  /*0970*/  STL [R1+0xd8], R3 ;  /* 0x0000d80301007387 */ /* 0x0001e20000100800 */
[----:B-12-4-:R-:W-:Y:S06]  /*0980*/  BAR.SYNC.DEFER_BLOCKING 0x0 ;  /* 0x0000000000007b1d */ /* 0x016fec0000010000 */
[----:B------:R-:W-:Y:S05]  /*0990*/  @!P0 BRA `(.L_x_1535) ;  /* 0x0000023c00a48947 */ /* 0x000fea0003800000 */
.L_x_1536:
[----:B------:R-:W-:-:S08]  /*09a0*/  NOP ;  /* 0x0000000000007918 */ /* 0x000fd00000000000 */
[----:B------:R-:W1:Y:S02]  /*09b0*/  USETMAXREG.TRY_ALLOC.CTAPOOL UP0, 0xe8 ;  /* 0x000000e8000079c8 */ /* 0x000e640008000600 */
[----:B-1----:R-:W-:-:S13]  /*09c0*/  PLOP3.LUT P0, PT, PT, PT, UP0, 0x80, 0x0 ;  /* 0x000000000000781c */ /* 0x002fda0003f0f008 */
[----:B------:R-:W-:Y:S05]  /*09d0*/  @!P0 BRA `(.L_x_1536) ;  /* 0xfffffffc00f08947 */ /* 0x000fea000383ffff */
[----:B------:R-:W1:Y:S08]  /*09e0*/  S2UR UR4, SR_CgaCtaId ;  /* 0x00000000000479c3 */ /* 0x000e700000008800 */
[----:B------:R-:W-:Y:S06]  /*09f0*/  BAR.ARV 0x8, 0x180 ;  /* 0x0206000000007b1d */ /* 0x000fec0000002000 */
[----:B------:R-:W-:-:S02]  /*0a00*/  MOV R17, 0x400 ;  /* 0x0000040000117802 */ /* 0x000fc40000000f00 */
[----:B------:R-:W-:Y:S01]  /*0a10*/  BAR.SYNC.DEFER_BLOCKING 0x5, 0x180 ;  /* 0x0146000000007b1d */ /* 0x000fe20000010000 */
[----:B-1----:R-:W-:-:S05]  /*0a20*/  IMAD.U32 R2, RZ, RZ, UR4 ;  /* 0x00000004ff027e24 */ /* 0x002fca000f8e00ff */
[----:B------:R-:W-:Y:S01]  /*0a30*/  ULDC UR4, c[0x0][0xc3c] ;  /* 0x00030f0000047ab9 */ /* 0x000fe20000000800 */
[----:B------:R-:W-:Y:S01]  /*0a40*/  LEA R17, R2, R17, 0x18 ;  /* 0x0000001102117211 */ /* 0x000fe200078ec0ff */
[----:B------:R-:W-:Y:S04]  /*0a50*/  STL [R1+0x8], R2 ;  /* 0x0000080201007387 */ /* 0x000fe80000100800 */
[----:B------:R-:W1:Y:S01]  /*0a60*/  LDS.128 R24, [R17+0x308d0] ;  /* 0x0308d00011187984 */ /* 0x000e620000000c00 */
[----:B------:R-:W-:Y:S06]  /*0a70*/  BAR.ARV 0x4, 0x180 ;  /* 0x0106000000007b1d */ /* 0x000fec0000002000 */
[----:B-1----:R-:W-:-:S13]  /*0a80*/  ISETP.GE.AND P0, PT, R27, UR4, PT ;  /* 0x000000041b007c0c */ /* 0x002fda000bf06270 */
[----:B------:R-:W-:Y:S05]  /*0a90*/  @P0 BRA `(.L_x_1537) ;  /* 0x000002c000ac0947 */ /* 0x000fea0003800000 */
[----:B------:R-:W2:Y:S01]  /*0aa0*/  LDL R2, [R1+0xd8] ;  /* 0x0000d80001027983 */ /* 0x000ea20000100800 */
[----:B------:R-:W-:Y:S02]  /*0ab0*/  VIADD R0, R0, 0xffffff80 ;  /* 0xffffff8000007836 */ /* 0x000fe40000000000 */
[----:B------:R-:W-:Y:S02]  /*0ac0*/  IMAD.MOV.U32 R200, RZ, RZ, RZ ;  /* 0x000000ffffc87224 */ /* 0x000fe400078e00ff */
[----:B------:R-:W-:Y:S01]  /*0ad0*/  IMAD.MOV.U32 R218, RZ, RZ, RZ ;  /* 0x000000ffffda7224 */ /* 0x000fe200078e00ff */
[----:B0-----:R-:W-:Y:S01]  /*0ae0*/  SHF.R.S32.HI R3, RZ, 0x1f, R0 ;  /* 0x0000001fff037819 */ /* 0x001fe20000011400 */
[----:B------:R-:W-:-:S03]  /*0af0*/  IMAD.MOV.U32 R202, RZ, RZ, RZ ;  /* 0x000000ffffca7224 */ /* 0x000fc600078e00ff */
[CC--:B------:R-:W-:Y:S02]  /*0b00*/  LEA.HI R6, R3.reuse, R0.reuse, RZ, 0x3 ;  /* 0x0000000003067211 */ /* 0x0c0fe400078f18ff */
[CC--:B------:R-:W-:Y:S02]  /*0b10*/  LEA.HI R8, R3.reuse, R0.reuse, RZ, 0x6 ;  /* 0x0000000003087211 */ /* 0x0c0fe400078f30ff */
[CC--:B------:R-:W-:Y:S02]  /*0b20*/  LEA.HI R5, R3.reuse, R0.reuse, RZ, 0x2 ;  /* 0x0000000003057211 */ /* 0x0c0fe400078f10ff */
[----:B------:R-:W-:Y:S01]  /*0b30*/  LEA.HI R4, R3, R0, RZ, 0x5 ;  /* 0x0000000003047211 */ /* 0x000fe200078f28ff */
[----:B------:R-:W-:Y:S01]  /*0b40*/  IMAD.SHL.U32 R8, R8, 0x8, RZ ;  /* 0x0000000808087824 */ /* 0x000fe200078e00ff */
[----:B------:R-:W-:Y:S02]  /*0b50*/  LOP3.LUT R9, R6, 0xfffffff8, RZ, 0xc0, !PT ;  /* 0xfffffff806097812 */ /* 0x000fe400078ec0ff */
[----:B------:R-:W-:Y:S01]  /*0b60*/  LOP3.LUT R13, R5, 0xfffffffc, RZ, 0xc0, !PT ;  /* 0xfffffffc050d7812 */ /* 0x000fe200078ec0ff */
[----:B------:R-:W-:Y:S01]  /*0b70*/  IMAD.SHL.U32 R4, R4, 0x20, RZ ;  /* 0x0000002004047824 */ /* 0x000fe200078e00ff */
[----:B------:R-:W-:Y:S01]  /*0b80*/  SHF.R.S32.HI R22, RZ, 0x3, R6 ;  /* 0x00000003ff167819 */ /* 0x000fe20000011406 */
[----:B------:R-:W-:Y:S01]  /*0b90*/  IMAD.IADD R12, R0, 0x1, -R9 ;  /* 0x00000001000c7824 */ /* 0x000fe200078e0a09 */
[----:B------:R-:W-:Y:S01]  /*0ba0*/  LOP3.LUT R29, R8, 0xfffffe00, RZ, 0xc0, !PT ;  /* 0xfffffe00081d7812 */ /* 0x000fe200078ec0ff */
[----:B------:R-:W-:Y:S01]  /*0bb0*/  IMAD.IADD R13, R0, 0x1, -R13 ;  /* 0x00000001000d7824 */ /* 0x000fe200078e0a0d */
[----:B------:R-:W-:Y:S01]  /*0bc0*/  LOP3.LUT R4, R4, 0xfffffc00, RZ, 0xc0, !PT ;  /* 0xfffffc0004047812 */ /* 0x000fe200078ec0ff */
[----:B------:R-:W-:Y:S01]  /*0bd0*/  VIADD R6, R22, 0x60 ;  /* 0x0000006016067836 */ /* 0x000fe20000000000 */
[----:B------:R-:W-:Y:S01]  /*0be0*/  STL [R1+0x80], R12 ;  /* 0x0000800c01007387 */ /* 0x000fe20000100800 */
[----:B------:R-:W-:-:S02]  /*0bf0*/  IMAD.SHL.U32 R204, R12, 0x4, RZ ;  /* 0x000000040ccc7824 */ /* 0x000fc400078e00ff */
[----:B------:R-:W-:Y:S02]  /*0c00*/  IMAD.SHL.U32 R18, R12, 0x8, RZ ;  /* 0x000000080c127824 */ /* 0x000fe400078e00ff */
[----:B------:R-:W-:Y:S02]  /*0c10*/  VIADD R20, R204, 0x40 ;  /* 0x00000040cc147836 */ /* 0x000fe40000000000 */
[----:B------:R-:W-:Y:S02]  /*0c20*/  VIADD R23, R22, 0x20 ;  /* 0x0000002016177836 */ /* 0x000fe40000000000 */
[----:B------:R-:W-:Y:S01]  /*0c30*/  IMAD.IADD R203, R204, 0x1, R20 ;  /* 0x00000001cccb7824 */ /* 0x000fe200078e0214 */
[----:B--2---:R-:W-:Y:S02]  /*0c40*/  R2UR UR4, R2 ;  /* 0x00000000020472ca */ /* 0x004fe400000e0000 */
[CC--:B------:R-:W-:Y:S02]  /*0c50*/  LEA.HI R2, R3.reuse, R0.reuse, RZ, 0x4 ;  /* 0x0000000003027211 */ /* 0x0c0fe400078f20ff */
[----:B------:R-:W-:-:S02]  /*0c60*/  LEA.HI R3, R3, R0, RZ, 0x7 ;  /* 0x0000000003037211 */ /* 0x000fc400078f38ff */
[----:B------:R-:W-:Y:S02]  /*0c70*/  SHF.R.S32.HI R7, RZ, 0x4, R2 ;  /* 0x00000004ff077819 */ /* 0x000fe40000011402 */
[----:B------:R-:W-:Y:S02]  /*0c80*/  LOP3.LUT R11, R3, 0xffffff80, RZ, 0xc0, !PT ;  /* 0xffffff80030b7812 */ /* 0x000fe400078ec0ff */
[C---:B------:R-:W-:Y:S02]  /*0c90*/  LOP3.LUT R5, R2.reuse, 0x3fffff0, RZ, 0xc0, !PT ;  /* 0x03fffff002057812 */ /* 0x040fe400078ec0ff */
[----:B------:R-:W-:Y:S01]  /*0ca0*/  LEA.HI R2, R2, R7, RZ, 0x1 ;  /* 0x0000000702027211 */ /* 0x000fe200078f08ff */
[C---:B------:R-:W-:Y:S01]  /*0cb0*/  IMAD.IADD R24, R0.reuse, 0x1, -R11 ;  /* 0x0000000100187824 */ /* 0x040fe200078e0a0b */
[----:B------:R-:W-:Y:S01]  /*0cc0*/  ULOP3.LUT UR4, UR4, 0x1, URZ, 0xfc, !UPT ;  /* 0x0000000104047892 */ /* 0x000fe2000f8efc3f */
[----:B------:R-:W-:Y:S01]  /*0cd0*/  IMAD.IADD R5, R0, 0x1, -R5 ;  /* 0x0000000100057824 */ /* 0x000fe200078e0a05 */
[----:B------:R-:W-:-:S02]  /*0ce0*/  LOP3.LUT R2, R2, 0x1ffffffe, RZ, 0xc0, !PT ;  /* 0x1ffffffe02027812 */ /* 0x000fc400078ec0ff */
[----:B------:R-:W-:Y:S01]  /*0cf0*/  SHF.R.S32.HI R9, RZ, 0x1f, R24 ;  /* 0x0000001fff097819 */ /* 0x000fe20000011418 */
[----:B------:R-:W-:Y:S01]  /*0d00*/  IMAD R5, R5, 0x40, R4 ;  /* 0x0000004005057824 */ /* 0x000fe200078e0204 */
[----:B------:R-:W-:Y:S01]  /*0d10*/  SHF.R.S32.HI R0, RZ, 0x7, R3 ;  /* 0x00000007ff007819 */ /* 0x000fe20000011403 */
[----:B------:R-:W-:Y:S01]  /*0d20*/  IMAD.IADD R2, R7, 0x1, -R2 ;  /* 0x0000000107027824 */ /* 0x000fe200078e0a02 */
[----:B------:R-:W-:Y:S01]  /*0d30*/  LEA.HI R10, R9, R24, RZ, 0x2 ;  /* 0x00000018090a7211 */ /* 0x000fe200078f10ff */
[----:B------:R-:W-:Y:S01]  /*0d40*/  STL [R1+0xa4], R24 ;  /* 0x0000a41801007387 */ /* 0x000fe20000100800 */
[----:B------:R-:W-:Y:S01]  /*0d50*/  LEA.HI R3, R3, R0, RZ, 0x1 ;  /* 0x0000000003037211 */ /* 0x000fe200078f08ff */
[----:B------:R-:W-:Y:S01]  /*0d60*/  IMAD R2, R2, 0x8, R5 ;  /* 0x0000000802027824 */ /* 0x000fe200078e0205 */
[--C-:B------:R-:W-:Y:S01]  /*0d70*/  SHF.R.S32.HI R4, RZ, 0x2, R10.reuse ;  /* 0x00000002ff047819 */ /* 0x100fe2000001140a */
[----:B------:R-:W-:Y:S01]  /*0d80*/  STL [R1+0xc], R22 ;  /* 0x00000c1601007387 */ /* 0x000fe20000100800 */
[----:B------:R-:W-:-:S02]  /*0d90*/  SHF.R.S32.HI R7, RZ, 0x1f, R10 ;  /* 0x0000001fff077819 */ /* 0x000fc4000001140a */
[----:B------:R-:W-:Y:S01]  /*0da0*/  LOP3.LUT R3, R3, 0x3fffffe, RZ, 0xc0, !PT ;  /* 0x03fffffe03037812 */ /* 0x000fe200078ec0ff */
[----:B------:R0:W-:Y:S01]  /*0db0*/  STL [R1+0xd4], R2 ;  /* 0x0000d40201007387 */ /* 0x0001e20000100800 */
[----:B------:R-:W-:Y:S02]  /*0dc0*/  LEA.HI R7, R7, R4, RZ, 0x3 ;  /* 0x0000000407077211 */ /* 0x000fe400078f18ff */
[----:B------:R-:W-:Y:S01]  /*0dd0*/  LEA.HI R9, R9, R24, RZ, 0x5 ;  /* 0x0000001809097211 */ /* 0x000fe200078f28ff */
[----:B------:R-:W-:Y:S01]  /*0de0*/  IMAD.IADD R3, R0, 0x1, -R3 ;  /* 0x0000000100037824 */ /* 0x000fe200078e0a03 */
[----:B------:R-:W-:Y:S01]  /*0df0*/  LOP3.LUT R7, R7, 0xfffffff8, RZ, 0xc0, !PT ;  /* 0xfffffff807077812 */ /* 0x000fe200078ec0ff */
[----:B------:R-:W-:Y:S01]  /*0e00*/  STL [R1+0x34], R20 ;  /* 0x0000341401007387 */ /* 0x000fe20000100800 */
[C---:B------:R-:W-:Y:S02]  /*0e10*/  LEA.HI R0, R13.reuse, R13, RZ, 0x1 ;  /* 0x0000000d0d007211 */ /* 0x040fe400078f08ff */
[----:B------:R-:W-:Y:S01]  /*0e20*/  SHF.R.S32.HI R9, RZ, 0x5, R9 ;  /* 0x00000005ff097819 */ /* 0x000fe20000011409 */
[----:B0-----:R-:W-:Y:S01]  /*0e30*/  VIADD R2, R22, 0x40 ;  /* 0x0000004016027836 */ /* 0x001fe20000000000 */
[----:B------:R-:W-:Y:S01]  /*0e40*/  LOP3.LUT R0, R0, 0x1ffffffe, RZ, 0xc0, !PT ;  /* 0x1ffffffe00007812 */ /* 0x000fe200078ec0ff */
[----:B------:R-:W-:Y:S01]  /*0e50*/  IMAD.IADD R4, R4, 0x1, -R7 ;  /* 0x0000000104047824 */ /* 0x000fe200078e0a07 */
[----:B------:R-:W-:Y:S01]  /*0e60*/  SHF.R.S32.HI R7, RZ, 0x1f, R6 ;  /* 0x0000001fff077819 */ /* 0x000fe20000011406 */
[----:B------:R0:W-:Y:S01]  /*0e70*/  STL [R1+0xc4], R23 ;  /* 0x0000c41701007387 */ /* 0x0001e20000100800 */
[----:B------:R-:W-:Y:S01]  /*0e80*/  SHF.R.S32.HI R5, RZ, 0x1f, R2 ;  /* 0x0000001fff057819 */ /* 0x000fe20000011402 */
[----:B------:R-:W-:Y:S01]  /*0e90*/  IMAD.IADD R13, R13, 0x1, -R0 ;  /* 0x000000010d0d7824 */ /* 0x000fe200078e0a00 */
[----:B------:R-:W-:Y:S01]  /*0ea0*/  LEA.HI R7, R7, R6, RZ, 0x3 ;  /* 0x0000000607077211 */ /* 0x000fe200078f18ff */
[----:B------:R-:W-:Y:S01]  /*0eb0*/  IMAD.SHL.U32 R6, R6, 0x40, RZ ;  /* 0x0000004006067824 */ /* 0x000fe200078e00ff */
[----:B------:R-:W-:Y:S01]  /*0ec0*/  LEA.HI R5, R5, R2, RZ, 0x3 ;  /* 0x0000000205057211 */ /* 0x000fe200078f18ff */
[----:B------:R-:W-:Y:S01]  /*0ed0*/  IMAD.SHL.U32 R2, R2, 0x40, RZ ;  /* 0x0000004002027824 */ /* 0x000fe200078e00ff */
[----:B------:R-:W-:Y:S01]  /*0ee0*/  LOP3.LUT R10, R10, 0x7ffffffc, RZ, 0xc0, !PT ;  /* 0x7ffffffc0a0a7812 */ /* 0x000fe200078ec0ff */
[----:B------:R-:W-:Y:S01]  /*0ef0*/  IMAD.SHL.U32 R15, R7, 0x40, RZ ;  /* 0x00000040070f7824 */ /* 0x000fe200078e00ff */
[----:B------:R-:W-:Y:S01]  /*0f00*/  LOP3.LUT R14, R6, 0x1c0, RZ, 0xc0, !PT ;  /* 0x000001c0060e7812 */ /* 0x000fe200078ec0ff */
[----:B------:R-:W-:Y:S01]  /*0f10*/  IMAD.SHL.U32 R6, R5, 0x40, RZ ;  /* 0x0000004005067824 */ /* 0x000fe200078e00ff */
[----:B------:R-:W-:Y:S01]  /*0f20*/  LOP3.LUT R0, R2, 0x1c0, RZ, 0xc0, !PT ;  /* 0x000001c002007812 */ /* 0x000fe200078ec0ff */
[----:B------:R-:W-:Y:S01]  /*0f30*/  IMAD R4, R9, 0x10, R4 ;  /* 0x0000001009047824 */ /* 0x000fe200078e0204 */
[----:B------:R-:W-:Y:S01]  /*0f40*/  SHF.R.S32.HI R2, RZ, 0x1f, R203 ;  /* 0x0000001fff027819 */ /* 0x000fe200000114cb */
[----:B------:R-:W-:Y:S01]  /*0f50*/  IMAD.IADD R10, R24, 0x1, -R10 ;  /* 0x00000001180a7824 */ /* 0x000fe200078e0a0a */
[----:B------:R-:W-:Y:S01]  /*0f60*/  LOP3.LUT R5, R0, 0x38, R18, 0xf8, !PT ;  /* 0x0000003800057812 */ /* 0x000fe200078ef812 */
[----:B------:R-:W-:Y:S01]  /*0f70*/  IMAD R4, R3, 0x40, R4 ;  /* 0x0000004003047824 */ /* 0x000fe200078e0204 */
[----:B------:R-:W-:Y:S01]  /*0f80*/  SHF.R.U32.HI R12, RZ, 0x3, R0 ;  /* 0x00000003ff0c7819 */ /* 0x000fe20000011600 */
[----:B------:R-:W-:Y:S01]  /*0f90*/  IMAD.SHL.U32 R225, R10, 0x2, RZ ;  /* 0x000000020ae17824 */ /* 0x000fe200078e00ff */
[----:B------:R-:W-:Y:S01]  /*0fa0*/  LOP3.LUT R11, R6, 0xfffffe00, RZ, 0xc0, !PT ;  /* 0xfffffe00060b7812 */ /* 0x000fe200078ec0ff */
[----:B------:R-:W-:Y:S01]  /*0fb0*/  VIADD R3, R204, 0x60 ;  /* 0x00000060cc037836 */ /* 0x000fe20000000000 */
[----:B------:R-:W-:Y:S01]  /*0fc0*/  LEA.HI R201, R2, R203, RZ, 0x3 ;  /* 0x000000cb02c97211 */ /* 0x000fe200078f18ff */
[----:B------:R-:W-:Y:S01]  /*0fd0*/  VIADD R41, R225, 0x8 ;  /* 0x00000008e1297836 */ /* 0x000fe20000000000 */
[----:B------:R-:W-:Y:S01]  /*0fe0*/  LOP3.LUT R19, R15, 0xfffffe00, RZ, 0xc0, !PT ;  /* 0xfffffe000f137812 */ /* 0x000fe200078ec0ff */
[----:B------:R-:W-:Y:S01]  /*0ff0*/  VIADD R40, R225, 0x10 ;  /* 0x00000010e1287836 */ /* 0x000fe20000000000 */
[----:B------:R-:W-:Y:S01]  /*1000*/  LOP3.LUT R15, R11, R5, R12, 0xf6, !PT ;  /* 0x000000050b0f7212 */ /* 0x000fe200078ef60c */
[C---:B------:R-:W-:Y:S01]  /*1010*/  VIADD R39, R225.reuse, 0x18 ;  /* 0x00000018e1277836 */ /* 0x040fe20000000000 */
[C---:B------:R-:W-:Y:S01]  /*1020*/  LOP3.LUT R16, R14.reuse, 0x38, R18, 0xf8, !PT ;  /* 0x000000380e107812 */ /* 0x040fe200078ef812 */
[C---:B------:R-:W-:Y:S01]  /*1030*/  VIADD R38, R225.reuse, 0x20 ;  /* 0x00000020e1267836 */ /* 0x040fe20000000000 */
[----:B------:R-:W-:Y:S01]  /*1040*/  SHF.R.U32.HI R6, RZ, 0x3, R14 ;  /* 0x00000003ff067819 */ /* 0x000fe2000001160e */
[C---:B------:R-:W-:Y:S01]  /*1050*/  VIADD R37, R225.reuse, 0x28 ;  /* 0x00000028e1257836 */ /* 0x040fe20000000000 */
[----:B------:R-:W-:Y:S01]  /*1060*/  LOP3.LUT R5, R14, 0x38, R201, 0xf8, !PT ;  /* 0x000000380e057812 */ /* 0x000fe200078ef8c9 */
[----:B------:R-:W-:Y:S01]  /*1070*/  VIADD R36, R225, 0x30 ;  /* 0x00000030e1247836 */ /* 0x000fe20000000000 */
[----:B------:R-:W-:Y:S01]  /*1080*/  LOP3.LUT R21, R19, R16, R6, 0xf6, !PT ;  /* 0x0000001013157212 */ /* 0x000fe200078ef606 */
[----:B------:R-:W-:Y:S01]  /*1090*/  VIADD R35, R225, 0x38 ;  /* 0x00000038e1237836 */ /* 0x000fe20000000000 */
[----:B------:R-:W-:Y:S01]  /*10a0*/  LOP3.LUT R14, R5, R6, RZ, 0x3c, !PT ;  /* 0x00000006050e7212 */ /* 0x000fe200078e3cff */
[----:B------:R-:W-:Y:S01]  /*10b0*/  IMAD.SHL.U32 R5, R23, 0x40, RZ ;  /* 0x0000004017057824 */ /* 0x000fe200078e00ff */
[----:B------:R-:W-:Y:S01]  /*10c0*/  SHF.R.S32.HI R6, RZ, 0x1f, R23 ;  /* 0x0000001fff067819 */ /* 0x000fe20000011417 */
[----:B------:R-:W-:Y:S01]  /*10d0*/  VIADD R34, R225, 0x40 ;  /* 0x00000040e1227836 */ /* 0x000fe20000000000 */
[--C-:B------:R-:W-:Y:S01]  /*10e0*/  LOP3.LUT R7, R0, 0x38, R201.reuse, 0xf8, !PT ;  /* 0x0000003800077812 */ /* 0x100fe200078ef8c9 */
[----:B------:R-:W-:Y:S01]  /*10f0*/  IMAD.SHL.U32 R0, R22, 0x40, RZ ;  /* 0x0000004016007824 */ /* 0x000fe200078e00ff */
[----:B------:R-:W-:Y:S01]  /*1100*/  LEA.HI R6, R6, R23, RZ, 0x3 ;  /* 0x0000001706067211 */ /* 0x000fe200078f18ff */
[----:B0-----:R-:W-:Y:S01]  /*1110*/  VIADD R23, R18, 0xc0 ;  /* 0x000000c012177836 */ /* 0x001fe20000000000 */
[----:B------:R-:W-:Y:S01]  /*1120*/  LOP3.LUT R28, R5, 0x1c0, RZ, 0xc0, !PT ;  /* 0x000001c0051c7812 */ /* 0x000fe200078ec0ff */
[C---:B------:R-:W-:Y:S01]  /*1130*/  VIADD R33, R225.reuse, 0x48 ;  /* 0x00000048e1217836 */ /* 0x040fe20000000000 */
[----:B------:R-:W-:Y:S01]  /*1140*/  LOP3.LUT R22, R0, 0x1c0, RZ, 0xc0, !PT ;  /* 0x000001c000167812 */ /* 0x000fe200078ec0ff */
[----:B------:R-:W-:Y:S01]  /*1150*/  IMAD.SHL.U32 R6, R6, 0x40, RZ ;  /* 0x0000004006067824 */ /* 0x000fe200078e00ff */
[----:B------:R-:W-:Y:S01]  /*1160*/  LEA.HI R2, R2, R203, RZ, 0x6 ;  /* 0x000000cb02027211 */ /* 0x000fe200078f30ff */
[C---:B------:R-:W-:Y:S01]  /*1170*/  VIADD R32, R225.reuse, 0x50 ;  /* 0x00000050e1207836 */ /* 0x040fe20000000000 */
[----:B------:R-:W-:Y:S01]  /*1180*/  SHF.R.U32.HI R30, RZ, 0x3, R22 ;  /* 0x00000003ff1e7819 */ /* 0x000fe20000011616 */
[----:B------:R-:W-:Y:S01]  /*1190*/  STL [R1+0x60], R22 ;  /* 0x0000601601007387 */ /* 0x000fe20000100800 */
[----:B------:R-:W-:Y:S01]  /*11a0*/  LOP3.LUT R0, R22, 0x38, R201, 0xf8, !PT ;  /* 0x0000003816007812 */ /* 0x000fe200078ef8c9 */
[----:B------:R-:W-:Y:S01]  /*11b0*/  IMAD.SHL.U32 R2, R2, 0x80, RZ ;  /* 0x0000008002027824 */ /* 0x000fe200078e00ff */
[----:B------:R-:W-:Y:S01]  /*11c0*/  SHF.R.U32.HI R16, RZ, 0x3, R28 ;  /* 0x00000003ff107819 */ /* 0x000fe2000001161c */
[----:B------:R-:W-:Y:S01]  /*11d0*/  STL [R1+0x6c], R29 ;  /* 0x00006c1d01007387 */ /* 0x000fe20000100800 */
[----:B------:R-:W-:Y:S01]  /*11e0*/  LOP3.LUT R8, R6, 0xfffffe00, RZ, 0xc0, !PT ;  /* 0xfffffe0006087812 */ /* 0x000fe200078ec0ff */
[----:B------:R-:W-:Y:S01]  /*11f0*/  VIADD R31, R225, 0x58 ;  /* 0x00000058e11f7836 */ /* 0x000fe20000000000 */
[----:B------:R-:W-:Y:S01]  /*1200*/  LOP3.LUT R5, R0, R30, RZ, 0x3c, !PT ;  /* 0x0000001e00057212 */ /* 0x000fe200078e3cff */
[----:B------:R-:W-:Y:S01]  /*1210*/  STL [R1+0x5c], R28 ;  /* 0x00005c1c01007387 */ /* 0x000fe20000100800 */
[----:B------:R-:W-:Y:S01]  /*1220*/  IMAD.U32 R0, RZ, RZ, UR4 ;  /* 0x00000004ff007e24 */ /* 0x000fe2000f8e00ff */
[----:B------:R-:W-:Y:S01]  /*1230*/  LOP3.LUT R12, R7, R12, RZ, 0x3c, !PT ;  /* 0x0000000c070c7212 */ /* 0x000fe200078e3cff */
[----:B------:R-:W-:Y:S01]  /*1240*/  VIADD R24, R225, 0x78 ;  /* 0x00000078e1187836 */ /* 0x000fe20000000000 */
[----:B------:R-:W-:Y:S01]  /*1250*/  STL [R1+0xcc], R30 ;  /* 0x0000cc1e01007387 */ /* 0x000fe20000100800 */
[----:B------:R-:W-:-:S02]  /*1260*/  LOP3.LUT R2, R2, 0xffffe000, RZ, 0xc0, !PT ;  /* 0xffffe00002027812 */ /* 0x000fc400078ec0ff */
[----:B------:R-:W-:Y:S01]  /*1270*/  LOP3.LUT R7, R28, 0x38, R201, 0xf8, !PT ;  /* 0x000000381c077812 */ /* 0x000fe200078ef8c9 */
[----:B------:R-:W-:Y:S01]  /*1280*/  STL [R1+0xc8], R16 ;  /* 0x0000c81001007387 */ /* 0x000fe20000100800 */
[----:B------:R-:W-:Y:S01]  /*1290*/  IADD3 R11, R12, R2, R11 ;  /* 0x000000020c0b7210 */ /* 0x000fe20007ffe00b */
[----:B------:R-:W-:Y:S01]  /*12a0*/  VIADD R12, R204, 0x20 ;  /* 0x00000020cc0c7836 */ /* 0x000fe20000000000 */
[----:B------:R-:W-:Y:S01]  /*12b0*/  LOP3.LUT R7, R7, R16, RZ, 0x3c, !PT ;  /* 0x0000001007077212 */ /* 0x000fe200078e3cff */
[----:B------:R-:W-:Y:S01]  /*12c0*/  STL [R1+0x68], R8 ;  /* 0x0000680801007387 */ /* 0x000fe20000100800 */
[-C--:B------:R-:W-:Y:S02]  /*12d0*/  IADD3 R9, R14, R2.reuse, R19 ;  /* 0x000000020e097210 */ /* 0x080fe40007ffe013 */
[----:B------:R-:W-:Y:S01]  /*12e0*/  SHF.R.S32.HI R14, RZ, 0x1f, R23 ;  /* 0x0000001fff0e7819 */ /* 0x000fe20000011417 */
[----:B------:R-:W-:Y:S01]  /*12f0*/  STL [R1+0xd0], R4 ;  /* 0x0000d00401007387 */ /* 0x000fe20000100800 */
[----:B------:R-:W-:-:S02]  /*1300*/  IADD3 R5, R5, R2, R29 ;  /* 0x0000000205057210 */ /* 0x000fc40007ffe01d */
[----:B------:R-:W-:Y:S01]  /*1310*/  IADD3 R7, R7, R2, R8 ;  /* 0x0000000207077210 */ /* 0x000fe20007ffe008 */
[----:B------:R-:W-:Y:S01]  /*1320*/  STL [R1+0x8c], RZ ;  /* 0x00008cff01007387 */ /* 0x000fe20000100800 */
[----:B------:R-:W-:Y:S01]  /*1330*/  VIADD R2, R17, 0x10400 ;  /* 0x0001040011027836 */ /* 0x000fe20000000000 */
[----:B------:R-:W-:Y:S02]  /*1340*/  SHF.R.S32.HI R42, RZ, 0x1f, R41 ;  /* 0x0000001fff2a7819 */ /* 0x000fe40000011429 */
[----:B------:R0:W-:Y:S01]  /*1350*/  STL [R1+0x64], R0 ;  /* 0x0000640001007387 */ /* 0x0001e20000100800 */
[----:B------:R-:W-:Y:S01]  /*1360*/  SHF.R.S32.HI R41, RZ, 0x1f, R40 ;  /* 0x0000001fff297819 */ /* 0x000fe20000011428 */
[----:B------:R-:W-:Y:S01]  /*1370*/  IMAD R10, R15, 0x2, R2 ;  /* 0x000000020f0a7824 */ /* 0x000fe200078e0202 */
[----:B------:R-:W-:Y:S01]  /*1380*/  SHF.R.S32.HI R40, RZ, 0x1f, R39 ;  /* 0x0000001fff287819 */ /* 0x000fe20000011427 */
[----:B------:R-:W-:Y:S01]  /*1390*/  STL [R1+0x4c], RZ ;  /* 0x00004cff01007387 */ /* 0x000fe20000100800 */
[----:B------:R-:W-:Y:S01]  /*13a0*/  SHF.R.S32.HI R39, RZ, 0x1f, R38 ;  /* 0x0000001fff277819 */ /* 0x000fe20000011426 */
[----:B------:R-:W-:Y:S01]  /*13b0*/  VIADD R15, R225, 0x98 ;  /* 0x00000098e10f7836 */ /* 0x000fe20000000000 */
[----:B------:R-:W-:Y:S01]  /*13c0*/  SHF.R.S32.HI R38, RZ, 0x1f, R37 ;  /* 0x0000001fff267819 */ /* 0x000fe20000011425 */
[----:B------:R1:W-:Y:S01]  /*13d0*/  STL [R1+0x30], R12 ;  /* 0x0000300c01007387 */ /* 0x0003e20000100800 */
[----:B------:R-:W-:-:S02]  /*13e0*/  SHF.R.S32.HI R37, RZ, 0x1f, R36 ;  /* 0x0000001fff257819 */ /* 0x000fc40000011424 */
[----:B0-----:R-:W-:Y:S01]  /*13f0*/  LOP3.LUT R0, R22, 0x38, R18, 0xf8, !PT ;  /* 0x0000003816007812 */ /* 0x001fe200078ef812 */
[----:B------:R-:W-:Y:S01]  /*1400*/  VIADD R22, R18, 0x80 ;  /* 0x0000008012167836 */ /* 0x000fe20000000000 */
[----:B------:R-:W-:Y:S01]  /*1410*/  STL [R1+0x48], R3 ;  /* 0x0000480301007387 */ /* 0x000fe20000100800 */
[----:B------:R-:W-:Y:S02]  /*1420*/  SHF.R.S32.HI R36, RZ, 0x1f, R35 ;  /* 0x0000001fff247819 */ /* 0x000fe40000011423 */
[----:B------:R-:W-:Y:S01]  /*1430*/  LOP3.LUT R6, R29, R0, R30, 0xf6, !PT ;  /* 0x000000001d067212 */ /* 0x000fe200078ef61e */
[C---:B------:R-:W-:Y:S01]  /*1440*/  VIADD R30, R225.reuse, 0x60 ;  /* 0x00000060e11e7836 */ /* 0x040fe20000000000 */
[----:B------:R-:W-:Y:S01]  /*1450*/  LOP3.LUT R0, R28, 0x38, R18, 0xf8, !PT ;  /* 0x000000381c007812 */ /* 0x000fe200078ef812 */
[----:B------:R-:W-:Y:S01]  /*1460*/  VIADD R29, R225, 0x68 ;  /* 0x00000068e11d7836 */ /* 0x000fe20000000000 */
[----:B------:R-:W-:Y:S01]  /*1470*/  SHF.R.S32.HI R28, RZ, 0x1f, R22 ;  /* 0x0000001fff1c7819 */ /* 0x000fe20000011416 */
[----:B------:R-:W-:Y:S01]  /*1480*/  STL [R1+0x7c], R6 ;  /* 0x00007c0601007387 */ /* 0x000fe20000100800 */
[----:B-1----:R-:W-:-:S02]  /*1490*/  SHF.R.S32.HI R12, RZ, 0x1f, R12 ;  /* 0x0000001fff0c7819 */ /* 0x002fc4000001140c */
[----:B------:R-:W-:Y:S01]  /*14a0*/  SHF.R.S32.HI R35, RZ, 0x1f, R34 ;  /* 0x0000001fff237819 */ /* 0x000fe20000011422 */
[----:B------:R0:W-:Y:S01]  /*14b0*/  STL [R1+0x4], R28 ;  /* 0x0000041c01007387 */ /* 0x0001e20000100800 */
[----:B------:R-:W-:Y:S02]  /*14c0*/  SHF.R.S32.HI R34, RZ, 0x1f, R33 ;  /* 0x0000001fff227819 */ /* 0x000fe40000011421 */
[----:B------:R-:W-:Y:S01]  /*14d0*/  SHF.R.S32.HI R33, RZ, 0x1f, R32 ;  /* 0x0000001fff217819 */ /* 0x000fe20000011420 */
[----:B------:R1:W-:Y:S01]  /*14e0*/  STL [R1], R14 ;  /* 0x0000000e01007387 */ /* 0x0003e20000100800 */
[----:B------:R-:W-:Y:S02]  /*14f0*/  SHF.R.S32.HI R32, RZ, 0x1f, R31 ;  /* 0x0000001fff207819 */ /* 0x000fe4000001141f */
[----:B------:R-:W-:Y:S01]  /*1500*/  SHF.R.S32.HI R31, RZ, 0x1f, R30 ;  /* 0x0000001fff1f7819 */ /* 0x000fe2000001141e */
[----:B------:R2:W-:Y:S01]  /*1510*/  STL [R1+0x9c], R12 ;  /* 0x00009c0c01007387 */ /* 0x0005e20000100800 */
[----:B------:R-:W-:Y:S01]  /*1520*/  SHF.R.S32.HI R30, RZ, 0x1f, R29 ;  /* 0x0000001fff1e7819 */ /* 0x000fe2000001141d */
[----:B0-----:R-:W-:Y:S01]  /*1530*/  VIADD R28, R225, 0x70 ;  /* 0x00000070e11c7836 */ /* 0x001fe20000000000 */
[----:B------:R-:W-:-:S02]  /*1540*/  SHF.R.S32.HI R19, RZ, 0x1f, R18 ;  /* 0x0000001fff137819 */ /* 0x000fc40000011412 */
[----:B-1----:R-:W-:Y:S01]  /*1550*/  SHF.R.S32.HI R14, RZ, 0x1f, R20 ;  /* 0x0000001fff0e7819 */ /* 0x002fe20000011414 */
[----:B------:R-:W-:Y:S01]  /*1560*/  VIADD R20, R225, 0x88 ;  /* 0x00000088e1147836 */ /* 0x000fe20000000000 */
[----:B------:R-:W-:Y:S02]  /*1570*/  SHF.R.S32.HI R29, RZ, 0x1f, R28 ;  /* 0x0000001fff1d7819 */ /* 0x000fe4000001141c */
[----:B--2---:R-:W-:Y:S01]  /*1580*/  SHF.R.S32.HI R12, RZ, 0x1f, R3 ;  /* 0x0000001fff0c7819 */ /* 0x004fe20000011403 */
[----:B------:R0:W-:Y:S01]  /*1590*/  STL [R1+0x98], R14 ;  /* 0x0000980e01007387 */ /* 0x0001e20000100800 */
[----:B------:R-:W-:Y:S01]  /*15a0*/  LOP3.LUT R3, R8, R0, R16, 0xf6, !PT ;  /* 0x0000000008037212 */ /* 0x000fe200078ef610 */
[----:B------:R-:W-:Y:S01]  /*15b0*/  IMAD R0, R21, 0x2, R2 ;  /* 0x0000000215007824 */ /* 0x000fe200078e0202 */
[----:B------:R-:W-:Y:S01]  /*15c0*/  SHF.R.S32.HI R28, RZ, 0x1f, R24 ;  /* 0x0000001fff1c7819 */ /* 0x000fe20000011418 */
[----:B------:R1:W-:Y:S01]  /*15d0*/  STL [R1+0x94], R12 ;  /* 0x0000940c01007387 */ /* 0x0003e20000100800 */
[----:B------:R-:W-:-:S02]  /*15e0*/  VIADD R21, R225, 0x80 ;  /* 0x00000080e1157836 */ /* 0x000fc40000000000 */
[--C-:B------:R-:W-:Y:S01]  /*15f0*/  IMAD R8, R3, 0x2, R2.reuse ;  /* 0x0000000203087824 */ /* 0x100fe200078e0202 */
[----:B------:R2:W-:Y:S01]  /*1600*/  STL [R1+0xb4], R10 ;  /* 0x0000b40a01007387 */ /* 0x0005e20000100800 */
[----:B------:R-:W-:Y:S01]  /*1610*/  IMAD R3, R5, 0x2, R2 ;  /* 0x0000000205037824 */ /* 0x000fe200078e0202 */
[----:B------:R-:W-:Y:S01]  /*1620*/  SHF.R.S32.HI R24, RZ, 0x1f, R21 ;  /* 0x0000001fff187819 */ /* 0x000fe20000011415 */
[C---:B------:R-:W-:Y:S01]  /*1630*/  VIADD R16, R225.reuse, 0x90 ;  /* 0x00000090e1107836 */ /* 0x040fe20000000000 */
[----:B------:R3:W-:Y:S01]  /*1640*/  STL [R1+0xac], R0 ;  /* 0x0000ac0001007387 */ /* 0x0007e20000100800 */
[----:B0-----:R-:W-:Y:S01]  /*1650*/  VIADD R14, R225, 0xa0 ;  /* 0x000000a0e10e7836 */ /* 0x001fe20000000000 */
[----:B------:R-:W-:Y:S01]  /*1660*/  SHF.R.S32.HI R21, RZ, 0x1f, R20 ;  /* 0x0000001fff157819 */ /* 0x000fe20000011414 */
[----:B------:R-:W-:Y:S01]  /*1670*/  IMAD R5, R11, 0x2, R2 ;  /* 0x000000020b057824 */ /* 0x000fe200078e0202 */
[----:B------:R0:W-:Y:S01]  /*1680*/  STL [R1+0xbc], R8 ;  /* 0x0000bc0801007387 */ /* 0x0001e20000100800 */
[C---:B-1----:R-:W-:Y:S01]  /*1690*/  VIADD R12, R225.reuse, 0xa8 ;  /* 0x000000a8e10c7836 */ /* 0x042fe20000000000 */
[----:B------:R-:W-:Y:S01]  /*16a0*/  SHF.R.S32.HI R20, RZ, 0x1f, R16 ;  /* 0x0000001fff147819 */ /* 0x000fe20000011410 */
[C---:B------:R-:W-:Y:S01]  /*16b0*/  VIADD R11, R225.reuse, 0xb0 ;  /* 0x000000b0e10b7836 */ /* 0x040fe20000000000 */
[----:B------:R1:W-:Y:S01]  /*16c0*/  STL [R1+0xc0], R3 ;  /* 0x0000c00301007387 */ /* 0x0003e20000100800 */
[----:B--2---:R-:W-:Y:S01]  /*16d0*/  VIADD R10, R225, 0xb8 ;  /* 0x000000b8e10a7836 */ /* 0x004fe20000000000 */
[----:B------:R-:W-:Y:S01]  /*16e0*/  SHF.R.S32.HI R16, RZ, 0x1f, R15 ;  /* 0x0000001fff107819 */ /* 0x000fe2000001140f */
[----:B---3--:R-:W-:Y:S01]  /*16f0*/  IMAD R0, R7, 0x2, R2 ;  /* 0x0000000207007824 */ /* 0x008fe200078e0202 */
[----:B------:R-:W-:Y:S01]  /*1700*/  SHF.R.S32.HI R15, RZ, 0x1f, R14 ;  /* 0x0000001fff0f7819 */ /* 0x000fe2000001140e */
[C---:B------:R-:W-:Y:S01]  /*1710*/  VIADD R7, R225.reuse, 0xd0 ;  /* 0x000000d0e1077836 */ /* 0x040fe20000000000 */
[----:B------:R-:W-:Y:S01]  /*1720*/  SHF.R.S32.HI R14, RZ, 0x1f, R12 ;  /* 0x0000001fff0e7819 */ /* 0x000fe2000001140c */
[----:B0-----:R-:W-:Y:S01]  /*1730*/  VIADD R8, R225, 0xc8 ;  /* 0x000000c8e1087836 */ /* 0x001fe20000000000 */
[----:B------:R0:W-:Y:S01]  /*1740*/  STL [R1+0xb8], R0 ;  /* 0x0000b80001007387 */ /* 0x0001e20000100800 */
[----:B------:R-:W-:Y:S01]  /*1750*/  SHF.R.S32.HI R12, RZ, 0x1f, R11 ;  /* 0x0000001fff0c7819 */ /* 0x000fe2000001140b */
[----:B-1----:R-:W-:Y:S01]  /*1760*/  IMAD R3, R9, 0x2, R2 ;  /* 0x0000000209037824 */ /* 0x002fe200078e0202 */
[----:B------:R-:W-:Y:S01]  /*1770*/  SHF.R.S32.HI R11, RZ, 0x1f, R10 ;  /* 0x0000001fff0b7819 */ /* 0x000fe2000001140a */
[C---:B------:R-:W-:Y:S01]  /*1780*/  VIADD R9, R225.reuse, 0xc0 ;  /* 0x000000c0e1097836 */ /* 0x040fe20000000000 */
[----:B------:R1:W-:Y:S04]  /*1790*/  STL [R1+0xb0], R5 ;  /* 0x0000b00501007387 */ /* 0x0003e80000100800 */
[----:B------:R2:W-:Y:S01]  /*17a0*/  STL [R1+0xa8], R3 ;  /* 0x0000a80301007387 */ /* 0x0005e20000100800 */
[----:B0-----:R-:W-:Y:S01]  /*17b0*/  IMAD R0, R6, 0x2, R2 ;  /* 0x0000000206007824 */ /* 0x001fe200078e0202 */
[----:B------:R-:W-:Y:S01]  /*17c0*/  SHF.R.S32.HI R2, RZ, 0x3, R201 ;  /* 0x00000003ff027819 */ /* 0x000fe200000114c9 */
[----:B------:R-:W-:Y:S01]  /*17d0*/  VIADD R6, R225, 0xd8 ;  /* 0x000000d8e1067836 */ /* 0x000fe20000000000 */
[----:B------:R-:W-:-:S02]  /*17e0*/  SHF.R.S32.HI R10, RZ, 0x1f, R9 ;  /* 0x0000001fff0a7819 */ /* 0x000fc40000011409 */
[----:B------:R0:W-:Y:S01]  /*17f0*/  STL [R1+0x70], R0 ;  /* 0x0000700001007387 */ /* 0x0001e20000100800 */
[C---:B-1----:R-:W-:Y:S01]  /*1800*/  VIADD R5, R225.reuse, 0xe0 ;  /* 0x000000e0e1057836 */ /* 0x042fe20000000000 */
[----:B------:R-:W-:Y:S02]  /*1810*/  SHF.R.S32.HI R9, RZ, 0x1f, R8 ;  /* 0x0000001fff097819 */ /* 0x000fe40000011408 */
[----:B------:R1:W-:Y:S01]  /*1820*/  STL [R1+0xa0], R2 ;  /* 0x0000a00201007387 */ /* 0x0003e20000100800 */
[C---:B--2---:R-:W-:Y:S01]  /*1830*/  VIADD R3, R225.reuse, 0xe8 ;  /* 0x000000e8e1037836 */ /* 0x044fe20000000000 */
[----:B------:R-:W-:Y:S02]  /*1840*/  SHF.R.S32.HI R8, RZ, 0x1f, R7 ;  /* 0x0000001fff087819 */ /* 0x000fe40000011407 */
[----:B------:R-:W-:Y:S02]  /*1850*/  SHF.R.S32.HI R7, RZ, 0x1f, R6 ;  /* 0x0000001fff077819 */ /* 0x000fe40000011406 */
[----:B0-----:R-:W-:Y:S01]  /*1860*/  SHF.R.S32.HI R0, RZ, 0x1f, R225 ;  /* 0x0000001fff007819 */ /* 0x001fe200000114e1 */
[C---:B------:R-:W-:Y:S01]  /*1870*/  VIADD R0, R225.reuse, 0xf8 ;  /* 0x000000f8e1007836 */ /* 0x040fe20000000000 */
[----:B------:R-:W-:Y:S01]  /*1880*/  SHF.R.S32.HI R6, RZ, 0x1f, R5 ;  /* 0x0000001fff067819 */ /* 0x000fe20000011405 */
[----:B-1----:R-:W-:Y:S01]  /*1890*/  VIADD R2, R225, 0xf0 ;  /* 0x000000f0e1027836 */ /* 0x002fe20000000000 */
[----:B------:R-:W-:-:S02]  /*18a0*/  SHF.R.S32.HI R5, RZ, 0x1f, R3 ;  /* 0x0000001fff057819 */ /* 0x000fc40000011403 */
[----:B------:R-:W-:Y:S02]  /*18b0*/  LOP3.LUT R201, R201, 0xfffffff8, RZ, 0xc0, !PT ;  /* 0xfffffff8c9c97812 */ /* 0x000fe400078ec0ff */
[----:B------:R-:W-:Y:S02]  /*18c0*/  SHF.R.S32.HI R3, RZ, 0x1f, R2 ;  /* 0x0000001fff037819 */ /* 0x000fe40000011402 */
[----:B------:R-:W-:Y:S01]  /*18d0*/  SHF.R.S32.HI R2, RZ, 0x1f, R0 ;  /* 0x0000001fff027819 */ /* 0x000fe20000011400 */
[----:B------:R-:W-:Y:S01]  /*18e0*/  IMAD R0, R13, 0x8, R4 ;  /* 0x000000080d007824 */ /* 0x000fe200078e0204 */
[----:B------:R-:W-:-:S04]  /*18f0*/  SHF.R.S32.HI R224, RZ, 0x1f, R201 ;  /* 0x0000001fffe07819 */ /* 0x000fc800000114c9 */
[----:B------:R0:W-:Y:S03]  /*1900*/  STL [R1+0x74], R0 ;  /* 0x0000740001007387 */ /* 0x0001e60000100800 */
.L_x_1847:
[----:B------:R-:W-:Y:S01]  /*1910*/  ULDC.64 UR4, c[0x0][0xa28] ;  /* 0x00028a0000047ab9 */ /* 0x000fe20000000a00 */
[----:B01---5:R-:W1:Y:S01]  /*1920*/  LDC.64 R4, c[0x0][0xa08] ;  /* 0x00028200ff047b82 */ /* 0x023e620000000a00 */
[----:B------:R-:W-:Y:S01]  /*1930*/  ISETP.NE.U32.AND P0, PT, RZ, UR4, PT ;  /* 0x00000004ff007c0c */ /* 0x000fe2000bf05070 */
[----:B------:R-:W-:Y:S01]  /*1940*/  IMAD.MOV.U32 R28, RZ, RZ, RZ ;  /* 0x000000ffff1c7224 */ /* 0x000fe200078e00ff */
[----:B------:R-:W-:Y:S01]  /*1950*/  ULDC.64 UR6, c[0x0][0xa20] ;  /* 0x0002880000067ab9 */ /* 0x000fe20000000a00 */
[----:B--2---:R-:W-:Y:S01]  /*1960*/  IMAD.MOV.U32 R8, RZ, RZ, RZ ;  /* 0x000000ffff087224 */ /* 0x004fe200078e00ff */
[----:B------:R-:W-:Y:S01]  /*1970*/  ISETP.NE.AND.EX P0, PT, RZ, UR5, PT, P0 ;  /* 0x00000005ff007c0c */ /* 0x000fe2000bf05300 */
[----:B------:R-:W-:Y:S02]  /*1980*/  ULDC.64 UR4, c[0x0][0xa18] ;  /* 0x0002860000047ab9 */ /* 0x000fe40000000a00 */
[----:B------:R-:W-:-:S04]  /*1990*/  ISETP.NE.U32.AND P1, PT, RZ, UR4, PT ;  /* 0x00000004ff007c0c */ /* 0x000fc8000bf25070 */
[----:B------:R-:W-:Y:S01]  /*19a0*/  ISETP.NE.AND.EX P1, PT, RZ, UR5, PT, P1 ;  /* 0x00000005ff007c0c */ /* 0x000fe2000bf25310 */
[----:B------:R-:W-:Y:S02]  /*19b0*/  ULDC.64 UR4, c[0x0][0xa08] ;  /* 0x0002820000047ab9 */ /* 0x000fe40000000a00 */
[----:B------:R-:W-:-:S03]  /*19c0*/  ISETP.NE.U32.AND P3, PT, RZ, UR4, PT ;  /* 0x00000004ff007c0c */ /* 0x000fc6000bf65070 */
[----:B------:R-:W2:Y:S01]  /*19d0*/  @P0 LDC.64 R6, c[0x0][0xa28] ;  /* 0x00028a00ff060b82 */ /* 0x000ea20000000a00 */
[----:B------:R-:W-:Y:S01]  /*19e0*/  ISETP.NE.AND.EX P3, PT, RZ, UR5, PT, P3 ;  /* 0x00000005ff007c0c */ /* 0x000fe2000bf65330 */
[----:B-1----:R-:W-:-:S06]  /*19f0*/  IMAD.WIDE R4, R27, 0x4, R4 ;  /* 0x000000041b047825 */ /* 0x002fcc00078e0204 */
[----:B---3--:R-:W1:Y:S06]  /*1a00*/  @P1 LDC.64 R2, c[0x0][0xa18] ;  /* 0x00028600ff021b82 */ /* 0x008e6c0000000a00 */
[----:B------:R-:W5:Y:S01]  /*1a10*/  @P3 LDG.E R28, desc[UR60][R4.64] ;  /* 0x0000003c041c3981 */ /* 0x000f62000c1e1900 */
[----:B------:R-:W-:Y:S02]  /*1a20*/  ULDC UR4, c[0x0][0x288] ;  /* 0x0000a20000047ab9 */ /* 0x000fe40000000800 */
[----:B------:R-:W-:Y:S01]  /*1a30*/  IMAD.U32 R219, RZ, RZ, UR4 ;  /* 0x00000004ffdb7e24 */ /* 0x000fe2000f8e00ff */
[----:B------:R3:W-:Y:S01]  /*1a40*/  STL [R1+0x88], R27 ;  /* 0x0000881b01007387 */ /* 0x0007e20000100800 */
[----:B------:R-:W-:-:S02]  /*1a50*/  ULDC.64 UR4, c[0x0][0x418] ;  /* 0x0001060000047ab9 */ /* 0x000fc40000000a00 */
[----:B------:R-:W-:Y:S01]  /*1a60*/  UISETP.NE.U32.AND UP0, UPT, UR4, URZ, UPT ;  /* 0x0000003f0400728c */ /* 0x000fe2000bf05070 */
[----:B--2---:R-:W-:-:S03]  /*1a70*/  @P0 IMAD.WIDE R6, R27, 0x4, R6 ;  /* 0x000000041b060825 */ /* 0x004fc600078e0206 */
[----:B------:R-:W-:Y:S01]  /*1a80*/  UISETP.NE.AND.EX UP0, UPT, UR5, URZ, UPT, UP0 ;  /* 0x0000003f0500728c */ /* 0x000fe2000bf05300 */
[----:B------:R-:W-:Y:S01]  /*1a90*/  ULDC UR4, c[0x0][0x424] ;  /* 0x0001090000047ab9 */ /* 0x000fe20000000800 */
[----:B------:R-:W-:Y:S01]  /*1aa0*/  ISETP.NE.U32.AND P2, PT, RZ, UR6, PT ;  /* 0x00000006ff007c0c */ /* 0x000fe2000bf45070 */
[----:B------:R2:W5:Y:S01]  /*1ab0*/  @P0 LDG.E R8, desc[UR60][R6.64] ;  /* 0x0000003c06080981 */ /* 0x000562000c1e1900 */
[----:B------:R-:W-:Y:S01]  /*1ac0*/  USEL UR4, UR4, 0x1, UP0 ;  /* 0x0000000104047887 */ /* 0x000fe20008000000 */
[----:B-1----:R-:W-:Y:S01]  /*1ad0*/  @P1 IMAD.WIDE R2, R27, 0x4, R2 ;  /* 0x000000041b021825 */ /* 0x002fe200078e0202 */
[----:B------:R-:W-:Y:S01]  /*1ae0*/  ULDC UR5, c[0x0][0x2f0] ;  /* 0x0000bc0000057ab9 */ /* 0x000fe20000000800 */
[C---:B0-----:R-:W-:Y:S01]  /*1af0*/  LOP3.LUT R0, R26.reuse, 0xff0000, RZ, 0xc0, !PT ;  /* 0x00ff00001a007812 */ /* 0x041fe200078ec0ff */
[----:B------:R-:W-:Y:S02]  /*1b00*/  UIMAD UR4, UR4, UR5, URZ ;  /* 0x00000005040472a4 */ /* 0x000fe4000f8e023f */
[----:B------:R0:W5:Y:S01]  /*1b10*/  @P1 LDG.E R219, desc[UR60][R2.64] ;  /* 0x0000003c02db1981 */ /* 0x000162000c1e1900 */
[----:B--2---:R-:W-:Y:S01]  /*1b20*/  LOP3.LUT R6, R26, 0xff000000, RZ, 0xc0, !PT ;  /* 0xff0000001a067812 */ /* 0x004fe200078ec0ff */
[----:B------:R-:W-:Y:S01]  /*1b30*/  ULDC UR5, c[0x0][0x348] ;  /* 0x0000d20000057ab9 */ /* 0x000fe20000000800 */
[----:B------:R-:W-:-:S02]  /*1b40*/  ISETP.NE.AND.EX P2, PT, RZ, UR7, PT, P2 ;  /* 0x00000007ff007c0c */ /* 0x000fc4000bf45320 */
[----:B------:R-:W-:Y:S02]  /*1b50*/  LOP3.LUT R226, R26, 0xffff, RZ, 0xc0, !PT ;  /* 0x0000ffff1ae27812 */ /* 0x000fe400078ec0ff */
[----:B0-----:R-:W-:-:S04]  /*1b60*/  SHF.R.U32.HI R3, RZ, 0x8, R6 ;  /* 0x00000008ff037819 */ /* 0x001fc80000011606 */
[----:B----4-:R-:W-:Y:S01]  /*1b70*/  LEA.HI R11, R0, R3, RZ, 0x10 ;  /* 0x00000003000b7211 */ /* 0x010fe200078f80ff */
[----:B---3--:R-:W-:Y:S06]  /*1b80*/  @P1 BRA `(.L_x_1538) ;  /* 0x0000000000241947 */ /* 0x008fec0003800000 */
[----:B------:R-:W-:Y:S02]  /*1b90*/  ULDC.64 UR6, c[0x0][0xa00] ;  /* 0x0002800000067ab9 */ /* 0x000fe40000000a00 */
[----:B------:R-:W-:-:S04]  /*1ba0*/  ISETP.NE.U32.AND P0, PT, RZ, UR6, PT ;  /* 0x00000006ff007c0c */ /* 0x000fc8000bf05070 */
[----:B------:R-:W-:-:S13]  /*1bb0*/  ISETP.NE.AND.EX P0, PT, RZ, UR7, PT, P0 ;  /* 0x00000007ff007c0c */ /* 0x000fda000bf05300 */
[----:B------:R-:W-:Y:S05]  /*1bc0*/  @!P0 BRA `(.L_x_1538) ;  /* 0x0000000000148947 */ /* 0x000fea0003800000 */
[----:B------:R-:W0:Y:S02]  /*1bd0*/  LDC.64 R2, c[0x0][0xa00] ;  /* 0x00028000ff027b82 */ /* 0x000e240000000a00 */
[----:B0-----:R-:W-:-:S05]  /*1be0*/  IMAD.WIDE R2, R27, 0x4, R2 ;  /* 0x000000041b027825 */ /* 0x001fca00078e0202 */
[----:B-----5:R-:W2:Y:S04]  /*1bf0*/  LDG.E R219, desc[UR60][R2.64] ;  /* 0x0000003c02db7981 */ /* 0x020ea8000c1e1900 */
[----:B------:R-:W2:Y:S02]  /*1c00*/  LDG.E R0, desc[UR60][R2.64+0x4] ;  /* 0x0000043c02007981 */ /* 0x000ea4000c1e1900 */
[----:B--2---:R-:W-:-:S07]  /*1c10*/  IMAD.IADD R219, R0, 0x1, -R219 ;  /* 0x0000000100db7824 */ /* 0x004fce00078e0adb */
.L_x_1538:
[----:B------:R-:W-:Y:S02]  /*1c20*/  IMAD.U32 R2, RZ, RZ, UR5 ;  /* 0x00000005ff027e24 */ /* 0x000fe4000f8e00ff */
[----:B------:R-:W-:Y:S01]  /*1c30*/  IMAD.U32 R29, RZ, RZ, UR4 ;  /* 0x00000004ff1d7e24 */ /* 0x000fe2000f8e00ff */
[----:B------:R-:W-:Y:S06]  /*1c40*/  @!P2 BRA `(.L_x_1539) ;  /* 0x000000000010a947 */ /* 0x000fec0003800000 */
[----:B------:R-:W0:Y:S02]  /*1c50*/  LDC.64 R4, c[0x0][0xa20] ;  /* 0x00028800ff047b82 */ /* 0x000e240000000a00 */
[----:B0-----:R-:W-:-:S05]  /*1c60*/  IMAD.WIDE R4, R27, 0x4, R4 ;  /* 0x000000041b047825 */ /* 0x001fca00078e0204 */
[----:B------:R0:W5:Y:S01]  /*1c70*/  LDG.E R29, desc[UR60][R4.64] ;  /* 0x0000003c041d7981 */ /* 0x000162000c1e1900 */
[----:B------:R-:W-:Y:S05]  /*1c80*/  BRA `(.L_x_1540) ;  /* 0x0000000000107947 */ /* 0x000fea0003800000 */
.L_x_1539:
[----:B------:R-:W-:Y:S05]  /*1c90*/  @!P3 BRA `(.L_x_1540) ;  /* 0x00000000000cb947 */ /* 0x000fea0003800000 */
[----:B------:R-:W2:Y:S04]  /*1ca0*/  LDG.E R0, desc[UR60][R4.64] ;  /* 0x0000003c04007981 */ /* 0x000ea8000c1e1900 */
[----:B------:R-:W2:Y:S02]  /*1cb0*/  LDG.E R29, desc[UR60][R4.64+0x4] ;  /* 0x0000043c041d7981 */ /* 0x000ea4000c1e1900 */
[----:B--2---:R-:W-:-:S07]  /*1cc0*/  IMAD.IADD R29, R29, 0x1, -R0 ;  /* 0x000000011d1d7824 */ /* 0x004fce00078e0a00 */
.L_x_1540:
[----:B------:R-:W-:Y:S01]  /*1cd0*/  ULDC.64 UR4, c[0x0][0xa10] ;  /* 0x0002840000047ab9 */ /* 0x000fe20000000a00 */
[----:B------:R-:W1:Y:S01]  /*1ce0*/  LDC R9, c[0x0][0x448] ;  /* 0x00011200ff097b82 */ /* 0x000e620000000800 */
[----:B------:R-:W-:-:S04]  /*1cf0*/  ISETP.NE.U32.AND P0, PT, RZ, UR4, PT ;  /* 0x00000004ff007c0c */ /* 0x000fc8000bf05070 */
[----:B------:R-:W-:Y:S01]  /*1d00*/  ISETP.NE.AND.EX P0, PT, RZ, UR5, PT, P0 ;  /* 0x00000005ff007c0c */ /* 0x000fe2000bf05300 */
[----:B------:R-:W-:Y:S02]  /*1d10*/  ULDC.64 UR4, c[0x0][0xa30] ;  /* 0x00028c0000047ab9 */ /* 0x000fe40000000a00 */
[----:B------:R-:W-:-:S04]  /*1d20*/  ISETP.NE.U32.AND P1, PT, RZ, UR4, PT ;  /* 0x00000004ff007c0c */ /* 0x000fc8000bf25070 */
[----:B------:R-:W-:-:S06]  /*1d30*/  ISETP.NE.AND.EX P1, PT, RZ, UR5, PT, P1 ;  /* 0x00000005ff007c0c */ /* 0x000fcc000bf25310 */
[----:B------:R-:W2:Y:S08]  /*1d40*/  @P0 LDC.64 R6, c[0x0][0xa10] ;  /* 0x00028400ff060b82 */ /* 0x000eb00000000a00 */
[----:B0-----:R-:W0:Y:S01]  /*1d50*/  @P1 LDC.64 R4, c[0x0][0xa30] ;  /* 0x00028c00ff041b82 */ /* 0x001e220000000a00 */
[----:B--2---:R-:W-:-:S05]  /*1d60*/  @P0 IMAD.WIDE R6, R27, 0x4, R6 ;  /* 0x000000041b060825 */ /* 0x004fca00078e0206 */
[----:B------:R-:W2:Y:S04]  /*1d70*/  @P0 LDG.E R0, desc[UR60][R6.64] ;  /* 0x0000003c06000981 */ /* 0x000ea8000c1e1900 */
[----:B------:R-:W2:Y:S01]  /*1d80*/  @P0 LDG.E R3, desc[UR60][R6.64+0x4] ;  /* 0x0000043c06030981 */ /* 0x000ea2000c1e1900 */
[----:B-----5:R-:W-:Y:S02]  /*1d90*/  IMAD.MOV.U32 R92, RZ, RZ, R29 ;  /* 0x000000ffff5c7224 */ /* 0x020fe400078e001d */
[----:B0-----:R-:W-:-:S05]  /*1da0*/  @P1 IMAD.WIDE R4, R27, 0x4, R4 ;  /* 0x000000041b041825 */ /* 0x001fca00078e0204 */
[----:B------:R0:W5:Y:S01]  /*1db0*/  @P1 LDG.E R92, desc[UR60][R4.64] ;  /* 0x0000003c045c1981 */ /* 0x000162000c1e1900 */
[----:B-1----:R-:W-:Y:S01]  /*1dc0*/  ISETP.NE.AND P1, PT, R9, 0x1, PT ;  /* 0x000000010900780c */ /* 0x002fe20003f25270 */
[----:B------:R-:W-:Y:S02]  /*1dd0*/  IMAD.SHL.U32 R12, R25, 0x80, RZ ;  /* 0x00000080190c7824 */ /* 0x000fe400078e00ff */
[----:B------:R-:W-:-:S03]  /*1de0*/  IMAD.IADD R13, R29, 0x1, -R8 ;  /* 0x000000011d0d7824 */ /* 0x000fc600078e0a08 */
[----:B------:R1:W-:Y:S01]  /*1df0*/  STL [R1+0x58], R12 ;  /* 0x0000580c01007387 */ /* 0x0003e20000100800 */
[----:B0-----:R-:W0:Y:S08]  /*1e00*/  LDC.64 R4, c[0x0][0x9e0] ;  /* 0x00027800ff047b82 */ /* 0x001e300000000a00 */
[----:B------:R-:W3:Y:S08]  /*1e10*/  @P1 LDC R9, c[0x0][0x44c] ;  /* 0x00011300ff091b82 */ /* 0x000ef00000000800 */
[----:B------:R-:W4:Y:S01]  /*1e20*/  @P1 LDC R10, c[0x0][0x450] ;  /* 0x00011400ff0a1b82 */ /* 0x000f220000000800 */
[----:B0-----:R-:W-:Y:S01]  /*1e30*/  ISETP.GE.AND P2, PT, R5, 0x1, PT ;  /* 0x000000010500780c */ /* 0x001fe20003f46270 */
[----:B--2---:R-:W-:-:S02]  /*1e40*/  @P0 IMAD.IADD R2, R3, 0x1, -R0 ;  /* 0x0000000103020824 */ /* 0x004fc400078e0a00 */
[----:B------:R-:W-:Y:S02]  /*1e50*/  VIADD R0, R12, 0x7f ;  /* 0x0000007f0c007836 */ /* 0x000fe40000000000 */
[----:B------:R-:W-:Y:S02]  /*1e60*/  IMAD.IADD R220, R13, 0x1, R2 ;  /* 0x000000010ddc7824 */ /* 0x000fe400078e0202 */
[----:B---3--:R-:W-:-:S03]  /*1e70*/  @P1 IMAD.HI.U32 R3, R0, R9, RZ ;  /* 0x0000000900031227 */ /* 0x008fc600078e00ff */
[C---:B------:R-:W-:Y:S01]  /*1e80*/  IADD3 R7, R220.reuse, 0x1, -R219 ;  /* 0x00000001dc077810 */ /* 0x040fe20007ffe8db */
[----:B------:R-:W-:Y:S01]  /*1e90*/  IMAD.MOV.U32 R6, RZ, RZ, R0 ;  /* 0x000000ffff067224 */ /* 0x000fe200078e0000 */
[----:B----4-:R-:W-:Y:S01]  /*1ea0*/  @P1 SHF.R.U32.HI R6, RZ, R10, R3 ;  /* 0x0000000aff061219 */ /* 0x010fe20000011603 */
[----:B------:R-:W-:-:S04]  /*1eb0*/  VIADD R0, R220, 0x3f ;  /* 0x0000003fdc007836 */ /* 0x000fc80000000000 */
[----:B------:R-:W-:Y:S01]  /*1ec0*/  IMAD.IADD R9, R7, 0x1, R6 ;  /* 0x0000000107097824 */ /* 0x000fe200078e0206 */
[----:B------:R-:W-:-:S03]  /*1ed0*/  SHF.R.S32.HI R3, RZ, 0x1f, R0 ;  /* 0x0000001fff037819 */ /* 0x000fc60000011400 */
[----:B------:R-:W-:Y:S01]  /*1ee0*/  IMAD.IADD R4, R9, 0x1, R4 ;  /* 0x0000000109047824 */ /* 0x000fe200078e0204 */
[----:B------:R-:W-:-:S04]  /*1ef0*/  LEA.HI R3, R3, R0, RZ, 0x6 ;  /* 0x0000000003037211 */ /* 0x000fc800078f30ff */
[----:B------:R-:W-:Y:S01]  /*1f00*/  SHF.R.S32.HI R93, RZ, 0x6, R3 ;  /* 0x00000006ff5d7819 */ /* 0x000fe20000011403 */
        /* <DEDUP_REMOVED lines=12> */
.L_x_1543:
[----:B------:R-:W-:-:S13]  /*1fd0*/  ISETP.NE.AND P0, PT, R5, 0x1, PT ;  /* 0x000000010500780c */ /* 0x000fda0003f05270 */
[----:B------:R-:W0:Y:S02]  /*1fe0*/  @P0 LDC.64 R6, c[0x0][0x9e8] ;  /* 0x00027a00ff060b82 */ /* 0x000e240000000a00 */
[----:B0-----:R-:W-:-:S05]  /*1ff0*/  @P0 IMAD.HI.U32 R6, R0, R6, RZ ;  /* 0x0000000600060227 */ /* 0x001fca00078e00ff */
[----:B------:R-:W-:-:S07]  /*2000*/  @P0 SHF.R.U32.HI R0, RZ, R7, R6 ;  /* 0x00000007ff000219 */ /* 0x000fce0000011606 */
.L_x_1544:
[----:B------:R-:W-:Y:S05]  /*2010*/  BSYNC B0 ;  /* 0x0000000000007941 */ /* 0x000fea0003800000 */
.L_x_1542:
[----:B------:R-:W-:-:S05]  /*2020*/  IMAD R3, R0, R5, R5 ;  /* 0x0000000500037224 */ /* 0x000fca00078e0205 */
[----:B------:R-:W-:-:S07]  /*2030*/  VIMNMX R4, R4, R3, PT ;  /* 0x0000000304047248 */ /* 0x000fce0003fe0100 */
.L_x_1541:
[----:B------:R-:W0:Y:S01]  /*2040*/  @P1 LDC R0, c[0x0][0x44c] ;  /* 0x00011300ff001b82 */ /* 0x000e220000000800 */
[----:B------:R-:W-:Y:S01]  /*2050*/  VIADD R4, R4, 0x3f ;  /* 0x0000003f04047836 */ /* 0x000fe20000000000 */
[----:B------:R-:W-:Y:S01]  /*2060*/  ULDC UR4, c[0x0][0x9dc] ;  /* 0x0002770000047ab9 */ /* 0x000fe20000000800 */
[----:B------:R-:W-:Y:S02]  /*2070*/  IMAD.MOV.U32 R7, RZ, RZ, R12 ;  /* 0x000000ffff077224 */ /* 0x000fe400078e000c */
[----:B------:R-:W-:Y:S01]  /*2080*/  IMAD.IADD R156, R220, 0x1, -R219 ;  /* 0x00000001dc9c7824 */ /* 0x000fe200078e0adb */
[----:B------:R-:W-:Y:S02]  /*2090*/  SHF.R.S32.HI R3, RZ, 0x1f, R4 ;  /* 0x0000001fff037819 */ /* 0x000fe40000011404 */
[----:B------:R-:W1:Y:S02]  /*20a0*/  @P1 LDC R9, c[0x0][0x450] ;  /* 0x00011400ff091b82 */ /* 0x000e640000000800 */
[----:B------:R-:W-:Y:S01]  /*20b0*/  LEA.HI R3, R3, R4, RZ, 0x6 ;  /* 0x0000000403037211 */ /* 0x000fe200078f30ff */
[----:B0-----:R-:W-:-:S05]  /*20c0*/  @P1 IMAD.HI.U32 R0, R12, R0, RZ ;  /* 0x000000000c001227 */ /* 0x001fca00078e00ff */
[----:B-1----:R-:W-:Y:S02]  /*20d0*/  @P1 SHF.R.U32.HI R7, RZ, R9, R0 ;  /* 0x00000009ff071219 */ /* 0x002fe40000011600 */
[----:B------:R-:W-:-:S03]  /*20e0*/  SHF.R.S32.HI R0, RZ, 0x6, R3 ;  /* 0x00000006ff007819 */ /* 0x000fc60000011403 */
[----:B------:R-:W-:Y:S01]  /*20f0*/  IMAD.IADD R3, R156, 0x1, R7 ;  /* 0x000000019c037824 */ /* 0x000fe200078e0207 */
[----:B------:R-:W-:-:S03]  /*2100*/  VIMNMX R8, R93, R0, PT ;  /* 0x000000005d087248 */ /* 0x000fc60003fe0100 */
[----:B------:R-:W-:Y:S01]  /*2110*/  VIADD R0, R3, -UR4 ;  /* 0x8000000403007c36 */ /* 0x000fe20008000000 */
[----:B------:R-:W-:Y:S06]  /*2120*/  @!P2 BRA `(.L_x_1545) ;  /* 0x000000000044a947 */ /* 0x000fec0003800000 */
[----:B------:R-:W-:Y:S01]  /*2130*/  ISETP.GT.AND P0, PT, R3, -0x1, PT ;  /* 0xffffffff0300780c */ /* 0x000fe20003f04270 */
[----:B------:R-:W-:-:S12]  /*2140*/  BSSY B0, `(.L_x_1546) ;  /* 0x000000d000007945 */ /* 0x000fd80003800000 */
        /* <DEDUP_REMOVED lines=8> */
.L_x_1547:
[----:B------:R-:W-:-:S13]  /*21d0*/  ISETP.NE.AND P0, PT, R5, 0x1, PT ;  /* 0x000000010500780c */ /* 0x000fda0003f05270 */
[----:B------:R-:W0:Y:S02]  /*21e0*/  @P0 LDC.64 R6, c[0x0][0x9e8] ;  /* 0x00027a00ff060b82 */ /* 0x000e240000000a00 */
[----:B0-----:R-:W-:-:S05]  /*21f0*/  @P0 IMAD.HI.U32 R6, R3, R6, RZ ;  /* 0x0000000603060227 */ /* 0x001fca00078e00ff */
[----:B------:R-:W-:-:S07]  /*2200*/  @P0 SHF.R.U32.HI R3, RZ, R7, R6 ;  /* 0x00000007ff030219 */ /* 0x000fce0000011606 */
.L_x_1548:
[----:B------:R-:W-:Y:S05]  /*2210*/  BSYNC B0 ;  /* 0x0000000000007941 */ /* 0x000fea0003800000 */
.L_x_1546:
[----:B------:R-:W-:-:S05]  /*2220*/  IMAD R3, R3, R5, RZ ;  /* 0x0000000503037224 */ /* 0x000fca00078e02ff */
[----:B------:R-:W-:-:S07]  /*2230*/  VIMNMX R0, R0, R3, !PT ;  /* 0x0000000300007248 */ /* 0x000fce0007fe0100 */
.L_x_1545:
[----:B------:R-:W-:Y:S01]  /*2240*/  SHF.R.S32.HI R3, RZ, 0x1f, R0 ;  /* 0x0000001fff037819 */ /* 0x000fe20000011400 */
[----:B------:R-:W-:Y:S01]  /*2250*/  BSSY B0, `(.L_x_1549) ;  /* 0x000002a000007945 */ /* 0x000fe20003800000 */
[----:B------:R-:W-:Y:S02]  /*2260*/  LOP3.LUT R14, R11, 0xff, RZ, 0xc0, !PT ;  /* 0x000000ff0b0e7812 */ /* 0x000fe400078ec0ff */
[----:B------:R-:W-:Y:S01]  /*2270*/  LEA.HI R3, R3, R0, RZ, 0x6 ;  /* 0x0000000003037211 */ /* 0x000fe200078f30ff */
[----:B------:R-:W-:Y:S01]  /*2280*/  IMAD.MOV.U32 R0, RZ, RZ, RZ ;  /* 0x000000ffff007224 */ /* 0x000fe200078e00ff */
[----:B------:R-:W-:Y:S01]  /*2290*/  SHF.R.U32.HI R4, RZ, 0x10, R11 ;  /* 0x00000010ff047819 */ /* 0x000fe2000001160b */
[----:B------:R0:W-:Y:S01]  /*22a0*/  STL [R1+0x90], R14 ;  /* 0x0000900e01007387 */ /* 0x0001e20000100800 */
[----:B------:R-:W-:-:S03]  /*22b0*/  SHF.R.S32.HI R3, RZ, 0x6, R3 ;  /* 0x00000006ff037819 */ /* 0x000fc60000011403 */
[----:B------:R0:W-:Y:S01]  /*22c0*/  STL [R1+0x84], R4 ;  /* 0x0000840401007387 */ /* 0x0001e20000100800 */
[----:B------:R-:W-:-:S04]  /*22d0*/  VIMNMX R9, RZ, R3, !PT ;  /* 0x00000003ff097248 */ /* 0x000fc80007fe0100 */
[----:B------:R-:W-:-:S13]  /*22e0*/  ISETP.GT.AND P0, PT, R8, R9, PT ;  /* 0x000000090800720c */ /* 0x000fda0003f04270 */
[----:B0-----:R-:W-:Y:S05]  /*22f0*/  @!P0 BRA `(.L_x_1550) ;  /* 0x00000000007c8947 */ /* 0x001fea0003800000 */
[----:B------:R-:W-:Y:S01]  /*2300*/  ISETP.NE.AND P0, PT, R4, RZ, PT ;  /* 0x000000ff0400720c */ /* 0x000fe20003f05270 */
[----:B------:R-:W-:-:S03]  /*2310*/  ULDC UR4, c[0x0][0x9f0] ;  /* 0x00027c0000047ab9 */ /* 0x000fc60000000800 */
[----:B------:R-:W-:-:S04]  /*2320*/  SEL R11, R4, UR4, P0 ;  /* 0x00000004040b7c07 */ /* 0x000fc80008000000 */
[-C--:B------:R-:W-:Y:S02]  /*2330*/  IABS R6, R11.reuse ;  /* 0x0000000b00067213 */ /* 0x080fe40000000000 */
[----:B------:R-:W-:Y:S02]  /*2340*/  IADD3 R0, R11, -0x1, R8 ;  /* 0xffffffff0b007810 */ /* 0x000fe40007ffe008 */
[----:B------:R-:W0:Y:S01]  /*2350*/  I2F.RP R3, R6 ;  /* 0x0000000600037306 */ /* 0x000e220000209400 */
[----:B------:R-:W-:Y:S02]  /*2360*/  IABS R12, R11 ;  /* 0x0000000b000c7213 */ /* 0x000fe40000000000 */
[----:B------:R-:W-:-:S05]  /*2370*/  IMAD.IADD R0, R0, 0x1, -R9 ;  /* 0x0000000100007824 */ /* 0x000fca00078e0a09 */
[----:B------:R-:W-:Y:S02]  /*2380*/  IABS R10, R0 ;  /* 0x00000000000a7213 */ /* 0x000fe40000000000 */
[----:B------:R-:W-:-:S04]  /*2390*/  LOP3.LUT R0, R0, R11, RZ, 0x3c, !PT ;  /* 0x0000000b00007212 */ /* 0x000fc800078e3cff */
[----:B------:R-:W-:Y:S01]  /*23a0*/  ISETP.GE.AND P2, PT, R0, RZ, PT ;  /* 0x000000ff0000720c */ /* 0x000fe20003f46270 */
[----:B0-----:R-:W0:Y:S02]  /*23b0*/  MUFU.RCP R3, R3 ;  /* 0x0000000300037308 */ /* 0x001e240000001000 */
[----:B0-----:R-:W-:Y:S02]  /*23c0*/  VIADD R4, R3, 0xffffffe ;  /* 0x0ffffffe03047836 */ /* 0x001fe40000000000 */
[----:B------:R-:W-:-:S04]  /*23d0*/  IMAD.MOV R3, RZ, RZ, -R12 ;  /* 0x000000ffff037224 */ /* 0x000fc800078e0a0c */
[----:B------:R0:W1:Y:S02]  /*23e0*/  F2I.FTZ.U32.TRUNC.NTZ R5, R4 ;  /* 0x0000000400057305 */ /* 0x000064000021f000 */
[----:B0-----:R-:W-:Y:S02]  /*23f0*/  IMAD.MOV.U32 R4, RZ, RZ, RZ ;  /* 0x000000ffff047224 */ /* 0x001fe400078e00ff */
[----:B-1----:R-:W-:-:S04]  /*2400*/  IMAD.MOV R7, RZ, RZ, -R5 ;  /* 0x000000ffff077224 */ /* 0x002fc800078e0a05 */
[----:B------:R-:W-:-:S04]  /*2410*/  IMAD R7, R7, R6, RZ ;  /* 0x0000000607077224 */ /* 0x000fc800078e02ff */
[----:B------:R-:W-:-:S04]  /*2420*/  IMAD.HI.U32 R5, R5, R7, R4 ;  /* 0x0000000705057227 */ /* 0x000fc800078e0004 */
[----:B------:R-:W-:-:S04]  /*2430*/  IMAD.MOV.U32 R4, RZ, RZ, R10 ;  /* 0x000000ffff047224 */ /* 0x000fc800078e000a */
        /* <DEDUP_REMOVED lines=11> */
.L_x_1550:
[----:B------:R-:W-:Y:S05]  /*24f0*/  BSYNC B0 ;  /* 0x0000000000007941 */ /* 0x000fea0003800000 */
.L_x_1549:
[----:B------:R-:W-:-:S05]  /*2500*/  IMAD R3, R14, R0, R9 ;  /* 0x000000000e037224 */ /* 0x000fca00078e0209 */
[C---:B------:R-:W-:Y:S01]  /*2510*/  VIADDMNMX R0, R3.reuse, R0, R8, PT ;  /* 0x0000000003007246 */ /* 0x040fe20003800108 */
[----:B------:R-:W-:-:S04]  /*2520*/  IMAD R3, R3, 0x40, -R13 ;  /* 0x0000004003037824 */ /* 0x000fc800078e0a0d */
[----:B------:R-:W-:Y:S01]  /*2530*/  IMAD R5, R0, 0x40, -R13 ;  /* 0x0000004000057824 */ /* 0x000fe200078e0a0d */
[----:B------:R-:W-:-:S04]  /*2540*/  VIMNMX R3, RZ, R3, !PT ;  /* 0x00000003ff037248 */ /* 0x000fc80007fe0100 */
[----:B------:R-:W-:Y:S02]  /*2550*/  VIMNMX R0, R5, R2, PT ;  /* 0x0000000205007248 */ /* 0x000fe40003fe0100 */
[----:B------:R-:W-:Y:S02]  /*2560*/  SHF.R.U32.HI R24, RZ, 0x6, R3 ;  /* 0x00000006ff187819 */ /* 0x000fe40000011603 */
[----:B------:R-:W-:-:S03]  /*2570*/  ISETP.GT.AND P0, PT, R0, R3, PT ;  /* 0x000000030000720c */ /* 0x000fc60003f04270 */
[----:B------:R-:W-:-:S10]  /*2580*/  IMAD.MOV.U32 R25, RZ, RZ, R24 ;  /* 0x000000ffff197224 */ /* 0x000fd400078e0018 */
[----:B------:R-:W-:-:S05]  /*2590*/  @P0 VIADD R0, R0, 0x3f ;  /* 0x0000003f00000836 */ /* 0x000fca0000000000 */
[----:B------:R-:W-:-:S04]  /*25a0*/  @P0 SHF.R.S32.HI R3, RZ, 0x1f, R0 ;  /* 0x0000001fff030819 */ /* 0x000fc80000011400 */
[----:B------:R-:W-:-:S04]  /*25b0*/  @P0 LEA.HI R3, R3, R0, RZ, 0x6 ;  /* 0x0000000003030211 */ /* 0x000fc800078f30ff */
[----:B------:R-:W-:Y:S02]  /*25c0*/  @P0 SHF.R.S32.HI R25, RZ, 0x6, R3 ;  /* 0x00000006ff190819 */ /* 0x000fe40000011403 */
        /* <DEDUP_REMOVED lines=23> */
.L_x_1553:
[----:B------:R-:W-:Y:S05]  /*2740*/  BSYNC B6 ;  /* 0x0000000000067941 */ /* 0x000fea0003800000 */
.L_x_1552:
        /* <DEDUP_REMOVED lines=20> */
.L_x_1555:
[----:B------:R-:W-:Y:S05]  /*2890*/  BSYNC B6 ;  /* 0x0000000000067941 */ /* 0x000fea0003800000 */
.L_x_1554:
[----:B------:R-:W-:Y:S01]  /*28a0*/  ULDC.64 UR4, c[0x0][0x9f8] ;  /* 0x00027e0000047ab9 */ /* 0x000fe20000000a00 */
[----:B------:R-:W2:Y:S01]  /*28b0*/  LDL R30, [R1+0xc] ;  /* 0x00000c00011e7983 */ /* 0x000ea20000100800 */
[----:B------:R-:W-:-:S03]  /*28c0*/  ISETP.NE.U32.AND P0, PT, RZ, UR4, PT ;  /* 0x00000004ff007c0c */ /* 0x000fc6000bf05070 */
[----:B------:R-:W3:Y:S01]  /*28d0*/  LDL R33, [R1+0x60] ;  /* 0x0000600001217983 */ /* 0x000ee20000100800 */
[----:B------:R-:W-:-:S03]  /*28e0*/  ISETP.NE.AND.EX P0, PT, RZ, UR5, PT, P0 ;  /* 0x00000005ff007c0c */ /* 0x000fc6000bf05300 */
[----:B------:R-:W4:Y:S01]  /*28f0*/  LDL R32, [R1+0x5c] ;  /* 0x00005c0001207983 */ /* 0x000f220000100800 */
[----:B------:R-:W-:Y:S01]  /*2900*/  IMAD.MOV.U32 R3, RZ, RZ, R27 ;  /* 0x000000ffff037224 */ /* 0x000fe200078e001b */
[----:B------:R-:W-:Y:S01]  /*2910*/  ULDC UR4, c[0x0][0x2f4] ;  /* 0x0000bd0000047ab9 */ /* 0x000fe20000000800 */
[----:B------:R-:W0:Y:S01]  /*2920*/  LDC R91, c[0x0][0x3f4] ;  /* 0x0000fd00ff5b7b82 */ /* 0x000e220000000800 */
[----:B------:R-:W4:Y:S04]  /*2930*/  LDL R31, [R1+0xcc] ;  /* 0x0000cc00011f7983 */ /* 0x000f280000100800 */
[----:B------:R-:W4:Y:S03]  /*2940*/  LDL R20, [R1+0xc8] ;  /* 0x0000c80001147983 */ /* 0x000f260000100800 */
[----:B------:R-:W1:Y:S01]  /*2950*/  @P0 LDC.64 R4, c[0x0][0x9f8] ;  /* 0x00027e00ff040b82 */ /* 0x000e620000000a00 */
[----:B------:R-:W-:Y:S01]  /*2960*/  ISETP.GE.AND P1, PT, R203, UR4, PT ;  /* 0x00000004cb007c0c */ /* 0x000fe2000bf26270 */
[----:B------:R-:W4:Y:S04]  /*2970*/  LDL R26, [R1+0x6c] ;  /* 0x00006c00011a7983 */ /* 0x000f280000100800 */
[----:B------:R-:W4:Y:S02]  /*2980*/  LDL R21, [R1+0x68] ;  /* 0x0000680001157983 */ /* 0x000f240000100800 */
[----:B------:R-:W0:Y:S08]  /*2990*/  LDC.64 R12, c[0x0][0x408] ;  /* 0x00010200ff0c7b82 */ /* 0x000e300000000a00 */
[----:B------:R-:W2:Y:S01]  /*29a0*/  LDC.64 R10, c[0x0][0x3f8] ;  /* 0x0000fe00ff0a7b82 */ /* 0x000ea20000000a00 */
[----:B-1----:R-:W-:-:S05]  /*29b0*/  @P0 IMAD.WIDE R4, R27, 0x4, R4 ;  /* 0x000000041b040825 */ /* 0x002fca00078e0204 */
[----:B------:R1:W4:Y:S01]  /*29c0*/  @P0 LDG.E R3, desc[UR60][R4.64] ;  /* 0x0000003c04030981 */ /* 0x000322000c1e1900 */
[----:B------:R-:W-:Y:S02]  /*29d0*/  ISETP.GE.AND P0, PT, R18, UR4, PT ;  /* 0x0000000412007c0c */ /* 0x000fe4000bf06270 */
[----:B-1----:R-:W-:Y:S02]  /*29e0*/  SEL R4, RZ, 0xffffffff, P1 ;  /* 0xffffffffff047807 */ /* 0x002fe40000800000 */
[----:B------:R-:W-:-:S03]  /*29f0*/  SEL R0, RZ, 0x1, P0 ;  /* 0x00000001ff007807 */ /* 0x000fc60000000000 */
[----:B------:R-:W-:-:S05]  /*2a00*/  IMAD.SHL.U32 R5, R4, 0x2, RZ ;  /* 0x0000000204057824 */ /* 0x000fca00078e00ff */
[----:B------:R-:W-:Y:S01]  /*2a10*/  LOP3.LUT R4, R5, 0x2, R0, 0xe2, !PT ;  /* 0x0000000205047812 */ /* 0x000fe200078ee200 */
[----:B------:R-:W-:Y:S02]  /*2a20*/  IMAD.IADD R0, R28, 0x1, R29 ;  /* 0x000000011c007824 */ /* 0x000fe400078e021d */
[----:B------:R-:W4:Y:S01]  /*2a30*/  LDL R28, [R1+0x80] ;  /* 0x00008000011c7983 */ /* 0x000f220000100800 */
[----:B------:R-:W-:-:S04]  /*2a40*/  ISETP.GE.AND P2, PT, R22, UR4, PT ;  /* 0x0000000416007c0c */ /* 0x000fc8000bf46270 */
[----:B------:R-:W-:Y:S02]  /*2a50*/  SEL R5, RZ, 0x4, P2 ;  /* 0x00000004ff057807 */ /* 0x000fe40001000000 */
[----:B0-----:R-:W-:Y:S02]  /*2a60*/  ISETP.GE.AND P2, PT, R18, R91, PT ;  /* 0x0000005b1200720c */ /* 0x001fe40003f46270 */
[----:B------:R-:W-:Y:S02]  /*2a70*/  LOP3.LUT R14, R4, R5, RZ, 0xfc, !PT ;  /* 0x00000005040e7212 */ /* 0x000fe400078efcff */
[----:B------:R-:W-:Y:S02]  /*2a80*/  ISETP.GE.AND P1, PT, R203, R91, PT ;  /* 0x0000005bcb00720c */ /* 0x000fe40003f26270 */
[----:B------:R-:W-:Y:S02]  /*2a90*/  SEL R5, R91, RZ, P2 ;  /* 0x000000ff5b057207 */ /* 0x000fe40001000000 */
[----:B------:R-:W-:-:S03]  /*2aa0*/  SHF.R.S32.HI R205, RZ, 0x1f, R204 ;  /* 0x0000001fffcd7819 */ /* 0x000fc600000114cc */
[----:B------:R-:W-:Y:S01]  /*2ab0*/  IMAD.IADD R5, R18, 0x1, R5 ;  /* 0x0000000112057824 */ /* 0x000fe200078e0205 */
[----:B------:R-:W0:Y:S01]  /*2ac0*/  S2R R94, SR_TID.X ;  /* 0x00000000005e7919 */ /* 0x000e220000002100 */
[----:B-----5:R-:W-:Y:S02]  /*2ad0*/  SHF.R.S32.HI R15, RZ, 0x1f, R92 ;  /* 0x0000001fff0f7819 */ /* 0x020fe4000001145c */
[----:B------:R-:W-:Y:S01]  /*2ae0*/  ISETP.GE.AND P0, PT, R23, UR4, PT ;  /* 0x0000000417007c0c */ /* 0x000fe2000bf06270 */
[----:B------:R-:W-:Y:S01]  /*2af0*/  IMAD.SHL.U32 R27, R12, 0x20, RZ ;  /* 0x000000200c1b7824 */ /* 0x000fe200078e00ff */
[----:B------:R-:W-:Y:S02]  /*2b00*/  LOP3.LUT R29, R14, 0x1, RZ, 0xc0, !PT ;  /* 0x000000010e1d7812 */ /* 0x000fe400078ec0ff */
[----:B0-----:R-:W-:Y:S02]  /*2b10*/  LEA.HI R94, R94, 0x8, RZ, 0x19 ;  /* 0x000000085e5e7811 */ /* 0x001fe400078fc8ff */
[----:B--2---:R-:W-:-:S05]  /*2b20*/  SHF.R.S32.HI R9, RZ, 0x1f, R30 ;  /* 0x0000001fff097819 */ /* 0x004fca000001141e */
[C---:B------:R-:W-:Y:S02]  /*2b30*/  IMAD R4, R9.reuse, R12, RZ ;  /* 0x0000000c09047224 */ /* 0x040fe400078e02ff */
[-C--:B------:R-:W-:Y:S02]  /*2b40*/  IMAD R6, R9, R10.reuse, RZ ;  /* 0x0000000a09067224 */ /* 0x080fe400078e02ff */
[C---:B------:R-:W-:Y:S01]  /*2b50*/  IMAD R9, R30.reuse, R13, R4 ;  /* 0x0000000d1e097224 */ /* 0x040fe200078e0204 */
[----:B------:R-:W-:Y:S01]  /*2b60*/  SEL R4, R91, RZ, P1 ;  /* 0x000000ff5b047207 */ /* 0x000fe20000800000 */
[C---:B------:R-:W-:Y:S02]  /*2b70*/  IMAD R7, R30.reuse, R11, R6 ;  /* 0x0000000b1e077224 */ /* 0x040fe400078e0206 */
[----:B------:R-:W-:-:S04]  /*2b80*/  IMAD.WIDE.U32 R78, R30, R10, R204 ;  /* 0x0000000a1e4e7225 */ /* 0x000fc800078e00cc */
[----:B------:R-:W-:Y:S01]  /*2b90*/  IMAD.IADD R6, R203, 0x1, R4 ;  /* 0x00000001cb067824 */ /* 0x000fe200078e0204 */
[----:B------:R-:W-:Y:S01]  /*2ba0*/  SHF.R.S32.HI R4, RZ, 0x1f, R5 ;  /* 0x0000001fff047819 */ /* 0x000fe20000011405 */
[----:B------:R-:W-:-:S03]  /*2bb0*/  IMAD.WIDE.U32 R80, R30, R10, R18 ;  /* 0x0000000a1e507225 */ /* 0x000fc600078e0012 */
[CC--:B------:R-:W-:Y:S01]  /*2bc0*/  LEA.HI R68, R4.reuse, R5.reuse, RZ, 0x3 ;  /* 0x0000000504447211 */ /* 0x0c0fe200078f18ff */
[----:B------:R-:W-:Y:S01]  /*2bd0*/  IMAD.IADD R79, R79, 0x1, R7 ;  /* 0x000000014f4f7824 */ /* 0x000fe200078e0207 */
[----:B------:R-:W-:Y:S01]  /*2be0*/  LEA.HI R4, R4, R5, RZ, 0x6 ;  /* 0x0000000504047211 */ /* 0x000fe200078f30ff */
[----:B------:R-:W-:Y:S01]  /*2bf0*/  IMAD.IADD R81, R7, 0x1, R81 ;  /* 0x0000000107517824 */ /* 0x000fe200078e0251 */
[----:B------:R-:W-:Y:S01]  /*2c00*/  SHF.R.S32.HI R7, RZ, 0x1f, R6 ;  /* 0x0000001fff077819 */ /* 0x000fe20000011406 */
[----:B------:R-:W-:-:S03]  /*2c10*/  IMAD.WIDE.U32 R82, R30, R12, R204 ;  /* 0x0000000c1e527225 */ /* 0x000fc600078e00cc */
[CC--:B------:R-:W-:Y:S01]  /*2c20*/  LEA.HI R70, R7.reuse, R6.reuse, RZ, 0x3 ;  /* 0x0000000607467211 */ /* 0x0c0fe200078f18ff */
[----:B------:R-:W-:Y:S01]  /*2c30*/  IMAD.SHL.U32 R5, R4, 0x40, RZ ;  /* 0x0000004004057824 */ /* 0x000fe200078e00ff */
[----:B------:R-:W-:Y:S01]  /*2c40*/  LEA.HI R6, R7, R6, RZ, 0x6 ;  /* 0x0000000607067211 */ /* 0x000fe200078f30ff */
[----:B------:R-:W-:Y:S01]  /*2c50*/  IMAD.WIDE.U32 R84, R30, R12, R18 ;  /* 0x0000000c1e547225 */ /* 0x000fe200078e0012 */
[--C-:B---3--:R-:W-:Y:S02]  /*2c60*/  LOP3.LUT R4, R33, 0x38, R68.reuse, 0xf8, !PT ;  /* 0x0000003821047812 */ /* 0x108fe400078ef844 */
[----:B----4-:R-:W-:Y:S01]  /*2c70*/  LOP3.LUT R8, R32, 0x38, R68, 0xf8, !PT ;  /* 0x0000003820087812 */ /* 0x010fe200078ef844 */
[----:B------:R-:W-:Y:S01]  /*2c80*/  IMAD.SHL.U32 R7, R6, 0x40, RZ ;  /* 0x0000004006077824 */ /* 0x000fe200078e00ff */
[----:B------:R-:W-:Y:S01]  /*2c90*/  LOP3.LUT R5, R5, 0xfffff000, RZ, 0xc0, !PT ;  /* 0xfffff00005057812 */ /* 0x000fe200078ec0ff */
[----:B------:R-:W-:Y:S01]  /*2ca0*/  IMAD.IADD R83, R83, 0x1, R9 ;  /* 0x0000000153537824 */ /* 0x000fe200078e0209 */
[----:B------:R-:W-:Y:S01]  /*2cb0*/  LOP3.LUT R4, R4, R31, RZ, 0x3c, !PT ;  /* 0x0000001f04047212 */ /* 0x000fe200078e3cff */
[----:B------:R-:W-:Y:S01]  /*2cc0*/  IMAD.IADD R85, R9, 0x1, R85 ;  /* 0x0000000109557824 */ /* 0x000fe200078e0255 */
[----:B------:R-:W-:-:S02]  /*2cd0*/  LOP3.LUT R6, R33, 0x38, R70, 0xf8, !PT ;  /* 0x0000003821067812 */ /* 0x000fc400078ef846 */
[----:B------:R-:W-:Y:S02]  /*2ce0*/  LOP3.LUT R8, R8, R20, RZ, 0x3c, !PT ;  /* 0x0000001408087212 */ /* 0x000fe400078e3cff */
[----:B------:R-:W-:Y:S02]  /*2cf0*/  LOP3.LUT R9, R32, 0x38, R70, 0xf8, !PT ;  /* 0x0000003820097812 */ /* 0x000fe400078ef846 */
[----:B------:R-:W-:Y:S02]  /*2d00*/  IADD3 R89, R4, R5, R26 ;  /* 0x0000000504597210 */ /* 0x000fe40007ffe01a */
[----:B------:R-:W-:Y:S02]  /*2d10*/  LOP3.LUT R7, R7, 0xfffff000, RZ, 0xc0, !PT ;  /* 0xfffff00007077812 */ /* 0x000fe400078ec0ff */
[----:B------:R-:W-:Y:S02]  /*2d20*/  LOP3.LUT R6, R6, R31, RZ, 0x3c, !PT ;  /* 0x0000001f06067212 */ /* 0x000fe400078e3cff */
[----:B------:R-:W-:Y:S01]  /*2d30*/  IADD3 R4, R8, R5, R21 ;  /* 0x0000000508047210 */ /* 0x000fe20007ffe015 */
[----:B------:R-:W-:Y:S01]  /*2d40*/  IMAD R8, R15, R10, RZ ;  /* 0x0000000a0f087224 */ /* 0x000fe200078e02ff */
[----:B------:R-:W-:-:S02]  /*2d50*/  LOP3.LUT R20, R9, R20, RZ, 0x3c, !PT ;  /* 0x0000001409147212 */ /* 0x000fc400078e3cff */
[----:B------:R-:W-:Y:S01]  /*2d60*/  IADD3 R5, R6, R7, R26 ;  /* 0x0000000706057210 */ /* 0x000fe20007ffe01a */
[----:B------:R-:W-:Y:S01]  /*2d70*/  IMAD R33, R92, R11, R8 ;  /* 0x0000000b5c217224 */ /* 0x000fe200078e0208 */
[----:B------:R-:W-:Y:S01]  /*2d80*/  IADD3 R6, R20, R7, R21 ;  /* 0x0000000714067210 */ /* 0x000fe20007ffe015 */
[----:B------:R-:W-:Y:S01]  /*2d90*/  IMAD R15, R15, R12, RZ ;  /* 0x0000000c0f0f7224 */ /* 0x000fe200078e02ff */
[C-C-:B------:R-:W-:Y:S02]  /*2da0*/  SHF.L.U64.HI R7, R10.reuse, 0x6, R11.reuse ;  /* 0x000000060a077819 */ /* 0x140fe4000001020b */
[----:B------:R-:W-:Y:S02]  /*2db0*/  SHF.L.U64.HI R8, R10, 0x5, R11 ;  /* 0x000000050a087819 */ /* 0x000fe4000001020b */
[----:B------:R-:W-:Y:S01]  /*2dc0*/  SEL R11, RZ, 0x8, P0 ;  /* 0x00000008ff0b7807 */ /* 0x000fe20000000000 */
[----:B------:R-:W-:Y:S01]  /*2dd0*/  IMAD.WIDE.U32 R78, R92, R10, R78 ;  /* 0x0000000a5c4e7225 */ /* 0x000fe200078e004e */
[----:B------:R-:W-:-:S02]  /*2de0*/  SHF.R.S32.HI R35, RZ, 0x3, R68 ;  /* 0x00000003ff237819 */ /* 0x000fc40000011444 */
[----:B------:R-:W-:Y:S01]  /*2df0*/  SHF.R.S32.HI R69, RZ, 0x3, R70 ;  /* 0x00000003ff457819 */ /* 0x000fe20000011446 */
[----:B------:R-:W-:Y:S01]  /*2e00*/  IMAD.WIDE.U32 R80, R92, R10, R80 ;  /* 0x0000000a5c507225 */ /* 0x000fe200078e0050 */
[----:B------:R-:W-:Y:S02]  /*2e10*/  LOP3.LUT R11, R14, R11, RZ, 0xfc, !PT ;  /* 0x0000000b0e0b7212 */ /* 0x000fe400078efcff */
[----:B------:R-:W-:Y:S01]  /*2e20*/  LOP3.LUT R68, R68, 0xfffffff8, RZ, 0xc0, !PT ;  /* 0xfffffff844447812 */ /* 0x000fe200078ec0ff */
[----:B------:R-:W-:Y:S01]  /*2e30*/  IMAD R15, R92, R13, R15 ;  /* 0x0000000d5c0f7224 */ /* 0x000fe200078e020f */
[----:B------:R-:W-:Y:S01]  /*2e40*/  LOP3.LUT R70, R70, 0xfffffff8, RZ, 0xc0, !PT ;  /* 0xfffffff846467812 */ /* 0x000fe200078ec0ff */
[----:B------:R-:W-:-:S04]  /*2e50*/  IMAD.WIDE.U32 R82, R92, R12, R82 ;  /* 0x0000000c5c527225 */ /* 0x000fc800078e0052 */
[----:B------:R-:W-:Y:S01]  /*2e60*/  IMAD.WIDE.U32 R84, R92, R12, R84 ;  /* 0x0000000c5c547225 */ /* 0x000fe200078e0054 */
[C-C-:B------:R-:W-:Y:S02]  /*2e70*/  SHF.L.U64.HI R20, R12.reuse, 0x6, R13.reuse ;  /* 0x000000060c147819 */ /* 0x140fe4000001020d */
[----:B------:R-:W-:Y:S01]  /*2e80*/  SHF.L.U64.HI R21, R12, 0x5, R13 ;  /* 0x000000050c157819 */ /* 0x000fe2000001020d */
[----:B------:R-:W-:Y:S01]  /*2e90*/  IMAD.SHL.U32 R9, R10, 0x40, RZ ;  /* 0x000000400a097824 */ /* 0x000fe200078e00ff */
[----:B------:R-:W-:Y:S01]  /*2ea0*/  LOP3.LUT R71, R11, 0x2, RZ, 0xc0, !PT ;  /* 0x000000020b477812 */ /* 0x000fe200078ec0ff */
[----:B------:R-:W-:Y:S01]  /*2eb0*/  IMAD R28, R28, 0x20, R30 ;  /* 0x000000201c1c7824 */ /* 0x000fe200078e021e */
[----:B------:R-:W-:Y:S01]  /*2ec0*/  SHF.R.S32.HI R30, RZ, 0x1f, R3 ;  /* 0x0000001fff1e7819 */ /* 0x000fe20000011403 */
[----:B------:R-:W-:Y:S01]  /*2ed0*/  IMAD.IADD R31, R79, 0x1, R33 ;  /* 0x000000014f1f7824 */ /* 0x000fe200078e0221 */
[----:B------:R-:W-:Y:S01]  /*2ee0*/  LOP3.LUT R76, R11, 0x4, RZ, 0xc0, !PT ;  /* 0x000000040b4c7812 */ /* 0x000fe200078ec0ff */
[----:B------:R-:W-:Y:S01]  /*2ef0*/  IMAD.IADD R32, R33, 0x1, R81 ;  /* 0x0000000121207824 */ /* 0x000fe200078e0251 */
[----:B------:R-:W-:Y:S01]  /*2f00*/  LOP3.LUT R77, R11, 0x8, RZ, 0xc0, !PT ;  /* 0x000000080b4d7812 */ /* 0x000fe200078ec0ff */
[----:B------:R-:W-:Y:S01]  /*2f10*/  IMAD.SHL.U32 R10, R10, 0x20, RZ ;  /* 0x000000200a0a7824 */ /* 0x000fe200078e00ff */
[----:B------:R-:W-:Y:S01]  /*2f20*/  SHF.R.S32.HI R86, RZ, 0x1f, R68 ;  /* 0x0000001fff567819 */ /* 0x000fe20000011444 */
[----:B------:R-:W-:Y:S01]  /*2f30*/  IMAD.SHL.U32 R26, R12, 0x40, RZ ;  /* 0x000000400c1a7824 */ /* 0x000fe200078e00ff */
[----:B------:R-:W-:Y:S01]  /*2f40*/  SHF.R.S32.HI R87, RZ, 0x1f, R70 ;  /* 0x0000001fff577819 */ /* 0x000fe20000011446 */
[----:B------:R-:W-:-:S02]  /*2f50*/  IMAD.SHL.U32 R91, R91, 0x2, RZ ;  /* 0x000000025b5b7824 */ /* 0x000fc400078e00ff */
[----:B------:R-:W-:Y:S02]  /*2f60*/  IMAD.IADD R33, R83, 0x1, R15 ;  /* 0x0000000153217824 */ /* 0x000fe400078e020f */
[----:B------:R-:W-:-:S07]  /*2f70*/  IMAD.IADD R34, R15, 0x1, R85 ;  /* 0x000000010f227824 */ /* 0x000fce00078e0255 */
.L_x_1637:
[----:B--2---:R-:W2:Y:S01]  /*2f80*/  LDL R39, [R1+0x7c] ;  /* 0x00007c0001277983 */ /* 0x004ea20000100800 */
[----:B0-----:R-:W0:Y:S01]  /*2f90*/  LDC R98, c[0x0][0x430] ;  /* 0x00010c00ff627b82 */ /* 0x001e220000000800 */
[----:B------:R-:W-:Y:S02]  /*2fa0*/  VIADD R25, R25, 0xffffffff ;  /* 0xffffffff19197836 */ /* 0x000fe40000000000 */
        /* <DEDUP_REMOVED lines=10> */
[----:B------:R-:W4:Y:S08]  /*3050*/  @P3 LDC R11, c[0x0][0x434] ;  /* 0x00010d00ff0b3b82 */ /* 0x000f300000000800 */
[----:B------:R-:W1:Y:S01]  /*3060*/  @P3 LDC R38, c[0x0][0x438] ;  /* 0x00010e00ff263b82 */ /* 0x000e620000000800 */
[----:B----4-:R-:W-:-:S05]  /*3070*/  @P3 IMAD.HI.U32 R11, R40, R11, RZ ;  /* 0x0000000b280b3227 */ /* 0x010fca00078e00ff */
[----:B-1----:R-:W-:Y:S01]  /*3080*/  @P3 SHF.R.U32.HI R36, RZ, R38, R11 ;  /* 0x00000026ff243219 */ /* 0x002fe2000001160b */
[----:B0-----:R-:W-:-:S03]  /*3090*/  @!P0 IMAD R38, R30, R14, RZ ;  /* 0x0000000e1e268224 */ /* 0x001fc600078e02ff */
[----:B------:R-:W-:Y:S01]  /*30a0*/  @!P0 SHF.R.S32.HI R37, RZ, 0x1f, R36 ;  /* 0x0000001fff258819 */ /* 0x000fe20000011424 */
[C---:B------:R-:W-:Y:S02]  /*30b0*/  @!P0 IMAD R11, R3.reuse, R15, R38 ;  /* 0x0000000f030b8224 */ /* 0x040fe400078e0226 */
[----:B------:R-:W-:-:S04]  /*30c0*/  @!P0 IMAD.WIDE.U32 R14, R3, R14, R36 ;  /* 0x0000000e030e8225 */ /* 0x000fc800078e0024 */
[----:B------:R-:W-:Y:S01]  /*30d0*/  @!P0 IMAD.IADD R11, R15, 0x1, R11 ;  /* 0x000000010f0b8824 */ /* 0x000fe200078e020b */
[----:B---3--:R-:W-:-:S04]  /*30e0*/  @!P0 LEA R12, P3, R14, R12, 0x2 ;  /* 0x0000000c0e0c8211 */ /* 0x008fc800078610ff */
[----:B------:R-:W-:-:S05]  /*30f0*/  @!P0 LEA.HI.X R13, R14, R13, R11, 0x2, P3 ;  /* 0x0000000d0e0d8211 */ /* 0x000fca00018f140b */
[----:B-----5:R0:W5:Y:S01]  /*3100*/  @!P0 LDG.E R99, desc[UR60][R12.64] ;  /* 0x0000003c0c638981 */ /* 0x020162000c1e1900 */
[----:B------:R-:W-:Y:S01]  /*3110*/  ISETP.GE.AND P0, PT, R101, 0x1, PT ;  /* 0x000000016500780c */ /* 0x000fe20003f06270 */
[----:B------:R-:W-:Y:S01]  /*3120*/  IMAD.MOV R11, RZ, RZ, -R36 ;  /* 0x000000ffff0b7224 */ /* 0x000fe200078e0a24 */
[----:B------:R-:W-:Y:S05]  /*3130*/  YIELD ;  /* 0x0000000000007946 */ /* 0x000fea0003800000 */
[----:B------:R-:W-:Y:S01]  /*3140*/  BSSY B0, `(.L_x_1556) ;  /* 0x0000598000007945 */ /* 0x000fe20003800000 */
[----:B------:R-:W-:Y:S01]  /*3150*/  IMAD R98, R98, R11, R40 ;  /* 0x0000000b62627224 */ /* 0x000fe200078e0228 */
[----:B------:R-:W-:Y:S01]  /*3160*/  ISETP.GT.AND P3, PT, R25, R24, PT ;  /* 0x000000181900720c */ /* 0x000fe20003f64270 */
[----:B--2---:R-:W-:-:S04]  /*3170*/  IMAD R90, R200, 0x4000, R39 ;  /* 0x00004000c85a7824 */ /* 0x004fc800078e0227 */
[----:B------:R-:W-:Y:S01]  /*3180*/  IMAD R90, R90, 0x2, R17 ;  /* 0x000000025a5a7824 */ /* 0x000fe200078e0211 */
[----:B0-----:R-:W-:Y:S07]  /*3190*/  @!P0 BRA `(.L_x_1557) ;  /* 0x0000005000cc8947 */ /* 0x001fee0003800000 */
        /* <DEDUP_REMOVED lines=21> */
[----:B------:R-:W-:Y:S01]  /*32f0*/  IMAD R105, R226, UR5, R37 ;  /* 0x00000005e2697c24 */ /* 0x000fe2000f8e0225 */
[----:B------:R-:W-:Y:S01]  /*3300*/  ULDC.64 UR4, c[0x0][0x2e8] ;  /* 0x0000ba0000047ab9 */ /* 0x000fe20000000a00 */
[C---:B------:R-:W-:Y:S01]  /*3310*/  IMAD R39, R11.reuse, R9, R14 ;  /* 0x000000090b277224 */ /* 0x040fe200078e020e */
[C---:B------:R-:W-:Y:S01]  /*3320*/  LEA R104, P4, R36.reuse, UR4, 0x1 ;  /* 0x0000000424687c11 */ /* 0x040fe2000f8808ff */
[----:B------:R-:W-:Y:S02]  /*3330*/  IMAD R41, R11, R26, R15 ;  /* 0x0000001a0b297224 */ /* 0x000fe400078e020f */
[----:B------:R-:W-:Y:S01]  /*3340*/  IMAD.WIDE.U32 R14, R9, R25, RZ ;  /* 0x00000019090e7225 */ /* 0x000fe200078e00ff */
[----:B------:R-:W-:-:S03]  /*3350*/  LEA.HI.X R105, R36, UR5, R105, 0x1, P4 ;  /* 0x0000000524697c11 */ /* 0x000fc6000a0f0c69 */
[----:B------:R-:W-:-:S04]  /*3360*/  IMAD.WIDE.U32 R12, R26, R25, RZ ;  /* 0x000000191a0c7225 */ /* 0x000fc800078e00ff */
[----:B------:R-:W-:Y:S02]  /*3370*/  IMAD.IADD R11, R15, 0x1, R39 ;  /* 0x000000010f0b7824 */ /* 0x000fe400078e0227 */
[----:B------:R-:W-:Y:S01]  /*3380*/  IMAD.IADD R72, R13, 0x1, R41 ;  /* 0x000000010d487824 */ /* 0x000fe200078e0229 */
[----:B------:R-:W-:Y:S06]  /*3390*/  @!P0 BRA `(.L_x_1558) ;  /* 0x0000002400f88947 */ /* 0x000fec0003800000 */
[----:B------:R-:W2:Y:S04]  /*33a0*/  LDL R38, [R1+0xc] ;  /* 0x00000c0001267983 */ /* 0x000ea80000100800 */
[----:B------:R0:W5:Y:S04]  /*33b0*/  LDL R75, [R1+0x30] ;  /* 0x00003000014b7983 */ /* 0x0001680000100800 */
[----:B------:R0:W5:Y:S04]  /*33c0*/  LDL R74, [R1+0x34] ;  /* 0x00003400014a7983 */ /* 0x0001680000100800 */
[----:B------:R0:W5:Y:S01]  /*33d0*/  LDL R73, [R1+0x48] ;  /* 0x0000480001497983 */ /* 0x0001620000100800 */
[----:B------:R-:W-:Y:S01]  /*33e0*/  BSSY B1, `(.L_x_1559) ;  /* 0x000002a000017945 */ /* 0x000fe20003800000 */
        /* <DEDUP_REMOVED lines=9> */
[----:B--2---:R-:W-:-:S13]  /*3480*/  ISETP.GE.AND P0, PT, R38, R95, PT ;  /* 0x0000005f2600720c */ /* 0x004fda0003f06270 */
[----:B0-----:R-:W-:Y:S05]  /*3490*/  @P0 BRA `(.L_x_1560) ;  /* 0x0000000000780947 */ /* 0x001fea0003800000 */
[----:B------:R-:W-:Y:S01]  /*34a0*/  IADD3 R39, P4, R78, R14, RZ ;  /* 0x0000000e4e277210 */ /* 0x000fe20007f9e0ff */
[----:B------:R-:W-:Y:S01]  /*34b0*/  ULDC.64 UR4, c[0x0][0x3e8] ;  /* 0x0000fa0000047ab9 */ /* 0x000fe20000000a00 */
[----:B------:R-:W-:Y:S02]  /*34c0*/  IADD3 R41, P5, R82, R12, RZ ;  /* 0x0000000c52297210 */ /* 0x000fe40007fbe0ff */
[----:B------:R-:W-:Y:S02]  /*34d0*/  CS2R R64, SRZ ;  /* 0x0000000000407805 */ /* 0x000fe4000001ff00 */
[----:B------:R-:W-:Y:S01]  /*34e0*/  ISETP.GE.AND P6, PT, R204, R101, PT ;  /* 0x00000065cc00720c */ /* 0x000fe20003fc6270 */
[----:B------:R-:W-:Y:S01]  /*34f0*/  IMAD.X R40, R11, 0x1, R31, P4 ;  /* 0x000000010b287824 */ /* 0x000fe200020e061f */
[----:B------:R-:W-:Y:S01]  /*3500*/  LEA R38, P4, R39, UR4, 0x1 ;  /* 0x0000000427267c11 */ /* 0x000fe2000f8808ff */
[----:B------:R-:W-:Y:S01]  /*3510*/  IMAD.X R42, R72, 0x1, R33, P5 ;  /* 0x00000001482a7824 */ /* 0x000fe200028e0621 */
[----:B------:R-:W-:-:S02]  /*3520*/  CS2R R66, SRZ ;  /* 0x0000000000427805 */ /* 0x000fc4000001ff00 */
[-C--:B-----5:R-:W-:Y:S02]  /*3530*/  ISETP.GE.AND P5, PT, R75, R101.reuse, PT ;  /* 0x000000654b00720c */ /* 0x0a0fe40003fa6270 */
[----:B------:R-:W-:Y:S01]  /*3540*/  LEA.HI.X R39, R39, UR5, R40, 0x1, P4 ;  /* 0x0000000527277c11 */ /* 0x000fe2000a0f0c28 */
[----:B------:R-:W-:Y:S02]  /*3550*/  ULDC.64 UR4, c[0x0][0x400] ;  /* 0x0001000000047ab9 */ /* 0x000fe40000000a00 */
[C---:B------:R-:W-:Y:S02]  /*3560*/  LEA R40, P4, R41.reuse, UR4, 0x1 ;  /* 0x0000000429287c11 */ /* 0x040fe4000f8808ff */
[----:B------:R0:W5:Y:S02]  /*3570*/  @!P6 LDG.E.64 R64, desc[UR60][R38.64] ;  /* 0x0000003c2640e981 */ /* 0x000164000c1e1b00 */
[----:B------:R-:W-:Y:S02]  /*3580*/  LEA.HI.X R41, R41, UR5, R42, 0x1, P4 ;  /* 0x0000000529297c11 */ /* 0x000fe4000a0f0c2a */
[----:B------:R-:W-:-:S03]  /*3590*/  ISETP.GE.AND P4, PT, R74, R101, PT ;  /* 0x000000654a00720c */ /* 0x000fc60003f86270 */
[----:B------:R0:W5:Y:S01]  /*35a0*/  @!P6 LDG.E.64 R66, desc[UR60][R40.64] ;  /* 0x0000003c2842e981 */ /* 0x000162000c1e1b00 */
[----:B------:R-:W-:Y:S02]  /*35b0*/  ISETP.GE.AND P6, PT, R73, R101, PT ;  /* 0x000000654900720c */ /* 0x000fe40003fc6270 */
[----:B------:R-:W-:Y:S02]  /*35c0*/  CS2R R60, SRZ ;  /* 0x00000000003c7805 */ /* 0x000fe4000001ff00 */
[----:B------:R-:W-:Y:S02]  /*35d0*/  CS2R R56, SRZ ;  /* 0x0000000000387805 */ /* 0x000fe4000001ff00 */
[----:B------:R-:W-:Y:S02]  /*35e0*/  CS2R R52, SRZ ;  /* 0x0000000000347805 */ /* 0x000fe4000001ff00 */
[----:B------:R-:W-:Y:S02]  /*35f0*/  CS2R R62, SRZ ;  /* 0x00000000003e7805 */ /* 0x000fe4000001ff00 */
[----:B------:R-:W-:-:S02]  /*3600*/  CS2R R58, SRZ ;  /* 0x00000000003a7805 */ /* 0x000fc4000001ff00 */
[----:B------:R-:W-:Y:S01]  /*3610*/  CS2R R54, SRZ ;  /* 0x0000000000367805 */ /* 0x000fe2000001ff00 */
[----:B------:R0:W5:Y:S04]  /*3620*/  @!P5 LDG.E.64 R60, desc[UR60][R38.64+0x40] ;  /* 0x0000403c263cd981 */ /* 0x000168000c1e1b00 */
[----:B------:R0:W5:Y:S04]  /*3630*/  @!P4 LDG.E.64 R56, desc[UR60][R38.64+0x80] ;  /* 0x0000803c2638c981 */ /* 0x000168000c1e1b00 */
[----:B------:R0:W5:Y:S04]  /*3640*/  @!P6 LDG.E.64 R52, desc[UR60][R38.64+0xc0] ;  /* 0x0000c03c2634e981 */ /* 0x000168000c1e1b00 */
[----:B------:R0:W5:Y:S04]  /*3650*/  @!P5 LDG.E.64 R62, desc[UR60][R40.64+0x40] ;  /* 0x0000403c283ed981 */ /* 0x000168000c1e1b00 */
[----:B------:R0:W5:Y:S04]  /*3660*/  @!P4 LDG.E.64 R58, desc[UR60][R40.64+0x80] ;  /* 0x0000803c283ac981 */ /* 0x000168000c1e1b00 */
[----:B------:R0:W5:Y:S02]  /*3670*/  @!P6 LDG.E.64 R54, desc[UR60][R40.64+0xc0] ;  /* 0x0000c03c2836e981 */ /* 0x000164000c1e1b00 */
.L_x_1560:
[----:B------:R-:W-:Y:S05]  /*3680*/  BSYNC B1 ;  /* 0x0000000000017941 */ /* 0x000fea0003800000 */
.L_x_1559:
[----:B0-----:R-:W2:Y:S01]  /*3690*/  LDL R38, [R1+0xc4] ;  /* 0x0000c40001267983 */ /* 0x001ea20000100800 */
[----:B------:R-:W-:Y:S01]  /*36a0*/  BSSY B1, `(.L_x_1561) ;  /* 0x0000028000017945 */ /* 0x000fe20003800000 */
[----:B------:R-:W-:Y:S02]  /*36b0*/  CS2R R40, SRZ ;  /* 0x0000000000287805 */ /* 0x000fe4000001ff00 */
[----:B------:R-:W-:Y:S02]  /*36c0*/  CS2R R44, SRZ ;  /* 0x00000000002c7805 */ /* 0x000fe4000001ff00 */
[----:B------:R-:W-:Y:S02]  /*36d0*/  CS2R R48, SRZ ;  /* 0x0000000000307805 */ /* 0x000fe4000001ff00 */
[----:B------:R-:W-:Y:S02]  /*36e0*/  CS2R R42, SRZ ;  /* 0x00000000002a7805 */ /* 0x000fe4000001ff00 */
[----:B------:R-:W-:-:S02]  /*36f0*/  CS2R R46, SRZ ;  /* 0x00000000002e7805 */ /* 0x000fc4000001ff00 */
[----:B------:R-:W-:Y:S02]  /*3700*/  CS2R R50, SRZ ;  /* 0x0000000000327805 */ /* 0x000fe4000001ff00 */
[----:B--2---:R-:W-:Y:S02]  /*3710*/  ISETP.GE.AND P4, PT, R38, R95, PT ;  /* 0x0000005f2600720c */ /* 0x004fe40003f86270 */
[----:B------:R-:W-:-:S11]  /*3720*/  CS2R R38, SRZ ;  /* 0x0000000000267805 */ /* 0x000fd6000001ff00 */
[----:B------:R-:W-:Y:S05]  /*3730*/  @P4 BRA `(.L_x_1562) ;  /* 0x0000000000784947 */ /* 0x000fea0003800000 */
        /* <DEDUP_REMOVED lines=8> */
[----:B------:R-:W-:Y:S02]  /*37c0*/  CS2R R46, SRZ ;  /* 0x00000000002e7805 */ /* 0x000fe4000001ff00 */
[----:B------:R-:W-:Y:S02]  /*37d0*/  IADD3.X R72, R33, R72, R21, P5, P6 ;  /* 0x0000004821487210 */ /* 0x000fe40002fec415 */
[----:B------:R-:W-:Y:S02]  /*37e0*/  LEA R12, P5, R15, UR4, 0x1 ;  /* 0x000000040f0c7c11 */ /* 0x000fe4000f8a08ff */
[----:B------:R-:W-:Y:S02]  /*37f0*/  LEA R14, P6, R11, UR6, 0x1 ;  /* 0x000000060b0e7c11 */ /* 0x000fe4000f8c08ff */
[----:B------:R-:W-:Y:S02]  /*3800*/  LEA.HI.X R13, R15, UR5, R36, 0x1, P5 ;  /* 0x000000050f0d7c11 */ /* 0x000fe4000a8f0c24 */
[----:B------:R-:W-:-:S02]  /*3810*/  LEA.HI.X R15, R11, UR7, R72, 0x1, P6 ;  /* 0x000000070b0f7c11 */ /* 0x000fc4000b0f0c48 */
[-C--:B------:R-:W-:Y:S02]  /*3820*/  ISETP.GE.AND P5, PT, R204, R101.reuse, PT ;  /* 0x00000065cc00720c */ /* 0x080fe40003fa6270 */
[----:B-----5:R-:W-:Y:S02]  /*3830*/  ISETP.GE.AND P6, PT, R75, R101, PT ;  /* 0x000000654b00720c */ /* 0x020fe40003fc6270 */
[----:B------:R-:W-:Y:S02]  /*3840*/  CS2R R40, SRZ ;  /* 0x0000000000287805 */ /* 0x000fe4000001ff00 */
[----:B------:R-:W-:Y:S02]  /*3850*/  CS2R R36, SRZ ;  /* 0x0000000000247805 */ /* 0x000fe4000001ff00 */
[----:B------:R-:W-:-:S05]  /*3860*/  CS2R R42, SRZ ;  /* 0x00000000002a7805 */ /* 0x000fca000001ff00 */
[----:B------:R0:W5:Y:S04]  /*3870*/  @!P5 LDG.E.64 R48, desc[UR60][R12.64] ;  /* 0x0000003c0c30d981 */ /* 0x000168000c1e1b00 */
[----:B------:R0:W5:Y:S01]  /*3880*/  @!P5 LDG.E.64 R50, desc[UR60][R14.64] ;  /* 0x0000003c0e32d981 */ /* 0x000162000c1e1b00 */
[----:B------:R-:W-:-:S03]  /*3890*/  ISETP.GE.AND P5, PT, R74, R101, PT ;  /* 0x000000654a00720c */ /* 0x000fc60003fa6270 */
[----:B------:R0:W5:Y:S04]  /*38a0*/  @!P6 LDG.E.64 R44, desc[UR60][R12.64+0x40] ;  /* 0x0000403c0c2ce981 */ /* 0x000168000c1e1b00 */
[----:B------:R0:W5:Y:S01]  /*38b0*/  @!P6 LDG.E.64 R46, desc[UR60][R14.64+0x40] ;  /* 0x0000403c0e2ee981 */ /* 0x000162000c1e1b00 */
[----:B------:R-:W-:Y:S02]  /*38c0*/  ISETP.GE.AND P6, PT, R73, R101, PT ;  /* 0x000000654900720c */ /* 0x000fe40003fc6270 */
[----:B------:R-:W-:-:S03]  /*38d0*/  CS2R R38, SRZ ;  /* 0x0000000000267805 */ /* 0x000fc6000001ff00 */
[----:B------:R0:W5:Y:S04]  /*38e0*/  @!P5 LDG.E.64 R40, desc[UR60][R12.64+0x80] ;  /* 0x0000803c0c28d981 */ /* 0x000168000c1e1b00 */
[----:B------:R0:W5:Y:S04]  /*38f0*/  @!P5 LDG.E.64 R42, desc[UR60][R14.64+0x80] ;  /* 0x0000803c0e2ad981 */ /* 0x000168000c1e1b00 */
[----:B------:R0:W5:Y:S04]  /*3900*/  @!P6 LDG.E.64 R36, desc[UR60][R12.64+0xc0] ;  /* 0x0000c03c0c24e981 */ /* 0x000168000c1e1b00 */
[----:B------:R0:W5:Y:S02]  /*3910*/  @!P6 LDG.E.64 R38, desc[UR60][R14.64+0xc0] ;  /* 0x0000c03c0e26e981 */ /* 0x000164000c1e1b00 */
.L_x_1562:
[----:B------:R-:W-:Y:S05]  /*3920*/  BSYNC B1 ;  /* 0x0000000000017941 */ /* 0x000fea0003800000 */
.L_x_1561:
[----:B------:R-:W2:Y:S01]  /*3930*/  LDL R11, [R1+0x64] ;  /* 0x00006400010b7983 */ /* 0x000ea20000100800 */
[----:B0----5:R-:W-:Y:S02]  /*3940*/  IMAD.MOV.U32 R12, RZ, RZ, R53 ;  /* 0x000000ffff0c7224 */ /* 0x021fe400078e0035 */
[----:B------:R-:W-:Y:S02]  /*3950*/  IMAD.MOV.U32 R13, RZ, RZ, R60 ;  /* 0x000000ffff0d7224 */ /* 0x000fe400078e003c */
[----:B------:R-:W-:Y:S01]  /*3960*/  IMAD.MOV.U32 R14, RZ, RZ, R61 ;  /* 0x000000ffff0e7224 */ /* 0x000fe200078e003d */
[----:B------:R-:W-:Y:S01]  /*3970*/  PRMT R124, R12, 0x7610, R124 ;  /* 0x000076100c7c7816 */ /* 0x000fe2000000007c */
[----:B------:R-:W-:Y:S01]  /*3980*/  IMAD.MOV.U32 R12, RZ, RZ, R57 ;  /* 0x000000ffff0c7224 */ /* 0x000fe200078e0039 */
[----:B------:R-:W-:Y:S01]  /*3990*/  PRMT R109, R109, 0x5410, R13 ;  /* 0x000054106d6d7816 */ /* 0x000fe2000000000d */
[----:B------:R-:W-:Y:S01]  /*39a0*/  IMAD.MOV.U32 R13, RZ, RZ, R54 ;  /* 0x000000ffff0d7224 */ /* 0x000fe200078e0036 */
[----:B------:R-:W-:Y:S01]  /*39b0*/  PRMT R110, R110, 0x5410, R14 ;  /* 0x000054106e6e7816 */ /* 0x000fe2000000000e */
[----:B------:R-:W-:Y:S01]  /*39c0*/  IMAD.MOV.U32 R14, RZ, RZ, R55 ;  /* 0x000000ffff0e7224 */ /* 0x000fe200078e0037 */
[----:B------:R-:W-:Y:S01]  /*39d0*/  PRMT R106, R106, 0x5410, R12 ;  /* 0x000054106a6a7816 */ /* 0x000fe2000000000c */
[----:B------:R-:W-:Y:S01]  /*39e0*/  IMAD.MOV.U32 R12, RZ, RZ, R65 ;  /* 0x000000ffff0c7224 */ /* 0x000fe200078e0041 */
[----:B------:R-:W-:-:S02]  /*39f0*/  PRMT R125, R13, 0x7610, R125 ;  /* 0x000076100d7d7816 */ /* 0x000fc4000000007d */
[----:B------:R-:W-:Y:S02]  /*3a00*/  PRMT R126, R14, 0x7610, R126 ;  /* 0x000076100e7e7816 */ /* 0x000fe4000000007e */
[----:B--2---:R-:W-:Y:S01]  /*3a10*/  R2UR UR4, R11 ;  /* 0x000000000b0472ca */ /* 0x004fe200000e0000 */
[----:B------:R-:W-:-:S05]  /*3a20*/  IMAD.MOV.U32 R11, RZ, RZ, R52 ;  /* 0x000000ffff0b7224 */ /* 0x000fca00078e0034 */
[----:B------:R-:W-:Y:S01]  /*3a30*/  PRMT R123, R11, 0x7610, R123 ;  /* 0x000076100b7b7816 */ /* 0x000fe2000000007b */
[----:B------:R-:W-:-:S05]  /*3a40*/  IMAD.MOV.U32 R11, RZ, RZ, R56 ;  /* 0x000000ffff0b7224 */ /* 0x000fca00078e0038 */
[----:B------:R-:W-:Y:S01]  /*3a50*/  PRMT R108, R108, 0x5410, R11 ;  /* 0x000054106c6c7816 */ /* 0x000fe2000000000b */
[----:B------:R-:W-:Y:S01]  /*3a60*/  IMAD.MOV.U32 R11, RZ, RZ, R64 ;  /* 0x000000ffff0b7224 */ /* 0x000fe200078e0040 */
[----:B------:R-:W-:-:S04]  /*3a70*/  UISETP.NE.AND UP0, UPT, UR4, 0x3, UPT ;  /* 0x000000030400788c */ /* 0x000fc8000bf05270 */
[----:B------:R-:W-:Y:S01]  /*3a80*/  PRMT R74, R12, 0x5410, R11 ;  /* 0x000054100c4a7816 */ /* 0x000fe2000000000b */
[----:B------:R-:W-:Y:S01]  /*3a90*/  IMAD.MOV.U32 R11, RZ, RZ, R58 ;  /* 0x000000ffff0b7224 */ /* 0x000fe200078e003a */
[----:B------:R-:W-:Y:S01]  /*3aa0*/  PLOP3.LUT P5, PT, PT, PT, UP0, 0x80, 0x0 ;  /* 0x000000000000781c */ /* 0x000fe20003faf008 */
[----:B------:R-:W-:-:S03]  /*3ab0*/  IMAD.MOV.U32 R12, RZ, RZ, R59 ;  /* 0x000000ffff0c7224 */ /* 0x000fc600078e003b */
[----:B------:R-:W-:Y:S01]  /*3ac0*/  PRMT R127, R11, 0x7610, R127 ;  /* 0x000076100b7f7816 */ /* 0x000fe2000000007f */
[----:B------:R-:W-:Y:S01]  /*3ad0*/  IMAD.MOV.U32 R11, RZ, RZ, R62 ;  /* 0x000000ffff0b7224 */ /* 0x000fe200078e003e */
[----:B------:R-:W-:Y:S01]  /*3ae0*/  PRMT R128, R12, 0x7610, R128 ;  /* 0x000076100c807816 */ /* 0x000fe20000000080 */
[----:B------:R-:W-:-:S03]  /*3af0*/  IMAD.MOV.U32 R12, RZ, RZ, R63 ;  /* 0x000000ffff0c7224 */ /* 0x000fc600078e003f */
[----:B------:R-:W-:Y:S01]  /*3b00*/  PRMT R129, R11, 0x7610, R129 ;  /* 0x000076100b817816 */ /* 0x000fe20000000081 */
[----:B------:R-:W-:Y:S01]  /*3b10*/  IMAD.MOV.U32 R11, RZ, RZ, R66 ;  /* 0x000000ffff0b7224 */ /* 0x000fe200078e0042 */
[----:B------:R-:W-:Y:S01]  /*3b20*/  PRMT R130, R12, 0x7610, R130 ;  /* 0x000076100c827816 */ /* 0x000fe20000000082 */
[----:B------:R-:W-:-:S05]  /*3b30*/  IMAD.MOV.U32 R12, RZ, RZ, R67 ;  /* 0x000000ffff0c7224 */ /* 0x000fca00078e0043 */
[----:B------:R-:W-:Y:S01]  /*3b40*/  PRMT R75, R11, 0x5410, R12 ;  /* 0x000054100b4b7816 */ /* 0x000fe2000000000c */
[----:B------:R-:W-:Y:S02]  /*3b50*/  IMAD.MOV.U32 R11, RZ, RZ, R36 ;  /* 0x000000ffff0b7224 */ /* 0x000fe400078e0024 */
        /* <DEDUP_REMOVED lines=29> */
[----:B------:R-:W-:Y:S02]  /*3d30*/  PRMT R121, R11, 0x7610, R121 ;  /* 0x000076100b797816 */ /* 0x000fe40000000079 */
[----:B------:R-:W-:Y:S01]  /*3d40*/  PRMT R122, R12, 0x7610, R122 ;  /* 0x000076100c7a7816 */ /* 0x000fe2000000007a */
[----:B------:R-:W-:Y:S06]  /*3d50*/  @!P5 BRA `(.L_x_1563) ;  /* 0x000000000004d947 */ /* 0x000fec0003800000 */
[----:B------:R-:W-:Y:S01]  /*3d60*/  BPT.TRAP 0x1 ;  /* 0x000000040000795c */ /* 0x000fe20000300000 */
.L_x_1563:
[----:B------:R-:W2:Y:S01]  /*3d70*/  LDL R11, [R1+0x4c] ;  /* 0x00004c00010b7983 */ /* 0x000ea20000100800 */
[----:B------:R-:W-:Y:S01]  /*3d80*/  IMAD R88, R200, 0x8, R17 ;  /* 0x00000008c8587824 */ /* 0x000fe200078e0211 */
[----:B------:R-:W-:Y:S01]  /*3d90*/  BSSY B1, `(.L_x_1564) ;  /* 0x0000004000017945 */ /* 0x000fe20003800000 */
[----:B--2---:R-:W-:-:S04]  /*3da0*/  SHF.L.U32 R100, R11, 0x1f, RZ ;  /* 0x0000001f0b647819 */ /* 0x004fc800000006ff */
[----:B------:R-:W0:Y:S02]  /*3db0*/  SYNCS.PHASECHK.TRANS64.TRYWAIT P6, [R88+URZ+0x30890], R100 ;  /* 0x03089064580075a7 */ /* 0x000e2400080c017f */
[----:B0-----:R-:W-:Y:S05]  /*3dc0*/  @!P6 BRA `(.L_x_1565) ;  /* 0x0000028c00e8e947 */ /* 0x001fea0003800000 */
.L_x_1996:
[----:B------:R-:W-:Y:S05]  /*3dd0*/  BSYNC B1 ;  /* 0x0000000000017941 */ /* 0x000fea0003800000 */
.L_x_1564:
[----:B------:R-:W-:-:S03]  /*3de0*/  UMOV UR4, 0xffffffff ;  /* 0xffffffff00047882 */ /* 0x000fc60000000000 */
[----:B------:R-:W-:Y:S05]  /*3df0*/  BRA.DIV UR4, `(.L_x_1566) ;  /* 0x0000028e04f07947 */ /* 0x000fea000b800000 */
[----:B------:R1:W2:Y:S04]  /*3e00*/  SHFL.IDX PT, R72, R105, RZ, 0x181f ;  /* 0x00181fff69487589 */ /* 0x0002a800000e0000 */
[----:B------:R1:W3:Y:S02]  /*3e10*/  SHFL.IDX PT, R11, R104, RZ, 0x181f ;  /* 0x00181fff680b7589 */ /* 0x0002e400000e0000 */
.L_x_2000:
        /* <DEDUP_REMOVED lines=13> */
[----:B------:R-:W-:Y:S02]  /*3ef0*/  PRMT R65, R75, 0x5410, R65 ;  /* 0x000054104b417816 */ /* 0x000fe40000000041 */
[----:B------:R-:W-:-:S02]  /*3f00*/  PRMT R64, R74, 0x5432, R64 ;  /* 0x000054324a407816 */ /* 0x000fc40000000040 */
[----:B------:R-:W-:Y:S02]  /*3f10*/  PRMT R67, R74, 0x5410, R73 ;  /* 0x000054104a437816 */ /* 0x000fe40000000049 */
[----:B------:R-:W-:Y:S02]  /*3f20*/  PRMT R73, R75, 0x5432, R66 ;  /* 0x000054324b497816 */ /* 0x000fe40000000042 */
[C---:B0-----:R-:W-:Y:S01]  /*3f30*/  LOP3.LUT R75, R13.reuse, 0xffff0000, RZ, 0xc0, !PT ;  /* 0xffff00000d4b7812 */ /* 0x041fe200078ec0ff */
[----:B------:R-:W-:Y:S01]  /*3f40*/  IMAD.U32 R13, R13, 0x10000, RZ ;  /* 0x000100000d0d7824 */ /* 0x000fe200078e00ff */
[----:B------:R-:W-:Y:S01]  /*3f50*/  LOP3.LUT R74, R65, 0xffff0000, RZ, 0xc0, !PT ;  /* 0xffff0000414a7812 */ /* 0x000fe200078ec0ff */
[C---:B------:R-:W-:Y:S01]  /*3f60*/  IMAD.U32 R103, R67.reuse, 0x10000, RZ ;  /* 0x0001000043677824 */ /* 0x040fe200078e00ff */
[C---:B------:R-:W-:Y:S01]  /*3f70*/  LOP3.LUT R102, R64.reuse, 0xffff0000, RZ, 0xc0, !PT ;  /* 0xffff000040667812 */ /* 0x040fe200078ec0ff */
[----:B------:R-:W-:Y:S01]  /*3f80*/  IMAD.U32 R64, R64, 0x10000, RZ ;  /* 0x0001000040407824 */ /* 0x000fe200078e00ff */
[----:B------:R-:W-:Y:S01]  /*3f90*/  LOP3.LUT R67, R67, 0xffff0000, RZ, 0xc0, !PT ;  /* 0xffff000043437812 */ /* 0x000fe200078ec0ff */
[----:B------:R-:W-:Y:S01]  /*3fa0*/  FMUL.FTZ R66, R75, R74 ;  /* 0x0000004a4b427220 */ /* 0x000fe20000410000 */
[----:B------:R-:W-:-:S02]  /*3fb0*/  IMAD.U32 R65, R65, 0x10000, RZ ;  /* 0x0001000041417824 */ /* 0x000fc400078e00ff */
[-C--:B------:R-:W-:Y:S01]  /*3fc0*/  FMUL.FTZ R75, R75, R102.reuse ;  /* 0x000000664b4b7220 */ /* 0x080fe20000410000 */
[C---:B------:R-:W-:Y:S01]  /*3fd0*/  FFMA.FTZ R66, R13.reuse, R102, -R66 ;  /* 0x000000660d427223 */ /* 0x040fe20000010842 */
[C---:B------:R-:W-:Y:S02]  /*3fe0*/  LOP3.LUT R102, R14.reuse, 0xffff0000, RZ, 0xc0, !PT ;  /* 0xffff00000e667812 */ /* 0x040fe400078ec0ff */
        /* <DEDUP_REMOVED lines=14> */
[----:B------:R-:W-:Y:S01]  /*40d0*/  FFMA.FTZ R15, R102, R67, -R15 ;  /* 0x00000043660f7223 */ /* 0x000fe2000001080f */
[----:B------:R-:W-:Y:S01]  /*40e0*/  LOP3.LUT R67, R12, 0xffff0000, RZ, 0xc0, !PT ;  /* 0xffff00000c437812 */ /* 0x000fe200078ec0ff */
[----:B------:R-:W-:Y:S01]  /*40f0*/  FFMA.FTZ R74, R102, R73, R74 ;  /* 0x00000049664a7223 */ /* 0x000fe2000001004a */
[----:B------:R-:W-:-:S03]  /*4100*/  IMAD.U32 R12, R12, 0x10000, RZ ;  /* 0x000100000c0c7824 */ /* 0x000fc600078e00ff */
[C---:B------:R-:W-:Y:S01]  /*4110*/  FMUL.FTZ R73, R67.reuse, R65 ;  /* 0x0000004143497220 */ /* 0x040fe20000410000 */
[-C--:B------:R-:W-:Y:S01]  /*4120*/  FMUL.FTZ R102, R67, R64.reuse ;  /* 0x0000004043667220 */ /* 0x080fe20000410000 */
[----:B------:R-:W-:Y:S02]  /*4130*/  F2FP.BF16.F32.PACK_AB R15, R74, R15 ;  /* 0x0000000f4a0f723e */ /* 0x000fe400000010ff */
[C---:B------:R-:W-:Y:S01]  /*4140*/  FFMA.FTZ R73, R12.reuse, R64, -R73 ;  /* 0x000000400c497223 */ /* 0x040fe20000010849 */
[----:B------:R-:W-:-:S05]  /*4150*/  FFMA.FTZ R102, R12, R65, R102 ;  /* 0x000000410c667223 */ /* 0x000fca0000010066 */
[----:B------:R-:W-:-:S07]  /*4160*/  F2FP.BF16.F32.PACK_AB R12, R102, R73 ;  /* 0x00000049660c723e */ /* 0x000fce00000010ff */
.L_x_1572:
[----:B------:R-:W-:Y:S05]  /*4170*/  BSYNC B3 ;  /* 0x0000000000037941 */ /* 0x000fea0003800000 */
.L_x_1571:
[----:B---3--:R-:W-:-:S04]  /*4180*/  LEA R64, P0, R18, R11, 0x1 ;  /* 0x0000000b12407211 */ /* 0x008fc800078008ff */
[----:B--2---:R-:W-:-:S05]  /*4190*/  LEA.HI.X R65, R18, R72, R19, 0x1, P0 ;  /* 0x0000004812417211 */ /* 0x004fca00000f0c13 */
[----:B0-----:R4:W-:Y:S04]  /*41a0*/  ST.E.128 desc[UR60][R64.64], R12 ;  /* 0x0000000c40007985 */ /* 0x0019e8000c101d3c */
.L_x_1570:
[----:B------:R-:W-:Y:S05]  /*41b0*/  BSYNC B2 ;  /* 0x0000000000027941 */ /* 0x000fea0003800000 */
.L_x_1569:
[----:B------:R-:W-:Y:S01]  /*41c0*/  ISETP.NE.AND P0, PT, R71, RZ, PT ;  /* 0x000000ff4700720c */ /* 0x000fe20003f05270 */
[----:B------:R-:W-:-:S12]  /*41d0*/  BSSY B2, `(.L_x_1573) ;  /* 0x0000037000027945 */ /* 0x000fd80003800000 */
[----:B------:R-:W-:Y:S05]  /*41e0*/  @!P0 BRA `(.L_x_1574) ;  /* 0x0000000000d48947 */ /* 0x000fea0003800000 */
[----:B----4-:R-:W4:Y:S01]  /*41f0*/  LDL R12, [R1+0x30] ;  /* 0x00003000010c7983 */ /* 0x010f220000100800 */
[----:B------:R-:W-:Y:S01]  /*4200*/  BSSY B3, `(.L_x_1575) ;  /* 0x0000030000037945 */ /* 0x000fe20003800000 */
[----:B----4-:R-:W-:Y:S02]  /*4210*/  ISETP.GE.AND P0, PT, R12, R101, PT ;  /* 0x000000650c00720c */ /* 0x010fe40003f06270 */
[----:B------:R4:W0:Y:S11]  /*4220*/  LDS.128 R12, [R90+0x22400] ;  /* 0x022400005a0c7984 */ /* 0x0008360000000c00 */
        /* <DEDUP_REMOVED lines=8> */
[----:B------:R-:W-:Y:S02]  /*42b0*/  LOP3.LUT R62, R61, 0xffff0000, RZ, 0xc0, !PT ;  /* 0xffff00003d3e7812 */ /* 0x000fe400078ec0ff */
[C---:B------:R-:W-:Y:S01]  /*42c0*/  LOP3.LUT R66, R60.reuse, 0xffff0000, RZ, 0xc0, !PT ;  /* 0xffff00003c427812 */ /* 0x040fe200078ec0ff */
[----:B------:R-:W-:Y:S01]  /*42d0*/  IMAD.U32 R60, R60, 0x10000, RZ ;  /* 0x000100003c3c7824 */ /* 0x000fe200078e00ff */
[----:B------:R-:W-:Y:S01]  /*42e0*/  SHF.R.U32.HI R63, RZ, 0x10, R63 ;  /* 0x00000010ff3f7819 */ /* 0x000fe2000001163f */
[C---:B------:R-:W-:Y:S01]  /*42f0*/  FMUL.FTZ R74, R67.reuse, R62 ;  /* 0x0000003e434a7220 */ /* 0x040fe20000410000 */
        /* <DEDUP_REMOVED lines=23> */
[----:B------:R-:W-:Y:S01]  /*4470*/  IMAD.U32 R66, R61, 0x10000, RZ ;  /* 0x000100003d427824 */ /* 0x000fe200078e00ff */
[C---:B------:R-:W-:Y:S01]  /*4480*/  LOP3.LUT R61, R12.reuse, 0xffff0000, RZ, 0xc0, !PT ;  /* 0xffff00000c3d7812 */ /* 0x040fe200078ec0ff */
[----:B------:R-:W-:Y:S02]  /*4490*/  IMAD.U32 R63, R12, 0x10000, RZ ;  /* 0x000100000c3f7824 */ /* 0x000fe400078e00ff */
[----:B------:R-:W-:Y:S02]  /*44a0*/  F2FP.BF16.F32.PACK_AB R15, R15, R64 ;  /* 0x000000400f0f723e */ /* 0x000fe400000010ff */
[C---:B------:R-:W-:Y:S01]  /*44b0*/  FMUL.FTZ R12, R61.reuse, R66 ;  /* 0x000000423d0c7220 */ /* 0x040fe20000410000 */
[----:B------:R-:W-:-:S03]  /*44c0*/  FMUL.FTZ R61, R61, R60 ;  /* 0x0000003c3d3d7220 */ /* 0x000fc60000410000 */
[C---:B------:R-:W-:Y:S01]  /*44d0*/  FFMA.FTZ R12, R63.reuse, R60, -R12 ;  /* 0x0000003c3f0c7223 */ /* 0x040fe2000001080c */
[----:B------:R-:W-:-:S05]  /*44e0*/  FFMA.FTZ R61, R63, R66, R61 ;  /* 0x000000423f3d7223 */ /* 0x000fca000001003d */
[----:B------:R-:W-:-:S07]  /*44f0*/  F2FP.BF16.F32.PACK_AB R12, R61, R12 ;  /* 0x0000000c3d0c723e */ /* 0x000fce00000010ff */
.L_x_1576:
[----:B------:R-:W-:Y:S05]  /*4500*/  BSYNC B3 ;  /* 0x0000000000037941 */ /* 0x000fea0003800000 */
.L_x_1575:
[----:B---3--:R-:W-:-:S04]  /*4510*/  LEA R60, P0, R201, R11, 0x1 ;  /* 0x0000000bc93c7211 */ /* 0x008fc800078008ff */
[----:B--2---:R-:W-:-:S05]  /*4520*/  LEA.HI.X R61, R201, R72, R224, 0x1, P0 ;  /* 0x00000048c93d7211 */ /* 0x004fca00000f0ce0 */
[----:B0-----:R0:W-:Y:S04]  /*4530*/  ST.E.128 desc[UR60][R60.64], R12 ;  /* 0x0000000c3c007985 */ /* 0x0011e8000c101d3c */
.L_x_1574:
[----:B------:R-:W-:Y:S05]  /*4540*/  BSYNC B2 ;  /* 0x0000000000027941 */ /* 0x000fea0003800000 */
.L_x_1573:
[----:B------:R-:W-:Y:S01]  /*4550*/  ISETP.NE.AND P0, PT, R76, RZ, PT ;  /* 0x000000ff4c00720c */ /* 0x000fe20003f05270 */
[----:B------:R-:W-:-:S12]  /*4560*/  BSSY B2, `(.L_x_1577) ;  /* 0x0000039000027945 */ /* 0x000fd80003800000 */
[----:B------:R-:W-:Y:S05]  /*4570*/  @!P0 BRA `(.L_x_1578) ;  /* 0x0000000000dc8947 */ /* 0x000fea0003800000 */
[----:B0---4-:R-:W4:Y:S01]  /*4580*/  LDL R12, [R1+0x34] ;  /* 0x00003400010c7983 */ /* 0x011f220000100800 */
[----:B------:R-:W-:Y:S01]  /*4590*/  BSSY B3, `(.L_x_1579) ;  /* 0x0000031000037945 */ /* 0x000fe20003800000 */
[----:B----4-:R-:W-:Y:S02]  /*45a0*/  ISETP.GE.AND P0, PT, R12, R101, PT ;  /* 0x000000650c00720c */ /* 0x010fe40003f06270 */
[----:B------:R0:W4:Y:S11]  /*45b0*/  LDS.128 R12, [R90+0x24400] ;  /* 0x024400005a0c7984 */ /* 0x0001360000000c00 */
[----:B0-----:R-:W-:Y:S05]  /*45c0*/  @P0 BRA `(.L_x_1580) ;  /* 0x0000000000b40947 */ /* 0x001fea0003800000 */
[--C-:B------:R-:W-:Y:S02]  /*45d0*/  SHF.R.U64 R56, R56, 0x10, R57.reuse ;  /* 0x0000001038387819 */ /* 0x100fe40000001239 */
[----:B------:R-:W-:Y:S02]  /*45e0*/  SHF.R.U32.HI R60, RZ, 0x10, R57 ;  /* 0x00000010ff3c7819 */ /* 0x000fe40000011639 */
[--C-:B------:R-:W-:Y:S02]  /*45f0*/  SHF.R.U64 R57, R58, 0x10, R59.reuse ;  /* 0x000000103a397819 */ /* 0x100fe4000000123b */
[----:B------:R-:W-:Y:S02]  /*4600*/  SHF.R.U32.HI R61, RZ, 0x10, R59 ;  /* 0x00000010ff3d7819 */ /* 0x000fe4000001163b */
[----:B------:R-:W-:Y:S01]  /*4610*/  PRMT R59, R127, 0x5410, R57 ;  /* 0x000054107f3b7816 */ /* 0x000fe20000000039 */
[----:B----4-:R-:W-:Y:S01]  /*4620*/  IMAD.U32 R57, R13, 0x10000, RZ ;  /* 0x000100000d397824 */ /* 0x010fe200078e00ff */
[----:B------:R-:W-:-:S02]  /*4630*/  PRMT R56, R108, 0x5432, R56 ;  /* 0x000054326c387816 */ /* 0x000fc40000000038 */
[----:B------:R-:W-:Y:S02]  /*4640*/  LOP3.LUT R63, R13, 0xffff0000, RZ, 0xc0, !PT ;  /* 0xffff00000d3f7812 */ /* 0x000fe400078ec0ff */
[----:B------:R-:W-:Y:S02]  /*4650*/  LOP3.LUT R62, R59, 0xffff0000, RZ, 0xc0, !PT ;  /* 0xffff00003b3e7812 */ /* 0x000fe400078ec0ff */
[C---:B------:R-:W-:Y:S01]  /*4660*/  LOP3.LUT R58, R56.reuse, 0xffff0000, RZ, 0xc0, !PT ;  /* 0xffff0000383a7812 */ /* 0x040fe200078ec0ff */
[----:B------:R-:W-:Y:S02]  /*4670*/  IMAD.U32 R56, R56, 0x10000, RZ ;  /* 0x0001000038387824 */ /* 0x000fe400078e00ff */
[C---:B------:R-:W-:Y:S02]  /*4680*/  FMUL.FTZ R64, R63.reuse, R62 ;  /* 0x0000003e3f407220 */ /* 0x040fe40000410000 */
[-C--:B------:R-:W-:Y:S02]  /*4690*/  FMUL.FTZ R13, R63, R58.reuse ;  /* 0x0000003a3f0d7220 */ /* 0x080fe40000410000 */
[----:B------:R-:W-:-:S02]  /*46a0*/  FFMA.FTZ R58, R57, R58, -R64 ;  /* 0x0000003a393a7223 */ /* 0x000fc40000010840 */
[----:B------:R-:W-:Y:S01]  /*46b0*/  FFMA.FTZ R57, R57, R62, R13 ;  /* 0x0000003e39397223 */ /* 0x000fe2000001000d */
[----:B------:R-:W-:Y:S02]  /*46c0*/  PRMT R13, R106, 0x5432, R60 ;  /* 0x000054326a0d7816 */ /* 0x000fe4000000003c */
[----:B------:R-:W-:Y:S02]  /*46d0*/  PRMT R60, R128, 0x5410, R61 ;  /* 0x00005410803c7816 */ /* 0x000fe4000000003d */
[----:B------:R-:W-:Y:S01]  /*46e0*/  LOP3.LUT R62, R14, 0xffff0000, RZ, 0xc0, !PT ;  /* 0xffff00000e3e7812 */ /* 0x000fe200078ec0ff */
[C---:B------:R-:W-:Y:S01]  /*46f0*/  IMAD.U32 R63, R13.reuse, 0x10000, RZ ;  /* 0x000100000d3f7824 */ /* 0x040fe200078e00ff */
[----:B------:R-:W-:Y:S01]  /*4700*/  LOP3.LUT R13, R13, 0xffff0000, RZ, 0xc0, !PT ;  /* 0xffff00000d0d7812 */ /* 0x000fe200078ec0ff */
[----:B------:R-:W-:Y:S01]  /*4710*/  IMAD.U32 R61, R60, 0x10000, RZ ;  /* 0x000100003c3d7824 */ /* 0x000fe200078e00ff */
[----:B------:R-:W-:Y:S01]  /*4720*/  F2FP.BF16.F32.PACK_AB R57, R57, R58 ;  /* 0x0000003a3939723e */ /* 0x000fe200000010ff */
[----:B------:R-:W-:-:S02]  /*4730*/  IMAD.U32 R14, R14, 0x10000, RZ ;  /* 0x000100000e0e7824 */ /* 0x000fc400078e00ff */
[C---:B------:R-:W-:Y:S01]  /*4740*/  FMUL.FTZ R65, R62.reuse, R61 ;  /* 0x0000003d3e417220 */ /* 0x040fe20000410000 */
[----:B------:R-:W-:-:S03]  /*4750*/  FMUL.FTZ R62, R62, R63 ;  /* 0x0000003f3e3e7220 */ /* 0x000fc60000410000 */
[C---:B------:R-:W-:Y:S01]  /*4760*/  FFMA.FTZ R65, R14.reuse, R63, -R65 ;  /* 0x0000003f0e417223 */ /* 0x040fe20000010841 */
[----:B------:R-:W-:Y:S01]  /*4770*/  FFMA.FTZ R62, R14, R61, R62 ;  /* 0x0000003d0e3e7223 */ /* 0x000fe2000001003e */
[----:B------:R-:W-:Y:S01]  /*4780*/  LOP3.LUT R61, R60, 0xffff0000, RZ, 0xc0, !PT ;  /* 0xffff00003c3d7812 */ /* 0x000fe200078ec0ff */
[C---:B------:R-:W-:Y:S01]  /*4790*/  IMAD.U32 R60, R15.reuse, 0x10000, RZ ;  /* 0x000100000f3c7824 */ /* 0x040fe200078e00ff */
[----:B------:R-:W-:-:S05]  /*47a0*/  LOP3.LUT R14, R15, 0xffff0000, RZ, 0xc0, !PT ;  /* 0xffff00000f0e7812 */ /* 0x000fca00078ec0ff */
[C---:B------:R-:W-:Y:S01]  /*47b0*/  FMUL.FTZ R15, R14.reuse, R61 ;  /* 0x0000003d0e0f7220 */ /* 0x040fe20000410000 */
[----:B------:R-:W-:-:S03]  /*47c0*/  FMUL.FTZ R14, R14, R13 ;  /* 0x0000000d0e0e7220 */ /* 0x000fc60000410000 */
[C---:B------:R-:W-:Y:S01]  /*47d0*/  FFMA.FTZ R15, R60.reuse, R13, -R15 ;  /* 0x0000000d3c0f7223 */ /* 0x040fe2000001080f */
[----:B------:R-:W-:Y:S01]  /*47e0*/  FFMA.FTZ R14, R60, R61, R14 ;  /* 0x0000003d3c0e7223 */ /* 0x000fe2000001000e */
[C---:B------:R-:W-:Y:S01]  /*47f0*/  LOP3.LUT R13, R12.reuse, 0xffff0000, RZ, 0xc0, !PT ;  /* 0xffff00000c0d7812 */ /* 0x040fe200078ec0ff */
[----:B------:R-:W-:Y:S02]  /*4800*/  IMAD.U32 R60, R59, 0x10000, RZ ;  /* 0x000100003b3c7824 */ /* 0x000fe400078e00ff */
[----:B------:R-:W-:Y:S01]  /*4810*/  IMAD.U32 R59, R12, 0x10000, RZ ;  /* 0x000100000c3b7824 */ /* 0x000fe200078e00ff */
[----:B------:R-:W-:Y:S01]  /*4820*/  F2FP.BF16.F32.PACK_AB R15, R14, R15 ;  /* 0x0000000f0e0f723e */ /* 0x000fe200000010ff */
[C---:B------:R-:W-:Y:S01]  /*4830*/  FMUL.FTZ R12, R13.reuse, R60 ;  /* 0x0000003c0d0c7220 */ /* 0x040fe20000410000 */
[-C--:B------:R-:W-:Y:S01]  /*4840*/  FMUL.FTZ R13, R13, R56.reuse ;  /* 0x000000380d0d7220 */ /* 0x080fe20000410000 */
[----:B------:R-:W-:Y:S02]  /*4850*/  F2FP.BF16.F32.PACK_AB R14, R62, R65 ;  /* 0x000000413e0e723e */ /* 0x000fe400000010ff */
[C---:B------:R-:W-:Y:S01]  /*4860*/  FFMA.FTZ R12, R59.reuse, R56, -R12 ;  /* 0x000000383b0c7223 */ /* 0x040fe2000001080c */
[----:B------:R-:W-:-:S05]  /*4870*/  FFMA.FTZ R13, R59, R60, R13 ;  /* 0x0000003c3b0d7223 */ /* 0x000fca000001000d */
[----:B------:R-:W-:Y:S01]  /*4880*/  F2FP.BF16.F32.PACK_AB R12, R13, R12 ;  /* 0x0000000c0d0c723e */ /* 0x000fe200000010ff */
[----:B------:R-:W-:-:S07]  /*4890*/  IMAD.MOV.U32 R13, RZ, RZ, R57 ;  /* 0x000000ffff0d7224 */ /* 0x000fce00078e0039 */
.L_x_1580:
[----:B------:R-:W-:Y:S05]  /*48a0*/  BSYNC B3 ;  /* 0x0000000000037941 */ /* 0x000fea0003800000 */
.L_x_1579:
[----:B------:R-:W2:Y:S01]  /*48b0*/  LDL R58, [R1+0x4] ;  /* 0x00000400013a7983 */ /* 0x000ea20000100800 */
[----:B---3--:R-:W-:-:S04]  /*48c0*/  LEA R56, P0, R22, R11, 0x1 ;  /* 0x0000000b16387211 */ /* 0x008fc800078008ff */
[----:B--2---:R-:W-:-:S05]  /*48d0*/  LEA.HI.X R57, R22, R72, R58, 0x1, P0 ;  /* 0x0000004816397211 */ /* 0x004fca00000f0c3a */
[----:B----4-:R0:W-:Y:S04]  /*48e0*/  ST.E.128 desc[UR60][R56.64], R12 ;  /* 0x0000000c38007985 */ /* 0x0101e8000c101d3c */
.L_x_1578:
[----:B------:R-:W-:Y:S05]  /*48f0*/  BSYNC B2 ;  /* 0x0000000000027941 */ /* 0x000fea0003800000 */
.L_x_1577:
[----:B------:R-:W-:-:S13]  /*4900*/  ISETP.NE.AND P0, PT, R77, RZ, PT ;  /* 0x000000ff4d00720c */ /* 0x000fda0003f05270 */
[----:B------:R-:W-:Y:S05]  /*4910*/  @!P0 BRA `(.L_x_1568) ;  /* 0x0000000000dc8947 */ /* 0x000fea0003800000 */
[----:B------:R-:W5:Y:S04]  /*4920*/  LDL R59, [R1+0x48] ;  /* 0x00004800013b7983 */ /* 0x000f680000100800 */
[----:B------:R-:W2:Y:S01]  /*4930*/  LDL R58, [R1] ;  /* 0x00000000013a7983 */ /* 0x000ea20000100800 */
[----:B0--3--:R-:W-:Y:S01]  /*4940*/  LEA R56, P0, R23, R11, 0x1 ;  /* 0x0000000b17387211 */ /* 0x009fe200078008ff */
[----:B------:R-:W-:Y:S02]  /*4950*/  BSSY B2, `(.L_x_1581) ;  /* 0x0000032000027945 */ /* 0x000fe40003800000 */
[----:B----4-:R0:W3:Y:S01]  /*4960*/  LDS.128 R12, [R90+0x26400] ;  /* 0x026400005a0c7984 */ /* 0x0100e20000000c00 */
[----:B-----5:R-:W-:Y:S02]  /*4970*/  ISETP.GE.AND P6, PT, R59, R101, PT ;  /* 0x000000653b00720c */ /* 0x020fe40003fc6270 */
[----:B--2---:R-:W-:-:S11]  /*4980*/  LEA.HI.X R57, R23, R72, R58, 0x1, P0 ;  /* 0x0000004817397211 */ /* 0x004fd600000f0c3a */
[----:B0--3--:R-:W-:Y:S05]  /*4990*/  @P6 BRA `(.L_x_1582) ;  /* 0x0000000000b46947 */ /* 0x009fea0003800000 */
[----:B------:R-:W-:Y:S01]  /*49a0*/  SHF.R.U64 R58, R52, 0x10, R53 ;  /* 0x00000010343a7819 */ /* 0x000fe20000001235 */
[----:B------:R-:W-:Y:S01]  /*49b0*/  IMAD.U32 R11, R13, 0x10000, RZ ;  /* 0x000100000d0b7824 */ /* 0x000fe200078e00ff */
[--C-:B------:R-:W-:Y:S02]  /*49c0*/  SHF.R.U64 R52, R54, 0x10, R55.reuse ;  /* 0x0000001036347819 */ /* 0x100fe40000001237 */
[----:B------:R-:W-:Y:S02]  /*49d0*/  PRMT R123, R123, 0x5410, R58 ;  /* 0x000054107b7b7816 */ /* 0x000fe4000000003a */
[----:B------:R-:W-:Y:S02]  /*49e0*/  PRMT R125, R125, 0x5410, R52 ;  /* 0x000054107d7d7816 */ /* 0x000fe40000000034 */
[----:B------:R-:W-:Y:S02]  /*49f0*/  LOP3.LUT R59, R13, 0xffff0000, RZ, 0xc0, !PT ;  /* 0xffff00000d3b7812 */ /* 0x000fe400078ec0ff */
[C---:B------:R-:W-:Y:S01]  /*4a00*/  LOP3.LUT R54, R125.reuse, 0xffff0000, RZ, 0xc0, !PT ;  /* 0xffff00007d367812 */ /* 0x040fe200078ec0ff */
[----:B------:R-:W-:Y:S01]  /*4a10*/  IMAD.U32 R125, R125, 0x10000, RZ ;  /* 0x000100007d7d7824 */ /* 0x000fe200078e00ff */
[C---:B------:R-:W-:Y:S01]  /*4a20*/  LOP3.LUT R52, R123.reuse, 0xffff0000, RZ, 0xc0, !PT ;  /* 0xffff00007b347812 */ /* 0x040fe200078ec0ff */
[----:B------:R-:W-:Y:S01]  /*4a30*/  IMAD.U32 R123, R123, 0x10000, RZ ;  /* 0x000100007b7b7824 */ /* 0x000fe200078e00ff */
[----:B------:R-:W-:Y:S01]  /*4a40*/  SHF.R.U32.HI R55, RZ, 0x10, R55 ;  /* 0x00000010ff377819 */ /* 0x000fe20000011637 */
[C---:B------:R-:W-:Y:S01]  /*4a50*/  FMUL.FTZ R58, R59.reuse, R54 ;  /* 0x000000363b3a7220 */ /* 0x040fe20000410000 */
[----:B------:R-:W-:Y:S01]  /*4a60*/  SHF.R.U32.HI R53, RZ, 0x10, R53 ;  /* 0x00000010ff357819 */ /* 0x000fe20000011635 */
[-C--:B------:R-:W-:Y:S01]  /*4a70*/  FMUL.FTZ R59, R59, R52.reuse ;  /* 0x000000343b3b7220 */ /* 0x080fe20000410000 */
[----:B------:R-:W-:Y:S01]  /*4a80*/  PRMT R126, R126, 0x5410, R55 ;  /* 0x000054107e7e7816 */ /* 0x000fe20000000037 */
[C---:B------:R-:W-:Y:S01]  /*4a90*/  FFMA.FTZ R52, R11.reuse, R52, -R58 ;  /* 0x000000340b347223 */ /* 0x040fe2000001083a */
[----:B------:R-:W-:Y:S01]  /*4aa0*/  PRMT R124, R124, 0x5410, R53 ;  /* 0x000054107c7c7816 */ /* 0x000fe20000000035 */
[----:B------:R-:W-:Y:S01]  /*4ab0*/  FFMA.FTZ R11, R11, R54, R59 ;  /* 0x000000360b0b7223 */ /* 0x000fe2000001003b */
[----:B------:R-:W-:Y:S01]  /*4ac0*/  LOP3.LUT R54, R14, 0xffff0000, RZ, 0xc0, !PT ;  /* 0xffff00000e367812 */ /* 0x000fe200078ec0ff */
[----:B------:R-:W-:-:S02]  /*4ad0*/  IMAD.U32 R53, R126, 0x10000, RZ ;  /* 0x000100007e357824 */ /* 0x000fc400078e00ff */
[C---:B------:R-:W-:Y:S01]  /*4ae0*/  IMAD.U32 R13, R124.reuse, 0x10000, RZ ;  /* 0x000100007c0d7824 */ /* 0x040fe200078e00ff */
[----:B------:R-:W-:Y:S01]  /*4af0*/  LOP3.LUT R124, R124, 0xffff0000, RZ, 0xc0, !PT ;  /* 0xffff00007c7c7812 */ /* 0x000fe200078ec0ff */
[----:B------:R-:W-:Y:S02]  /*4b00*/  IMAD.U32 R14, R14, 0x10000, RZ ;  /* 0x000100000e0e7824 */ /* 0x000fe400078e00ff */
[C---:B------:R-:W-:Y:S01]  /*4b10*/  FMUL.FTZ R55, R54.reuse, R53 ;  /* 0x0000003536377220 */ /* 0x040fe20000410000 */
[-C--:B------:R-:W-:Y:S01]  /*4b20*/  FMUL.FTZ R54, R54, R13.reuse ;  /* 0x0000000d36367220 */ /* 0x080fe20000410000 */
[----:B------:R-:W-:Y:S02]  /*4b30*/  F2FP.BF16.F32.PACK_AB R11, R11, R52 ;  /* 0x000000340b0b723e */ /* 0x000fe400000010ff */
[C---:B------:R-:W-:Y:S01]  /*4b40*/  FFMA.FTZ R13, R14.reuse, R13, -R55 ;  /* 0x0000000d0e0d7223 */ /* 0x040fe20000010837 */
[----:B------:R-:W-:Y:S01]  /*4b50*/  FFMA.FTZ R14, R14, R53, R54 ;  /* 0x000000350e0e7223 */ /* 0x000fe20000010036 */
[----:B------:R-:W-:Y:S01]  /*4b60*/  LOP3.LUT R54, R126, 0xffff0000, RZ, 0xc0, !PT ;  /* 0xffff00007e367812 */ /* 0x000fe200078ec0ff */
[C---:B------:R-:W-:Y:S01]  /*4b70*/  IMAD.U32 R53, R15.reuse, 0x10000, RZ ;  /* 0x000100000f357824 */ /* 0x040fe200078e00ff */
[----:B------:R-:W-:-:S02]  /*4b80*/  LOP3.LUT R55, R15, 0xffff0000, RZ, 0xc0, !PT ;  /* 0xffff00000f377812 */ /* 0x000fc400078ec0ff */
[----:B------:R-:W-:Y:S01]  /*4b90*/  F2FP.BF16.F32.PACK_AB R14, R14, R13 ;  /* 0x0000000d0e0e723e */ /* 0x000fe200000010ff */
[----:B------:R-:W-:Y:S02]  /*4ba0*/  IMAD.MOV.U32 R13, RZ, RZ, R11 ;  /* 0x000000ffff0d7224 */ /* 0x000fe400078e000b */
        /* <DEDUP_REMOVED lines=11> */
[----:B------:R-:W-:-:S07]  /*4c60*/  F2FP.BF16.F32.PACK_AB R12, R58, R55 ;  /* 0x000000373a0c723e */ /* 0x000fce00000010ff */
.L_x_1582:
[----:B------:R-:W-:Y:S05]  /*4c70*/  BSYNC B2 ;  /* 0x0000000000027941 */ /* 0x000fea0003800000 */
.L_x_1581:
[----:B------:R0:W-:Y:S02]  /*4c80*/  ST.E.128 desc[UR60][R56.64], R12 ;  /* 0x0000000c38007985 */ /* 0x0001e4000c101d3c */
.L_x_1568:
[----:B------:R-:W-:Y:S05]  /*4c90*/  BSYNC B1 ;  /* 0x0000000000017941 */ /* 0x000fea0003800000 */
.L_x_1567:
[----:B------:R-:W-:-:S03]  /*4ca0*/  UMOV UR4, 0xffffffff ;  /* 0xffffffff00047882 */ /* 0x000fc60000000000 */
[----:B------:R-:W-:Y:S05]  /*4cb0*/  BRA.DIV UR4, `(.L_x_1583) ;  /* 0x00000282048c7947 */ /* 0x000fea000b800000 */
[----:B-1----:R-:W1:Y:S04]  /*4cc0*/  SHFL.IDX PT, R105, R105, 0x1, 0x181f ;  /* 0x00381f0069697f89 */ /* 0x002e6800000e0000 */
[----:B------:R-:W0:Y:S02]  /*4cd0*/  SHFL.IDX PT, R104, R104, 0x1, 0x181f ;  /* 0x00381f0068687f89 */ /* 0x000e2400000e0000 */
.L_x_2004:
[----:B------:R-:W-:Y:S05]  /*4ce0*/  @P4 BRA `(.L_x_1584) ;  /* 0x0000003c00744947 */ /* 0x000fea0003800000 */
[----:B------:R-:W-:Y:S01]  /*4cf0*/  ISETP.NE.AND P0, PT, R29, RZ, PT ;  /* 0x000000ff1d00720c */ /* 0x000fe20003f05270 */
[----:B------:R-:W-:-:S12]  /*4d00*/  BSSY B1, `(.L_x_1585) ;  /* 0x0000037000017945 */ /* 0x000fd80003800000 */
[----:B------:R-:W-:Y:S05]  /*4d10*/  @!P0 BRA `(.L_x_1586) ;  /* 0x0000000000d48947 */ /* 0x000fea0003800000 */
[----:B0---4-:R0:W4:Y:S01]  /*4d20*/  LDS.128 R12, [R90+0x21400] ;  /* 0x021400005a0c7984 */ /* 0x0111220000000c00 */
[----:B------:R-:W-:Y:S01]  /*4d30*/  ISETP.GE.AND P4, PT, R204, R101, PT ;  /* 0x00000065cc00720c */ /* 0x000fe20003f86270 */
[----:B------:R-:W-:Y:S01]  /*4d40*/  BSSY B2, `(.L_x_1587) ;  /* 0x0000031000027945 */ /* 0x000fe20003800000 */
[----:B------:R-:W-:-:S04]  /*4d50*/  LEA R52, P0, R18, R104, 0x1 ;  /* 0x0000006812347211 */ /* 0x000fc800078008ff */
[----:B-1----:R-:W-:-:S07]  /*4d60*/  LEA.HI.X R53, R18, R105, R19, 0x1, P0 ;  /* 0x0000006912357211 */ /* 0x002fce00000f0c13 */
[----:B0-----:R-:W-:Y:S05]  /*4d70*/  @P4 BRA `(.L_x_1588) ;  /* 0x0000000000b44947 */ /* 0x001fea0003800000 */
[--C-:B------:R-:W-:Y:S01]  /*4d80*/  SHF.R.U64 R55, R48, 0x10, R49.reuse ;  /* 0x0000001030377819 */ /* 0x100fe20000001231 */
[----:B----4-:R-:W-:Y:S01]  /*4d90*/  IMAD.U32 R48, R14, 0x10000, RZ ;  /* 0x000100000e307824 */ /* 0x010fe200078e00ff */
[----:B------:R-:W-:Y:S02]  /*4da0*/  SHF.R.U32.HI R56, RZ, 0x10, R49 ;  /* 0x00000010ff387819 */ /* 0x000fe40000011631 */
[----:B------:R-:W-:Y:S02]  /*4db0*/  SHF.R.U64 R49, R50, 0x10, R51 ;  /* 0x0000001032317819 */ /* 0x000fe40000001233 */
[----:B------:R-:W-:Y:S02]  /*4dc0*/  PRMT R120, R120, 0x5410, R55 ;  /* 0x0000541078787816 */ /* 0x000fe40000000037 */
[----:B------:R-:W-:Y:S02]  /*4dd0*/  PRMT R122, R122, 0x5410, R49 ;  /* 0x000054107a7a7816 */ /* 0x000fe40000000031 */
[----:B------:R-:W-:-:S02]  /*4de0*/  SHF.R.U32.HI R50, RZ, 0x10, R51 ;  /* 0x00000010ff327819 */ /* 0x000fc40000011633 */
[----:B------:R-:W-:Y:S02]  /*4df0*/  LOP3.LUT R49, R13, 0xffff0000, RZ, 0xc0, !PT ;  /* 0xffff00000d317812 */ /* 0x000fe400078ec0ff */
[C---:B------:R-:W-:Y:S01]  /*4e00*/  LOP3.LUT R54, R122.reuse, 0xffff0000, RZ, 0xc0, !PT ;  /* 0xffff00007a367812 */ /* 0x040fe200078ec0ff */
[----:B------:R-:W-:Y:S01]  /*4e10*/  IMAD.U32 R122, R122, 0x10000, RZ ;  /* 0x000100007a7a7824 */ /* 0x000fe200078e00ff */
[C---:B------:R-:W-:Y:S01]  /*4e20*/  LOP3.LUT R51, R120.reuse, 0xffff0000, RZ, 0xc0, !PT ;  /* 0xffff000078337812 */ /* 0x040fe200078ec0ff */
[----:B------:R-:W-:Y:S01]  /*4e30*/  IMAD.U32 R120, R120, 0x10000, RZ ;  /* 0x0001000078787824 */ /* 0x000fe200078e00ff */
[----:B------:R-:W-:Y:S01]  /*4e40*/  PRMT R121, R121, 0x5410, R50 ;  /* 0x0000541079797816 */ /* 0x000fe20000000032 */
[----:B------:R-:W-:Y:S01]  /*4e50*/  IMAD.U32 R50, R13, 0x10000, RZ ;  /* 0x000100000d327824 */ /* 0x000fe200078e00ff */
[----:B------:R-:W-:Y:S01]  /*4e60*/  PRMT R119, R119, 0x5410, R56 ;  /* 0x0000541077777816 */ /* 0x000fe20000000038 */
[C---:B------:R-:W-:Y:S01]  /*4e70*/  FMUL.FTZ R55, R49.reuse, R54 ;  /* 0x0000003631377220 */ /* 0x040fe20000410000 */
[----:B------:R-:W-:Y:S01]  /*4e80*/  FMUL.FTZ R57, R49, R51 ;  /* 0x0000003331397220 */ /* 0x000fe20000410000 */
[----:B------:R-:W-:Y:S01]  /*4e90*/  LOP3.LUT R14, R14, 0xffff0000, RZ, 0xc0, !PT ;  /* 0xffff00000e0e7812 */ /* 0x000fe200078ec0ff */
[----:B------:R-:W-:-:S02]  /*4ea0*/  IMAD.U32 R13, R121, 0x10000, RZ ;  /* 0x00010000790d7824 */ /* 0x000fc400078e00ff */
[C---:B------:R-:W-:Y:S01]  /*4eb0*/  FFMA.FTZ R49, R50.reuse, R51, -R55 ;  /* 0x0000003332317223 */ /* 0x040fe20000010837 */
[----:B------:R-:W-:Y:S02]  /*4ec0*/  IMAD.U32 R55, R119, 0x10000, RZ ;  /* 0x0001000077377824 */ /* 0x000fe400078e00ff */
[----:B------:R-:W-:Y:S01]  /*4ed0*/  FFMA.FTZ R50, R50, R54, R57 ;  /* 0x0000003632327223 */ /* 0x000fe20000010039 */
[C---:B------:R-:W-:Y:S01]  /*4ee0*/  FMUL.FTZ R57, R14.reuse, R13 ;  /* 0x0000000d0e397220 */ /* 0x040fe20000410000 */
[----:B---3--:R-:W-:Y:S01]  /*4ef0*/  LOP3.LUT R11, R15, 0xffff0000, RZ, 0xc0, !PT ;  /* 0xffff00000f0b7812 */ /* 0x008fe200078ec0ff */
[----:B------:R-:W-:Y:S01]  /*4f00*/  FMUL.FTZ R59, R14, R55 ;  /* 0x000000370e3b7220 */ /* 0x000fe20000410000 */
[----:B------:R-:W-:Y:S01]  /*4f10*/  LOP3.LUT R56, R121, 0xffff0000, RZ, 0xc0, !PT ;  /* 0xffff000079387812 */ /* 0x000fe200078ec0ff */
[----:B------:R-:W-:Y:S01]  /*4f20*/  IMAD.U32 R51, R12, 0x10000, RZ ;  /* 0x000100000c337824 */ /* 0x000fe200078e00ff */
[----:B------:R-:W-:Y:S01]  /*4f30*/  LOP3.LUT R14, R119, 0xffff0000, RZ, 0xc0, !PT ;  /* 0xffff0000770e7812 */ /* 0x000fe200078ec0ff */
[----:B------:R-:W-:Y:S01]  /*4f40*/  FFMA.FTZ R59, R48, R13, R59 ;  /* 0x0000000d303b7223 */ /* 0x000fe2000001003b */
[----:B------:R-:W-:Y:S01]  /*4f50*/  LOP3.LUT R54, R12, 0xffff0000, RZ, 0xc0, !PT ;  /* 0xffff00000c367812 */ /* 0x000fe200078ec0ff */
[----:B------:R-:W-:-:S02]  /*4f60*/  IMAD.U32 R15, R15, 0x10000, RZ ;  /* 0x000100000f0f7824 */ /* 0x000fc400078e00ff */
[----:B------:R-:W-:Y:S01]  /*4f70*/  FFMA.FTZ R12, R48, R55, -R57 ;  /* 0x00000037300c7223 */ /* 0x000fe20000010839 */
[C---:B------:R-:W-:Y:S01]  /*4f80*/  FMUL.FTZ R58, R11.reuse, R56 ;  /* 0x000000380b3a7220 */ /* 0x040fe20000410000 */
[----:B------:R-:W-:Y:S01]  /*4f90*/  FMUL.FTZ R13, R11, R14 ;  /* 0x0000000e0b0d7220 */ /* 0x000fe20000410000 */
        /* <DEDUP_REMOVED lines=10> */
[----:B------:R-:W-:-:S07]  /*5040*/  F2FP.BF16.F32.PACK_AB R12, R11, R48 ;  /* 0x000000300b0c723e */ /* 0x000fce00000010ff */
.L_x_1588:
[----:B------:R-:W-:Y:S05]  /*5050*/  BSYNC B2 ;  /* 0x0000000000027941 */ /* 0x000fea0003800000 */
.L_x_1587:
[----:B----4-:R0:W-:Y:S02]  /*5060*/  ST.E.128 desc[UR60][R52.64], R12 ;  /* 0x0000000c34007985 */ /* 0x0101e4000c101d3c */
.L_x_1586:
[----:B------:R-:W-:Y:S05]  /*5070*/  BSYNC B1 ;  /* 0x0000000000017941 */ /* 0x000fea0003800000 */
.L_x_1585:
[----:B------:R-:W-:Y:S01]  /*5080*/  ISETP.NE.AND P0, PT, R71, RZ, PT ;  /* 0x000000ff4700720c */ /* 0x000fe20003f05270 */
[----:B------:R-:W-:-:S12]  /*5090*/  BSSY B1, `(.L_x_1589) ;  /* 0x0000038000017945 */ /* 0x000fd80003800000 */
[----:B------:R-:W-:Y:S05]  /*50a0*/  @!P0 BRA `(.L_x_1590) ;  /* 0x0000000000d88947 */ /* 0x000fea0003800000 */
[----:B---3--:R-:W3:Y:S01]  /*50b0*/  LDL R11, [R1+0x30] ;  /* 0x00003000010b7983 */ /* 0x008ee20000100800 */
[C---:B0-----:R-:W-:Y:S01]  /*50c0*/  LEA R48, P0, R201.reuse, R104, 0x1 ;  /* 0x00000068c9307211 */ /* 0x041fe200078008ff */
[----:B------:R-:W-:Y:S02]  /*50d0*/  BSSY B2, `(.L_x_1591) ;  /* 0x0000032000027945 */ /* 0x000fe40003800000 */
[----:B----4-:R0:W4:Y:S01]  /*50e0*/  LDS.128 R12, [R90+0x23400] ;  /* 0x023400005a0c7984 */ /* 0x0101220000000c00 */
[----:B-1----:R-:W-:Y:S02]  /*50f0*/  LEA.HI.X R49, R201, R105, R224, 0x1, P0 ;  /* 0x00000069c9317211 */ /* 0x002fe400000f0ce0 */
[----:B---3--:R-:W-:-:S13]  /*5100*/  ISETP.GE.AND P4, PT, R11, R101, PT ;  /* 0x000000650b00720c */ /* 0x008fda0003f86270 */
[----:B0---4-:R-:W-:Y:S05]  /*5110*/  @P4 BRA `(.L_x_1592) ;  /* 0x0000000000b44947 */ /* 0x011fea0003800000 */
[--C-:B------:R-:W-:Y:S02]  /*5120*/  SHF.R.U64 R46, R46, 0x10, R47.reuse ;  /* 0x000000102e2e7819 */ /* 0x100fe4000000122f */
[----:B------:R-:W-:Y:S02]  /*5130*/  SHF.R.U32.HI R47, RZ, 0x10, R47 ;  /* 0x00000010ff2f7819 */ /* 0x000fe4000001162f */
[--C-:B------:R-:W-:Y:S02]  /*5140*/  SHF.R.U32.HI R51, RZ, 0x10, R45.reuse ;  /* 0x00000010ff337819 */ /* 0x100fe4000001162d */
[----:B------:R-:W-:Y:S01]  /*5150*/  SHF.R.U64 R50, R44, 0x10, R45 ;  /* 0x000000102c327819 */ /* 0x000fe2000000122d */
[----:B------:R-:W-:Y:S01]  /*5160*/  IMAD.U32 R44, R14, 0x10000, RZ ;  /* 0x000100000e2c7824 */ /* 0x000fe200078e00ff */
[----:B------:R-:W-:Y:S02]  /*5170*/  PRMT R118, R118, 0x5410, R47 ;  /* 0x0000541076767816 */ /* 0x000fe4000000002f */
[----:B------:R-:W-:-:S02]  /*5180*/  PRMT R116, R116, 0x5410, R51 ;  /* 0x0000541074747816 */ /* 0x000fc40000000033 */
        /* <DEDUP_REMOVED lines=9> */
[----:B------:R-:W-:Y:S01]  /*5220*/  FMUL.FTZ R55, R45, R52 ;  /* 0x000000342d377220 */ /* 0x000fe20000410000 */
[----:B------:R-:W-:Y:S01]  /*5230*/  LOP3.LUT R51, R117, 0xffff0000, RZ, 0xc0, !PT ;  /* 0xffff000075337812 */ /* 0x000fe200078ec0ff */
[-C--:B------:R-:W-:Y:S01]  /*5240*/  FMUL.FTZ R45, R45, R50.reuse ;  /* 0x000000322d2d7220 */ /* 0x080fe20000410000 */
[----:B------:R-:W-:Y:S01]  /*5250*/  LOP3.LUT R47, R115, 0xffff0000, RZ, 0xc0, !PT ;  /* 0xffff0000732f7812 */ /* 0x000fe200078ec0ff */
[----:B------:R-:W-:Y:S01]  /*5260*/  IMAD.U32 R13, R12, 0x10000, RZ ;  /* 0x000100000c0d7824 */ /* 0x000fe200078e00ff */
[----:B------:R-:W-:Y:S01]  /*5270*/  LOP3.LUT R118, R118, 0xffff0000, RZ, 0xc0, !PT ;  /* 0xffff000076767812 */ /* 0x000fe200078ec0ff */
[C---:B------:R-:W-:Y:S01]  /*5280*/  FMUL.FTZ R53, R15.reuse, R51 ;  /* 0x000000330f357220 */ /* 0x040fe20000410000 */
[----:B------:R-:W-:Y:S01]  /*5290*/  LOP3.LUT R116, R116, 0xffff0000, RZ, 0xc0, !PT ;  /* 0xffff000074747812 */ /* 0x000fe200078ec0ff */
[-C--:B------:R-:W-:Y:S01]  /*52a0*/  FMUL.FTZ R54, R15, R47.reuse ;  /* 0x0000002f0f367220 */ /* 0x080fe20000410000 */
[----:B------:R-:W-:Y:S01]  /*52b0*/  LOP3.LUT R15, R12, 0xffff0000, RZ, 0xc0, !PT ;  /* 0xffff00000c0f7812 */ /* 0x000fe200078ec0ff */
[C---:B------:R-:W-:Y:S01]  /*52c0*/  FFMA.FTZ R55, R44.reuse, R50, -R55 ;  /* 0x000000322c377223 */ /* 0x040fe20000010837 */
[----:B------:R-:W-:Y:S01]  /*52d0*/  FFMA.FTZ R52, R44, R52, R45 ;  /* 0x000000342c347223 */ /* 0x000fe2000001002d */
[C---:B------:R-:W-:Y:S01]  /*52e0*/  FFMA.FTZ R12, R46.reuse, R47, -R53 ;  /* 0x0000002f2e0c7223 */ /* 0x040fe20000010835 */
[----:B------:R-:W-:Y:S01]  /*52f0*/  FFMA.FTZ R51, R46, R51, R54 ;  /* 0x000000332e337223 */ /* 0x000fe20000010036 */
[----:B------:R-:W-:-:S02]  /*5300*/  IMAD.U32 R50, R117, 0x10000, RZ ;  /* 0x0001000075327824 */ /* 0x000fc400078e00ff */
[----:B------:R-:W-:Y:S01]  /*5310*/  FMUL.FTZ R45, R11, R118 ;  /* 0x000000760b2d7220 */ /* 0x000fe20000410000 */
[----:B------:R-:W-:Y:S02]  /*5320*/  IMAD.U32 R46, R115, 0x10000, RZ ;  /* 0x00010000732e7824 */ /* 0x000fe400078e00ff */
[----:B------:R-:W-:Y:S01]  /*5330*/  FMUL.FTZ R11, R11, R116 ;  /* 0x000000740b0b7220 */ /* 0x000fe20000410000 */
[C---:B------:R-:W-:Y:S01]  /*5340*/  FMUL.FTZ R44, R15.reuse, R50 ;  /* 0x000000320f2c7220 */ /* 0x040fe20000410000 */
[C---:B------:R-:W-:Y:S01]  /*5350*/  FFMA.FTZ R45, R14.reuse, R116, -R45 ;  /* 0x000000740e2d7223 */ /* 0x040fe2000001082d */
[----:B------:R-:W-:Y:S01]  /*5360*/  FMUL.FTZ R15, R15, R46 ;  /* 0x0000002e0f0f7220 */ /* 0x000fe20000410000 */
[----:B------:R-:W-:Y:S01]  /*5370*/  FFMA.FTZ R14, R14, R118, R11 ;  /* 0x000000760e0e7223 */ /* 0x000fe2000001000b */
[C---:B------:R-:W-:Y:S02]  /*5380*/  FFMA.FTZ R44, R13.reuse, R46, -R44 ;  /* 0x0000002e0d2c7223 */ /* 0x040fe4000001082c */
[----:B------:R-:W-:Y:S01]  /*5390*/  FFMA.FTZ R15, R13, R50, R15 ;  /* 0x000000320d0f7223 */ /* 0x000fe2000001000f */
[----:B------:R-:W-:-:S02]  /*53a0*/  F2FP.BF16.F32.PACK_AB R13, R51, R12 ;  /* 0x0000000c330d723e */ /* 0x000fc400000010ff */
[----:B------:R-:W-:Y:S02]  /*53b0*/  F2FP.BF16.F32.PACK_AB R45, R14, R45 ;  /* 0x0000002d0e2d723e */ /* 0x000fe400000010ff */
[----:B------:R-:W-:Y:S02]  /*53c0*/  F2FP.BF16.F32.PACK_AB R12, R15, R44 ;  /* 0x0000002c0f0c723e */ /* 0x000fe400000010ff */
[----:B------:R-:W-:Y:S01]  /*53d0*/  F2FP.BF16.F32.PACK_AB R14, R52, R55 ;  /* 0x00000037340e723e */ /* 0x000fe200000010ff */
[----:B------:R-:W-:-:S07]  /*53e0*/  IMAD.MOV.U32 R15, RZ, RZ, R45 ;  /* 0x000000ffff0f7224 */ /* 0x000fce00078e002d */
.L_x_1592:
[----:B------:R-:W-:Y:S05]  /*53f0*/  BSYNC B2 ;  /* 0x0000000000027941 */ /* 0x000fea0003800000 */
.L_x_1591:
[----:B------:R0:W-:Y:S02]  /*5400*/  ST.E.128 desc[UR60][R48.64], R12 ;  /* 0x0000000c30007985 */ /* 0x0001e4000c101d3c */
.L_x_1590:
[----:B------:R-:W-:Y:S05]  /*5410*/  BSYNC B1 ;  /* 0x0000000000017941 */ /* 0x000fea0003800000 */
.L_x_1589:
[----:B------:R-:W-:Y:S01]  /*5420*/  ISETP.NE.AND P0, PT, R76, RZ, PT ;  /* 0x000000ff4c00720c */ /* 0x000fe20003f05270 */
[----:B------:R-:W-:-:S12]  /*5430*/  BSSY B1, `(.L_x_1593) ;  /* 0x0000039000017945 */ /* 0x000fd80003800000 */
[----:B------:R-:W-:Y:S05]  /*5440*/  @!P0 BRA `(.L_x_1594) ;  /* 0x0000000000dc8947 */ /* 0x000fea0003800000 */
[----:B------:R-:W5:Y:S04]  /*5450*/  LDL R46, [R1+0x34] ;  /* 0x00003400012e7983 */ /* 0x000f680000100800 */
[----:B---3--:R-:W1:Y:S01]  /*5460*/  LDL R11, [R1+0x4] ;  /* 0x00000400010b7983 */ /* 0x008e620000100800 */
[----:B0-----:R-:W-:Y:S01]  /*5470*/  LEA R44, P0, R22, R104, 0x1 ;  /* 0x00000068162c7211 */ /* 0x001fe200078008ff */
[----:B------:R-:W-:Y:S02]  /*5480*/  BSSY B2, `(.L_x_1595) ;  /* 0x0000032000027945 */ /* 0x000fe40003800000 */
[----:B----4-:R0:W3:Y:S01]  /*5490*/  LDS.128 R12, [R90+0x25400] ;  /* 0x025400005a0c7984 */ /* 0x0100e20000000c00 */
[----:B-----5:R-:W-:Y:S02]  /*54a0*/  ISETP.GE.AND P4, PT, R46, R101, PT ;  /* 0x000000652e00720c */ /* 0x020fe40003f86270 */
[----:B-1----:R-:W-:-:S11]  /*54b0*/  LEA.HI.X R45, R22, R105, R11, 0x1, P0 ;  /* 0x00000069162d7211 */ /* 0x002fd600000f0c0b */
[----:B0--3--:R-:W-:Y:S05]  /*54c0*/  @P4 BRA `(.L_x_1596) ;  /* 0x0000000000b44947 */ /* 0x009fea0003800000 */
[----:B------:R-:W-:Y:S02]  /*54d0*/  SHF.R.U64 R47, R40, 0x10, R41 ;  /* 0x00000010282f7819 */ /* 0x000fe40000001229 */
[--C-:B------:R-:W-:Y:S02]  /*54e0*/  SHF.R.U64 R40, R42, 0x10, R43.reuse ;  /* 0x000000102a287819 */ /* 0x100fe4000000122b */
[----:B------:R-:W-:Y:S02]  /*54f0*/  SHF.R.U32.HI R43, RZ, 0x10, R43 ;  /* 0x00000010ff2b7819 */ /* 0x000fe4000001162b */
[----:B------:R-:W-:Y:S02]  /*5500*/  PRMT R113, R113, 0x5410, R40 ;  /* 0x0000541071717816 */ /* 0x000fe40000000028 */
[----:B------:R-:W-:Y:S01]  /*5510*/  SHF.R.U32.HI R46, RZ, 0x10, R41 ;  /* 0x00000010ff2e7819 */ /* 0x000fe20000011629 */
[----:B------:R-:W-:Y:S01]  /*5520*/  IMAD.U32 R41, R14, 0x10000, RZ ;  /* 0x000100000e297824 */ /* 0x000fe200078e00ff */
[----:B------:R-:W-:-:S02]  /*5530*/  PRMT R112, R112, 0x5410, R47 ;  /* 0x0000541070707816 */ /* 0x000fc4000000002f */
[----:B------:R-:W-:Y:S02]  /*5540*/  PRMT R114, R114, 0x5410, R43 ;  /* 0x0000541072727816 */ /* 0x000fe4000000002b */
[----:B------:R-:W-:Y:S02]  /*5550*/  LOP3.LUT R40, R13, 0xffff0000, RZ, 0xc0, !PT ;  /* 0xffff00000d287812 */ /* 0x000fe400078ec0ff */
[----:B------:R-:W-:Y:S01]  /*5560*/  LOP3.LUT R47, R113, 0xffff0000, RZ, 0xc0, !PT ;  /* 0xffff0000712f7812 */ /* 0x000fe200078ec0ff */
[----:B------:R-:W-:Y:S01]  /*5570*/  IMAD.U32 R48, R114, 0x10000, RZ ;  /* 0x0001000072307824 */ /* 0x000fe200078e00ff */
[----:B------:R-:W-:Y:S01]  /*5580*/  PRMT R111, R111, 0x5410, R46 ;  /* 0x000054106f6f7816 */ /* 0x000fe2000000002e */
[----:B------:R-:W-:Y:S01]  /*5590*/  IMAD.U32 R113, R113, 0x10000, RZ ;  /* 0x0001000071717824 */ /* 0x000fe200078e00ff */
[----:B------:R-:W-:Y:S01]  /*55a0*/  LOP3.LUT R43, R112, 0xffff0000, RZ, 0xc0, !PT ;  /* 0xffff0000702b7812 */ /* 0x000fe200078ec0ff */
[----:B------:R-:W-:Y:S01]  /*55b0*/  FMUL.FTZ R50, R40, R47 ;  /* 0x0000002f28327220 */ /* 0x000fe20000410000 */
[----:B------:R-:W-:Y:S01]  /*55c0*/  LOP3.LUT R42, R14, 0xffff0000, RZ, 0xc0, !PT ;  /* 0xffff00000e2a7812 */ /* 0x000fe200078ec0ff */
[C---:B------:R-:W-:Y:S01]  /*55d0*/  IMAD.U32 R14, R15.reuse, 0x10000, RZ ;  /* 0x000100000f0e7824 */ /* 0x040fe200078e00ff */
[----:B------:R-:W-:Y:S01]  /*55e0*/  LOP3.LUT R11, R15, 0xffff0000, RZ, 0xc0, !PT ;  /* 0xffff00000f0b7812 */ /* 0x000fe200078ec0ff */
[----:B------:R-:W-:-:S02]  /*55f0*/  IMAD.U32 R15, R13, 0x10000, RZ ;  /* 0x000100000d0f7824 */ /* 0x000fc400078e00ff */
[-C--:B------:R-:W-:Y:S01]  /*5600*/  FMUL.FTZ R40, R40, R43.reuse ;  /* 0x0000002b28287220 */ /* 0x080fe20000410000 */
[C---:B------:R-:W-:Y:S01]  /*5610*/  IMAD.U32 R13, R12.reuse, 0x10000, RZ ;  /* 0x000100000c0d7824 */ /* 0x040fe200078e00ff */
[----:B------:R-:W-:Y:S01]  /*5620*/  LOP3.LUT R12, R12, 0xffff0000, RZ, 0xc0, !PT ;  /* 0xffff00000c0c7812 */ /* 0x000fe200078ec0ff */
[C---:B------:R-:W-:Y:S01]  /*5630*/  IMAD.U32 R46, R111.reuse, 0x10000, RZ ;  /* 0x000100006f2e7824 */ /* 0x040fe200078e00ff */
[----:B------:R-:W-:Y:S01]  /*5640*/  LOP3.LUT R114, R114, 0xffff0000, RZ, 0xc0, !PT ;  /* 0xffff000072727812 */ /* 0x000fe200078ec0ff */
[----:B------:R-:W-:Y:S01]  /*5650*/  IMAD.U32 R112, R112, 0x10000, RZ ;  /* 0x0001000070707824 */ /* 0x000fe200078e00ff */
[----:B------:R-:W-:Y:S01]  /*5660*/  LOP3.LUT R111, R111, 0xffff0000, RZ, 0xc0, !PT ;  /* 0xffff00006f6f7812 */ /* 0x000fe200078ec0ff */
[C---:B------:R-:W-:Y:S01]  /*5670*/  FFMA.FTZ R50, R15.reuse, R43, -R50 ;  /* 0x0000002b0f327223 */ /* 0x040fe20000010832 */
[----:B------:R-:W-:Y:S01]  /*5680*/  FFMA.FTZ R15, R15, R47, R40 ;  /* 0x0000002f0f0f7223 */ /* 0x000fe20000010028 */
[C---:B------:R-:W-:Y:S01]  /*5690*/  FMUL.FTZ R43, R11.reuse, R114 ;  /* 0x000000720b2b7220 */ /* 0x040fe20000410000 */
[----:B------:R-:W-:Y:S01]  /*56a0*/  FMUL.FTZ R40, R12, R113 ;  /* 0x000000710c287220 */ /* 0x000fe20000410000 */
[----:B------:R-:W-:Y:S01]  /*56b0*/  FMUL.FTZ R52, R42, R48 ;  /* 0x000000302a347220 */ /* 0x000fe20000410000 */
[-C--:B------:R-:W-:Y:S01]  /*56c0*/  FMUL.FTZ R11, R11, R111.reuse ;  /* 0x0000006f0b0b7220 */ /* 0x080fe20000410000 */
[----:B------:R-:W-:Y:S01]  /*56d0*/  FMUL.FTZ R12, R12, R112 ;  /* 0x000000700c0c7220 */ /* 0x000fe20000410000 */
[----:B------:R-:W-:Y:S01]  /*56e0*/  FMUL.FTZ R42, R42, R46 ;  /* 0x0000002e2a2a7220 */ /* 0x000fe20000410000 */
[C---:B------:R-:W-:Y:S01]  /*56f0*/  FFMA.FTZ R43, R14.reuse, R111, -R43 ;  /* 0x0000006f0e2b7223 */ /* 0x040fe2000001082b */
[----:B------:R-:W-:Y:S01]  /*5700*/  FFMA.FTZ R40, R13, R112, -R40 ;  /* 0x000000700d287223 */ /* 0x000fe20000010828 */
[----:B------:R-:W-:Y:S01]  /*5710*/  FFMA.FTZ R52, R41, R46, -R52 ;  /* 0x0000002e29347223 */ /* 0x000fe20000010834 */
[----:B------:R-:W-:Y:S01]  /*5720*/  FFMA.FTZ R14, R14, R114, R11 ;  /* 0x000000720e0e7223 */ /* 0x000fe2000001000b */
[----:B------:R-:W-:Y:S01]  /*5730*/  FFMA.FTZ R13, R13, R113, R12 ;  /* 0x000000710d0d7223 */ /* 0x000fe2000001000c */
[----:B------:R-:W-:Y:S01]  /*5740*/  FFMA.FTZ R41, R41, R48, R42 ;  /* 0x0000003029297223 */ /* 0x000fe2000001002a */
[----:B------:R-:W-:-:S02]  /*5750*/  F2FP.BF16.F32.PACK_AB R50, R15, R50 ;  /* 0x000000320f32723e */ /* 0x000fc400000010ff */
[----:B------:R-:W-:Y:S02]  /*5760*/  F2FP.BF16.F32.PACK_AB R15, R14, R43 ;  /* 0x0000002b0e0f723e */ /* 0x000fe400000010ff */
[----:B------:R-:W-:Y:S01]  /*5770*/  F2FP.BF16.F32.PACK_AB R12, R13, R40 ;  /* 0x000000280d0c723e */ /* 0x000fe200000010ff */
[----:B------:R-:W-:Y:S01]  /*5780*/  IMAD.MOV.U32 R13, RZ, RZ, R50 ;  /* 0x000000ffff0d7224 */ /* 0x000fe200078e0032 */
[----:B------:R-:W-:-:S07]  /*5790*/  F2FP.BF16.F32.PACK_AB R14, R41, R52 ;  /* 0x00000034290e723e */ /* 0x000fce00000010ff */
.L_x_1596:
[----:B------:R-:W-:Y:S05]  /*57a0*/  BSYNC B2 ;  /* 0x0000000000027941 */ /* 0x000fea0003800000 */
.L_x_1595:
[----:B------:R0:W-:Y:S02]  /*57b0*/  ST.E.128 desc[UR60][R44.64], R12 ;  /* 0x0000000c2c007985 */ /* 0x0001e4000c101d3c */
.L_x_1594:
[----:B------:R-:W-:Y:S05]  /*57c0*/  BSYNC B1 ;  /* 0x0000000000017941 */ /* 0x000fea0003800000 */
.L_x_1593:
[----:B------:R-:W-:-:S13]  /*57d0*/  ISETP.NE.AND P0, PT, R77, RZ, PT ;  /* 0x000000ff4d00720c */ /* 0x000fda0003f05270 */
[----:B------:R-:W-:Y:S05]  /*57e0*/  @!P0 BRA `(.L_x_1584) ;  /* 0x0000003000b48947 */ /* 0x000fea0003800000 */
[----:B------:R-:W5:Y:S04]  /*57f0*/  LDL R42, [R1+0x48] ;  /* 0x00004800012a7983 */ /* 0x000f680000100800 */
[----:B---3--:R-:W1:Y:S01]  /*5800*/  LDL R11, [R1] ;  /* 0x00000000010b7983 */ /* 0x008e620000100800 */
[C---:B0-----:R-:W-:Y:S01]  /*5810*/  LEA R40, P0, R23.reuse, R104, 0x1 ;  /* 0x0000006817287211 */ /* 0x041fe200078008ff */
[----:B------:R-:W-:Y:S02]  /*5820*/  BSSY B1, `(.L_x_1597) ;  /* 0x0000033000017945 */ /* 0x000fe40003800000 */
[----:B----4-:R0:W3:Y:S01]  /*5830*/  LDS.128 R12, [R90+0x27400] ;  /* 0x027400005a0c7984 */ /* 0x0100e20000000c00 */
[----:B-----5:R-:W-:Y:S02]  /*5840*/  ISETP.GE.AND P4, PT, R42, R101, PT ;  /* 0x000000652a00720c */ /* 0x020fe40003f86270 */
[----:B-1----:R-:W-:-:S11]  /*5850*/  LEA.HI.X R41, R23, R105, R11, 0x1, P0 ;  /* 0x0000006917297211 */ /* 0x002fd600000f0c0b */
[----:B0--3--:R-:W-:Y:S05]  /*5860*/  @P4 BRA `(.L_x_1598) ;  /* 0x0000000000b84947 */ /* 0x009fea0003800000 */
[----:B------:R-:W-:Y:S01]  /*5870*/  SHF.R.U64 R43, R36, 0x10, R37 ;  /* 0x00000010242b7819 */ /* 0x000fe20000001225 */
[----:B------:R-:W-:Y:S01]  /*5880*/  IMAD.U32 R36, R14, 0x10000, RZ ;  /* 0x000100000e247824 */ /* 0x000fe200078e00ff */
[--C-:B------:R-:W-:Y:S02]  /*5890*/  SHF.R.U64 R42, R38, 0x10, R39.reuse ;  /* 0x00000010262a7819 */ /* 0x100fe40000001227 */
[----:B------:R-:W-:Y:S02]  /*58a0*/  SHF.R.U32.HI R39, RZ, 0x10, R39 ;  /* 0x00000010ff277819 */ /* 0x000fe40000011627 */
[----:B------:R-:W-:Y:S02]  /*58b0*/  SHF.R.U32.HI R11, RZ, 0x10, R37 ;  /* 0x00000010ff0b7819 */ /* 0x000fe40000011625 */
[----:B------:R-:W-:Y:S02]  /*58c0*/  PRMT R106, R106, 0x5410, R43 ;  /* 0x000054106a6a7816 */ /* 0x000fe4000000002b */
[----:B------:R-:W-:-:S02]  /*58d0*/  PRMT R109, R109, 0x5410, R42 ;  /* 0x000054106d6d7816 */ /* 0x000fc4000000002a */
[----:B------:R-:W-:Y:S02]  /*58e0*/  PRMT R110, R110, 0x5410, R39 ;  /* 0x000054106e6e7816 */ /* 0x000fe40000000027 */
[----:B------:R-:W-:Y:S01]  /*58f0*/  LOP3.LUT R37, R14, 0xffff0000, RZ, 0xc0, !PT ;  /* 0xffff00000e257812 */ /* 0x000fe200078ec0ff */
[C---:B------:R-:W-:Y:S01]  /*5900*/  IMAD.U32 R14, R13.reuse, 0x10000, RZ ;  /* 0x000100000d0e7824 */ /* 0x040fe200078e00ff */
[----:B------:R-:W-:Y:S01]  /*5910*/  PRMT R108, R108, 0x5410, R11 ;  /* 0x000054106c6c7816 */ /* 0x000fe2000000000b */
[----:B------:R-:W-:Y:S01]  /*5920*/  IMAD.U32 R44, R110, 0x10000, RZ ;  /* 0x000100006e2c7824 */ /* 0x000fe200078e00ff */
[----:B------:R-:W-:Y:S01]  /*5930*/  LOP3.LUT R13, R13, 0xffff0000, RZ, 0xc0, !PT ;  /* 0xffff00000d0d7812 */ /* 0x000fe200078ec0ff */
[----:B------:R-:W-:Y:S01]  /*5940*/  IMAD.U32 R11, R12, 0x10000, RZ ;  /* 0x000100000c0b7824 */ /* 0x000fe200078e00ff */
[C---:B------:R-:W-:Y:S01]  /*5950*/  LOP3.LUT R43, R109.reuse, 0xffff0000, RZ, 0xc0, !PT ;  /* 0xffff00006d2b7812 */ /* 0x040fe200078ec0ff */
[----:B------:R-:W-:Y:S01]  /*5960*/  IMAD.U32 R42, R108, 0x10000, RZ ;  /* 0x000100006c2a7824 */ /* 0x000fe200078e00ff */
[----:B------:R-:W-:Y:S01]  /*5970*/  LOP3.LUT R39, R106, 0xffff0000, RZ, 0xc0, !PT ;  /* 0xffff00006a277812 */ /* 0x000fe200078ec0ff */
[----:B------:R-:W-:Y:S01]  /*5980*/  IMAD.U32 R109, R109, 0x10000, RZ ;  /* 0x000100006d6d7824 */ /* 0x000fe200078e00ff */
[----:B------:R-:W-:Y:S01]  /*5990*/  LOP3.LUT R12, R12, 0xffff0000, RZ, 0xc0, !PT ;  /* 0xffff00000c0c7812 */ /* 0x000fe200078ec0ff */
[----:B------:R-:W-:Y:S01]  /*59a0*/  FMUL.FTZ R45, R13, R43 ;  /* 0x0000002b0d2d7220 */ /* 0x000fe20000410000 */
[----:B------:R-:W-:Y:S01]  /*59b0*/  LOP3.LUT R38, R15, 0xffff0000, RZ, 0xc0, !PT ;  /* 0xffff00000f267812 */ /* 0x000fe200078ec0ff */
[-C--:B------:R-:W-:Y:S01]  /*59c0*/  FMUL.FTZ R46, R13, R39.reuse ;  /* 0x000000270d2e7220 */ /* 0x080fe20000410000 */
[C---:B------:R-:W-:Y:S01]  /*59d0*/  FMUL.FTZ R13, R37.reuse, R44 ;  /* 0x0000002c250d7220 */ /* 0x040fe20000410000 */
[-C--:B------:R-:W-:Y:S01]  /*59e0*/  FMUL.FTZ R37, R37, R42.reuse ;  /* 0x0000002a25257220 */ /* 0x080fe20000410000 */
[----:B------:R-:W-:Y:S01]  /*59f0*/  LOP3.LUT R110, R110, 0xffff0000, RZ, 0xc0, !PT ;  /* 0xffff00006e6e7812 */ /* 0x000fe200078ec0ff */
[----:B------:R-:W-:Y:S01]  /*5a00*/  IMAD.U32 R106, R106, 0x10000, RZ ;  /* 0x000100006a6a7824 */ /* 0x000fe200078e00ff */
[----:B------:R-:W-:Y:S01]  /*5a10*/  LOP3.LUT R108, R108, 0xffff0000, RZ, 0xc0, !PT ;  /* 0xffff00006c6c7812 */ /* 0x000fe200078ec0ff */
[C---:B------:R-:W-:Y:S01]  /*5a20*/  FFMA.FTZ R45, R14.reuse, R39, -R45 ;  /* 0x000000270e2d7223 */ /* 0x040fe2000001082d */
[----:B------:R-:W-:Y:S01]  /*5a30*/  FFMA.FTZ R46, R14, R43, R46 ;  /* 0x0000002b0e2e7223 */ /* 0x000fe2000001002e */
[----:B------:R-:W-:Y:S01]  /*5a40*/  FFMA.FTZ R13, R36, R42, -R13 ;  /* 0x0000002a240d7223 */ /* 0x000fe2000001080d */
[----:B------:R-:W-:Y:S01]  /*5a50*/  FMUL.FTZ R14, R12, R109 ;  /* 0x0000006d0c0e7220 */ /* 0x000fe20000410000 */
[----:B------:R-:W-:Y:S01]  /*5a60*/  FFMA.FTZ R36, R36, R44, R37 ;  /* 0x0000002c24247223 */ /* 0x000fe20000010025 */
[----:B------:R-:W-:Y:S01]  /*5a70*/  FMUL.FTZ R12, R12, R106 ;  /* 0x0000006a0c0c7220 */ /* 0x000fe20000410000 */
[----:B------:R-:W-:-:S02]  /*5a80*/  IMAD.U32 R15, R15, 0x10000, RZ ;  /* 0x000100000f0f7824 */ /* 0x000fc400078e00ff */
[C---:B------:R-:W-:Y:S01]  /*5a90*/  FMUL.FTZ R42, R38.reuse, R110 ;  /* 0x0000006e262a7220 */ /* 0x040fe20000410000 */
        /* <DEDUP_REMOVED lines=9> */
[----:B------:R-:W-:Y:S01]  /*5b30*/  F2FP.BF16.F32.PACK_AB R15, R37, R42 ;  /* 0x0000002a250f723e */ /* 0x000fe200000010ff */
[----:B------:R-:W-:-:S07]  /*5b40*/  IMAD.MOV.U32 R14, RZ, RZ, R36 ;  /* 0x000000ffff0e7224 */ /* 0x000fce00078e0024 */
.L_x_1598:
[----:B------:R-:W-:Y:S05]  /*5b50*/  BSYNC B1 ;  /* 0x0000000000017941 */ /* 0x000fea0003800000 */
.L_x_1597:
[----:B------:R0:W-:Y:S01]  /*5b60*/  ST.E.128 desc[UR60][R40.64], R12 ;  /* 0x0000000c28007985 */ /* 0x0001e2000c101d3c */
[----:B------:R-:W-:Y:S05]  /*5b70*/  BRA `(.L_x_1584) ;  /* 0x0000002c00d07947 */ /* 0x000fea0003800000 */
.L_x_1558:
[----:B------:R-:W2:Y:S01]  /*5b80*/  LDL R36, [R1+0xc] ;  /* 0x00000c0001247983 */ /* 0x000ea20000100800 */
        /* <DEDUP_REMOVED lines=9> */
[----:B--2---:R-:W-:Y:S02]  /*5c20*/  ISETP.GE.AND P0, PT, R36, R95, PT ;  /* 0x0000005f2400720c */ /* 0x004fe40003f06270 */
[----:B------:R-:W-:-:S11]  /*5c30*/  CS2R R36, SRZ ;  /* 0x0000000000247805 */ /* 0x000fd6000001ff00 */
[----:B------:R-:W-:Y:S05]  /*5c40*/  @P0 BRA `(.L_x_1600) ;  /* 0x0000000000600947 */ /* 0x000fea0003800000 */
[----:B------:R-:W-:Y:S01]  /*5c50*/  IADD3 R38, P4, R80, R14, RZ ;  /* 0x0000000e50267210 */ /* 0x000fe20007f9e0ff */
[----:B------:R-:W-:Y:S01]  /*5c60*/  ULDC.64 UR4, c[0x0][0x3e8] ;  /* 0x0000fa0000047ab9 */ /* 0x000fe20000000a00 */
[----:B------:R-:W-:Y:S01]  /*5c70*/  IADD3 R36, P6, R84, R12, RZ ;  /* 0x0000000c54247210 */ /* 0x000fe20007fde0ff */
[----:B------:R-:W-:Y:S01]  /*5c80*/  ULDC.64 UR6, c[0x0][0x400] ;  /* 0x0001000000067ab9 */ /* 0x000fe20000000a00 */
[----:B------:R-:W-:Y:S01]  /*5c90*/  LEA R52, P5, R38, UR4, 0x1 ;  /* 0x0000000426347c11 */ /* 0x000fe2000f8a08ff */
[----:B------:R-:W-:Y:S01]  /*5ca0*/  IMAD.X R39, R11, 0x1, R32, P4 ;  /* 0x000000010b277824 */ /* 0x000fe200020e0620 */
[----:B------:R-:W-:Y:S01]  /*5cb0*/  LEA R56, P4, R36, UR6, 0x1 ;  /* 0x0000000624387c11 */ /* 0x000fe2000f8808ff */
[----:B------:R-:W-:Y:S01]  /*5cc0*/  IMAD.X R37, R72, 0x1, R34, P6 ;  /* 0x0000000148257824 */ /* 0x000fe200030e0622 */
[----:B------:R-:W-:Y:S02]  /*5cd0*/  ISETP.GE.AND P6, PT, R203, R101, PT ;  /* 0x00000065cb00720c */ /* 0x000fe40003fc6270 */
[----:B------:R-:W-:-:S02]  /*5ce0*/  CS2R R42, SRZ ;  /* 0x00000000002a7805 */ /* 0x000fc4000001ff00 */
[----:B------:R-:W-:Y:S02]  /*5cf0*/  LEA.HI.X R53, R38, UR5, R39, 0x1, P5 ;  /* 0x0000000526357c11 */ /* 0x000fe4000a8f0c27 */
[----:B------:R-:W-:Y:S02]  /*5d00*/  CS2R R40, SRZ ;  /* 0x0000000000287805 */ /* 0x000fe4000001ff00 */
[----:B------:R-:W-:Y:S02]  /*5d10*/  ISETP.GE.AND P5, PT, R18, R101, PT ;  /* 0x000000651200720c */ /* 0x000fe40003fa6270 */
[----:B------:R-:W-:Y:S02]  /*5d20*/  CS2R R38, SRZ ;  /* 0x0000000000267805 */ /* 0x000fe4000001ff00 */
[----:B------:R-:W-:Y:S02]  /*5d30*/  LEA.HI.X R57, R36, UR7, R37, 0x1, P4 ;  /* 0x0000000724397c11 */ /* 0x000fe4000a0f0c25 */
[----:B------:R-:W-:-:S02]  /*5d40*/  CS2R R36, SRZ ;  /* 0x0000000000247805 */ /* 0x000fc4000001ff00 */
[----:B------:R-:W-:Y:S02]  /*5d50*/  CS2R R50, SRZ ;  /* 0x0000000000327805 */ /* 0x000fe4000001ff00 */
[----:B------:R-:W-:Y:S02]  /*5d60*/  CS2R R48, SRZ ;  /* 0x0000000000307805 */ /* 0x000fe4000001ff00 */
[----:B------:R-:W-:Y:S02]  /*5d70*/  CS2R R46, SRZ ;  /* 0x00000000002e7805 */ /* 0x000fe4000001ff00 */
[----:B------:R-:W-:Y:S01]  /*5d80*/  CS2R R44, SRZ ;  /* 0x00000000002c7805 */ /* 0x000fe2000001ff00 */
[----:B------:R0:W5:Y:S04]  /*5d90*/  @!P6 LDG.E.128 R36, desc[UR60][R52.64+0x80] ;  /* 0x0000803c3424e981 */ /* 0x000168000c1e1d00 */
[----:B------:R0:W5:Y:S04]  /*5da0*/  @!P5 LDG.E.128 R40, desc[UR60][R52.64] ;  /* 0x0000003c3428d981 */ /* 0x000168000c1e1d00 */
[----:B------:R0:W5:Y:S04]  /*5db0*/  @!P5 LDG.E.128 R48, desc[UR60][R56.64] ;  /* 0x0000003c3830d981 */ /* 0x000168000c1e1d00 */
[----:B------:R0:W5:Y:S02]  /*5dc0*/  @!P6 LDG.E.128 R44, desc[UR60][R56.64+0x80] ;  /* 0x0000803c382ce981 */ /* 0x000164000c1e1d00 */
.L_x_1600:
[----:B------:R-:W-:Y:S05]  /*5dd0*/  BSYNC B1 ;  /* 0x0000000000017941 */ /* 0x000fea0003800000 */
.L_x_1599:
        /* <DEDUP_REMOVED lines=20> */
[----:B------:R-:W-:Y:S02]  /*5f20*/  CS2R R64, SRZ ;  /* 0x0000000000407805 */ /* 0x000fe4000001ff00 */
[----:B------:R-:W-:Y:S02]  /*5f30*/  IADD3.X R72, R34, R72, R21, P5, P6 ;  /* 0x0000004822487210 */ /* 0x000fe40002fec415 */
[----:B------:R-:W-:Y:S02]  /*5f40*/  CS2R R62, SRZ ;  /* 0x00000000003e7805 */ /* 0x000fe4000001ff00 */
[----:B------:R-:W-:Y:S02]  /*5f50*/  LEA R12, P6, R15, UR4, 0x1 ;  /* 0x000000040f0c7c11 */ /* 0x000fe4000f8c08ff */
[----:B------:R-:W-:-:S02]  /*5f60*/  CS2R R60, SRZ ;  /* 0x00000000003c7805 */ /* 0x000fc4000001ff00 */
[----:B------:R-:W-:Y:S02]  /*5f70*/  LEA R14, P5, R11, UR6, 0x1 ;  /* 0x000000060b0e7c11 */ /* 0x000fe4000f8a08ff */
[----:B------:R-:W-:Y:S02]  /*5f80*/  LEA.HI.X R13, R15, UR5, R52, 0x1, P6 ;  /* 0x000000050f0d7c11 */ /* 0x000fe4000b0f0c34 */
[----:B------:R-:W-:Y:S02]  /*5f90*/  CS2R R52, SRZ ;  /* 0x0000000000347805 */ /* 0x000fe4000001ff00 */
[----:B------:R-:W-:Y:S02]  /*5fa0*/  LEA.HI.X R15, R11, UR7, R72, 0x1, P5 ;  /* 0x000000070b0f7c11 */ /* 0x000fe4000a8f0c48 */
[-C--:B------:R-:W-:Y:S02]  /*5fb0*/  ISETP.GE.AND P6, PT, R18, R101.reuse, PT ;  /* 0x000000651200720c */ /* 0x080fe40003fc6270 */
[----:B------:R-:W-:-:S11]  /*5fc0*/  ISETP.GE.AND P5, PT, R203, R101, PT ;  /* 0x00000065cb00720c */ /* 0x000fd60003fa6270 */
[----:B------:R0:W5:Y:S04]  /*5fd0*/  @!P6 LDG.E.128 R56, desc[UR60][R12.64] ;  /* 0x0000003c0c38e981 */ /* 0x000168000c1e1d00 */
[----:B------:R0:W5:Y:S04]  /*5fe0*/  @!P5 LDG.E.128 R52, desc[UR60][R12.64+0x80] ;  /* 0x0000803c0c34d981 */ /* 0x000168000c1e1d00 */
[----:B------:R0:W5:Y:S04]  /*5ff0*/  @!P6 LDG.E.128 R64, desc[UR60][R14.64] ;  /* 0x0000003c0e40e981 */ /* 0x000168000c1e1d00 */
[----:B------:R0:W5:Y:S02]  /*6000*/  @!P5 LDG.E.128 R60, desc[UR60][R14.64+0x80] ;  /* 0x0000803c0e3cd981 */ /* 0x000164000c1e1d00 */
.L_x_1602:
[----:B------:R-:W-:Y:S05]  /*6010*/  BSYNC B1 ;  /* 0x0000000000017941 */ /* 0x000fea0003800000 */
.L_x_1601:
[----:B------:R-:W2:Y:S01]  /*6020*/  LDL R11, [R1+0x64] ;  /* 0x00006400010b7983 */ /* 0x000ea20000100800 */
[----:B0----5:R-:W-:Y:S02]  /*6030*/  IMAD.MOV.U32 R12, RZ, RZ, R39 ;  /* 0x000000ffff0c7224 */ /* 0x021fe400078e0027 */
[----:B------:R-:W-:Y:S02]  /*6040*/  IMAD.MOV.U32 R13, RZ, RZ, R42 ;  /* 0x000000ffff0d7224 */ /* 0x000fe400078e002a */
[----:B------:R-:W-:-:S05]  /*6050*/  IMAD.MOV.U32 R14, RZ, RZ, R43 ;  /* 0x000000ffff0e7224 */ /* 0x000fca00078e002b */
[----:B------:R-:W-:Y:S01]  /*6060*/  PRMT R111, R13, 0x5410, R14 ;  /* 0x000054100d6f7816 */ /* 0x000fe2000000000e */
[----:B------:R-:W-:Y:S02]  /*6070*/  IMAD.MOV.U32 R13, RZ, RZ, R46 ;  /* 0x000000ffff0d7224 */ /* 0x000fe400078e002e */
[----:B------:R-:W-:-:S03]  /*6080*/  IMAD.MOV.U32 R14, RZ, RZ, R47 ;  /* 0x000000ffff0e7224 */ /* 0x000fc600078e002f */
[----:B------:R-:W-:Y:S02]  /*6090*/  PRMT R124, R124, 0x5410, R13 ;  /* 0x000054107c7c7816 */ /* 0x000fe4000000000d */
[----:B------:R-:W-:Y:S02]  /*60a0*/  PRMT R125, R125, 0x5410, R14 ;  /* 0x000054107d7d7816 */ /* 0x000fe4000000000e */
[----:B--2---:R-:W-:Y:S01]  /*60b0*/  R2UR UR4, R11 ;  /* 0x000000000b0472ca */ /* 0x004fe200000e0000 */
[----:B------:R-:W-:-:S05]  /*60c0*/  IMAD.MOV.U32 R11, RZ, RZ, R38 ;  /* 0x000000ffff0b7224 */ /* 0x000fca00078e0026 */
[----:B------:R-:W-:Y:S01]  /*60d0*/  PRMT R122, R12, 0x5410, R11 ;  /* 0x000054100c7a7816 */ /* 0x000fe2000000000b */
[----:B------:R-:W-:Y:S02]  /*60e0*/  IMAD.MOV.U32 R11, RZ, RZ, R36 ;  /* 0x000000ffff0b7224 */ /* 0x000fe400078e0024 */
[----:B------:R-:W-:-:S04]  /*60f0*/  IMAD.MOV.U32 R12, RZ, RZ, R37 ;  /* 0x000000ffff0c7224 */ /* 0x000fc800078e0025 */
[----:B------:R-:W-:Y:S01]  /*6100*/  UISETP.NE.AND UP0, UPT, UR4, 0x3, UPT ;  /* 0x000000030400788c */ /* 0x000fe2000bf05270 */
[----:B------:R-:W-:Y:S01]  /*6110*/  PRMT R123, R12, 0x5410, R11 ;  /* 0x000054100c7b7816 */ /* 0x000fe2000000000b */
[----:B------:R-:W-:Y:S02]  /*6120*/  IMAD.MOV.U32 R11, RZ, RZ, R40 ;  /* 0x000000ffff0b7224 */ /* 0x000fe400078e0028 */
[----:B------:R-:W-:Y:S02]  /*6130*/  IMAD.MOV.U32 R12, RZ, RZ, R41 ;  /* 0x000000ffff0c7224 */ /* 0x000fe400078e0029 */
[----:B------:R-:W-:-:S03]  /*6140*/  PLOP3.LUT P5, PT, PT, PT, UP0, 0x80, 0x0 ;  /* 0x000000000000781c */ /* 0x000fc60003faf008 */
[----:B------:R-:W-:Y:S01]  /*6150*/  PRMT R110, R12, 0x5410, R11 ;  /* 0x000054100c6e7816 */ /* 0x000fe2000000000b */
[----:B------:R-:W-:Y:S02]  /*6160*/  IMAD.MOV.U32 R11, RZ, RZ, R44 ;  /* 0x000000ffff0b7224 */ /* 0x000fe400078e002c */
[----:B------:R-:W-:-:S03]  /*6170*/  IMAD.MOV.U32 R12, RZ, RZ, R45 ;  /* 0x000000ffff0c7224 */ /* 0x000fc600078e002d */
[----:B------:R-:W-:Y:S01]  /*6180*/  PRMT R124, R11, 0x7610, R124 ;  /* 0x000076100b7c7816 */ /* 0x000fe2000000007c */
[----:B------:R-:W-:Y:S01]  /*6190*/  IMAD.MOV.U32 R11, RZ, RZ, R50 ;  /* 0x000000ffff0b7224 */ /* 0x000fe200078e0032 */
[----:B------:R-:W-:Y:S01]  /*61a0*/  PRMT R126, R126, 0x5410, R12 ;  /* 0x000054107e7e7816 */ /* 0x000fe2000000000c */
        /* <DEDUP_REMOVED lines=29> */
[----:B------:R-:W-:Y:S06]  /*6380*/  @!P5 BRA `(.L_x_1603) ;  /* 0x000000000004d947 */ /* 0x000fec0003800000 */
[----:B------:R-:W-:Y:S01]  /*6390*/  BPT.TRAP 0x1 ;  /* 0x000000040000795c */ /* 0x000fe20000300000 */
.L_x_1603:
[----:B------:R-:W2:Y:S01]  /*63a0*/  LDL R11, [R1+0x4c] ;  /* 0x00004c00010b7983 */ /* 0x000ea20000100800 */
[----:B------:R-:W-:Y:S01]  /*63b0*/  IMAD R88, R200, 0x8, R17 ;  /* 0x00000008c8587824 */ /* 0x000fe200078e0211 */
[----:B------:R-:W0:Y:S01]  /*63c0*/  LDC R106, c[0x0][0x2f4] ;  /* 0x0000bd00ff6a7b82 */ /* 0x000e220000000800 */
[----:B------:R-:W-:Y:S01]  /*63d0*/  BSSY B1, `(.L_x_1604) ;  /* 0x0000004000017945 */ /* 0x000fe20003800000 */
[----:B--2---:R-:W-:-:S04]  /*63e0*/  SHF.L.U32 R100, R11, 0x1f, RZ ;  /* 0x0000001f0b647819 */ /* 0x004fc800000006ff */
[----:B------:R-:W1:Y:S02]  /*63f0*/  SYNCS.PHASECHK.TRANS64.TRYWAIT P6, [R88+URZ+0x30890], R100 ;  /* 0x03089064580075a7 */ /* 0x000e6400080c017f */
[----:B01----:R-:W-:Y:S05]  /*6400*/  @!P6 BRA `(.L_x_1605) ;  /* 0x0000026c0004e947 */ /* 0x003fea0003800000 */
.L_x_2005:
[----:B------:R-:W-:Y:S05]  /*6410*/  BSYNC B1 ;  /* 0x0000000000017941 */ /* 0x000fea0003800000 */
.L_x_1604:
[----:B------:R-:W-:Y:S01]  /*6420*/  UMOV UR4, 0xffffffff ;  /* 0xffffffff00047882 */ /* 0x000fe20000000000 */
[----:B------:R-:W-:Y:S02]  /*6430*/  IMAD.IADD R107, R106, 0x1, -R91 ;  /* 0x000000016a6b7824 */ /* 0x000fe400078e0a5b */
[----:B------:R-:W-:Y:S05]  /*6440*/  BRA.DIV UR4, `(.L_x_1606) ;  /* 0x0000026e04087947 */ /* 0x000fea000b800000 */
[----:B------:R1:W2:Y:S04]  /*6450*/  SHFL.IDX PT, R103, R105, RZ, 0x181f ;  /* 0x00181fff69677589 */ /* 0x0002a800000e0000 */
[----:B------:R1:W3:Y:S02]  /*6460*/  SHFL.IDX PT, R11, R104, RZ, 0x181f ;  /* 0x00181fff680b7589 */ /* 0x0002e400000e0000 */
.L_x_2009:
[----:B------:R-:W-:Y:S04]  /*6470*/  BSSY B1, `(.L_x_1607) ;  /* 0x0000102000017945 */ /* 0x000fe80003800000 */
[----:B------:R-:W-:Y:S05]  /*6480*/  @P0 BRA `(.L_x_1608) ;  /* 0x0000001000000947 */ /* 0x000fea0003800000 */
[----:B------:R-:W-:Y:S01]  /*6490*/  ISETP.NE.AND P0, PT, R29, RZ, PT ;  /* 0x000000ff1d00720c */ /* 0x000fe20003f05270 */
[----:B------:R-:W-:Y:S01]  /*64a0*/  BSSY B2, `(.L_x_1609) ;  /* 0x000007f000027945 */ /* 0x000fe20003800000 */
[----:B---3--:R-:W-:-:S11]  /*64b0*/  IMAD.MOV.U32 R102, RZ, RZ, R11 ;  /* 0x000000ffff667224 */ /* 0x008fd600078e000b */
[----:B------:R-:W-:Y:S05]  /*64c0*/  @!P0 BRA `(.L_x_1610) ;  /* 0x0000000400f08947 */ /* 0x000fea0003800000 */
[----:B------:R-:W3:Y:S04]  /*64d0*/  LDL R72, [R1+0x60] ;  /* 0x0000600001487983 */ /* 0x000ee80000100800 */
[----:B------:R-:W4:Y:S04]  /*64e0*/  LDL R15, [R1+0xcc] ;  /* 0x0000cc00010f7983 */ /* 0x000f280000100800 */
[----:B------:R-:W5:Y:S01]  /*64f0*/  LDL R14, [R1+0x6c] ;  /* 0x00006c00010e7983 */ /* 0x000f620000100800 */
[----:B------:R-:W-:Y:S01]  /*6500*/  SEL R12, R91, R107, !P2 ;  /* 0x0000006b5b0c7207 */ /* 0x000fe20005000000 */
[----:B------:R-:W-:Y:S01]  /*6510*/  BSSY B3, `(.L_x_1611) ;  /* 0x0000071000037945 */ /* 0x000fe20003800000 */
[----:B------:R-:W-:-:S02]  /*6520*/  ISETP.GE.AND P0, PT, R18, R101, PT ;  /* 0x000000651200720c */ /* 0x000fc40003f06270 */
[----:B------:R-:W-:-:S04]  /*6530*/  SHF.R.S32.HI R13, RZ, 0x1f, R12 ;  /* 0x0000001fff0d7819 */ /* 0x000fc8000001140c */
[----:B------:R-:W-:-:S04]  /*6540*/  LEA.HI R13, R13, R12, RZ, 0x4 ;  /* 0x0000000c0d0d7211 */ /* 0x000fc800078f20ff */
[----:B------:R-:W-:-:S04]  /*6550*/  LEA.HI.SX32 R108, R13, R35, 0x1c ;  /* 0x000000230d6c7211 */ /* 0x000fc800078fe2ff */
[----:B------:R-:W-:-:S04]  /*6560*/  SHF.R.S32.HI R12, RZ, 0x1f, R108 ;  /* 0x0000001fff0c7819 */ /* 0x000fc8000001146c */
[----:B------:R-:W-:Y:S01]  /*6570*/  LEA.HI R12, R12, R108, RZ, 0x3 ;  /* 0x0000006c0c0c7211 */ /* 0x000fe200078f18ff */
[----:B------:R-:W-:-:S04]  /*6580*/  IMAD.SHL.U32 R108, R108, 0x8, RZ ;  /* 0x000000086c6c7824 */ /* 0x000fc800078e00ff */
[----:B------:R-:W-:-:S05]  /*6590*/  IMAD.SHL.U32 R12, R12, 0x200, RZ ;  /* 0x000002000c0c7824 */ /* 0x000fca00078e00ff */
[----:B------:R-:W-:Y:S02]  /*65a0*/  LOP3.LUT R12, R12, 0x7ffff000, RZ, 0xc0, !PT ;  /* 0x7ffff0000c0c7812 */ /* 0x000fe400078ec0ff */
[----:B---3--:R-:W-:-:S04]  /*65b0*/  LOP3.LUT R13, R72, 0x38, R108, 0xf8, !PT ;  /* 0x00000038480d7812 */ /* 0x008fc800078ef86c */
[----:B----4-:R-:W-:-:S04]  /*65c0*/  LOP3.LUT R13, R13, R15, RZ, 0x3c, !PT ;  /* 0x0000000f0d0d7212 */ /* 0x010fc800078e3cff */
[----:B-----5:R-:W-:-:S05]  /*65d0*/  IADD3 R12, R13, R12, R14 ;  /* 0x0000000c0d0c7210 */ /* 0x020fca0007ffe00e */
        /* <DEDUP_REMOVED lines=9> */
[C---:B------:R-:W-:Y:S02]  /*6670*/  PRMT R40, R110.reuse, 0x5432, R40 ;  /* 0x000054326e287816 */ /* 0x040fe40000000028 */
[----:B------:R-:W-:Y:S02]  /*6680*/  PRMT R109, R110, 0x5410, R109 ;  /* 0x000054106e6d7816 */ /* 0x000fe4000000006d */
[----:B------:R-:W-:Y:S02]  /*6690*/  SHF.R.U32.HI R110, RZ, 0x10, R49 ;  /* 0x00000010ff6e7819 */ /* 0x000fe40000011631 */
[----:B------:R-:W-:-:S02]  /*66a0*/  SHF.R.U64 R41, R42, 0x10, R43 ;  /* 0x000000102a297819 */ /* 0x000fc4000000122b */
[----:B------:R-:W-:Y:S02]  /*66b0*/  SHF.R.U32.HI R42, RZ, 0x10, R43 ;  /* 0x00000010ff2a7819 */ /* 0x000fe4000001162b */
[----:B------:R-:W-:Y:S02]  /*66c0*/  SHF.R.U64 R43, R48, 0x10, R49 ;  /* 0x00000010302b7819 */ /* 0x000fe40000001231 */
[--C-:B------:R-:W-:Y:S02]  /*66d0*/  SHF.R.U64 R48, R50, 0x10, R51.reuse ;  /* 0x0000001032307819 */ /* 0x100fe40000001233 */
[----:B------:R-:W-:Y:S01]  /*66e0*/  SHF.R.U32.HI R49, RZ, 0x10, R51 ;  /* 0x00000010ff317819 */ /* 0x000fe20000011633 */
[----:B----4-:R-:W-:Y:S01]  /*66f0*/  IMAD.U32 R51, R13, 0x10000, RZ ;  /* 0x000100000d337824 */ /* 0x010fe200078e00ff */
[----:B------:R-:W-:Y:S02]  /*6700*/  PRMT R110, R113, 0x5432, R110 ;  /* 0x00005432716e7816 */ /* 0x000fe4000000006e */
[----:B------:R-:W-:-:S02]  /*6710*/  PRMT R41, R111, 0x5410, R41 ;  /* 0x000054106f297816 */ /* 0x000fc40000000029 */
[----:B------:R-:W-:Y:S01]  /*6720*/  PRMT R42, R111, 0x5432, R42 ;  /* 0x000054326f2a7816 */ /* 0x000fe2000000002a */
[----:B------:R-:W-:Y:S01]  /*6730*/  IMAD.U32 R111, R110, 0x10000, RZ ;  /* 0x000100006e6f7824 */ /* 0x000fe200078e00ff */
[C---:B------:R-:W-:Y:S02]  /*6740*/  PRMT R48, R112.reuse, 0x5432, R48 ;  /* 0x0000543270307816 */ /* 0x040fe40000000030 */
[----:B------:R-:W-:Y:S01]  /*6750*/  PRMT R49, R112, 0x5410, R49 ;  /* 0x0000541070317816 */ /* 0x000fe20000000031 */
[----:B---3--:R-:W-:Y:S01]  /*6760*/  IMAD.U32 R112, R73, 0x10000, RZ ;  /* 0x0001000049707824 */ /* 0x008fe200078e00ff */
[----:B------:R-:W-:Y:S01]  /*6770*/  PRMT R43, R113, 0x5410, R43 ;  /* 0x00005410712b7816 */ /* 0x000fe2000000002b */
[----:B------:R-:W-:Y:S01]  /*6780*/  IMAD.U32 R113, R109, 0x10000, RZ ;  /* 0x000100006d717824 */ /* 0x000fe200078e00ff */
[----:B------:R-:W-:Y:S01]  /*6790*/  LOP3.LUT R110, R110, 0xffff0000, RZ, 0xc0, !PT ;  /* 0xffff00006e6e7812 */ /* 0x000fe200078ec0ff */
[C---:B------:R-:W-:Y:S01]  /*67a0*/  FMUL.FTZ R50, R112.reuse, R111 ;  /* 0x0000006f70327220 */ /* 0x040fe20000410000 */
[----:B------:R-:W-:Y:S01]  /*67b0*/  LOP3.LUT R73, R73, 0xffff0000, RZ, 0xc0, !PT ;  /* 0xffff000049497812 */ /* 0x000fe200078ec0ff */
[----:B------:R-:W-:-:S02]  /*67c0*/  FMUL.FTZ R112, R112, R113 ;  /* 0x0000007170707220 */ /* 0x000fc40000410000 */
[C---:B------:R-:W-:Y:S02]  /*67d0*/  FFMA.FTZ R50, R51.reuse, R113, -R50 ;  /* 0x0000007133327223 */ /* 0x040fe40000010832 */
[----:B------:R-:W-:Y:S01]  /*67e0*/  FFMA.FTZ R51, R51, R111, R112 ;  /* 0x0000006f33337223 */ /* 0x000fe20000010070 */
[----:B------:R-:W-:Y:S01]  /*67f0*/  LOP3.LUT R111, R109, 0xffff0000, RZ, 0xc0, !PT ;  /* 0xffff00006d6f7812 */ /* 0x000fe200078ec0ff */
[----:B------:R-:W-:Y:S01]  /*6800*/  IMAD.U32 R112, R75, 0x10000, RZ ;  /* 0x000100004b707824 */ /* 0x000fe200078e00ff */
[----:B------:R-:W-:Y:S01]  /*6810*/  LOP3.LUT R109, R13, 0xffff0000, RZ, 0xc0, !PT ;  /* 0xffff00000d6d7812 */ /* 0x000fe200078ec0ff */
[----:B------:R-:W-:Y:S01]  /*6820*/  FMUL.FTZ R13, R73, R110 ;  /* 0x0000006e490d7220 */ /* 0x000fe20000410000 */
[----:B------:R-:W-:Y:S01]  /*6830*/  LOP3.LUT R75, R75, 0xffff0000, RZ, 0xc0, !PT ;  /* 0xffff00004b4b7812 */ /* 0x000fe200078ec0ff */
[-C--:B------:R-:W-:Y:S02]  /*6840*/  FMUL.FTZ R73, R73, R111.reuse ;  /* 0x0000006f49497220 */ /* 0x080fe40000410000 */
[----:B------:R-:W-:Y:S01]  /*6850*/  FFMA.FTZ R13, R109, R111, -R13 ;  /* 0x0000006f6d0d7223 */ /* 0x000fe2000001080d */
[----:B------:R-:W-:-:S02]  /*6860*/  IMAD.U32 R111, R49, 0x10000, RZ ;  /* 0x00010000316f7824 */ /* 0x000fc400078e00ff */
[----:B------:R-:W-:Y:S01]  /*6870*/  FFMA.FTZ R73, R109, R110, R73 ;  /* 0x0000006e6d497223 */ /* 0x000fe20000010049 */
[----:B------:R-:W-:Y:S01]  /*6880*/  IMAD.U32 R110, R15, 0x10000, RZ ;  /* 0x000100000f6e7824 */ /* 0x000fe200078e00ff */
[----:B------:R-:W-:Y:S01]  /*6890*/  LOP3.LUT R49, R49, 0xffff0000, RZ, 0xc0, !PT ;  /* 0xffff000031317812 */ /* 0x000fe200078ec0ff */
[----:B------:R-:W-:Y:S02]  /*68a0*/  IMAD.U32 R109, R42, 0x10000, RZ ;  /* 0x000100002a6d7824 */ /* 0x000fe400078e00ff */
[----:B------:R-:W-:Y:S01]  /*68b0*/  FMUL.FTZ R113, R112, R111 ;  /* 0x0000006f70717220 */ /* 0x000fe20000410000 */
[----:B------:R-:W-:Y:S02]  /*68c0*/  LOP3.LUT R42, R42, 0xffff0000, RZ, 0xc0, !PT ;  /* 0xffff00002a2a7812 */ /* 0x000fe400078ec0ff */
[----:B------:R-:W-:Y:S01]  /*68d0*/  LOP3.LUT R15, R15, 0xffff0000, RZ, 0xc0, !PT ;  /* 0xffff00000f0f7812 */ /* 0x000fe200078ec0ff */
[-C--:B------:R-:W-:Y:S01]  /*68e0*/  FFMA.FTZ R113, R110, R109.reuse, -R113 ;  /* 0x0000006d6e717223 */ /* 0x080fe20000010871 */
[----:B------:R-:W-:Y:S01]  /*68f0*/  FMUL.FTZ R109, R112, R109 ;  /* 0x0000006d706d7220 */ /* 0x000fe20000410000 */
[----:B------:R-:W-:Y:S01]  /*6900*/  F2FP.BF16.F32.PACK_AB R13, R13, R50 ;  /* 0x000000320d0d723e */ /* 0x000fe200000010ff */
[----:B------:R-:W-:Y:S01]  /*6910*/  IMAD.U32 R50, R72, 0x10000, RZ ;  /* 0x0001000048327824 */ /* 0x000fe200078e00ff */
[----:B------:R-:W-:Y:S01]  /*6920*/  F2FP.BF16.F32.PACK_AB R73, R73, R51 ;  /* 0x000000334949723e */ /* 0x000fe200000010ff */
[----:B------:R-:W-:Y:S01]  /*6930*/  FFMA.FTZ R110, R110, R111, R109 ;  /* 0x0000006f6e6e7223 */ /* 0x000fe2000001006d */
[----:B------:R-:W-:Y:S01]  /*6940*/  FMUL.FTZ R109, R75, R49 ;  /* 0x000000314b6d7220 */ /* 0x000fe20000410000 */
[C---:B------:R-:W-:Y:S01]  /*6950*/  IMAD.U32 R51, R40.reuse, 0x10000, RZ ;  /* 0x0001000028337824 */ /* 0x040fe200078e00ff */
[----:B------:R-:W-:-:S02]  /*6960*/  LOP3.LUT R40, R40, 0xffff0000, RZ, 0xc0, !PT ;  /* 0xffff000028287812 */ /* 0x000fc400078ec0ff */
[-C--:B------:R-:W-:Y:S01]  /*6970*/  FFMA.FTZ R109, R15, R42.reuse, -R109 ;  /* 0x0000002a0f6d7223 */ /* 0x080fe2000001086d */
[----:B------:R-:W-:-:S04]  /*6980*/  FMUL.FTZ R42, R75, R42 ;  /* 0x0000002a4b2a7220 */ /* 0x000fc80000410000 */
[----:B------:R-:W-:Y:S01]  /*6990*/  FFMA.FTZ R15, R15, R49, R42 ;  /* 0x000000310f0f7223 */ /* 0x000fe2000001002a */
[C---:B------:R-:W-:Y:S01]  /*69a0*/  IMAD.U32 R49, R43.reuse, 0x10000, RZ ;  /* 0x000100002b317824 */ /* 0x040fe200078e00ff */
[----:B------:R-:W-:Y:S01]  /*69b0*/  LOP3.LUT R43, R43, 0xffff0000, RZ, 0xc0, !PT ;  /* 0xffff00002b2b7812 */ /* 0x000fe200078ec0ff */
[----:B------:R-:W-:Y:S01]  /*69c0*/  IMAD.U32 R42, R12, 0x10000, RZ ;  /* 0x000100000c2a7824 */ /* 0x000fe200078e00ff */
[----:B------:R-:W-:Y:S02]  /*69d0*/  F2FP.BF16.F32.PACK_AB R109, R109, R113 ;  /* 0x000000716d6d723e */ /* 0x000fe400000010ff */
[----:B------:R-:W-:Y:S01]  /*69e0*/  F2FP.BF16.F32.PACK_AB R110, R15, R110 ;  /* 0x0000006e0f6e723e */ /* 0x000fe200000010ff */
[C---:B------:R-:W-:Y:S01]  /*69f0*/  FMUL.FTZ R15, R50.reuse, R49 ;  /* 0x00000031320f7220 */ /* 0x040fe20000410000 */
[----:B------:R-:W-:-:S03]  /*6a00*/  FMUL.FTZ R50, R50, R51 ;  /* 0x0000003332327220 */ /* 0x000fc60000410000 */
[C---:B------:R-:W-:Y:S01]  /*6a10*/  FFMA.FTZ R15, R42.reuse, R51, -R15 ;  /* 0x000000332a0f7223 */ /* 0x040fe2000001080f */
[----:B------:R-:W-:Y:S01]  /*6a20*/  FFMA.FTZ R42, R42, R49, R50 ;  /* 0x000000312a2a7223 */ /* 0x000fe20000010032 */
[----:B------:R-:W-:Y:S01]  /*6a30*/  LOP3.LUT R49, R72, 0xffff0000, RZ, 0xc0, !PT ;  /* 0xffff000048317812 */ /* 0x000fe200078ec0ff */
[----:B------:R-:W-:Y:S01]  /*6a40*/  IMAD.U32 R72, R74, 0x10000, RZ ;  /* 0x000100004a487824 */ /* 0x000fe200078e00ff */
[----:B------:R-:W-:Y:S01]  /*6a50*/  LOP3.LUT R50, R12, 0xffff0000, RZ, 0xc0, !PT ;  /* 0xffff00000c327812 */ /* 0x000fe200078ec0ff */
[----:B------:R-:W-:Y:S02]  /*6a60*/  IMAD.MOV.U32 R75, RZ, RZ, R110 ;  /* 0x000000ffff4b7224 */ /* 0x000fe400078e006e */
        /* <DEDUP_REMOVED lines=22> */
[----:B------:R-:W-:Y:S02]  /*6bd0*/  F2FP.BF16.F32.PACK_AB R49, R49, R51 ;  /* 0x000000333131723e */ /* 0x000fe400000010ff */
[----:B------:R-:W-:Y:S01]  /*6be0*/  F2FP.BF16.F32.PACK_AB R40, R40, R72 ;  /* 0x000000482828723e */ /* 0x000fe200000010ff */
[----:B------:R-:W-:Y:S02]  /*6bf0*/  IMAD.MOV.U32 R72, RZ, RZ, R42 ;  /* 0x000000ffff487224 */ /* 0x000fe400078e002a */
[----:B------:R-:W-:Y:S02]  /*6c00*/  IMAD.MOV.U32 R14, RZ, RZ, R49 ;  /* 0x000000ffff0e7224 */ /* 0x000fe400078e0031 */
[----:B------:R-:W-:-:S07]  /*6c10*/  IMAD.MOV.U32 R74, RZ, RZ, R40 ;  /* 0x000000ffff4a7224 */ /* 0x000fce00078e0028 */
.L_x_1612:
[----:B------:R-:W-:Y:S05]  /*6c20*/  BSYNC B3 ;  /* 0x0000000000037941 */ /* 0x000fea0003800000 */
.L_x_1611:
[----:B------:R-:W-:-:S04]  /*6c30*/  LEA R40, P0, R68, R11, 0x1 ;  /* 0x0000000b44287211 */ /* 0x000fc800078008ff */
[----:B--2---:R-:W-:Y:S02]  /*6c40*/  LEA.HI.X R41, R68, R103, R86, 0x1, P0 ;  /* 0x0000006744297211 */ /* 0x004fe400000f0c56 */
[----:B------:R-:W-:-:S03]  /*6c50*/  ISETP.GE.AND P0, PT, R108, R106, PT ;  /* 0x0000006a6c00720c */ /* 0x000fc60003f06270 */
[----:B----4-:R2:W-:Y:S10]  /*6c60*/  ST.E.128 desc[UR60][R40.64], R12 ;  /* 0x0000000c28007985 */ /* 0x0105f4000c101d3c */
[----:B--2---:R-:W-:-:S05]  /*6c70*/  @!P0 IMAD.WIDE R12, R108, 0x2, R102 ;  /* 0x000000026c0c8825 */ /* 0x004fca00078e0266 */
[----:B---3--:R3:W-:Y:S02]  /*6c80*/  @!P0 ST.E.128 desc[UR60][R12.64], R72 ;  /* 0x000000480c008985 */ /* 0x0087e4000c101d3c */
.L_x_1610:
[----:B------:R-:W-:Y:S05]  /*6c90*/  BSYNC B2 ;  /* 0x0000000000027941 */ /* 0x000fea0003800000 */
.L_x_1609:
[----:B------:R-:W-:-:S13]  /*6ca0*/  ISETP.NE.AND P0, PT, R71, RZ, PT ;  /* 0x000000ff4700720c */ /* 0x000fda0003f05270 */
[----:B------:R-:W-:Y:S05]  /*6cb0*/  @!P0 BRA `(.L_x_1608) ;  /* 0x0000000400f48947 */ /* 0x000fea0003800000 */
[----:B------:R-:W4:Y:S04]  /*6cc0*/  LDL R40, [R1+0x60] ;  /* 0x0000600001287983 */ /* 0x000f280000100800 */
[----:B------:R-:W5:Y:S04]  /*6cd0*/  LDL R15, [R1+0xcc] ;  /* 0x0000cc00010f7983 */ /* 0x000f680000100800 */
[----:B------:R-:W2:Y:S01]  /*6ce0*/  LDL R14, [R1+0x6c] ;  /* 0x00006c00010e7983 */ /* 0x000ea20000100800 */
[----:B---3--:R-:W-:Y:S01]  /*6cf0*/  SEL R12, R91, R107, !P1 ;  /* 0x0000006b5b0c7207 */ /* 0x008fe20004800000 */
        /* <DEDUP_REMOVED lines=10> */
[----:B----4-:R-:W-:-:S04]  /*6da0*/  LOP3.LUT R13, R40, 0x38, R48, 0xf8, !PT ;  /* 0x00000038280d7812 */ /* 0x010fc800078ef830 */
[----:B-----5:R-:W-:-:S04]  /*6db0*/  LOP3.LUT R13, R13, R15, RZ, 0x3c, !PT ;  /* 0x0000000f0d0d7212 */ /* 0x020fc800078e3cff */
[----:B--2---:R-:W-:Y:S01]  /*6dc0*/  IADD3 R13, R13, R12, R14 ;  /* 0x0000000c0d0d7210 */ /* 0x004fe20007ffe00e */
[----:B------:R-:W-:-:S04]  /*6dd0*/  IMAD R12, R200, 0x4000, R5 ;  /* 0x00004000c80c7824 */ /* 0x000fc800078e0205 */
[----:B------:R-:W-:Y:S02]  /*6de0*/  IMAD R40, R200, 0x4000, R13 ;  /* 0x00004000c8287824 */ /* 0x000fe400078e020d */
[--C-:B------:R-:W-:Y:S02]  /*6df0*/  IMAD R12, R12, 0x2, R17.reuse ;  /* 0x000000020c0c7824 */ /* 0x100fe400078e0211 */
[----:B------:R-:W-:-:S04]  /*6e00*/  IMAD R40, R40, 0x2, R17 ;  /* 0x0000000228287824 */ /* 0x000fc800078e0211 */
[----:B------:R-:W2:Y:S04]  /*6e10*/  LDS.128 R12, [R12+0x20400] ;  /* 0x020400000c0c7984 */ /* 0x000ea80000000c00 */
[----:B------:R-:W3:Y:S01]  /*6e20*/  LDS.128 R40, [R40+0x20400] ;  /* 0x0204000028287984 */ /* 0x000ee20000000c00 */
[----:B------:R-:W-:Y:S05]  /*6e30*/  @P0 BRA `(.L_x_1614) ;  /* 0x0000000400780947 */ /* 0x000fea0003800000 */
[----:B------:R-:W-:Y:S01]  /*6e40*/  SHF.R.U32.HI R50, RZ, 0x10, R45 ;  /* 0x00000010ff327819 */ /* 0x000fe2000001162d */
[----:B---3--:R-:W-:Y:S01]  /*6e50*/  IMAD.U32 R73, R41, 0x10000, RZ ;  /* 0x0001000029497824 */ /* 0x008fe200078e00ff */
[--C-:B------:R-:W-:Y:S01]  /*6e60*/  SHF.R.U64 R36, R36, 0x10, R37.reuse ;  /* 0x0000001024247819 */ /* 0x100fe20000001225 */
[----:B--2---:R-:W-:Y:S01]  /*6e70*/  IMAD.U32 R51, R13, 0x10000, RZ ;  /* 0x000100000d337824 */ /* 0x004fe200078e00ff */
        /* <DEDUP_REMOVED lines=8> */
[C---:B------:R-:W-:Y:S02]  /*6f00*/  PRMT R45, R122.reuse, 0x5432, R38 ;  /* 0x000054327a2d7816 */ /* 0x040fe40000000026 */
        /* <DEDUP_REMOVED lines=81> */
.L_x_1614:
[----:B------:R-:W-:Y:S05]  /*7420*/  BSYNC B2 ;  /* 0x0000000000027941 */ /* 0x000fea0003800000 */
.L_x_1613:
[----:B------:R-:W-:Y:S02]  /*7430*/  ISETP.GE.AND P0, PT, R48, R106, PT ;  /* 0x0000006a3000720c */ /* 0x000fe40003f06270 */
[----:B------:R-:W-:-:S04]  /*7440*/  LEA R36, P6, R70, R11, 0x1 ;  /* 0x0000000b46247211 */ /* 0x000fc800078c08ff */
[----:B------:R-:W-:-:S05]  /*7450*/  LEA.HI.X R37, R70, R103, R87, 0x1, P6 ;  /* 0x0000006746257211 */ /* 0x000fca00030f0c57 */
[----:B--2---:R4:W-:Y:S02]  /*7460*/  ST.E.128 desc[UR60][R36.64], R12 ;  /* 0x0000000c24007985 */ /* 0x0049e4000c101d3c */
[----:B------:R-:W-:-:S05]  /*7470*/  @!P0 IMAD.WIDE R38, R48, 0x2, R102 ;  /* 0x0000000230268825 */ /* 0x000fca00078e0266 */
[----:B---3--:R4:W-:Y:S02]  /*7480*/  @!P0 ST.E.128 desc[UR60][R38.64], R40 ;  /* 0x0000002826008985 */ /* 0x0089e4000c101d3c */
.L_x_1608:
[----:B------:R-:W-:Y:S05]  /*7490*/  BSYNC B1 ;  /* 0x0000000000017941 */ /* 0x000fea0003800000 */
.L_x_1607:
[----:B------:R-:W-:-:S03]  /*74a0*/  UMOV UR4, 0xffffffff ;  /* 0xffffffff00047882 */ /* 0x000fc60000000000 */
[----:B------:R-:W-:Y:S05]  /*74b0*/  BRA.DIV UR4, `(.L_x_1615) ;  /* 0x0000025e04387947 */ /* 0x000fea000b800000 */
[----:B-1----:R-:W1:Y:S04]  /*74c0*/  SHFL.IDX PT, R105, R105, 0x1, 0x181f ;  /* 0x00381f0069697f89 */ /* 0x002e6800000e0000 */
[----:B------:R-:W0:Y:S02]  /*74d0*/  SHFL.IDX PT, R104, R104, 0x1, 0x181f ;  /* 0x00381f0068687f89 */ /* 0x000e2400000e0000 */
.L_x_2013:
[----:B------:R-:W-:Y:S05]  /*74e0*/  @P4 BRA `(.L_x_1584) ;  /* 0x0000001400744947 */ /* 0x000fea0003800000 */
[----:B------:R-:W-:Y:S01]  /*74f0*/  ISETP.NE.AND P0, PT, R29, RZ, PT ;  /* 0x000000ff1d00720c */ /* 0x000fe20003f05270 */
[----:B------:R-:W-:Y:S01]  /*7500*/  BSSY B1, `(.L_x_1616) ;  /* 0x000007e000017945 */ /* 0x000fe20003800000 */
[----:B0---4-:R-:W-:Y:S02]  /*7510*/  IMAD.MOV.U32 R40, RZ, RZ, R104 ;  /* 0x000000ffff287224 */ /* 0x011fe400078e0068 */
[----:B-1----:R-:W-:-:S09]  /*7520*/  IMAD.MOV.U32 R41, RZ, RZ, R105 ;  /* 0x000000ffff297224 */ /* 0x002fd200078e0069 */
[----:B------:R-:W-:Y:S05]  /*7530*/  @!P0 BRA `(.L_x_1617) ;  /* 0x0000000400e88947 */ /* 0x000fea0003800000 */
[----:B------:R-:W4:Y:S04]  /*7540*/  LDL R15, [R1+0x5c] ;  /* 0x00005c00010f7983 */ /* 0x000f280000100800 */
[----:B------:R-:W5:Y:S04]  /*7550*/  LDL R14, [R1+0xc8] ;  /* 0x0000c800010e7983 */ /* 0x000f680000100800 */
[----:B---3--:R-:W3:Y:S01]  /*7560*/  LDL R13, [R1+0x68] ;  /* 0x00006800010d7983 */ /* 0x008ee20000100800 */
[----:B------:R-:W-:Y:S01]  /*7570*/  SEL R11, R91, R107, !P2 ;  /* 0x0000006b5b0b7207 */ /* 0x000fe20005000000 */
[----:B------:R-:W-:Y:S01]  /*7580*/  BSSY B2, `(.L_x_1618) ;  /* 0x0000070000027945 */ /* 0x000fe20003800000 */
[----:B------:R-:W-:-:S02]  /*7590*/  ISETP.GE.AND P0, PT, R18, R101, PT ;  /* 0x000000651200720c */ /* 0x000fc40003f06270 */
[----:B------:R-:W-:-:S04]  /*75a0*/  SHF.R.S32.HI R12, RZ, 0x1f, R11 ;  /* 0x0000001fff0c7819 */ /* 0x000fc8000001140b */
[----:B------:R-:W-:-:S04]  /*75b0*/  LEA.HI R12, R12, R11, RZ, 0x4 ;  /* 0x0000000b0c0c7211 */ /* 0x000fc800078f20ff */
[----:B------:R-:W-:-:S04]  /*75c0*/  LEA.HI.SX32 R12, R12, R35, 0x1c ;  /* 0x000000230c0c7211 */ /* 0x000fc800078fe2ff */
[----:B------:R-:W-:Y:S01]  /*75d0*/  SHF.R.S32.HI R11, RZ, 0x1f, R12 ;  /* 0x0000001fff0b7819 */ /* 0x000fe2000001140c */
[----:B------:R-:W-:-:S03]  /*75e0*/  IMAD.SHL.U32 R44, R12, 0x8, RZ ;  /* 0x000000080c2c7824 */ /* 0x000fc600078e00ff */
[----:B------:R-:W-:Y:S02]  /*75f0*/  LEA.HI R12, R11, R12, RZ, 0x3 ;  /* 0x0000000c0b0c7211 */ /* 0x000fe400078f18ff */
[----:B------:R-:W-:-:S03]  /*7600*/  ISETP.GE.AND P4, PT, R44, R106, PT ;  /* 0x0000006a2c00720c */ /* 0x000fc60003f86270 */
[----:B------:R-:W-:-:S05]  /*7610*/  IMAD.SHL.U32 R12, R12, 0x200, RZ ;  /* 0x000002000c0c7824 */ /* 0x000fca00078e00ff */
[----:B------:R-:W-:Y:S02]  /*7620*/  LOP3.LUT R12, R12, 0x7ffff000, RZ, 0xc0, !PT ;  /* 0x7ffff0000c0c7812 */ /* 0x000fe400078ec0ff */
[----:B----4-:R-:W-:-:S04]  /*7630*/  LOP3.LUT R11, R15, 0x38, R44, 0xf8, !PT ;  /* 0x000000380f0b7812 */ /* 0x010fc800078ef82c */
[----:B-----5:R-:W-:-:S04]  /*7640*/  LOP3.LUT R11, R11, R14, RZ, 0x3c, !PT ;  /* 0x0000000e0b0b7212 */ /* 0x020fc800078e3cff */
[----:B---3--:R-:W-:Y:S01]  /*7650*/  IADD3 R11, R11, R12, R13 ;  /* 0x0000000c0b0b7210 */ /* 0x008fe20007ffe00d */
[----:B------:R-:W-:-:S04]  /*7660*/  IMAD R12, R200, 0x4000, R4 ;  /* 0x00004000c80c7824 */ /* 0x000fc800078e0204 */
[----:B------:R-:W-:Y:S02]  /*7670*/  IMAD R14, R200, 0x4000, R11 ;  /* 0x00004000c80e7824 */ /* 0x000fe400078e020b */
[--C-:B------:R-:W-:Y:S02]  /*7680*/  IMAD R12, R12, 0x2, R17.reuse ;  /* 0x000000020c0c7824 */ /* 0x100fe400078e0211 */
[----:B------:R-:W-:-:S04]  /*7690*/  IMAD R36, R14, 0x2, R17 ;  /* 0x000000020e247824 */ /* 0x000fc800078e0211 */
[----:B------:R-:W0:Y:S04]  /*76a0*/  LDS.128 R12, [R12+0x20400] ;  /* 0x020400000c0c7984 */ /* 0x000e280000000c00 */
[----:B------:R-:W1:Y:S01]  /*76b0*/  LDS.128 R36, [R36+0x20400] ;  /* 0x0204000024247984 */ /* 0x000e620000000c00 */
[----:B------:R-:W-:Y:S05]  /*76c0*/  @P0 BRA `(.L_x_1619) ;  /* 0x00000004006c0947 */ /* 0x000fea0003800000 */
[----:B------:R-:W-:Y:S02]  /*76d0*/  SHF.R.U32.HI R42, RZ, 0x10, R65 ;  /* 0x00000010ff2a7819 */ /* 0x000fe40000011641 */
[----:B------:R-:W-:Y:S02]  /*76e0*/  SHF.R.U32.HI R46, RZ, 0x10, R57 ;  /* 0x00000010ff2e7819 */ /* 0x000fe40000011639 */
[----:B------:R-:W-:Y:S01]  /*76f0*/  PRMT R45, R121, 0x5432, R42 ;  /* 0x00005432792d7816 */ /* 0x000fe2000000002a */
[----:B0-----:R-:W-:Y:S01]  /*7700*/  IMAD.U32 R42, R13, 0x10000, RZ ;  /* 0x000100000d2a7824 */ /* 0x001fe200078e00ff */
[----:B------:R-:W-:Y:S01]  /*7710*/  PRMT R11, R119, 0x5432, R46 ;  /* 0x00005432770b7816 */ /* 0x000fe2000000002e */
[C---:B-1----:R-:W-:Y:S01]  /*7720*/  IMAD.U32 R46, R37.reuse, 0x10000, RZ ;  /* 0x00010000252e7824 */ /* 0x042fe200078e00ff */
[----:B------:R-:W-:Y:S01]  /*7730*/  LOP3.LUT R37, R37, 0xffff0000, RZ, 0xc0, !PT ;  /* 0xffff000025257812 */ /* 0x000fe200078ec0ff */
[----:B------:R-:W-:Y:S01]  /*7740*/  IMAD.U32 R47, R45, 0x10000, RZ ;  /* 0x000100002d2f7824 */ /* 0x000fe200078e00ff */
[C---:B------:R-:W-:Y:S01]  /*7750*/  LOP3.LUT R48, R11.reuse, 0xffff0000, RZ, 0xc0, !PT ;  /* 0xffff00000b307812 */ /* 0x040fe200078ec0ff */
[----:B------:R-:W-:Y:S01]  /*7760*/  IMAD.U32 R43, R11, 0x10000, RZ ;  /* 0x000100000b2b7824 */ /* 0x000fe200078e00ff */
[----:B------:R-:W-:Y:S01]  /*7770*/  LOP3.LUT R11, R13, 0xffff0000, RZ, 0xc0, !PT ;  /* 0xffff00000d0b7812 */ /* 0x000fe200078ec0ff */
[----:B------:R-:W-:Y:S01]  /*7780*/  FMUL.FTZ R49, R46, R47 ;  /* 0x0000002f2e317220 */ /* 0x000fe20000410000 */
[----:B------:R-:W-:Y:S01]  /*7790*/  SHF.R.U64 R64, R64, 0x10, R65 ;  /* 0x0000001040407819 */ /* 0x000fe20000001241 */
[-C--:B------:R-:W-:Y:S01]  /*77a0*/  FMUL.FTZ R46, R46, R43.reuse ;  /* 0x0000002b2e2e7220 */ /* 0x080fe20000410000 */
[----:B------:R-:W-:Y:S01]  /*77b0*/  SHF.R.U64 R56, R56, 0x10, R57 ;  /* 0x0000001038387819 */ /* 0x000fe20000001239 */
[C---:B------:R-:W-:Y:S01]  /*77c0*/  FFMA.FTZ R43, R42.reuse, R43, -R49 ;  /* 0x0000002b2a2b7223 */ /* 0x040fe20000010831 */
[----:B------:R-:W-:Y:S01]  /*77d0*/  PRMT R121, R121, 0x5410, R64 ;  /* 0x0000541079797816 */ /* 0x000fe20000000040 */
[----:B------:R-:W-:Y:S01]  /*77e0*/  FFMA.FTZ R42, R42, R47, R46 ;  /* 0x0000002f2a2a7223 */ /* 0x000fe2000001002e */
[----:B------:R-:W-:-:S02]  /*77f0*/  LOP3.LUT R46, R45, 0xffff0000, RZ, 0xc0, !PT ;  /* 0xffff00002d2e7812 */ /* 0x000fc400078ec0ff */
[----:B------:R-:W-:Y:S02]  /*7800*/  SHF.R.U32.HI R45, RZ, 0x10, R67 ;  /* 0x00000010ff2d7819 */ /* 0x000fe40000011643 */
[----:B------:R-:W-:Y:S01]  /*7810*/  PRMT R119, R119, 0x5410, R56 ;  /* 0x0000541077777816 */ /* 0x000fe20000000038 */
[C---:B------:R-:W-:Y:S01]  /*7820*/  FMUL.FTZ R50, R37.reuse, R46 ;  /* 0x0000002e25327220 */ /* 0x040fe20000410000 */
[-C--:B------:R-:W-:Y:S01]  /*7830*/  FMUL.FTZ R37, R37, R48.reuse ;  /* 0x0000003025257220 */ /* 0x080fe20000410000 */
[----:B------:R-:W-:Y:S02]  /*7840*/  PRMT R45, R120, 0x5432, R45 ;  /* 0x00005432782d7816 */ /* 0x000fe4000000002d */
[C---:B------:R-:W-:Y:S01]  /*7850*/  FFMA.FTZ R13, R11.reuse, R48, -R50 ;  /* 0x000000300b0d7223 */ /* 0x040fe20000010832 */
[----:B------:R-:W-:Y:S01]  /*7860*/  FFMA.FTZ R11, R11, R46, R37 ;  /* 0x0000002e0b0b7223 */ /* 0x000fe20000010025 */
[----:B------:R-:W-:Y:S01]  /*7870*/  SHF.R.U32.HI R37, RZ, 0x10, R59 ;  /* 0x00000010ff257819 */ /* 0x000fe2000001163b */
[----:B------:R-:W-:Y:S01]  /*7880*/  IMAD.U32 R50, R39, 0x10000, RZ ;  /* 0x0001000027327824 */ /* 0x000fe200078e00ff */
[----:B------:R-:W-:Y:S01]  /*7890*/  SHF.R.U64 R67, R66, 0x10, R67 ;  /* 0x0000001042437819 */ /* 0x000fe20000001243 */
[----:B------:R-:W-:Y:S01]  /*78a0*/  IMAD.U32 R47, R45, 0x10000, RZ ;  /* 0x000100002d2f7824 */ /* 0x000fe200078e00ff */
[----:B------:R-:W-:Y:S01]  /*78b0*/  PRMT R37, R118, 0x5432, R37 ;  /* 0x0000543276257816 */ /* 0x000fe20000000025 */
[C---:B------:R-:W-:Y:S01]  /*78c0*/  IMAD.U32 R46, R15.reuse, 0x10000, RZ ;  /* 0x000100000f2e7824 */ /* 0x040fe200078e00ff */
[----:B------:R-:W-:Y:S01]  /*78d0*/  LOP3.LUT R15, R15, 0xffff0000, RZ, 0xc0, !PT ;  /* 0xffff00000f0f7812 */ /* 0x000fe200078ec0ff */
[----:B------:R-:W-:Y:S01]  /*78e0*/  FMUL.FTZ R49, R50, R47 ;  /* 0x0000002f32317220 */ /* 0x000fe20000410000 */
[C---:B------:R-:W-:Y:S01]  /*78f0*/  IMAD.U32 R56, R119.reuse, 0x10000, RZ ;  /* 0x0001000077387824 */ /* 0x040fe200078e00ff */
[----:B------:R-:W-:Y:S01]  /*7900*/  LOP3.LUT R119, R119, 0xffff0000, RZ, 0xc0, !PT ;  /* 0xffff000077777812 */ /* 0x000fe200078ec0ff */
[----:B------:R-:W-:Y:S01]  /*7910*/  IMAD.U32 R48, R37, 0x10000, RZ ;  /* 0x0001000025307824 */ /* 0x000fe200078e00ff */
[----:B------:R-:W-:-:S02]  /*7920*/  SHF.R.U64 R59, R58, 0x10, R59 ;  /* 0x000000103a3b7819 */ /* 0x000fc4000000123b */
[----:B------:R-:W-:Y:S01]  /*7930*/  PRMT R120, R120, 0x5410, R67 ;  /* 0x0000541078787816 */ /* 0x000fe20000000043 */
[-C--:B------:R-:W-:Y:S01]  /*7940*/  FMUL.FTZ R50, R50, R48.reuse ;  /* 0x0000003032327220 */ /* 0x080fe20000410000 */
[C---:B------:R-:W-:Y:S01]  /*7950*/  FFMA.FTZ R49, R46.reuse, R48, -R49 ;  /* 0x000000302e317223 */ /* 0x040fe20000010831 */
[----:B------:R-:W-:Y:S02]  /*7960*/  LOP3.LUT R48, R45, 0xffff0000, RZ, 0xc0, !PT ;  /* 0xffff00002d307812 */ /* 0x000fe400078ec0ff */
[----:B------:R-:W-:Y:S01]  /*7970*/  FFMA.FTZ R50, R46, R47, R50 ;  /* 0x0000002f2e327223 */ /* 0x000fe20000010032 */
[----:B------:R-:W-:Y:S02]  /*7980*/  LOP3.LUT R46, R37, 0xffff0000, RZ, 0xc0, !PT ;  /* 0xffff0000252e7812 */ /* 0x000fe400078ec0ff */
[----:B------:R-:W-:Y:S01]  /*7990*/  LOP3.LUT R37, R39, 0xffff0000, RZ, 0xc0, !PT ;  /* 0xffff000027257812 */ /* 0x000fe200078ec0ff */
[----:B------:R-:W-:Y:S01]  /*79a0*/  IMAD.U32 R39, R36, 0x10000, RZ ;  /* 0x0001000024277824 */ /* 0x000fe200078e00ff */
[----:B------:R-:W-:-:S02]  /*79b0*/  PRMT R118, R118, 0x5410, R59 ;  /* 0x0000541076767816 */ /* 0x000fc4000000003b */
[----:B------:R-:W-:Y:S01]  /*79c0*/  LOP3.LUT R57, R120, 0xffff0000, RZ, 0xc0, !PT ;  /* 0xffff000078397812 */ /* 0x000fe200078ec0ff */
[C---:B------:R-:W-:Y:S01]  /*79d0*/  FMUL.FTZ R72, R37.reuse, R48 ;  /* 0x0000003025487220 */ /* 0x040fe20000410000 */
[----:B------:R-:W-:Y:S01]  /*79e0*/  FMUL.FTZ R37, R37, R46 ;  /* 0x0000002e25257220 */ /* 0x000fe20000410000 */
[----:B------:R-:W-:Y:S02]  /*79f0*/  F2FP.BF16.F32.PACK_AB R11, R11, R42 ;  /* 0x0000002a0b0b723e */ /* 0x000fe400000010ff */
[C---:B------:R-:W-:Y:S01]  /*7a00*/  FFMA.FTZ R46, R15.reuse, R46, -R72 ;  /* 0x0000002e0f2e7223 */ /* 0x040fe20000010848 */
[----:B------:R-:W-:Y:S01]  /*7a10*/  FFMA.FTZ R15, R15, R48, R37 ;  /* 0x000000300f0f7223 */ /* 0x000fe20000010025 */
[C---:B------:R-:W-:Y:S01]  /*7a20*/  IMAD.U32 R48, R121.reuse, 0x10000, RZ ;  /* 0x0001000079307824 */ /* 0x040fe200078e00ff */
[----:B------:R-:W-:Y:S01]  /*7a30*/  LOP3.LUT R121, R121, 0xffff0000, RZ, 0xc0, !PT ;  /* 0xffff000079797812 */ /* 0x000fe200078ec0ff */
[----:B------:R-:W-:Y:S01]  /*7a40*/  IMAD.U32 R37, R12, 0x10000, RZ ;  /* 0x000100000c257824 */ /* 0x000fe200078e00ff */
[----:B------:R-:W-:Y:S01]  /*7a50*/  F2FP.BF16.F32.PACK_AB R46, R46, R49 ;  /* 0x000000312e2e723e */ /* 0x000fe200000010ff */
[C---:B------:R-:W-:Y:S01]  /*7a60*/  FMUL.FTZ R64, R39.reuse, R48 ;  /* 0x0000003027407220 */ /* 0x040fe20000410000 */
[----:B------:R-:W-:Y:S01]  /*7a70*/  FMUL.FTZ R39, R39, R56 ;  /* 0x0000003827277220 */ /* 0x000fe20000410000 */
[----:B------:R-:W-:-:S02]  /*7a80*/  F2FP.BF16.F32.PACK_AB R50, R15, R50 ;  /* 0x000000320f32723e */ /* 0x000fc400000010ff */
[C---:B------:R-:W-:Y:S01]  /*7a90*/  FFMA.FTZ R45, R37.reuse, R56, -R64 ;  /* 0x00000038252d7223 */ /* 0x040fe20000010840 */
[----:B------:R-:W-:Y:S01]  /*7aa0*/  FFMA.FTZ R39, R37, R48, R39 ;  /* 0x0000003025277223 */ /* 0x000fe20000010027 */
[----:B------:R-:W-:Y:S01]  /*7ab0*/  LOP3.LUT R37, R36, 0xffff0000, RZ, 0xc0, !PT ;  /* 0xffff000024257812 */ /* 0x000fe200078ec0ff */
[----:B------:R-:W-:Y:S01]  /*7ac0*/  IMAD.U32 R56, R120, 0x10000, RZ ;  /* 0x0001000078387824 */ /* 0x000fe200078e00ff */
[----:B------:R-:W-:Y:S01]  /*7ad0*/  LOP3.LUT R36, R12, 0xffff0000, RZ, 0xc0, !PT ;  /* 0xffff00000c247812 */ /* 0x000fe200078ec0ff */
[----:B------:R-:W-:Y:S01]  /*7ae0*/  IMAD.MOV.U32 R15, RZ, RZ, R46 ;  /* 0x000000ffff0f7224 */ /* 0x000fe200078e002e */
[----:B------:R-:W-:Y:S01]  /*7af0*/  F2FP.BF16.F32.PACK_AB R13, R13, R43 ;  /* 0x0000002b0d0d723e */ /* 0x000fe200000010ff */
[C---:B------:R-:W-:Y:S01]  /*7b00*/  FMUL.FTZ R47, R37.reuse, R121 ;  /* 0x00000079252f7220 */ /* 0x040fe20000410000 */
[-C--:B------:R-:W-:Y:S01]  /*7b10*/  FMUL.FTZ R48, R37, R119.reuse ;  /* 0x0000007725307220 */ /* 0x080fe20000410000 */
[C---:B------:R-:W-:Y:S01]  /*7b20*/  IMAD.U32 R37, R38.reuse, 0x10000, RZ ;  /* 0x0001000026257824 */ /* 0x040fe200078e00ff */
[----:B------:R-:W-:Y:S01]  /*7b30*/  LOP3.LUT R38, R38, 0xffff0000, RZ, 0xc0, !PT ;  /* 0xffff000026267812 */ /* 0x000fe200078ec0ff */
[C---:B------:R-:W-:Y:S01]  /*7b40*/  FFMA.FTZ R12, R36.reuse, R119, -R47 ;  /* 0x00000077240c7223 */ /* 0x040fe2000001082f */
[----:B------:R-:W-:Y:S01]  /*7b50*/  FFMA.FTZ R36, R36, R121, R48 ;  /* 0x0000007924247223 */ /* 0x000fe20000010030 */
[----:B------:R-:W-:-:S02]  /*7b60*/  IMAD.U32 R48, R118, 0x10000, RZ ;  /* 0x0001000076307824 */ /* 0x000fc400078e00ff */
[C---:B------:R-:W-:Y:S01]  /*7b70*/  FMUL.FTZ R58, R37.reuse, R56 ;  /* 0x00000038253a7220 */ /* 0x040fe20000410000 */
[C---:B------:R-:W-:Y:S01]  /*7b80*/  IMAD.U32 R47, R14.reuse, 0x10000, RZ ;  /* 0x000100000e2f7824 */ /* 0x040fe200078e00ff */
[----:B------:R-:W-:Y:S01]  /*7b90*/  LOP3.LUT R14, R14, 0xffff0000, RZ, 0xc0, !PT ;  /* 0xffff00000e0e7812 */ /* 0x000fe200078ec0ff */
[-C--:B------:R-:W-:Y:S01]  /*7ba0*/  FMUL.FTZ R51, R37, R48.reuse ;  /* 0x0000003025337220 */ /* 0x080fe20000410000 */
[----:B------:R-:W-:Y:S01]  /*7bb0*/  FMUL.FTZ R59, R38, R57 ;  /* 0x00000039263b7220 */ /* 0x000fe20000410000 */
[C---:B------:R-:W-:Y:S01]  /*7bc0*/  FFMA.FTZ R37, R47.reuse, R48, -R58 ;  /* 0x000000302f257223 */ /* 0x040fe2000001083a */
[----:B------:R-:W-:Y:S01]  /*7bd0*/  F2FP.BF16.F32.PACK_AB R36, R36, R39 ;  /* 0x000000272424723e */ /* 0x000fe200000010ff */
[----:B------:R-:W-:Y:S01]  /*7be0*/  FFMA.FTZ R47, R47, R56, R51 ;  /* 0x000000382f2f7223 */ /* 0x000fe20000010033 */
[----:B------:R-:W-:Y:S01]  /*7bf0*/  LOP3.LUT R51, R118, 0xffff0000, RZ, 0xc0, !PT ;  /* 0xffff000076337812 */ /* 0x000fe200078ec0ff */
[----:B------:R-:W-:Y:S01]  /*7c00*/  IMAD.MOV.U32 R39, RZ, RZ, R50 ;  /* 0x000000ffff277224 */ /* 0x000fe200078e0032 */
[----:B------:R-:W-:-:S03]  /*7c10*/  F2FP.BF16.F32.PACK_AB R12, R12, R45 ;  /* 0x0000002d0c0c723e */ /* 0x000fc600000010ff */
[-C--:B------:R-:W-:Y:S01]  /*7c20*/  FMUL.FTZ R48, R38, R51.reuse ;  /* 0x0000003326307220 */ /* 0x080fe20000410000 */
[----:B------:R-:W-:-:S03]  /*7c30*/  FFMA.FTZ R38, R14, R51, -R59 ;  /* 0x000000330e267223 */ /* 0x000fc6000001083b */
[----:B------:R-:W-:Y:S02]  /*7c40*/  FFMA.FTZ R48, R14, R57, R48 ;  /* 0x000000390e307223 */ /* 0x000fe40000010030 */
[----:B------:R-:W-:Y:S01]  /*7c50*/  F2FP.BF16.F32.PACK_AB R14, R38, R37 ;  /* 0x00000025260e723e */ /* 0x000fe200000010ff */
[----:B------:R-:W-:Y:S02]  /*7c60*/  IMAD.MOV.U32 R37, RZ, RZ, R11 ;  /* 0x000000ffff257224 */ /* 0x000fe400078e000b */
[----:B------:R-:W-:-:S07]  /*7c70*/  F2FP.BF16.F32.PACK_AB R38, R48, R47 ;  /* 0x0000002f3026723e */ /* 0x000fce00000010ff */
.L_x_1619:
[----:B------:R-:W-:Y:S05]  /*7c80*/  BSYNC B2 ;  /* 0x0000000000027941 */ /* 0x000fea0003800000 */
.L_x_1618:
[----:B------:R-:W-:Y:S01]  /*7c90*/  LEA R42, P0, R68, R104, 0x1 ;  /* 0x00000068442a7211 */ /* 0x000fe200078008ff */
[----:B------:R-:W-:-:S03]  /*7ca0*/  @!P4 IMAD.WIDE R44, R44, 0x2, R40 ;  /* 0x000000022c2cc825 */ /* 0x000fc600078e0228 */
[----:B------:R-:W-:-:S05]  /*7cb0*/  LEA.HI.X R43, R68, R105, R86, 0x1, P0 ;  /* 0x00000069442b7211 */ /* 0x000fca00000f0c56 */
[----:B0-----:R0:W-:Y:S04]  /*7cc0*/  ST.E.128 desc[UR60][R42.64], R12 ;  /* 0x0000000c2a007985 */ /* 0x0011e8000c101d3c */
[----:B-1----:R0:W-:Y:S02]  /*7cd0*/  @!P4 ST.E.128 desc[UR60][R44.64], R36 ;  /* 0x000000242c00c985 */ /* 0x0021e4000c101d3c */
.L_x_1617:
[----:B------:R-:W-:Y:S05]  /*7ce0*/  BSYNC B1 ;  /* 0x0000000000017941 */ /* 0x000fea0003800000 */
.L_x_1616:
[----:B------:R-:W-:-:S13]  /*7cf0*/  ISETP.NE.AND P0, PT, R71, RZ, PT ;  /* 0x000000ff4700720c */ /* 0x000fda0003f05270 */
[----:B------:R-:W-:Y:S05]  /*7d00*/  @!P0 BRA `(.L_x_1584) ;  /* 0x0000000c006c8947 */ /* 0x000fea0003800000 */
[----:B0-----:R-:W4:Y:S04]  /*7d10*/  LDL R36, [R1+0x5c] ;  /* 0x00005c0001247983 */ /* 0x001f280000100800 */
[----:B------:R-:W5:Y:S04]  /*7d20*/  LDL R15, [R1+0xc8] ;  /* 0x0000c800010f7983 */ /* 0x000f680000100800 */
[----:B------:R-:W2:Y:S01]  /*7d30*/  LDL R14, [R1+0x68] ;  /* 0x00006800010e7983 */ /* 0x000ea20000100800 */
[----:B------:R-:W-:Y:S01]  /*7d40*/  SEL R107, R91, R107, !P1 ;  /* 0x0000006b5b6b7207 */ /* 0x000fe20004800000 */
[----:B------:R-:W-:Y:S01]  /*7d50*/  BSSY B1, `(.L_x_1620) ;  /* 0x0000071000017945 */ /* 0x000fe20003800000 */
[----:B------:R-:W-:-:S02]  /*7d60*/  ISETP.GE.AND P4, PT, R203, R101, PT ;  /* 0x00000065cb00720c */ /* 0x000fc40003f86270 */
[----:B---3--:R-:W-:Y:S02]  /*7d70*/  SHF.R.S32.HI R12, RZ, 0x1f, R107 ;  /* 0x0000001fff0c7819 */ /* 0x008fe4000001146b */
[----:B------:R-:W-:Y:S02]  /*7d80*/  LEA R42, P0, R70, R104, 0x1 ;  /* 0x00000068462a7211 */ /* 0x000fe400078008ff */
[----:B------:R-:W-:Y:S02]  /*7d90*/  LEA.HI R12, R12, R107, RZ, 0x4 ;  /* 0x0000006b0c0c7211 */ /* 0x000fe400078f20ff */
[----:B------:R-:W-:Y:S02]  /*7da0*/  LEA.HI.X R43, R70, R105, R87, 0x1, P0 ;  /* 0x00000069462b7211 */ /* 0x000fe400000f0c57 */
[----:B------:R-:W-:-:S04]  /*7db0*/  LEA.HI.SX32 R12, R12, R69, 0x1c ;  /* 0x000000450c0c7211 */ /* 0x000fc800078fe2ff */
[----:B------:R-:W-:Y:S01]  /*7dc0*/  SHF.R.S32.HI R13, RZ, 0x1f, R12 ;  /* 0x0000001fff0d7819 */ /* 0x000fe2000001140c */
[----:B------:R-:W-:-:S03]  /*7dd0*/  IMAD.SHL.U32 R11, R12, 0x8, RZ ;  /* 0x000000080c0b7824 */ /* 0x000fc600078e00ff */
[----:B------:R-:W-:-:S05]  /*7de0*/  LEA.HI R13, R13, R12, RZ, 0x3 ;  /* 0x0000000c0d0d7211 */ /* 0x000fca00078f18ff */
        /* <DEDUP_REMOVED lines=9> */
[----:B------:R-:W0:Y:S04]  /*7e80*/  LDS.128 R12, [R12+0x20400] ;  /* 0x020400000c0c7984 */ /* 0x000e280000000c00 */
[----:B------:R-:W1:Y:S01]  /*7e90*/  LDS.128 R36, [R36+0x20400] ;  /* 0x0204000024247984 */ /* 0x000e620000000c00 */
[----:B------:R-:W-:Y:S05]  /*7ea0*/  @P4 BRA `(.L_x_1621) ;  /* 0x00000004006c4947 */ /* 0x000fea0003800000 */
[----:B------:R-:W-:Y:S01]  /*7eb0*/  SHF.R.U64 R57, R52, 0x10, R53 ;  /* 0x0000001034397819 */ /* 0x000fe20000001235 */
[----:B0-----:R-:W-:Y:S01]  /*7ec0*/  IMAD.U32 R49, R13, 0x10000, RZ ;  /* 0x000100000d317824 */ /* 0x001fe200078e00ff */
[--C-:B------:R-:W-:Y:S01]  /*7ed0*/  SHF.R.U64 R52, R60, 0x10, R61.reuse ;  /* 0x000000103c347819 */ /* 0x100fe2000000123d */
[----:B------:R-:W-:Y:S01]  /*7ee0*/  IMAD.U32 R47, R15, 0x10000, RZ ;  /* 0x000100000f2f7824 */ /* 0x000fe200078e00ff */
[----:B------:R-:W-:Y:S02]  /*7ef0*/  SHF.R.U32.HI R60, RZ, 0x10, R61 ;  /* 0x00000010ff3c7819 */ /* 0x000fe4000001163d */
[----:B------:R-:W-:Y:S02]  /*7f00*/  SHF.R.U32.HI R59, RZ, 0x10, R53 ;  /* 0x00000010ff3b7819 */ /* 0x000fe40000011635 */
[----:B------:R-:W-:Y:S02]  /*7f10*/  PRMT R48, R114, 0x5432, R57 ;  /* 0x0000543272307816 */ /* 0x000fe40000000039 */
[----:B------:R-:W-:-:S02]  /*7f20*/  PRMT R57, R117, 0x5432, R60 ;  /* 0x0000543275397816 */ /* 0x000fc4000000003c */
[----:B------:R-:W-:Y:S01]  /*7f30*/  SHF.R.U64 R50, R54, 0x10, R55 ;  /* 0x0000001036327819 */ /* 0x000fe20000001237 */
[----:B-1----:R-:W-:Y:S01]  /*7f40*/  IMAD.U32 R54, R39, 0x10000, RZ ;  /* 0x0001000027367824 */ /* 0x002fe200078e00ff */
[----:B------:R-:W-:Y:S01]  /*7f50*/  PRMT R114, R114, 0x5410, R59 ;  /* 0x0000541072727816 */ /* 0x000fe2000000003b */
[----:B------:R-:W-:Y:S01]  /*7f60*/  IMAD.U32 R58, R57, 0x10000, RZ ;  /* 0x00010000393a7824 */ /* 0x000fe200078e00ff */
[----:B------:R-:W-:Y:S01]  /*7f70*/  SHF.R.U32.HI R56, RZ, 0x10, R55 ;  /* 0x00000010ff387819 */ /* 0x000fe20000011637 */
[----:B------:R-:W-:Y:S01]  /*7f80*/  IMAD.U32 R55, R37, 0x10000, RZ ;  /* 0x0001000025377824 */ /* 0x000fe200078e00ff */
[--C-:B------:R-:W-:Y:S02]  /*7f90*/  SHF.R.U64 R53, R62, 0x10, R63.reuse ;  /* 0x000000103e357819 */ /* 0x100fe4000000123f */
[----:B------:R-:W-:Y:S02]  /*7fa0*/  SHF.R.U32.HI R63, RZ, 0x10, R63 ;  /* 0x00000010ff3f7819 */ /* 0x000fe4000001163f */
[----:B------:R-:W-:-:S02]  /*7fb0*/  PRMT R50, R115, 0x5432, R50 ;  /* 0x0000543273327816 */ /* 0x000fc40000000032 */
[----:B------:R-:W-:Y:S01]  /*7fc0*/  PRMT R117, R117, 0x5410, R52 ;  /* 0x0000541075757816 */ /* 0x000fe20000000034 */
[----:B------:R-:W-:Y:S01]  /*7fd0*/  IMAD.U32 R52, R114, 0x10000, RZ ;  /* 0x0001000072347824 */ /* 0x000fe200078e00ff */
[----:B------:R-:W-:Y:S01]  /*7fe0*/  PRMT R115, R115, 0x5410, R56 ;  /* 0x0000541073737816 */ /* 0x000fe20000000038 */
[C---:B------:R-:W-:Y:S01]  /*7ff0*/  FMUL.FTZ R56, R55.reuse, R58 ;  /* 0x0000003a37387220 */ /* 0x040fe20000410000 */
[----:B------:R-:W-:Y:S01]  /*8000*/  PRMT R63, R116, 0x5432, R63 ;  /* 0x00005432743f7816 */ /* 0x000fe2000000003f */
[-C--:B------:R-:W-:Y:S01]  /*8010*/  FMUL.FTZ R60, R55, R52.reuse ;  /* 0x00000034373c7220 */ /* 0x080fe20000410000 */
[----:B------:R-:W-:Y:S01]  /*8020*/  LOP3.LUT R51, R37, 0xffff0000, RZ, 0xc0, !PT ;  /* 0xffff000025337812 */ /* 0x000fe200078ec0ff */
[----:B------:R-:W-:Y:S01]  /*8030*/  FFMA.FTZ R52, R49, R52, -R56 ;  /* 0x0000003431347223 */ /* 0x000fe20000010838 */
[----:B------:R-:W-:Y:S01]  /*8040*/  LOP3.LUT R57, R57, 0xffff0000, RZ, 0xc0, !PT ;  /* 0xffff000039397812 */ /* 0x000fe200078ec0ff */
[----:B------:R-:W-:Y:S01]  /*8050*/  IMAD.U32 R56, R63, 0x10000, RZ ;  /* 0x000100003f387824 */ /* 0x000fe200078e00ff */
[----:B------:R-:W-:Y:S01]  /*8060*/  LOP3.LUT R114, R114, 0xffff0000, RZ, 0xc0, !PT ;  /* 0xffff000072727812 */ /* 0x000fe200078ec0ff */
[----:B------:R-:W-:Y:S01]  /*8070*/  FFMA.FTZ R49, R49, R58, R60 ;  /* 0x0000003a31317223 */ /* 0x000fe2000001003c */
[----:B------:R-:W-:Y:S01]  /*8080*/  LOP3.LUT R46, R13, 0xffff0000, RZ, 0xc0, !PT ;  /* 0xffff00000d2e7812 */ /* 0x000fe200078ec0ff */
[----:B------:R-:W-:Y:S01]  /*8090*/  FMUL.FTZ R59, R51, R57 ;  /* 0x00000039333b7220 */ /* 0x000fe20000410000 */
[----:B------:R-:W-:Y:S01]  /*80a0*/  IMAD.U32 R55, R115, 0x10000, RZ ;  /* 0x0001000073377824 */ /* 0x000fe200078e00ff */
[----:B------:R-:W-:Y:S01]  /*80b0*/  LOP3.LUT R39, R39, 0xffff0000, RZ, 0xc0, !PT ;  /* 0xffff000027277812 */ /* 0x000fe200078ec0ff */
[----:B------:R-:W-:Y:S01]  /*80c0*/  FMUL.FTZ R58, R54, R56 ;  /* 0x00000038363a7220 */ /* 0x000fe20000410000 */
[----:B------:R-:W-:Y:S01]  /*80d0*/  LOP3.LUT R63, R63, 0xffff0000, RZ, 0xc0, !PT ;  /* 0xffff00003f3f7812 */ /* 0x000fe200078ec0ff */
[-C--:B------:R-:W-:Y:S01]  /*80e0*/  FMUL.FTZ R61, R51, R114.reuse ;  /* 0x00000072333d7220 */ /* 0x080fe20000410000 */
[----:B------:R-:W-:Y:S01]  /*80f0*/  FFMA.FTZ R51, R46, R114, -R59 ;  /* 0x000000722e337223 */ /* 0x000fe2000001083b */
[-C--:B------:R-:W-:Y:S01]  /*8100*/  FMUL.FTZ R59, R54, R55.reuse ;  /* 0x00000037363b7220 */ /* 0x080fe20000410000 */
[----:B------:R-:W-:Y:S01]  /*8110*/  LOP3.LUT R115, R115, 0xffff0000, RZ, 0xc0, !PT ;  /* 0xffff000073737812 */ /* 0x000fe200078ec0ff */
[----:B------:R-:W-:Y:S01]  /*8120*/  FFMA.FTZ R54, R47, R55, -R58 ;  /* 0x000000372f367223 */ /* 0x000fe2000001083a */
[----:B------:R-:W-:Y:S01]  /*8130*/  LOP3.LUT R44, R15, 0xffff0000, RZ, 0xc0, !PT ;  /* 0xffff00000f2c7812 */ /* 0x000fe200078ec0ff */
[----:B------:R-:W-:Y:S01]  /*8140*/  FMUL.FTZ R55, R39, R63 ;  /* 0x0000003f27377220 */ /* 0x000fe20000410000 */
[----:B------:R-:W-:-:S02]  /*8150*/  IMAD.U32 R37, R36, 0x10000, RZ ;  /* 0x0001000024257824 */ /* 0x000fc400078e00ff */
[----:B------:R-:W-:Y:S01]  /*8160*/  FFMA.FTZ R46, R46, R57, R61 ;  /* 0x000000392e2e7223 */ /* 0x000fe2000001003d */
[----:B------:R-:W-:Y:S01]  /*8170*/  FFMA.FTZ R47, R47, R56, R59 ;  /* 0x000000382f2f7223 */ /* 0x000fe2000001003b */
[----:B------:R-:W-:Y:S02]  /*8180*/  IMAD.U32 R58, R117, 0x10000, RZ ;  /* 0x00010000753a7824 */ /* 0x000fe400078e00ff */
[-C--:B------:R-:W-:Y:S01]  /*8190*/  FMUL.FTZ R57, R39, R115.reuse ;  /* 0x0000007327397220 */ /* 0x080fe20000410000 */
[----:B------:R-:W-:Y:S02]  /*81a0*/  IMAD.U32 R56, R48, 0x10000, RZ ;  /* 0x0001000030387824 */ /* 0x000fe400078e00ff */
[----:B------:R-:W-:Y:S01]  /*81b0*/  FFMA.FTZ R39, R44, R115, -R55 ;  /* 0x000000732c277223 */ /* 0x000fe20000010837 */
[----:B------:R-:W-:Y:S01]  /*81c0*/  LOP3.LUT R36, R36, 0xffff0000, RZ, 0xc0, !PT ;  /* 0xffff000024247812 */ /* 0x000fe200078ec0ff */
[----:B------:R-:W-:Y:S01]  /*81d0*/  IMAD.U32 R13, R12, 0x10000, RZ ;  /* 0x000100000c0d7824 */ /* 0x000fe200078e00ff */
[----:B------:R-:W-:Y:S01]  /*81e0*/  LOP3.LUT R117, R117, 0xffff0000, RZ, 0xc0, !PT ;  /* 0xffff000075757812 */ /* 0x000fe200078ec0ff */
[----:B------:R-:W-:Y:S01]  /*81f0*/  FFMA.FTZ R60, R44, R63, R57 ;  /* 0x0000003f2c3c7223 */ /* 0x000fe20000010039 */
[----:B------:R-:W-:Y:S01]  /*8200*/  LOP3.LUT R55, R48, 0xffff0000, RZ, 0xc0, !PT ;  /* 0xffff000030377812 */ /* 0x000fe200078ec0ff */
[C---:B------:R-:W-:Y:S01]  /*8210*/  FMUL.FTZ R48, R37.reuse, R58 ;  /* 0x0000003a25307220 */ /* 0x040fe20000410000 */
[----:B------:R-:W-:Y:S01]  /*8220*/  PRMT R53, R116, 0x5410, R53 ;  /* 0x0000541074357816 */ /* 0x000fe20000000035 */
[----:B------:R-:W-:Y:S01]  /*8230*/  FMUL.FTZ R37, R37, R56 ;  /* 0x0000003825257220 */ /* 0x000fe20000410000 */
[----:B------:R-:W-:Y:S01]  /*8240*/  LOP3.LUT R12, R12, 0xffff0000, RZ, 0xc0, !PT ;  /* 0xffff00000c0c7812 */ /* 0x000fe200078ec0ff */
[C---:B------:R-:W-:Y:S01]  /*8250*/  IMAD.U32 R15, R14.reuse, 0x10000, RZ ;  /* 0x000100000e0f7824 */ /* 0x040fe200078e00ff */
[----:B------:R-:W-:Y:S01]  /*8260*/  LOP3.LUT R45, R14, 0xffff0000, RZ, 0xc0, !PT ;  /* 0xffff00000e2d7812 */ /* 0x000fe200078ec0ff */
[C---:B------:R-:W-:Y:S01]  /*8270*/  FMUL.FTZ R57, R36.reuse, R117 ;  /* 0x0000007524397220 */ /* 0x040fe20000410000 */
[----:B------:R-:W-:Y:S01]  /*8280*/  FMUL.FTZ R59, R36, R55 ;  /* 0x00000037243b7220 */ /* 0x000fe20000410000 */
[----:B------:R-:W-:-:S02]  /*8290*/  IMAD.U32 R14, R38, 0x10000, RZ ;  /* 0x00010000260e7824 */ /* 0x000fc400078e00ff */
[C---:B------:R-:W-:Y:S01]  /*82a0*/  FFMA.FTZ R48, R13.reuse, R56, -R48 ;  /* 0x000000380d307223 */ /* 0x040fe20000010830 */
[----:B------:R-:W-:Y:S01]  /*82b0*/  FFMA.FTZ R37, R13, R58, R37 ;  /* 0x0000003a0d257223 */ /* 0x000fe20000010025 */
[C---:B------:R-:W-:Y:S01]  /*82c0*/  IMAD.U32 R36, R53.reuse, 0x10000, RZ ;  /* 0x0001000035247824 */ /* 0x040fe200078e00ff */
[----:B------:R-:W-:Y:S01]  /*82d0*/  LOP3.LUT R38, R38, 0xffff0000, RZ, 0xc0, !PT ;  /* 0xffff000026267812 */ /* 0x000fe200078ec0ff */
[----:B------:R-:W-:Y:S01]  /*82e0*/  IMAD.U32 R13, R50, 0x10000, RZ ;  /* 0x00010000320d7824 */ /* 0x000fe200078e00ff */
[----:B------:R-:W-:Y:S01]  /*82f0*/  LOP3.LUT R53, R53, 0xffff0000, RZ, 0xc0, !PT ;  /* 0xffff000035357812 */ /* 0x000fe200078ec0ff */
[----:B------:R-:W-:Y:S01]  /*8300*/  FFMA.FTZ R57, R12, R55, -R57 ;  /* 0x000000370c397223 */ /* 0x000fe20000010839 */
[----:B------:R-:W-:Y:S01]  /*8310*/  LOP3.LUT R50, R50, 0xffff0000, RZ, 0xc0, !PT ;  /* 0xffff000032327812 */ /* 0x000fe200078ec0ff */
[C---:B------:R-:W-:Y:S01]  /*8320*/  FMUL.FTZ R44, R14.reuse, R36 ;  /* 0x000000240e2c7220 */ /* 0x040fe20000410000 */
[----:B------:R-:W-:Y:S01]  /*8330*/  FMUL.FTZ R55, R14, R13 ;  /* 0x0000000d0e377220 */ /* 0x000fe20000410000 */
[----:B------:R-:W-:Y:S01]  /*8340*/  FMUL.FTZ R14, R38, R53 ;  /* 0x00000035260e7220 */ /* 0x000fe20000410000 */
[----:B------:R-:W-:Y:S01]  /*8350*/  FFMA.FTZ R12, R12, R117, R59 ;  /* 0x000000750c0c7223 */ /* 0x000fe2000001003b */
[-C--:B------:R-:W-:Y:S01]  /*8360*/  FMUL.FTZ R38, R38, R50.reuse ;  /* 0x0000003226267220 */ /* 0x080fe20000410000 */
        /* <DEDUP_REMOVED lines=8> */
[----:B------:R-:W-:Y:S01]  /*83f0*/  F2FP.BF16.F32.PACK_AB R36, R12, R37 ;  /* 0x000000250c24723e */ /* 0x000fe200000010ff */
[----:B------:R-:W-:Y:S01]  /*8400*/  IMAD.MOV.U32 R12, RZ, RZ, R50 ;  /* 0x000000ffff0c7224 */ /* 0x000fe200078e0032 */
[----:B------:R-:W-:Y:S01]  /*8410*/  F2FP.BF16.F32.PACK_AB R14, R13, R44 ;  /* 0x0000002c0d0e723e */ /* 0x000fe200000010ff */
[----:B------:R-:W-:Y:S01]  /*8420*/  IMAD.MOV.U32 R13, RZ, RZ, R51 ;  /* 0x000000ffff0d7224 */ /* 0x000fe200078e0033 */
[----:B------:R-:W-:Y:S01]  /*8430*/  F2FP.BF16.F32.PACK_AB R39, R60, R47 ;  /* 0x0000002f3c27723e */ /* 0x000fe200000010ff */
[----:B------:R-:W-:Y:S01]  /*8440*/  IMAD.MOV.U32 R37, RZ, RZ, R46 ;  /* 0x000000ffff257224 */ /* 0x000fe200078e002e */
[----:B------:R-:W-:-:S07]  /*8450*/  F2FP.BF16.F32.PACK_AB R38, R38, R55 ;  /* 0x000000372626723e */ /* 0x000fce00000010ff */
.L_x_1621:
[----:B------:R-:W-:Y:S05]  /*8460*/  BSYNC B1 ;  /* 0x0000000000017941 */ /* 0x000fea0003800000 */
.L_x_1620:
[----:B0-----:R0:W-:Y:S01]  /*8470*/  ST.E.128 desc[UR60][R42.64], R12 ;  /* 0x0000000c2a007985 */ /* 0x0011e2000c101d3c */
[----:B------:R-:W-:-:S13]  /*8480*/  ISETP.GE.AND P0, PT, R11, R106, PT ;  /* 0x0000006a0b00720c */ /* 0x000fda0003f06270 */
[----:B------:R-:W-:Y:S05]  /*8490*/  @P0 BRA `(.L_x_1584) ;  /* 0x0000000400880947 */ /* 0x000fea0003800000 */
[----:B------:R-:W-:-:S05]  /*84a0*/  IMAD.WIDE R40, R11, 0x2, R40 ;  /* 0x000000020b287825 */ /* 0x000fca00078e0228 */
[----:B-1----:R1:W-:Y:S01]  /*84b0*/  ST.E.128 desc[UR60][R40.64], R36 ;  /* 0x0000002428007985 */ /* 0x0023e2000c101d3c */
[----:B------:R-:W-:Y:S05]  /*84c0*/  BRA `(.L_x_1584) ;  /* 0x00000004007c7947 */ /* 0x000fea0003800000 */
.L_x_1557:
[----:B------:R-:W2:Y:S02]  /*84d0*/  LDL R11, [R1+0x64] ;  /* 0x00006400010b7983 */ /* 0x000ea40000100800 */
[----:B--2---:R-:W-:-:S13]  /*84e0*/  R2UR UR4, R11 ;  /* 0x000000000b0472ca */ /* 0x004fda00000e0000 */
[----:B------:R-:W-:-:S06]  /*84f0*/  UISETP.NE.AND UP0, UPT, UR4, 0x3, UPT ;  /* 0x000000030400788c */ /* 0x000fcc000bf05270 */
[----:B------:R-:W-:-:S13]  /*8500*/  PLOP3.LUT P5, PT, PT, PT, UP0, 0x80, 0x0 ;  /* 0x000000000000781c */ /* 0x000fda0003faf008 */
[----:B------:R-:W-:Y:S05]  /*8510*/  @!P5 BRA `(.L_x_1622) ;  /* 0x000000000004d947 */ /* 0x000fea0003800000 */
[----:B------:R-:W-:Y:S01]  /*8520*/  BPT.TRAP 0x1 ;  /* 0x000000040000795c */ /* 0x000fe20000300000 */
.L_x_1622:
[----:B------:R-:W2:Y:S01]  /*8530*/  LDL R11, [R1+0x4c] ;  /* 0x00004c00010b7983 */ /* 0x000ea20000100800 */
[----:B------:R-:W-:Y:S01]  /*8540*/  IMAD R88, R200, 0x8, R17 ;  /* 0x00000008c8587824 */ /* 0x000fe200078e0211 */
[----:B------:R-:W-:Y:S01]  /*8550*/  BSSY B1, `(.L_x_1623) ;  /* 0x0000005000017945 */ /* 0x000fe20003800000 */
[----:B------:R-:W-:Y:S02]  /*8560*/  SHF.R.S32.HI R97, RZ, 0x1f, R98 ;  /* 0x0000001fff617819 */ /* 0x000fe40000011462 */
[----:B--2---:R-:W-:-:S04]  /*8570*/  SHF.L.U32 R100, R11, 0x1f, RZ ;  /* 0x0000001f0b647819 */ /* 0x004fc800000006ff */
[----:B------:R-:W0:Y:S02]  /*8580*/  SYNCS.PHASECHK.TRANS64.TRYWAIT P0, [R88+URZ+0x30890], R100 ;  /* 0x03089064580075a7 */ /* 0x000e24000800017f */
[----:B0-----:R-:W-:Y:S05]  /*8590*/  @!P0 BRA `(.L_x_1624) ;  /* 0x0000024c004c8947 */ /* 0x001fea0003800000 */
.L_x_2014:
[----:B------:R-:W-:Y:S05]  /*85a0*/  BSYNC B1 ;  /* 0x0000000000017941 */ /* 0x000fea0003800000 */
.L_x_1623:
[----:B------:R-:W2:Y:S01]  /*85b0*/  LDL R15, [R1+0xc] ;  /* 0x00000c00010f7983 */ /* 0x000ea20000100800 */
        /* <DEDUP_REMOVED lines=15> */
[----:B------:R-:W-:Y:S01]  /*86b0*/  IMAD.WIDE.U32 R12, R226, UR4, R12 ;  /* 0x00000004e20c7c25 */ /* 0x000fe2000f8e000c */
[----:B------:R-:W-:-:S03]  /*86c0*/  UMOV UR4, 0xffffffff ;  /* 0xffffffff00047882 */ /* 0x000fc60000000000 */
[----:B------:R-:W-:Y:S01]  /*86d0*/  IMAD R41, R226, UR5, R13 ;  /* 0x00000005e2297c24 */ /* 0x000fe2000f8e020d */
[----:B------:R-:W-:-:S04]  /*86e0*/  LEA R40, P0, R12, UR6, 0x1 ;  /* 0x000000060c287c11 */ /* 0x000fc8000f8008ff */
[----:B------:R-:W-:Y:S01]  /*86f0*/  LEA.HI.X R41, R12, UR7, R41, 0x1, P0 ;  /* 0x000000070c297c11 */ /* 0x000fe200080f0c29 */
[----:B--2---:R-:W-:-:S05]  /*8700*/  IMAD.IADD R42, R95, 0x1, -R15 ;  /* 0x000000015f2a7824 */ /* 0x004fca00078e0a0f */
[----:B------:R-:W-:Y:S01]  /*8710*/  ISETP.GE.AND P0, PT, R42, 0x1, PT ;  /* 0x000000012a00780c */ /* 0x000fe20003f06270 */
[----:B------:R-:W-:-:S12]  /*8720*/  BRA.DIV UR4, `(.L_x_1625) ;  /* 0x0000024a04fc7947 */ /* 0x000fd8000b800000 */
[----:B------:R1:W2:Y:S04]  /*8730*/  SHFL.IDX PT, R39, R41, RZ, 0x181f ;  /* 0x00181fff29277589 */ /* 0x0002a800000e0000 */
[----:B------:R1:W3:Y:S02]  /*8740*/  SHFL.IDX PT, R38, R40, RZ, 0x181f ;  /* 0x00181fff28267589 */ /* 0x0002e400000e0000 */
.L_x_2018:
[----:B------:R-:W-:Y:S04]  /*8750*/  BSSY B1, `(.L_x_1626) ;  /* 0x0000019000017945 */ /* 0x000fe80003800000 */
[----:B------:R-:W-:Y:S05]  /*8760*/  @!P0 BRA `(.L_x_1627) ;  /* 0x00000000005c8947 */ /* 0x000fea0003800000 */
[----:B------:R-:W4:Y:S01]  /*8770*/  LDL R43, [R1+0x4] ;  /* 0x00000400012b7983 */ /* 0x000f220000100800 */
[----:B------:R-:W-:-:S03]  /*8780*/  ULDC UR4, c[0x0][0x2f4] ;  /* 0x0000bd0000047ab9 */ /* 0x000fc60000000800 */
[----:B------:R-:W5:Y:S01]  /*8790*/  LDL R11, [R1] ;  /* 0x00000000010b7983 */ /* 0x000f620000100800 */
[----:B------:R-:W-:Y:S02]  /*87a0*/  ISETP.GE.AND P4, PT, R18, UR4, PT ;  /* 0x0000000412007c0c */ /* 0x000fe4000bf86270 */
[----:B------:R-:W-:-:S11]  /*87b0*/  ISETP.GE.AND P0, PT, R203, UR4, PT ;  /* 0x00000004cb007c0c */ /* 0x000fd6000bf06270 */
[----:B------:R-:W0:Y:S01]  /*87c0*/  @!P4 LDS.128 R12, [R90+0x20400] ;  /* 0x020400005a0cc984 */ /* 0x000e220000000c00 */
[----:B---3--:R-:W-:-:S04]  /*87d0*/  @!P4 LEA R36, P6, R18, R38, 0x1 ;  /* 0x000000261224c211 */ /* 0x008fc800078c08ff */
[----:B--2---:R-:W-:-:S05]  /*87e0*/  @!P4 LEA.HI.X R37, R18, R39, R19, 0x1, P6 ;  /* 0x000000271225c211 */ /* 0x004fca00030f0c13 */
[----:B0-----:R0:W-:Y:S01]  /*87f0*/  @!P4 ST.E.128 desc[UR60][R36.64], R12 ;  /* 0x0000000c2400c985 */ /* 0x0011e2000c101d3c */
[----:B------:R-:W-:-:S03]  /*8800*/  ISETP.GE.AND P4, PT, R22, UR4, PT ;  /* 0x0000000416007c0c */ /* 0x000fc6000bf86270 */
[----:B------:R-:W2:Y:S01]  /*8810*/  @!P0 LDS.128 R12, [R90+0x22400] ;  /* 0x022400005a0c8984 */ /* 0x000ea20000000c00 */
[----:B0-----:R-:W-:-:S04]  /*8820*/  @!P0 LEA R36, P6, R201, R38, 0x1 ;  /* 0x00000026c9248211 */ /* 0x001fc800078c08ff */
[----:B------:R-:W-:-:S05]  /*8830*/  @!P0 LEA.HI.X R37, R201, R39, R224, 0x1, P6 ;  /* 0x00000027c9258211 */ /* 0x000fca00030f0ce0 */
[----:B--2---:R0:W-:Y:S01]  /*8840*/  @!P0 ST.E.128 desc[UR60][R36.64], R12 ;  /* 0x0000000c24008985 */ /* 0x0041e2000c101d3c */
[----:B------:R-:W-:-:S03]  /*8850*/  ISETP.GE.AND P0, PT, R23, UR4, PT ;  /* 0x0000000417007c0c */ /* 0x000fc6000bf06270 */
[----:B------:R-:W2:Y:S01]  /*8860*/  @!P4 LDS.128 R12, [R90+0x24400] ;  /* 0x024400005a0cc984 */ /* 0x000ea20000000c00 */
[----:B0-----:R-:W-:-:S04]  /*8870*/  @!P4 LEA R36, P6, R22, R38, 0x1 ;  /* 0x000000261624c211 */ /* 0x001fc800078c08ff */
[----:B----4-:R-:W-:-:S05]  /*8880*/  @!P4 LEA.HI.X R37, R22, R39, R43, 0x1, P6 ;  /* 0x000000271625c211 */ /* 0x010fca00030f0c2b */
[----:B--2---:R0:W-:Y:S04]  /*8890*/  @!P4 ST.E.128 desc[UR60][R36.64], R12 ;  /* 0x0000000c2400c985 */ /* 0x0041e8000c101d3c */
[----:B------:R-:W2:Y:S01]  /*88a0*/  @!P0 LDS.128 R12, [R90+0x26400] ;  /* 0x026400005a0c8984 */ /* 0x000ea20000000c00 */
[----:B0-----:R-:W-:-:S04]  /*88b0*/  @!P0 LEA R36, P4, R23, R38, 0x1 ;  /* 0x0000002617248211 */ /* 0x001fc800078808ff */
[----:B-----5:R-:W-:-:S05]  /*88c0*/  @!P0 LEA.HI.X R37, R23, R39, R11, 0x1, P4 ;  /* 0x0000002717258211 */ /* 0x020fca00020f0c0b */
[----:B--2---:R4:W-:Y:S04]  /*88d0*/  @!P0 ST.E.128 desc[UR60][R36.64], R12 ;  /* 0x0000000c24008985 */ /* 0x0049e8000c101d3c */
.L_x_1627:
[----:B------:R-:W-:Y:S05]  /*88e0*/  BSYNC B1 ;  /* 0x0000000000017941 */ /* 0x000fea0003800000 */
.L_x_1626:
[----:B------:R-:W-:-:S03]  /*88f0*/  UMOV UR4, 0xffffffff ;  /* 0xffffffff00047882 */ /* 0x000fc60000000000 */
[----:B------:R-:W-:Y:S05]  /*8900*/  BRA.DIV UR4, `(.L_x_1628) ;  /* 0x0000024a04d07947 */ /* 0x000fea000b800000 */
[----:B--2---:R2:W0:Y:S04]  /*8910*/  SHFL.IDX PT, R39, R41, 0x1, 0x181f ;  /* 0x00381f0029277f89 */ /* 0x00442800000e0000 */
[----:B---3--:R2:W3:Y:S02]  /*8920*/  SHFL.IDX PT, R38, R40, 0x1, 0x181f ;  /* 0x00381f0028267f89 */ /* 0x0084e400000e0000 */
.L_x_2022:
[----:B------:R-:W-:-:S13]  /*8930*/  ISETP.GE.AND P0, PT, R42, 0x21, PT ;  /* 0x000000212a00780c */ /* 0x000fda0003f06270 */
[----:B------:R-:W-:Y:S05]  /*8940*/  @!P0 BRA `(.L_x_1584) ;  /* 0x00000000005c8947 */ /* 0x000fea0003800000 */
[----:B-12---:R-:W2:Y:S01]  /*8950*/  LDL R40, [R1+0x4] ;  /* 0x0000040001287983 */ /* 0x006ea20000100800 */
[----:B------:R-:W-:-:S03]  /*8960*/  ULDC UR4, c[0x0][0x2f4] ;  /* 0x0000bd0000047ab9 */ /* 0x000fc60000000800 */
[----:B------:R-:W5:Y:S01]  /*8970*/  LDL R11, [R1] ;  /* 0x00000000010b7983 */ /* 0x000f620000100800 */
[----:B------:R-:W-:Y:S02]  /*8980*/  ISETP.GE.AND P6, PT, R18, UR4, PT ;  /* 0x0000000412007c0c */ /* 0x000fe4000bfc6270 */
[----:B------:R-:W-:-:S11]  /*8990*/  ISETP.GE.AND P4, PT, R203, UR4, PT ;  /* 0x00000004cb007c0c */ /* 0x000fd6000bf86270 */
[----:B----4-:R-:W1:Y:S01]  /*89a0*/  @!P6 LDS.128 R12, [R90+0x21400] ;  /* 0x021400005a0ce984 */ /* 0x010e620000000c00 */
[----:B---3--:R-:W-:-:S04]  /*89b0*/  @!P6 LEA R36, P0, R18, R38, 0x1 ;  /* 0x000000261224e211 */ /* 0x008fc800078008ff */
[----:B0-----:R-:W-:Y:S02]  /*89c0*/  @!P6 LEA.HI.X R37, R18, R39, R19, 0x1, P0 ;  /* 0x000000271225e211 */ /* 0x001fe400000f0c13 */
[----:B------:R-:W-:-:S03]  /*89d0*/  ISETP.GE.AND P0, PT, R22, UR4, PT ;  /* 0x0000000416007c0c */ /* 0x000fc6000bf06270 */
[----:B-1----:R0:W-:Y:S04]  /*89e0*/  @!P6 ST.E.128 desc[UR60][R36.64], R12 ;  /* 0x0000000c2400e985 */ /* 0x0021e8000c101d3c */
[----:B------:R-:W1:Y:S01]  /*89f0*/  @!P4 LDS.128 R12, [R90+0x23400] ;  /* 0x023400005a0cc984 */ /* 0x000e620000000c00 */
[----:B0-----:R-:W-:-:S04]  /*8a00*/  @!P4 LEA R36, P6, R201, R38, 0x1 ;  /* 0x00000026c924c211 */ /* 0x001fc800078c08ff */
[----:B------:R-:W-:-:S05]  /*8a10*/  @!P4 LEA.HI.X R37, R201, R39, R224, 0x1, P6 ;  /* 0x00000027c925c211 */ /* 0x000fca00030f0ce0 */
[----:B-1----:R0:W-:Y:S01]  /*8a20*/  @!P4 ST.E.128 desc[UR60][R36.64], R12 ;  /* 0x0000000c2400c985 */ /* 0x0021e2000c101d3c */
[----:B------:R-:W-:-:S03]  /*8a30*/  ISETP.GE.AND P4, PT, R23, UR4, PT ;  /* 0x0000000417007c0c */ /* 0x000fc6000bf86270 */
[----:B------:R-:W1:Y:S01]  /*8a40*/  @!P0 LDS.128 R12, [R90+0x25400] ;  /* 0x025400005a0c8984 */ /* 0x000e620000000c00 */
[----:B0-----:R-:W-:-:S04]  /*8a50*/  @!P0 LEA R36, P6, R22, R38, 0x1 ;  /* 0x0000002616248211 */ /* 0x001fc800078c08ff */
[----:B--2---:R-:W-:-:S05]  /*8a60*/  @!P0 LEA.HI.X R37, R22, R39, R40, 0x1, P6 ;  /* 0x0000002716258211 */ /* 0x004fca00030f0c28 */
[----:B-1----:R0:W-:Y:S04]  /*8a70*/  @!P0 ST.E.128 desc[UR60][R36.64], R12 ;  /* 0x0000000c24008985 */ /* 0x0021e8000c101d3c */
[----:B------:R-:W1:Y:S01]  /*8a80*/  @!P4 LDS.128 R12, [R90+0x27400] ;  /* 0x027400005a0cc984 */ /* 0x000e620000000c00 */
[----:B0-----:R-:W-:-:S04]  /*8a90*/  @!P4 LEA R36, P0, R23, R38, 0x1 ;  /* 0x000000261724c211 */ /* 0x001fc800078008ff */
[----:B-----5:R-:W-:-:S05]  /*8aa0*/  @!P4 LEA.HI.X R37, R23, R39, R11, 0x1, P0 ;  /* 0x000000271725c211 */ /* 0x020fca00000f0c0b */
[----:B-1----:R0:W-:Y:S04]  /*8ab0*/  @!P4 ST.E.128 desc[UR60][R36.64], R12 ;  /* 0x0000000c2400c985 */ /* 0x0021e8000c101d3c */
.L_x_1584:
[----:B------:R-:W-:Y:S05]  /*8ac0*/  BSYNC B0 ;  /* 0x0000000000007941 */ /* 0x000fea0003800000 */
.L_x_1556:
        /* <DEDUP_REMOVED lines=17> */
.L_x_1630:
[----:B------:R-:W-:Y:S05]  /*8be0*/  BSYNC B0 ;  /* 0x0000000000007941 */ /* 0x000fea0003800000 */
.L_x_1629:
[----:B------:R-:W5:Y:S01]  /*8bf0*/  SYNCS.PHASECHK.TRANS64.TRYWAIT P4, [R88+URZ+0x308b0], R100 ;  /* 0x0308b064580075a7 */ /* 0x000f62000808017f */
[----:B------:R-:W-:Y:S04]  /*8c00*/  BSSY B0, `(.L_x_1631) ;  /* 0x0000002000007945 */ /* 0x000fe80003800000 */
[----:B-----5:R-:W-:Y:S05]  /*8c10*/  @!P4 BRA `(.L_x_1632) ;  /* 0x000002480058c947 */ /* 0x020fea0003800000 */
.L_x_2023:
[----:B------:R-:W-:Y:S05]  /*8c20*/  BSYNC B0 ;  /* 0x0000000000007941 */ /* 0x000fea0003800000 */
.L_x_1631:
[----:B0---4-:R-:W4:Y:S01]  /*8c30*/  LDL R14, [R1+0xc] ;  /* 0x00000c00010e7983 */ /* 0x011f220000100800 */
[----:B------:R-:W-:Y:S01]  /*8c40*/  ULDC.64 UR4, c[0x0][0x328] ;  /* 0x0000ca0000047ab9 */ /* 0x000fe20000000a00 */
[----:B------:R-:W-:Y:S02]  /*8c50*/  ULDC.64 UR6, c[0x0][0x318] ;  /* 0x0000c60000067ab9 */ /* 0x000fe40000000a00 */
[----:B------:R0:W5:Y:S04]  /*8c60*/  LDL R42, [R1+0x4] ;  /* 0x00000400012a7983 */ /* 0x0001680000100800 */
[----:B-12---:R0:W5:Y:S01]  /*8c70*/  LDL R41, [R1] ;  /* 0x0000000001297983 */ /* 0x0061620000100800 */
[----:B------:R-:W-:Y:S01]  /*8c80*/  IMAD R97, R97, UR4, RZ ;  /* 0x0000000461617c24 */ /* 0x000fe2000f8e02ff */
[----:B------:R-:W-:Y:S01]  /*8c90*/  BSSY B0, `(.L_x_1633) ;  /* 0x0000028000007945 */ /* 0x000fe20003800000 */
[----:B------:R-:W-:-:S04]  /*8ca0*/  IMAD.WIDE.U32 R12, R98, UR4, RZ ;  /* 0x00000004620c7c25 */ /* 0x000fc8000f8e00ff */
[----:B------:R-:W-:Y:S01]  /*8cb0*/  IMAD R97, R98, UR5, R97 ;  /* 0x0000000562617c24 */ /* 0x000fe2000f8e0261 */
[----:B------:R-:W-:Y:S02]  /*8cc0*/  ULDC.64 UR4, c[0x0][0x338] ;  /* 0x0000ce0000047ab9 */ /* 0x000fe40000000a00 */
[----:B------:R-:W-:Y:S02]  /*8cd0*/  IMAD R96, R96, UR4, RZ ;  /* 0x0000000460607c24 */ /* 0x000fe4000f8e02ff */
[----:B------:R-:W-:Y:S02]  /*8ce0*/  IMAD.IADD R13, R13, 0x1, R97 ;  /* 0x000000010d0d7824 */ /* 0x000fe400078e0261 */
[C---:B---3--:R-:W-:Y:S02]  /*8cf0*/  IMAD R11, R99.reuse, UR5, R96 ;  /* 0x00000005630b7c24 */ /* 0x048fe4000f8e0260 */
[----:B------:R-:W-:Y:S01]  /*8d00*/  IMAD.WIDE.U32 R12, R99, UR4, R12 ;  /* 0x00000004630c7c25 */ /* 0x000fe2000f8e000c */
[----:B------:R-:W-:-:S03]  /*8d10*/  ULDC.64 UR4, c[0x0][0x330] ;  /* 0x0000cc0000047ab9 */ /* 0x000fc60000000a00 */
[----:B------:R-:W-:Y:S02]  /*8d20*/  IMAD.IADD R13, R13, 0x1, R11 ;  /* 0x000000010d0d7824 */ /* 0x000fe400078e020b */
[----:B------:R-:W-:-:S04]  /*8d30*/  IMAD.WIDE.U32 R12, R226, UR4, R12 ;  /* 0x00000004e20c7c25 */ /* 0x000fc8000f8e000c */
[----:B------:R-:W-:Y:S01]  /*8d40*/  IMAD R11, R226, UR5, R13 ;  /* 0x00000005e20b7c24 */ /* 0x000fe2000f8e020d */
[----:B------:R-:W-:-:S04]  /*8d50*/  LEA R38, P5, R12, UR6, 0x1 ;  /* 0x000000060c267c11 */ /* 0x000fc8000f8a08ff */
[----:B------:R-:W-:Y:S01]  /*8d60*/  LEA.HI.X R11, R12, UR7, R11, 0x1, P5 ;  /* 0x000000070c0b7c11 */ /* 0x000fe2000a8f0c0b */
[----:B------:R0:W1:Y:S04]  /*8d70*/  SHFL.IDX PT, R40, R38, RZ, 0x181f ;  /* 0x00181fff26287589 */ /* 0x00006800000e0000 */
[----:B------:R0:W2:Y:S01]  /*8d80*/  SHFL.IDX PT, R39, R11, RZ, 0x181f ;  /* 0x00181fff0b277589 */ /* 0x0000a200000e0000 */
[----:B----4-:R-:W-:-:S05]  /*8d90*/  IMAD.IADD R95, R95, 0x1, -R14 ;  /* 0x000000015f5f7824 */ /* 0x010fca00078e0a0e */
[----:B------:R-:W-:-:S13]  /*8da0*/  ISETP.GE.AND P4, PT, R95, 0x1, PT ;  /* 0x000000015f00780c */ /* 0x000fda0003f86270 */
[----:B012---:R-:W-:Y:S05]  /*8db0*/  @!P4 BRA `(.L_x_1634) ;  /* 0x000000000054c947 */ /* 0x007fea0003800000 */
[----:B------:R-:W-:Y:S02]  /*8dc0*/  ULDC UR4, c[0x0][0x2f4] ;  /* 0x0000bd0000047ab9 */ /* 0x000fe40000000800 */
[----:B------:R-:W-:Y:S02]  /*8dd0*/  ISETP.GE.AND P6, PT, R18, UR4, PT ;  /* 0x0000000412007c0c */ /* 0x000fe4000bfc6270 */
[----:B------:R-:W-:-:S11]  /*8de0*/  ISETP.GE.AND P5, PT, R203, UR4, PT ;  /* 0x00000004cb007c0c */ /* 0x000fd6000bfa6270 */
[----:B------:R-:W0:Y:S01]  /*8df0*/  @!P6 LDS.128 R12, [R90+0x400] ;  /* 0x000400005a0ce984 */ /* 0x000e220000000c00 */
[----:B------:R-:W-:-:S04]  /*8e00*/  @!P6 LEA R36, P4, R18, R40, 0x1 ;  /* 0x000000281224e211 */ /* 0x000fc800078808ff */
[----:B------:R-:W-:Y:S02]  /*8e10*/  @!P6 LEA.HI.X R37, R18, R39, R19, 0x1, P4 ;  /* 0x000000271225e211 */ /* 0x000fe400020f0c13 */
[----:B------:R-:W-:-:S03]  /*8e20*/  ISETP.GE.AND P4, PT, R22, UR4, PT ;  /* 0x0000000416007c0c */ /* 0x000fc6000bf86270 */
[----:B0-----:R0:W-:Y:S04]  /*8e30*/  @!P6 ST.E.128 desc[UR60][R36.64], R12 ;  /* 0x0000000c2400e985 */ /* 0x0011e8000c101d3c */
[----:B------:R-:W1:Y:S01]  /*8e40*/  @!P5 LDS.128 R12, [R90+0x2400] ;  /* 0x002400005a0cd984 */ /* 0x000e620000000c00 */
[----:B0-----:R-:W-:-:S04]  /*8e50*/  @!P5 LEA R36, P6, R201, R40, 0x1 ;  /* 0x00000028c924d211 */ /* 0x001fc800078c08ff */
[----:B------:R-:W-:-:S05]  /*8e60*/  @!P5 LEA.HI.X R37, R201, R39, R224, 0x1, P6 ;  /* 0x00000027c925d211 */ /* 0x000fca00030f0ce0 */
[----:B-1----:R0:W-:Y:S01]  /*8e70*/  @!P5 ST.E.128 desc[UR60][R36.64], R12 ;  /* 0x0000000c2400d985 */ /* 0x0021e2000c101d3c */
[----:B------:R-:W-:-:S03]  /*8e80*/  ISETP.GE.AND P5, PT, R23, UR4, PT ;  /* 0x0000000417007c0c */ /* 0x000fc6000bfa6270 */
[----:B------:R-:W1:Y:S01]  /*8e90*/  @!P4 LDS.128 R12, [R90+0x4400] ;  /* 0x004400005a0cc984 */ /* 0x000e620000000c00 */
[----:B0-----:R-:W-:-:S04]  /*8ea0*/  @!P4 LEA R36, P6, R22, R40, 0x1 ;  /* 0x000000281624c211 */ /* 0x001fc800078c08ff */
[----:B-----5:R-:W-:-:S05]  /*8eb0*/  @!P4 LEA.HI.X R37, R22, R39, R42, 0x1, P6 ;  /* 0x000000271625c211 */ /* 0x020fca00030f0c2a */
[----:B-1----:R0:W-:Y:S04]  /*8ec0*/  @!P4 ST.E.128 desc[UR60][R36.64], R12 ;  /* 0x0000000c2400c985 */ /* 0x0021e8000c101d3c */
[----:B------:R-:W1:Y:S01]  /*8ed0*/  @!P5 LDS.128 R12, [R90+0x6400] ;  /* 0x006400005a0cd984 */ /* 0x000e620000000c00 */
[----:B0-----:R-:W-:-:S04]  /*8ee0*/  @!P5 LEA R36, P4, R23, R40, 0x1 ;  /* 0x000000281724d211 */ /* 0x001fc800078808ff */
[----:B------:R-:W-:-:S05]  /*8ef0*/  @!P5 LEA.HI.X R37, R23, R39, R41, 0x1, P4 ;  /* 0x000000271725d211 */ /* 0x000fca00020f0c29 */
[----:B-1----:R0:W-:Y:S04]  /*8f00*/  @!P5 ST.E.128 desc[UR60][R36.64], R12 ;  /* 0x0000000c2400d985 */ /* 0x0021e8000c101d3c */
.L_x_1634:
[----:B------:R-:W-:Y:S05]  /*8f10*/  BSYNC B0 ;  /* 0x0000000000007941 */ /* 0x000fea0003800000 */
.L_x_1633:
[----:B------:R-:W-:Y:S01]  /*8f20*/  ISETP.GE.AND P4, PT, R95, 0x21, PT ;  /* 0x000000215f00780c */ /* 0x000fe20003f86270 */
[----:B------:R-:W1:Y:S01]  /*8f30*/  SHFL.IDX PT, R11, R11, 0x1, 0x181f ;  /* 0x00381f000b0b7f89 */ /* 0x000e6200000e0000 */
[----:B------:R-:W-:Y:S03]  /*8f40*/  BSSY B0, `(.L_x_1635) ;  /* 0x0000018000007945 */ /* 0x000fe60003800000 */
[----:B------:R-:W2:Y:S08]  /*8f50*/  SHFL.IDX PT, R38, R38, 0x1, 0x181f ;  /* 0x00381f0026267f89 */ /* 0x000eb000000e0000 */
[----:B------:R-:W-:Y:S05]  /*8f60*/  @!P4 BRA `(.L_x_1636) ;  /* 0x000000000054c947 */ /* 0x000fea0003800000 */
[----:B------:R-:W-:Y:S02]  /*8f70*/  ULDC UR4, c[0x0][0x2f4] ;  /* 0x0000bd0000047ab9 */ /* 0x000fe40000000800 */
[----:B------:R-:W-:Y:S02]  /*8f80*/  ISETP.GE.AND P6, PT, R18, UR4, PT ;  /* 0x0000000412007c0c */ /* 0x000fe4000bfc6270 */
[----:B------:R-:W-:-:S11]  /*8f90*/  ISETP.GE.AND P5, PT, R203, UR4, PT ;  /* 0x00000004cb007c0c */ /* 0x000fd6000bfa6270 */
[----:B0-----:R-:W0:Y:S01]  /*8fa0*/  @!P6 LDS.128 R12, [R90+0x1400] ;  /* 0x001400005a0ce984 */ /* 0x001e220000000c00 */
[----:B--2---:R-:W-:-:S04]  /*8fb0*/  @!P6 LEA R36, P4, R18, R38, 0x1 ;  /* 0x000000261224e211 */ /* 0x004fc800078808ff */
[----:B-1----:R-:W-:Y:S02]  /*8fc0*/  @!P6 LEA.HI.X R37, R18, R11, R19, 0x1, P4 ;  /* 0x0000000b1225e211 */ /* 0x002fe400020f0c13 */
        /* <DEDUP_REMOVED lines=15> */
.L_x_1636:
[----:B------:R-:W-:Y:S05]  /*90c0*/  BSYNC B0 ;  /* 0x0000000000007941 */ /* 0x000fea0003800000 */
.L_x_1635:
[----:B0--3--:R-:W3:Y:S01]  /*90d0*/  LDL.LU R12, [R1+0x4c] ;  /* 0x00004c00010c7983 */ /* 0x009ee20000300800 */
[----:B------:R-:W-:Y:S02]  /*90e0*/  VIADD R200, R200, 0x1 ;  /* 0x00000001c8c87836 */ /* 0x000fe40000000000 */
[----:B------:R-:W-:Y:S01]  /*90f0*/  @!P0 VIADD R88, R88, 0x308c0 ;  /* 0x000308c058588836 */ /* 0x000fe20000000000 */
[----:B------:R-:W-:Y:S01]  /*9100*/  @!PT LDS RZ, [RZ] ;  /* 0x00000000fffff984 */ /* 0x000fe20000000800 */
[----:B------:R-:W-:Y:S01]  /*9110*/  @!PT LDS RZ, [RZ] ;  /* 0x00000000fffff984 */ /* 0x000fe20000000800 */
[----:B------:R-:W-:Y:S01]  /*9120*/  @!PT LDS RZ, [RZ] ;  /* 0x00000000fffff984 */ /* 0x000fe20000000800 */
[----:B------:R-:W-:Y:S01]  /*9130*/  @!PT LDS RZ, [RZ] ;  /* 0x00000000fffff984 */ /* 0x000fe20000000800 */
[----:B------:R0:W-:Y:S06]  /*9140*/  MEMBAR.ALL.CTA ;  /* 0x0000000000007992 */ /* 0x0001ec0000008000 */
[----:B0-----:R-:W0:Y:S02]  /*9150*/  FENCE.VIEW.ASYNC.S ;  /* 0x00000000000073c6 */ /* 0x001e240000000000 */
[----:B0-----:R0:W-:Y:S01]  /*9160*/  BAR.SYNC.DEFER_BLOCKING R94, 0x80 ;  /* 0x0002005e0000751d */ /* 0x0011e20000010000 */
[----:B------:R-:W-:-:S02]  /*9170*/  ISETP.NE.AND P4, PT, R200, 0x2, PT ;  /* 0x00000002c800780c */ /* 0x000fc40003f85270 */
[----:B------:R-:W-:Y:S02]  /*9180*/  @!P0 PRMT R88, RZ, 0x654, R88 ;  /* 0x00000654ff588816 */ /* 0x000fe40000000058 */
[----:B-1----:R-:W-:Y:S02]  /*9190*/  SEL R11, RZ, 0x1, P4 ;  /* 0x00000001ff0b7807 */ /* 0x002fe40002000000 */
[----:B------:R-:W-:Y:S01]  /*91a0*/  SEL R200, R200, RZ, P4 ;  /* 0x000000ffc8c87207 */ /* 0x000fe20002000000 */
[----:B------:R0:W-:Y:S01]  /*91b0*/  @!P0 SYNCS.ARRIVE.TRANS64.RED.A1T0 RZ, [R88+URZ], RZ ;  /* 0x000000ff58ff89a7 */ /* 0x0001e2000810043f */
[----:B------:R-:W-:Y:S02]  /*91c0*/  PLOP3.LUT P0, PT, PT, PT, PT, 0x8, 0x0 ;  /* 0x000000000000781c */ /* 0x000fe40003f0e170 */
[----:B---3--:R-:W-:-:S05]  /*91d0*/  LOP3.LUT R12, R12, R11, RZ, 0x3c, !PT ;  /* 0x0000000b0c0c7212 */ /* 0x008fca00078e3cff */
[----:B------:R0:W-:Y:S01]  /*91e0*/  STL [R1+0x4c], R12 ;  /* 0x00004c0c01007387 */ /* 0x0001e20000100800 */
[----:B------:R-:W-:Y:S05]  /*91f0*/  @P3 BRA `(.L_x_1637) ;  /* 0xffffff9c00603947 */ /* 0x000fea000383ffff */
.L_x_1551:
[----:B------:R-:W3:Y:S01]  /*9200*/  LDL R11, [R1+0x58] ;  /* 0x00005800010b7983 */ /* 0x000ee20000100800 */
[----:B------:R-:W1:Y:S01]  /*9210*/  LDC R0, c[0x0][0x448] ;  /* 0x00011200ff007b82 */ /* 0x000e620000000800 */
[----:B------:R-:W-:Y:S01]  /*9220*/  IADD3 R7, R220, 0x1, -R219 ;  /* 0x00000001dc077810 */ /* 0x000fe20007ffe8db */
[----:B------:R-:W-:Y:S06]  /*9230*/  BSSY B0, `(.L_x_1638) ;  /* 0x000000d000007945 */ /* 0x000fec0003800000 */
[----:B------:R-:W4:Y:S01]  /*9240*/  LDC.64 R2, c[0x0][0x9e0] ;  /* 0x00027800ff027b82 */ /* 0x000f220000000a00 */
[----:B-1----:R-:W-:-:S02]  /*9250*/  ISETP.NE.AND P1, PT, R0, 0x1, PT ;  /* 0x000000010000780c */ /* 0x002fc40003f25270 */
[----:B----4-:R-:W-:-:S11]  /*9260*/  ISETP.GE.AND P2, PT, R3, 0x1, PT ;  /* 0x000000010300780c */ /* 0x010fd60003f46270 */
[----:B------:R-:W1:Y:S08]  /*9270*/  @P1 LDC R5, c[0x0][0x44c] ;  /* 0x00011300ff051b82 */ /* 0x000e700000000800 */
[----:B------:R-:W4:Y:S01]  /*9280*/  @P1 LDC R4, c[0x0][0x450] ;  /* 0x00011400ff041b82 */ /* 0x000f220000000800 */
[----:B---3--:R-:W-:-:S04]  /*9290*/  VIADD R0, R11, 0x7f ;  /* 0x0000007f0b007836 */ /* 0x008fc80000000000 */
[----:B-1----:R-:W-:-:S05]  /*92a0*/  @P1 IMAD.HI.U32 R5, R0, R5, RZ ;  /* 0x0000000500051227 */ /* 0x002fca00078e00ff */
[----:B----4-:R-:W-:-:S05]  /*92b0*/  @P1 SHF.R.U32.HI R0, RZ, R4, R5 ;  /* 0x00000004ff001219 */ /* 0x010fca0000011605 */
[----:B------:R-:W-:Y:S01]  /*92c0*/  IMAD.IADD R7, R7, 0x1, R0 ;  /* 0x0000000107077824 */ /* 0x000fe200078e0200 */
[----:B------:R-:W-:Y:S06]  /*92d0*/  @P0 BRA `(.L_x_1639) ;  /* 0x0000000000080947 */ /* 0x000fec0003800000 */
[----:B------:R-:W1:Y:S02]  /*92e0*/  FENCE.VIEW.ASYNC.G ;  /* 0x00000000000073c6 */ /* 0x000e640000000100 */
[----:B-1----:R-:W-:Y:S06]  /*92f0*/  BAR.ARV 0xc, 0x180 ;  /* 0x0306000000007b1d */ /* 0x002fec0000002000 */
.L_x_1639:
[----:B------:R-:W-:Y:S05]  /*9300*/  BSYNC B0 ;  /* 0x0000000000007941 */ /* 0x000fea0003800000 */
.L_x_1638:
[----:B------:R-:W-:Y:S01]  /*9310*/  IMAD.IADD R2, R7, 0x1, R2 ;  /* 0x0000000107027824 */ /* 0x000fe200078e0202 */
[----:B------:R-:W-:Y:S06]  /*9320*/  @!P2 BRA `(.L_x_1640) ;  /* 0x000000000048a947 */ /* 0x000fec0003800000 */
[C---:B------:R-:W-:Y:S01]  /*9330*/  ISETP.GT.AND P0, PT, R7.reuse, RZ, PT ;  /* 0x000000ff0700720c */ /* 0x040fe20003f04270 */
[----:B------:R-:W-:Y:S01]  /*9340*/  BSSY B0, `(.L_x_1641) ;  /* 0x000000e000007945 */ /* 0x000fe20003800000 */
[----:B------:R-:W-:-:S11]  /*9350*/  VIADD R0, R7, 0xffffffff ;  /* 0xffffffff07007836 */ /* 0x000fd60000000000 */
[----:B------:R-:W-:Y:S05]  /*9360*/  @P0 BRA `(.L_x_1642) ;  /* 0x00000000001c0947 */ /* 0x000fea0003800000 */
[----:B------:R-:W-:Y:S01]  /*9370*/  ISETP.NE.AND P0, PT, R3, 0x1, PT ;  /* 0x000000010300780c */ /* 0x000fe20003f05270 */
[----:B------:R-:W-:-:S12]  /*9380*/  IMAD.MOV R7, RZ, RZ, -R7 ;  /* 0x000000ffff077224 */ /* 0x000fd800078e0a07 */
[----:B------:R-:W1:Y:S02]  /*9390*/  @P0 LDC.64 R4, c[0x0][0x9e8] ;  /* 0x00027a00ff040b82 */ /* 0x000e640000000a00 */
[----:B-1----:R-:W-:-:S05]  /*93a0*/  @P0 IMAD.HI.U32 R4, R7, R4, RZ ;  /* 0x0000000407040227 */ /* 0x002fca00078e00ff */
[----:B------:R-:W-:-:S04]  /*93b0*/  @P0 SHF.R.U32.HI R7, RZ, R5, R4 ;  /* 0x00000005ff070219 */ /* 0x000fc80000011604 */
[----:B------:R-:W-:Y:S01]  /*93c0*/  LOP3.LUT R0, RZ, R7, RZ, 0x33, !PT ;  /* 0x00000007ff007212 */ /* 0x000fe200078e33ff */
[----:B------:R-:W-:Y:S06]  /*93d0*/  BRA `(.L_x_1643) ;  /* 0x0000000000107947 */ /* 0x000fec0003800000 */
.L_x_1642:
[----:B------:R-:W-:-:S13]  /*93e0*/  ISETP.NE.AND P0, PT, R3, 0x1, PT ;  /* 0x000000010300780c */ /* 0x000fda0003f05270 */
[----:B------:R-:W1:Y:S02]  /*93f0*/  @P0 LDC.64 R4, c[0x0][0x9e8] ;  /* 0x00027a00ff040b82 */ /* 0x000e640000000a00 */
[----:B-1----:R-:W-:-:S05]  /*9400*/  @P0 IMAD.HI.U32 R4, R0, R4, RZ ;  /* 0x0000000400040227 */ /* 0x002fca00078e00ff */
[----:B------:R-:W-:-:S07]  /*9410*/  @P0 SHF.R.U32.HI R0, RZ, R5, R4 ;  /* 0x00000005ff000219 */ /* 0x000fce0000011604 */
.L_x_1643:
[----:B------:R-:W-:Y:S05]  /*9420*/  BSYNC B0 ;  /* 0x0000000000007941 */ /* 0x000fea0003800000 */
.L_x_1641:
[----:B------:R-:W-:-:S05]  /*9430*/  IMAD R5, R0, R3, R3 ;  /* 0x0000000300057224 */ /* 0x000fca00078e0203 */
[----:B------:R-:W-:-:S07]  /*9440*/  VIMNMX R2, R2, R5, PT ;  /* 0x0000000502027248 */ /* 0x000fce0003fe0100 */
.L_x_1640:
[----:B------:R-:W1:Y:S01]  /*9450*/  @P1 LDC R0, c[0x0][0x44c] ;  /* 0x00011300ff001b82 */ /* 0x000e620000000800 */
[----:B------:R-:W-:Y:S01]  /*9460*/  VIADD R2, R2, 0x3f ;  /* 0x0000003f02027836 */ /* 0x000fe20000000000 */
[----:B------:R-:W-:Y:S01]  /*9470*/  ULDC UR4, c[0x0][0x9dc] ;  /* 0x0002770000047ab9 */ /* 0x000fe20000000800 */
[----:B------:R-:W-:-:S03]  /*9480*/  IMAD.MOV.U32 R7, RZ, RZ, R11 ;  /* 0x000000ffff077224 */ /* 0x000fc600078e000b */
[----:B------:R-:W-:Y:S02]  /*9490*/  SHF.R.S32.HI R5, RZ, 0x1f, R2 ;  /* 0x0000001fff057819 */ /* 0x000fe40000011402 */
[----:B------:R-:W3:Y:S02]  /*94a0*/  @P1 LDC R9, c[0x0][0x450] ;  /* 0x00011400ff091b82 */ /* 0x000ee40000000800 */
[----:B------:R-:W-:Y:S01]  /*94b0*/  LEA.HI R5, R5, R2, RZ, 0x6 ;  /* 0x0000000205057211 */ /* 0x000fe200078f30ff */
[----:B-1----:R-:W-:-:S05]  /*94c0*/  @P1 IMAD.HI.U32 R0, R11, R0, RZ ;  /* 0x000000000b001227 */ /* 0x002fca00078e00ff */
[----:B---3--:R-:W-:Y:S02]  /*94d0*/  @P1 SHF.R.U32.HI R7, RZ, R9, R0 ;  /* 0x00000009ff071219 */ /* 0x008fe40000011600 */
        /* <DEDUP_REMOVED lines=10> */
[----:B------:R-:W1:Y:S02]  /*9580*/  @P0 LDC.64 R4, c[0x0][0x9e8] ;  /* 0x00027a00ff040b82 */ /* 0x000e640000000a00 */
[----:B-1----:R-:W-:-:S05]  /*9590*/  @P0 IMAD.HI.U32 R4, R7, R4, RZ ;  /* 0x0000000407040227 */ /* 0x002fca00078e00ff */
[----:B------:R-:W-:-:S04]  /*95a0*/  @P0 SHF.R.U32.HI R7, RZ, R5, R4 ;  /* 0x00000005ff070219 */ /* 0x000fc80000011604 */
[----:B------:R-:W-:Y:S01]  /*95b0*/  LOP3.LUT R2, RZ, R7, RZ, 0x33, !PT ;  /* 0x00000007ff027212 */ /* 0x000fe200078e33ff */
[----:B------:R-:W-:Y:S06]  /*95c0*/  BRA `(.L_x_1647) ;  /* 0x0000000000107947 */ /* 0x000fec0003800000 */
.L_x_1646:
[----:B------:R-:W-:-:S13]  /*95d0*/  ISETP.NE.AND P0, PT, R3, 0x1, PT ;  /* 0x000000010300780c */ /* 0x000fda0003f05270 */
[----:B------:R-:W1:Y:S02]  /*95e0*/  @P0 LDC.64 R4, c[0x0][0x9e8] ;  /* 0x00027a00ff040b82 */ /* 0x000e640000000a00 */
[----:B-1----:R-:W-:-:S05]  /*95f0*/  @P0 IMAD.HI.U32 R4, R2, R4, RZ ;  /* 0x0000000402040227 */ /* 0x002fca00078e00ff */
[----:B------:R-:W-:-:S07]  /*9600*/  @P0 SHF.R.U32.HI R2, RZ, R5, R4 ;  /* 0x00000005ff020219 */ /* 0x000fce0000011604 */
.L_x_1647:
[----:B------:R-:W-:Y:S05]  /*9610*/  BSYNC B0 ;  /* 0x0000000000007941 */ /* 0x000fea0003800000 */
.L_x_1645:
[----:B------:R-:W-:-:S05]  /*9620*/  IMAD R3, R2, R3, RZ ;  /* 0x0000000302037224 */ /* 0x000fca00078e02ff */
[----:B------:R-:W-:-:S07]  /*9630*/  VIMNMX R0, R0, R3, !PT ;  /* 0x0000000300007248 */ /* 0x000fce0007fe0100 */
.L_x_1644:
[----:B------:R-:W-:Y:S01]  /*9640*/  SHF.R.S32.HI R3, RZ, 0x1f, R0 ;  /* 0x0000001fff037819 */ /* 0x000fe20000011400 */
[----:B------:R-:W-:Y:S01]  /*9650*/  BSSY B0, `(.L_x_1648) ;  /* 0x0000027000007945 */ /* 0x000fe20003800000 */
[----:B------:R-:W-:Y:S02]  /*9660*/  IMAD.MOV.U32 R93, RZ, RZ, RZ ;  /* 0x000000ffff5d7224 */ /* 0x000fe400078e00ff */
[----:B------:R-:W-:-:S04]  /*9670*/  LEA.HI R3, R3, R0, RZ, 0x6 ;  /* 0x0000000003037211 */ /* 0x000fc800078f30ff */
[----:B------:R-:W-:-:S04]  /*9680*/  SHF.R.S32.HI R3, RZ, 0x6, R3 ;  /* 0x00000006ff037819 */ /* 0x000fc80000011403 */
[----:B------:R-:W-:-:S04]  /*9690*/  VIMNMX R9, RZ, R3, !PT ;  /* 0x00000003ff097248 */ /* 0x000fc80007fe0100 */
[----:B------:R-:W-:-:S13]  /*96a0*/  ISETP.GT.AND P0, PT, R6, R9, PT ;  /* 0x000000090600720c */ /* 0x000fda0003f04270 */
[----:B------:R-:W-:Y:S05]  /*96b0*/  @!P0 BRA `(.L_x_1649) ;  /* 0x0000000000808947 */ /* 0x000fea0003800000 */
[----:B------:R-:W3:Y:S01]  /*96c0*/  LDL R2, [R1+0x84] ;  /* 0x0000840001027983 */ /* 0x000ee20000100800 */
[----:B------:R-:W-:Y:S01]  /*96d0*/  ULDC UR4, c[0x0][0x9f0] ;  /* 0x00027c0000047ab9 */ /* 0x000fe20000000800 */
[----:B---3--:R-:W-:-:S04]  /*96e0*/  ISETP.NE.AND P0, PT, R2, RZ, PT ;  /* 0x000000ff0200720c */ /* 0x008fc80003f05270 */
[----:B------:R-:W-:-:S04]  /*96f0*/  SEL R11, R2, UR4, P0 ;  /* 0x00000004020b7c07 */ /* 0x000fc80008000000 */
[-C--:B------:R-:W-:Y:S02]  /*9700*/  IABS R5, R11.reuse ;  /* 0x0000000b00057213 */ /* 0x080fe40000000000 */
[----:B------:R-:W-:Y:S02]  /*9710*/  IADD3 R0, R11, -0x1, R6 ;  /* 0xffffffff0b007810 */ /* 0x000fe40007ffe006 */
[----:B------:R-:W1:Y:S01]  /*9720*/  I2F.RP R4, R5 ;  /* 0x0000000500047306 */ /* 0x000e620000209400 */
[----:B------:R-:W-:Y:S02]  /*9730*/  IABS R10, R11 ;  /* 0x0000000b000a7213 */ /* 0x000fe40000000000 */
[----:B------:R-:W-:-:S05]  /*9740*/  IMAD.IADD R0, R0, 0x1, -R9 ;  /* 0x0000000100007824 */ /* 0x000fca00078e0a09 */
[----:B-1----:R-:W1:Y:S02]  /*9750*/  MUFU.RCP R4, R4 ;  /* 0x0000000400047308 */ /* 0x002e640000001000 */
[----:B-1----:R-:W-:Y:S02]  /*9760*/  VIADD R2, R4, 0xffffffe ;  /* 0x0ffffffe04027836 */ /* 0x002fe40000000000 */
[----:B------:R-:W-:-:S04]  /*9770*/  IMAD.MOV R4, RZ, RZ, -R10 ;  /* 0x000000ffff047224 */ /* 0x000fc800078e0a0a */
[----:B------:R1:W3:Y:S02]  /*9780*/  F2I.FTZ.U32.TRUNC.NTZ R3, R2 ;  /* 0x0000000200037305 */ /* 0x0002e4000021f000 */
[----:B-1----:R-:W-:Y:S02]  /*9790*/  IMAD.MOV.U32 R2, RZ, RZ, RZ ;  /* 0x000000ffff027224 */ /* 0x002fe400078e00ff */
[----:B---3--:R-:W-:-:S04]  /*97a0*/  IMAD.MOV R8, RZ, RZ, -R3 ;  /* 0x000000ffff087224 */ /* 0x008fc800078e0a03 */
[----:B------:R-:W-:Y:S01]  /*97b0*/  IMAD R7, R8, R5, RZ ;  /* 0x0000000508077224 */ /* 0x000fe200078e02ff */
[----:B------:R-:W-:Y:S02]  /*97c0*/  IABS R8, R0 ;  /* 0x0000000000087213 */ /* 0x000fe40000000000 */
[----:B------:R-:W-:Y:S01]  /*97d0*/  LOP3.LUT R0, R0, R11, RZ, 0x3c, !PT ;  /* 0x0000000b00007212 */ /* 0x000fe200078e3cff */
[----:B------:R-:W-:-:S03]  /*97e0*/  IMAD.HI.U32 R3, R3, R7, R2 ;  /* 0x0000000703037227 */ /* 0x000fc600078e0002 */
[----:B------:R-:W-:Y:S01]  /*97f0*/  ISETP.GE.AND P2, PT, R0, RZ, PT ;  /* 0x000000ff0000720c */ /* 0x000fe20003f46270 */
        /* <DEDUP_REMOVED lines=12> */
.L_x_1649:
[----:B------:R-:W-:Y:S05]  /*98c0*/  BSYNC B0 ;  /* 0x0000000000007941 */ /* 0x000fea0003800000 */
.L_x_1648:
[----:B------:R-:W3:Y:S01]  /*98d0*/  LDL R0, [R1+0x90] ;  /* 0x0000900001007983 */ /* 0x000ee20000100800 */
        /* <DEDUP_REMOVED lines=30> */
[----:B0-----:R-:W-:Y:S02]  /*9ac0*/  CS2R R94, SRZ ;  /* 0x00000000005e7805 */ /* 0x001fe4000001ff00 */
        /* <DEDUP_REMOVED lines=25> */
[----:B-----5:R-:W-:Y:S02]  /*9c60*/  CS2R R42, SRZ ;  /* 0x00000000002a7805 */ /* 0x020fe4000001ff00 */
[----:B------:R-:W-:Y:S02]  /*9c70*/  CS2R R40, SRZ ;  /* 0x0000000000287805 */ /* 0x000fe4000001ff00 */
[----:B--2---:R-:W-:Y:S02]  /*9c80*/  CS2R R38, SRZ ;  /* 0x0000000000267805 */ /* 0x004fe4000001ff00 */
[----:B------:R-:W-:-:S02]  /*9c90*/  CS2R R36, SRZ ;  /* 0x0000000000247805 */ /* 0x000fc4000001ff00 */
[----:B------:R-:W-:Y:S02]  /*9ca0*/  CS2R R34, SRZ ;  /* 0x0000000000227805 */ /* 0x000fe4000001ff00 */
[----:B------:R-:W-:Y:S02]  /*9cb0*/  CS2R R32, SRZ ;  /* 0x0000000000207805 */ /* 0x000fe4000001ff00 */
[----:B------:R-:W-:Y:S02]  /*9cc0*/  CS2R R30, SRZ ;  /* 0x00000000001e7805 */ /* 0x000fe4000001ff00 */
[----:B------:R-:W-:Y:S02]  /*9cd0*/  CS2R R28, SRZ ;  /* 0x00000000001c7805 */ /* 0x000fe4000001ff00 */
[----:B------:R-:W-:Y:S02]  /*9ce0*/  CS2R R4, SRZ ;  /* 0x0000000000047805 */ /* 0x000fe4000001ff00 */
[----:B------:R-:W-:Y:S01]  /*9cf0*/  CS2R R152, SRZ ;  /* 0x0000000000987805 */ /* 0x000fe2000001ff00 */
[----:B---3--:R-:W-:-:S05]  /*9d00*/  IMAD R0, R0, R93, R9 ;  /* 0x0000005d00007224 */ /* 0x008fca00078e0209 */
[----:B------:R0:W-:Y:S01]  /*9d10*/  STL [R1+0x78], R0 ;  /* 0x0000780001007387 */ /* 0x0001e20000100800 */
[----:B------:R-:W-:-:S04]  /*9d20*/  VIADDMNMX R93, R0, R93, R6, PT ;  /* 0x0000005d005d7246 */ /* 0x000fc80003800106 */
[----:B------:R-:W-:-:S13]  /*9d30*/  ISETP.GT.AND P1, PT, R93, R0, PT ;  /* 0x000000005d00720c */ /* 0x000fda0003f24270 */
[----:B0-----:R-:W-:Y:S05]  /*9d40*/  @!P1 BRA `(.L_x_1650) ;  /* 0x0000016000809947 */ /* 0x001fea0003800000 */
[----:B------:R-:W0:Y:S01]  /*9d50*/  S2R R0, SR_TID.X ;  /* 0x0000000000007919 */ /* 0x000e220000002100 */
[----:B------:R-:W-:Y:S01]  /*9d60*/  BSSY B6, `(.L_x_1651) ;  /* 0x0000020000067945 */ /* 0x000fe20003800000 */
[----:B0-----:R-:W-:-:S05]  /*9d70*/  VIADD R0, R0, 0xffffff80 ;  /* 0xffffff8000007836 */ /* 0x001fca0000000000 */
[----:B------:R-:W-:-:S04]  /*9d80*/  SHF.R.S32.HI R3, RZ, 0x1f, R0 ;  /* 0x0000001fff037819 */ /* 0x000fc80000011400 */
[----:B------:R-:W-:-:S04]  /*9d90*/  LEA.HI R3, R3, R0, RZ, 0x7 ;  /* 0x0000000003037211 */ /* 0x000fc800078f38ff */
[----:B------:R-:W-:-:S06]  /*9da0*/  SHF.R.S32.HI R0, RZ, 0x7, R3 ;  /* 0x00000007ff007819 */ /* 0x000fcc0000011403 */
[----:B------:R-:W0:Y:S02]  /*9db0*/  SHFL.IDX PT, R0, R0, RZ, 0x1f ;  /* 0x00001fff00007589 */ /* 0x000e2400000e0000 */
[----:B0-----:R-:W-:-:S04]  /*9dc0*/  LEA.HI R2, R0, R0, RZ, 0x1 ;  /* 0x0000000000027211 */ /* 0x001fc800078f08ff */
[----:B------:R-:W-:Y:S01]  /*9dd0*/  LOP3.LUT R3, R2, 0x1e, RZ, 0xc0, !PT ;  /* 0x0000001e02037812 */ /* 0x000fe200078ec0ff */
[----:B------:R-:W-:-:S04]  /*9de0*/  VIADD R2, R17, 0x10400 ;  /* 0x0001040011027836 */ /* 0x000fc80000000000 */
[----:B------:R-:W-:Y:S01]  /*9df0*/  IMAD.IADD R3, R0, 0x1, -R3 ;  /* 0x0000000100037824 */ /* 0x000fe200078e0a03 */
[----:B------:R-:W-:-:S03]  /*9e00*/  LOP3.LUT P0, RZ, R2, 0x3ff, RZ, 0xc0, !PT ;  /* 0x000003ff02ff7812 */ /* 0x000fc6000780c0ff */
[----:B------:R-:W-:Y:S01]  /*9e10*/  IMAD R3, R3, 0x2000, R2 ;  /* 0x0000200003037824 */ /* 0x000fe200078e0202 */
[----:B------:R-:W-:-:S04]  /*9e20*/  P2R R24, PR, RZ, 0x1 ;  /* 0x00000001ff187803 */ /* 0x000fc80000000000 */
        /* <DEDUP_REMOVED lines=19> */
.L_x_1652:
[----:B------:R-:W-:Y:S05]  /*9f60*/  BSYNC B6 ;  /* 0x0000000000067941 */ /* 0x000fea0003800000 */
.L_x_1651:
        /* <DEDUP_REMOVED lines=13> */
.L_x_1656:
[----:B-1----:R1:W2:Y:S02]  /*a040*/  SYNCS.PHASECHK.TRANS64.TRYWAIT P0, [R17+URZ+0x30800], R0 ;  /* 0x03080000110075a7 */ /* 0x0022a4000800017f */
[----:B--2---:R-:W-:Y:S05]  /*a050*/  @!P0 NANOSLEEP.SYNCS 0x989680 ;  /* 0x009896800000895d */ /* 0x004fea0003900000 */
[----:B------:R-:W2:Y:S02]  /*a060*/  @!P0 SYNCS.PHASECHK.TRANS64 P0, [R17+URZ+0x30800], R0 ;  /* 0x03080000110085a7 */ /* 0x000ea4000800007f */
[----:B--2---:R-:W-:Y:S05]  /*a070*/  @!P0 BRA `(.L_x_1656) ;  /* 0xfffffffc00f08947 */ /* 0x004fea000383ffff */
.L_x_1655:
[----:B------:R-:W-:Y:S05]  /*a080*/  BSYNC B0 ;  /* 0x0000000000007941 */ /* 0x000fea0003800000 */
.L_x_1654:
[----:B------:R-:W-:Y:S05]  /*a090*/  BRA `(.L_x_1657) ;  /* 0x0000009c00807947 */ /* 0x000fea0003800000 */
.L_x_1653:
[----:B------:R-:W-:Y:S01]  /*a0a0*/  ISETP.NE.AND P0, PT, R24, RZ, PT ;  /* 0x000000ff1800720c */ /* 0x000fe20003f05270 */
[----:B------:R-:W-:Y:S01]  /*a0b0*/  ULDC.64 UR4, c[0x0][0x3f8] ;  /* 0x0000fe0000047ab9 */ /* 0x000fe20000000a00 */
[----:B------:R-:W-:Y:S01]  /*a0c0*/  SHF.R.S32.HI R0, RZ, 0x1f, R92 ;  /* 0x0000001fff007819 */ /* 0x000fe2000001145c */
[----:B------:R-:W-:Y:S01]  /*a0d0*/  ULDC.64 UR6, c[0x0][0x408] ;  /* 0x0001020000067ab9 */ /* 0x000fe20000000a00 */
[----:B------:R-:W-:Y:S01]  /*a0e0*/  IMAD.WIDE.U32 R24, R92, UR4, RZ ;  /* 0x000000045c187c25 */ /* 0x000fe2000f8e00ff */
[----:B------:R-:W-:Y:S03]  /*a0f0*/  BSSY B6, `(.L_x_1658) ;  /* 0x0000019000067945 */ /* 0x000fe60003800000 */
[C---:B------:R-:W-:Y:S02]  /*a100*/  IMAD R3, R0.reuse, UR4, RZ ;  /* 0x0000000400037c24 */ /* 0x040fe4000f8e02ff */
[----:B------:R-:W-:-:S02]  /*a110*/  IMAD R5, R0, UR6, RZ ;  /* 0x0000000600057c24 */ /* 0x000fc4000f8e02ff */
[C---:B------:R-:W-:Y:S02]  /*a120*/  IMAD R3, R92.reuse, UR5, R3 ;  /* 0x000000055c037c24 */ /* 0x040fe4000f8e0203 */
[C---:B------:R-:W-:Y:S02]  /*a130*/  IMAD R5, R92.reuse, UR7, R5 ;  /* 0x000000075c057c24 */ /* 0x040fe4000f8e0205 */
[----:B------:R-:W-:-:S04]  /*a140*/  IMAD.WIDE.U32 R26, R92, UR6, RZ ;  /* 0x000000065c1a7c25 */ /* 0x000fc8000f8e00ff */
[----:B------:R-:W-:Y:S02]  /*a150*/  IMAD.IADD R33, R3, 0x1, R25 ;  /* 0x0000000103217824 */ /* 0x000fe400078e0219 */
[----:B------:R-:W-:Y:S01]  /*a160*/  IMAD.IADD R29, R5, 0x1, R27 ;  /* 0x00000001051d7824 */ /* 0x000fe200078e021b */
        /* <DEDUP_REMOVED lines=17> */
.L_x_1659:
[----:B------:R-:W-:Y:S05]  /*a280*/  BSYNC B6 ;  /* 0x0000000000067941 */ /* 0x000fea0003800000 */
.L_x_1658:
[----:B------:R-:W2:Y:S01]  /*a290*/  LDL R28, [R1+0x58] ;  /* 0x00005800011c7983 */ /* 0x000ea20000100800 */
[----:B------:R-:W-:-:S03]  /*a2a0*/  ULDC.U8 UR4, c[0x0][0x410] ;  /* 0x0001040000047ab9 */ /* 0x000fc60000000000 */
[----:B------:R-:W2:Y:S04]  /*a2b0*/  LDL R21, [R1+0xc] ;  /* 0x00000c0001157983 */ /* 0x000ea80000100800 */
[----:B------:R-:W3:Y:S01]  /*a2c0*/  LDL R20, [R1+0x80] ;  /* 0x0000800001147983 */ /* 0x000ee20000100800 */
[----:B------:R-:W-:Y:S01]  /*a2d0*/  ISETP.NE.AND P0, PT, RZ, UR4, PT ;  /* 0x00000004ff007c0c */ /* 0x000fe2000bf05270 */
[----:B------:R-:W-:Y:S01]  /*a2e0*/  BSSY B0, `(.L_x_1660) ;  /* 0x00009b3000007945 */ /* 0x000fe20003800000 */
[----:B--2---:R-:W-:-:S04]  /*a2f0*/  IMAD.IADD R0, R21, 0x1, R28 ;  /* 0x0000000115007824 */ /* 0x004fc800078e021c */
[----:B---3--:R-:W-:-:S07]  /*a300*/  IMAD R3, R20, 0x20, R0 ;  /* 0x0000002014037824 */ /* 0x008fce00078e0200 */
[----:B------:R-:W-:Y:S05]  /*a310*/  @!P0 BRA `(.L_x_1661) ;  /* 0x0000004c00708947 */ /* 0x000fea0003800000 */
[----:B------:R-:W0:Y:S01]  /*a320*/  LDC R10, c[0x0][0x448] ;  /* 0x00011200ff0a7b82 */ /* 0x000e220000000800 */
[----:B------:R-:W-:Y:S01]  /*a330*/  ULDC.64 UR4, c[0x0][0x3f8] ;  /* 0x0000fe0000047ab9 */ /* 0x000fe20000000a00 */
[----:B------:R-:W-:Y:S01]  /*a340*/  ULDC.64 UR6, c[0x0][0x408] ;  /* 0x0001020000067ab9 */ /* 0x000fe20000000a00 */
[----:B------:R-:W-:Y:S01]  /*a350*/  IMAD.MOV.U32 R32, RZ, RZ, R24 ;  /* 0x000000ffff207224 */ /* 0x000fe200078e0018 */
[----:B0-----:R-:W-:-:S13]  /*a360*/  ISETP.NE.AND P0, PT, R10, 0x1, PT ;  /* 0x000000010a00780c */ /* 0x001fda0003f05270 */
[----:B------:R-:W0:Y:S08]  /*a370*/  @P0 LDC R4, c[0x0][0x44c] ;  /* 0x00011300ff040b82 */ /* 0x000e300000000800 */
[----:B------:R-:W1:Y:S01]  /*a380*/  @P0 LDC R5, c[0x0][0x450] ;  /* 0x00011400ff050b82 */ /* 0x000e620000000800 */
[----:B0-----:R-:W-:-:S05]  /*a390*/  @P0 IMAD.HI.U32 R4, R3, R4, RZ ;  /* 0x0000000403040227 */ /* 0x001fca00078e00ff */
[----:B-1----:R-:W-:Y:S01]  /*a3a0*/  @P0 SHF.R.U32.HI R3, RZ, R5, R4 ;  /* 0x00000005ff030219 */ /* 0x002fe20000011604 */
[----:B------:R-:W-:Y:S02]  /*a3b0*/  IMAD.MOV.U32 R4, RZ, RZ, R26 ;  /* 0x000000ffff047224 */ /* 0x000fe400078e001a */
[----:B------:R-:W-:Y:S01]  /*a3c0*/  IMAD.MOV.U32 R5, RZ, RZ, R29 ;  /* 0x000000ffff057224 */ /* 0x000fe200078e001d */
[----:B------:R-:W-:Y:S01]  /*a3d0*/  SHF.R.S32.HI R6, RZ, 0x1f, R3 ;  /* 0x0000001fff067819 */ /* 0x000fe20000011403 */
[----:B------:R-:W-:-:S04]  /*a3e0*/  IMAD.WIDE.U32 R32, R3, UR4, R32 ;  /* 0x0000000403207c25 */ /* 0x000fc8000f8e0020 */
[C---:B------:R-:W-:Y:S02]  /*a3f0*/  IMAD R8, R6.reuse, UR4, RZ ;  /* 0x0000000406087c24 */ /* 0x040fe4000f8e02ff */
[----:B------:R-:W-:Y:S02]  /*a400*/  IMAD R6, R6, UR6, RZ ;  /* 0x0000000606067c24 */ /* 0x000fe4000f8e02ff */
[C---:B------:R-:W-:Y:S01]  /*a410*/  IMAD R7, R3.reuse, UR5, R8 ;  /* 0x0000000503077c24 */ /* 0x040fe2000f8e0208 */
[----:B------:R-:W-:Y:S01]  /*a420*/  ULDC.64 UR4, c[0x0][0x3e8] ;  /* 0x0000fa0000047ab9 */ /* 0x000fe20000000a00 */
[C---:B------:R-:W-:Y:S01]  /*a430*/  IMAD.WIDE.U32 R4, R3.reuse, UR6, R4 ;  /* 0x0000000603047c25 */ /* 0x040fe2000f8e0004 */
[----:B------:R-:W-:Y:S01]  /*a440*/  LEA R30, P0, R32, UR4, 0x1 ;  /* 0x00000004201e7c11 */ /* 0x000fe2000f8008ff */
[----:B------:R-:W-:Y:S02]  /*a450*/  UMOV UR4, 0xffffffff ;  /* 0xffffffff00047882 */ /* 0x000fe40000000000 */
[----:B------:R-:W-:Y:S01]  /*a460*/  IMAD R9, R3, UR7, R6 ;  /* 0x0000000703097c24 */ /* 0x000fe2000f8e0206 */
[----:B------:R-:W-:Y:S01]  /*a470*/  ULDC.64 UR6, c[0x0][0x400] ;  /* 0x0001000000067ab9 */ /* 0x000fe20000000a00 */
[----:B------:R-:W-:Y:S01]  /*a480*/  IMAD.IADD R3, R33, 0x1, R7 ;  /* 0x0000000121037824 */ /* 0x000fe200078e0207 */
[----:B------:R-:W-:Y:S01]  /*a490*/  LEA R31, P1, R4, UR6, 0x1 ;  /* 0x00000006041f7c11 */ /* 0x000fe2000f8208ff */
[----:B------:R-:W-:-:S03]  /*a4a0*/  IMAD.IADD R33, R5, 0x1, R9 ;  /* 0x0000000105217824 */ /* 0x000fc600078e0209 */
[----:B------:R-:W-:Y:S02]  /*a4b0*/  LEA.HI.X R32, R32, UR5, R3, 0x1, P0 ;  /* 0x0000000520207c11 */ /* 0x000fe400080f0c03 */
[----:B------:R-:W-:Y:S01]  /*a4c0*/  LEA.HI.X R33, R4, UR7, R33, 0x1, P1 ;  /* 0x0000000704217c11 */ /* 0x000fe200088f0c21 */
[----:B------:R-:W-:Y:S06]  /*a4d0*/  BRA.DIV UR4, `(.L_x_1662) ;  /* 0x00000232043c7947 */ /* 0x000fec000b800000 */
[----:B------:R0:W1:Y:S04]  /*a4e0*/  SHFL.IDX PT, R9, R32, RZ, 0x181f ;  /* 0x00181fff20097589 */ /* 0x00006800000e0000 */
[----:B------:R0:W2:Y:S04]  /*a4f0*/  SHFL.IDX PT, R8, R30, RZ, 0x181f ;  /* 0x00181fff1e087589 */ /* 0x0000a800000e0000 */
[----:B------:R0:W3:Y:S04]  /*a500*/  SHFL.IDX PT, R26, R33, RZ, 0x181f ;  /* 0x00181fff211a7589 */ /* 0x0000e800000e0000 */
[----:B------:R0:W4:Y:S02]  /*a510*/  SHFL.IDX PT, R5, R31, RZ, 0x181f ;  /* 0x00181fff1f057589 */ /* 0x00012400000e0000 */
.L_x_2029:
[----:B------:R-:W-:Y:S01]  /*a520*/  IMAD R3, R219, R10, RZ ;  /* 0x0000000adb037224 */ /* 0x000fe200078e02ff */
[----:B------:R-:W-:Y:S01]  /*a530*/  BSSY B1, `(.L_x_1663) ;  /* 0x000003c000017945 */ /* 0x000fe20003800000 */
[----:B------:R-:W-:Y:S02]  /*a540*/  CS2R R62, SRZ ;  /* 0x00000000003e7805 */ /* 0x000fe4000001ff00 */
[----:B------:R-:W-:Y:S02]  /*a550*/  CS2R R66, SRZ ;  /* 0x0000000000427805 */ /* 0x000fe4000001ff00 */
[----:B------:R-:W-:Y:S02]  /*a560*/  CS2R R70, SRZ ;  /* 0x0000000000467805 */ /* 0x000fe4000001ff00 */
[----:B------:R-:W-:Y:S02]  /*a570*/  ISETP.GE.AND P0, PT, R0, R3, PT ;  /* 0x000000030000720c */ /* 0x000fe40003f06270 */
[----:B------:R-:W-:-:S02]  /*a580*/  CS2R R74, SRZ ;  /* 0x00000000004a7805 */ /* 0x000fc4000001ff00 */
[----:B------:R-:W-:Y:S02]  /*a590*/  CS2R R64, SRZ ;  /* 0x0000000000407805 */ /* 0x000fe4000001ff00 */
[----:B------:R-:W-:Y:S02]  /*a5a0*/  CS2R R68, SRZ ;  /* 0x0000000000447805 */ /* 0x000fe4000001ff00 */
[----:B------:R-:W-:Y:S02]  /*a5b0*/  CS2R R72, SRZ ;  /* 0x0000000000487805 */ /* 0x000fe4000001ff00 */
[----:B------:R-:W-:-:S03]  /*a5c0*/  CS2R R76, SRZ ;  /* 0x00000000004c7805 */ /* 0x000fc6000001ff00 */
[----:B------:R-:W-:Y:S05]  /*a5d0*/  @P0 BRA `(.L_x_1664) ;  /* 0x0000000000c40947 */ /* 0x000fea0003800000 */
[----:B------:R-:W3:Y:S01]  /*a5e0*/  LDL R7, [R1+0x30] ;  /* 0x0000300001077983 */ /* 0x000ee20000100800 */
[----:B------:R-:W-:-:S03]  /*a5f0*/  ULDC UR4, c[0x0][0x3f4] ;  /* 0x0000fd0000047ab9 */ /* 0x000fc60000000800 */
[----:B------:R-:W4:Y:S04]  /*a600*/  LDL R4, [R1+0x34] ;  /* 0x0000340001047983 */ /* 0x000f280000100800 */
[----:B------:R-:W4:Y:S04]  /*a610*/  LDL R29, [R1+0x48] ;  /* 0x00004800011d7983 */ /* 0x000f280000100800 */
[----:B------:R-:W4:Y:S04]  /*a620*/  LDL R6, [R1+0x98] ;  /* 0x0000980001067983 */ /* 0x000f280000100800 */
[----:B------:R-:W4:Y:S04]  /*a630*/  LDL R11, [R1+0x9c] ;  /* 0x00009c00010b7983 */ /* 0x000f280000100800 */
[----:B------:R-:W4:Y:S01]  /*a640*/  LDL R34, [R1+0x94] ;  /* 0x0000940001227983 */ /* 0x000f220000100800 */
[----:B------:R-:W-:-:S02]  /*a650*/  ISETP.GE.AND P3, PT, R204, UR4, PT ;  /* 0x00000004cc007c0c */ /* 0x000fc4000bf66270 */
[----:B------:R-:W-:Y:S02]  /*a660*/  CS2R R74, SRZ ;  /* 0x00000000004a7805 */ /* 0x000fe4000001ff00 */
[----:B------:R-:W-:Y:S02]  /*a670*/  CS2R R76, SRZ ;  /* 0x00000000004c7805 */ /* 0x000fe4000001ff00 */
[----:B------:R-:W-:Y:S02]  /*a680*/  CS2R R70, SRZ ;  /* 0x0000000000467805 */ /* 0x000fe4000001ff00 */
[----:B------:R-:W-:Y:S02]  /*a690*/  CS2R R72, SRZ ;  /* 0x0000000000487805 */ /* 0x000fe4000001ff00 */
[----:B------:R-:W-:Y:S02]  /*a6a0*/  CS2R R66, SRZ ;  /* 0x0000000000427805 */ /* 0x000fe4000001ff00 */
[----:B------:R-:W-:Y:S01]  /*a6b0*/  CS2R R68, SRZ ;  /* 0x0000000000447805 */ /* 0x000fe2000001ff00 */
[----:B-12---:R-:W-:Y:S01]  /*a6c0*/  @!P3 IMAD.WIDE R20, R204, 0x2, R8 ;  /* 0x00000002cc14b825 */ /* 0x006fe200078e0208 */
[----:B------:R-:W-:-:S02]  /*a6d0*/  CS2R R62, SRZ ;  /* 0x00000000003e7805 */ /* 0x000fc4000001ff00 */
[----:B------:R-:W-:Y:S02]  /*a6e0*/  CS2R R64, SRZ ;  /* 0x0000000000407805 */ /* 0x000fe4000001ff00 */
[----:B------:R1:W5:Y:S01]  /*a6f0*/  @!P3 LD.E.64 R74, desc[UR60][R20.64] ;  /* 0x0000003c144ab980 */ /* 0x000362000c101b00 */
[----:B---3--:R-:W-:Y:S02]  /*a700*/  ISETP.GE.AND P2, PT, R7, UR4, PT ;  /* 0x0000000407007c0c */ /* 0x008fe4000bf46270 */
[----:B----4-:R-:W-:Y:S02]  /*a710*/  ISETP.GE.AND P1, PT, R4, UR4, PT ;  /* 0x0000000404007c0c */ /* 0x010fe4000bf26270 */
[----:B------:R-:W-:-:S09]  /*a720*/  ISETP.GE.AND P0, PT, R29, UR4, PT ;  /* 0x000000041d007c0c */ /* 0x000fd2000bf06270 */
[C---:B------:R-:W-:Y:S02]  /*a730*/  @!P2 IMAD.SHL.U32 R12, R7.reuse, 0x2, RZ ;  /* 0x00000002070ca824 */ /* 0x040fe400078e00ff */
[C---:B------:R-:W-:Y:S01]  /*a740*/  @!P1 SHF.L.U64.HI R28, R4.reuse, 0x1, R6 ;  /* 0x00000001041c9819 */ /* 0x040fe20000010206 */
[----:B------:R-:W-:Y:S02]  /*a750*/  @!P1 IMAD.SHL.U32 R4, R4, 0x2, RZ ;  /* 0x0000000204049824 */ /* 0x000fe400078e00ff */
[CC--:B------:R-:W-:Y:S01]  /*a760*/  @!P2 IADD3 R14, P4, R8.reuse, R12.reuse, RZ ;  /* 0x0000000c080ea210 */ /* 0x0c0fe20007f9e0ff */
[----:B------:R-:W-:Y:S01]  /*a770*/  @!P3 IMAD.MOV.U32 R6, RZ, RZ, R5 ;  /* 0x000000ffff06b224 */ /* 0x000fe200078e0005 */
[----:B------:R-:W-:Y:S01]  /*a780*/  @!P2 SHF.L.U64.HI R11, R7, 0x1, R11 ;  /* 0x00000001070ba819 */ /* 0x000fe2000001020b */
[----:B------:R-:W-:Y:S01]  /*a790*/  @!P0 IMAD.SHL.U32 R27, R29, 0x2, RZ ;  /* 0x000000021d1b8824 */ /* 0x000fe200078e00ff */
[----:B------:R-:W-:Y:S01]  /*a7a0*/  @!P2 IADD3 R12, P6, R5, R12, RZ ;  /* 0x0000000c050ca210 */ /* 0x000fe20007fde0ff */
[----:B------:R-:W-:Y:S01]  /*a7b0*/  @!P3 IMAD.MOV.U32 R7, RZ, RZ, R26 ;  /* 0x000000ffff07b224 */ /* 0x000fe200078e001a */
[----:B------:R-:W-:Y:S01]  /*a7c0*/  @!P1 IADD3 R10, P5, R8, R4, RZ ;  /* 0x00000004080a9210 */ /* 0x000fe20007fbe0ff */
[----:B------:R-:W-:-:S02]  /*a7d0*/  @!P2 IMAD.X R15, R9, 0x1, R11, P4 ;  /* 0x00000001090fa824 */ /* 0x000fc400020e060b */
[----:B------:R-:W-:-:S04]  /*a7e0*/  @!P3 IMAD.WIDE R24, R204, 0x2, R6 ;  /* 0x00000002cc18b825 */ /* 0x000fc800078e0206 */
[----:B------:R-:W-:Y:S01]  /*a7f0*/  @!P2 IMAD.X R13, R26, 0x1, R11, P6 ;  /* 0x000000011a0da824 */ /* 0x000fe200030e060b */
[-C--:B------:R-:W-:Y:S01]  /*a800*/  @!P0 IADD3 R6, P6, R8, R27.reuse, RZ ;  /* 0x0000001b08068210 */ /* 0x080fe20007fde0ff */
[----:B------:R-:W-:Y:S01]  /*a810*/  @!P1 IMAD.X R11, R9, 0x1, R28, P5 ;  /* 0x00000001090b9824 */ /* 0x000fe200028e061c */
[----:B------:R-:W-:Y:S01]  /*a820*/  @!P0 IADD3 R8, P5, R5, R27, RZ ;  /* 0x0000001b05088210 */ /* 0x000fe20007fbe0ff */
[----:B------:R1:W5:Y:S01]  /*a830*/  @!P3 LD.E.64 R76, desc[UR60][R24.64] ;  /* 0x0000003c184cb980 */ /* 0x000362000c101b00 */
[----:B------:R-:W-:Y:S02]  /*a840*/  @!P0 SHF.L.U64.HI R27, R29, 0x1, R34 ;  /* 0x000000011d1b8819 */ /* 0x000fe40000010222 */
[----:B------:R-:W-:Y:S01]  /*a850*/  @!P1 IADD3 R4, P4, R5, R4, RZ ;  /* 0x0000000405049210 */ /* 0x000fe20007f9e0ff */
[----:B------:R1:W5:Y:S02]  /*a860*/  @!P2 LD.E.64 R70, desc[UR60][R14.64] ;  /* 0x0000003c0e46a980 */ /* 0x000364000c101b00 */
[----:B------:R-:W-:-:S02]  /*a870*/  @!P0 IMAD.X R7, R9, 0x1, R27, P6 ;  /* 0x0000000109078824 */ /* 0x000fc400030e061b */
[C---:B------:R-:W-:Y:S01]  /*a880*/  @!P1 IMAD.X R5, R26.reuse, 0x1, R28, P4 ;  /* 0x000000011a059824 */ /* 0x040fe200020e061c */
[----:B------:R1:W5:Y:S01]  /*a890*/  @!P2 LD.E.64 R72, desc[UR60][R12.64] ;  /* 0x0000003c0c48a980 */ /* 0x000362000c101b00 */
[----:B------:R-:W-:-:S03]  /*a8a0*/  @!P0 IMAD.X R9, R26, 0x1, R27, P5 ;  /* 0x000000011a098824 */ /* 0x000fc600028e061b */
[----:B------:R1:W5:Y:S04]  /*a8b0*/  @!P1 LD.E.64 R66, desc[UR60][R10.64] ;  /* 0x0000003c0a429980 */ /* 0x000368000c101b00 */
[----:B------:R1:W5:Y:S04]  /*a8c0*/  @!P1 LD.E.64 R68, desc[UR60][R4.64] ;  /* 0x0000003c04449980 */ /* 0x000368000c101b00 */
[----:B------:R1:W5:Y:S04]  /*a8d0*/  @!P0 LD.E.64 R62, desc[UR60][R6.64] ;  /* 0x0000003c063e8980 */ /* 0x000368000c101b00 */
[----:B------:R1:W5:Y:S02]  /*a8e0*/  @!P0 LD.E.64 R64, desc[UR60][R8.64] ;  /* 0x0000003c08408980 */ /* 0x000364000c101b00 */
.L_x_1664:
[----:B------:R-:W-:Y:S05]  /*a8f0*/  BSYNC B1 ;  /* 0x0000000000017941 */ /* 0x000fea0003800000 */
.L_x_1663:
[----:B-1---5:R-:W-:Y:S01]  /*a900*/  IMAD.MOV.U32 R4, RZ, RZ, R62 ;  /* 0x000000ffff047224 */ /* 0x022fe200078e003e */
[----:B------:R-:W-:Y:S01]  /*a910*/  UMOV UR4, 0xffffffff ;  /* 0xffffffff00047882 */ /* 0x000fe20000000000 */
[----:B----4-:R-:W-:Y:S01]  /*a920*/  IMAD.MOV.U32 R5, RZ, RZ, R63 ;  /* 0x000000ffff057224 */ /* 0x010fe200078e003f */
[----:B------:R-:W-:Y:S01]  /*a930*/  CS2R R46, SRZ ;  /* 0x00000000002e7805 */ /* 0x000fe2000001ff00 */
        /* <DEDUP_REMOVED lines=15> */
[----:B------:R-:W-:-:S02]  /*aa30*/  IMAD.MOV.U32 R6, RZ, RZ, R68 ;  /* 0x000000ffff067224 */ /* 0x000fc400078e0044 */
        /* <DEDUP_REMOVED lines=9> */
[----:B------:R-:W-:Y:S02]  /*aad0*/  PRMT R112, R112, 0x5410, R5 ;  /* 0x0000541070707816 */ /* 0x000fe40000000005 */
[----:B------:R-:W-:-:S02]  /*aae0*/  PRMT R92, R92, 0x5410, R6 ;  /* 0x000054105c5c7816 */ /* 0x000fc40000000006 */
[----:B------:R-:W-:Y:S01]  /*aaf0*/  PRMT R95, R7, 0x7610, R95 ;  /* 0x00007610075f7816 */ /* 0x000fe2000000005f */
[----:B------:R-:W-:Y:S06]  /*ab00*/  BRA.DIV UR4, `(.L_x_1665) ;  /* 0x0000022e04247947 */ /* 0x000fec000b800000 */
[----:B------:R1:W4:Y:S04]  /*ab10*/  SHFL.IDX PT, R9, R32, 0x1, 0x181f ;  /* 0x00381f0020097f89 */ /* 0x00032800000e0000 */
[----:B--2---:R1:W2:Y:S04]  /*ab20*/  SHFL.IDX PT, R8, R30, 0x1, 0x181f ;  /* 0x00381f001e087f89 */ /* 0x0042a800000e0000 */
[----:B---3--:R1:W3:Y:S04]  /*ab30*/  SHFL.IDX PT, R26, R33, 0x1, 0x181f ;  /* 0x00381f00211a7f89 */ /* 0x0082e800000e0000 */
[----:B------:R1:W0:Y:S02]  /*ab40*/  SHFL.IDX PT, R5, R31, 0x1, 0x181f ;  /* 0x00381f001f057f89 */ /* 0x00022400000e0000 */
.L_x_2035:
[----:B------:R-:W-:Y:S01]  /*ab50*/  VIADD R4, R0, 0x20 ;  /* 0x0000002000047836 */ /* 0x000fe20000000000 */
        /* <DEDUP_REMOVED lines=8> */
[----:B------:R-:W-:-:S05]  /*abe0*/  CS2R R60, SRZ ;  /* 0x00000000003c7805 */ /* 0x000fca000001ff00 */
[----:B------:R-:W-:Y:S05]  /*abf0*/  @P0 BRA `(.L_x_1667) ;  /* 0x0000000000c40947 */ /* 0x000fea0003800000 */
[----:B------:R-:W3:Y:S01]  /*ac00*/  LDL R10, [R1+0x30] ;  /* 0x00003000010a7983 */ /* 0x000ee20000100800 */
[----:B------:R-:W-:-:S03]  /*ac10*/  ULDC UR4, c[0x0][0x3f4] ;  /* 0x0000fd0000047ab9 */ /* 0x000fc60000000800 */
[----:B------:R-:W3:Y:S04]  /*ac20*/  LDL R6, [R1+0x34] ;  /* 0x0000340001067983 */ /* 0x000ee80000100800 */
[----:B------:R-:W3:Y:S04]  /*ac30*/  LDL R29, [R1+0x48] ;  /* 0x00004800011d7983 */ /* 0x000ee80000100800 */
[----:B------:R-:W3:Y:S04]  /*ac40*/  LDL R11, [R1+0x9c] ;  /* 0x00009c00010b7983 */ /* 0x000ee80000100800 */
[----:B------:R-:W3:Y:S04]  /*ac50*/  LDL R7, [R1+0x98] ;  /* 0x0000980001077983 */ /* 0x000ee80000100800 */
[----:B------:R-:W3:Y:S01]  /*ac60*/  LDL R34, [R1+0x94] ;  /* 0x0000940001227983 */ /* 0x000ee20000100800 */
[----:B------:R-:W-:-:S02]  /*ac70*/  ISETP.GE.AND P3, PT, R204, UR4, PT ;  /* 0x00000004cc007c0c */ /* 0x000fc4000bf66270 */
[----:B------:R-:W-:Y:S02]  /*ac80*/  CS2R R58, SRZ ;  /* 0x00000000003a7805 */ /* 0x000fe4000001ff00 */
[----:B------:R-:W-:Y:S02]  /*ac90*/  CS2R R60, SRZ ;  /* 0x00000000003c7805 */ /* 0x000fe4000001ff00 */
[----:B------:R-:W-:Y:S02]  /*aca0*/  CS2R R54, SRZ ;  /* 0x0000000000367805 */ /* 0x000fe4000001ff00 */
[----:B------:R-:W-:Y:S02]  /*acb0*/  CS2R R56, SRZ ;  /* 0x0000000000387805 */ /* 0x000fe4000001ff00 */
[----:B------:R-:W-:Y:S02]  /*acc0*/  CS2R R50, SRZ ;  /* 0x0000000000327805 */ /* 0x000fe4000001ff00 */
[----:B------:R-:W-:Y:S01]  /*acd0*/  CS2R R52, SRZ ;  /* 0x0000000000347805 */ /* 0x000fe2000001ff00 */
[----:B--2-4-:R-:W-:Y:S01]  /*ace0*/  @!P3 IMAD.WIDE R20, R204, 0x2, R8 ;  /* 0x00000002cc14b825 */ /* 0x014fe200078e0208 */
[----:B------:R-:W-:-:S02]  /*acf0*/  CS2R R46, SRZ ;  /* 0x00000000002e7805 */ /* 0x000fc4000001ff00 */
[----:B------:R-:W-:Y:S02]  /*ad00*/  CS2R R48, SRZ ;  /* 0x0000000000307805 */ /* 0x000fe4000001ff00 */
[----:B------:R2:W5:Y:S01]  /*ad10*/  @!P3 LD.E.64 R58, desc[UR60][R20.64] ;  /* 0x0000003c143ab980 */ /* 0x000562000c101b00 */
[----:B---3--:R-:W-:Y:S02]  /*ad20*/  ISETP.GE.AND P2, PT, R10, UR4, PT ;  /* 0x000000040a007c0c */ /* 0x008fe4000bf46270 */
[----:B------:R-:W-:Y:S02]  /*ad30*/  ISETP.GE.AND P1, PT, R6, UR4, PT ;  /* 0x0000000406007c0c */ /* 0x000fe4000bf26270 */
[----:B------:R-:W-:-:S09]  /*ad40*/  ISETP.GE.AND P0, PT, R29, UR4, PT ;  /* 0x000000041d007c0c */ /* 0x000fd2000bf06270 */
[----:B------:R-:W-:Y:S02]  /*ad50*/  @!P2 IMAD.SHL.U32 R12, R10, 0x2, RZ ;  /* 0x000000020a0ca824 */ /* 0x000fe400078e00ff */
[----:B------:R-:W-:-:S03]  /*ad60*/  @!P1 IMAD.SHL.U32 R4, R6, 0x2, RZ ;  /* 0x0000000206049824 */ /* 0x000fc600078e00ff */
[-C--:B------:R-:W-:Y:S02]  /*ad70*/  @!P2 IADD3 R14, P4, R8, R12.reuse, RZ ;  /* 0x0000000c080ea210 */ /* 0x080fe40007f9e0ff */
[----:B------:R-:W-:Y:S01]  /*ad80*/  @!P2 SHF.L.U64.HI R11, R10, 0x1, R11 ;  /* 0x000000010a0ba819 */ /* 0x000fe2000001020b */
[----:B------:R-:W-:Y:S01]  /*ad90*/  @!P0 IMAD.SHL.U32 R28, R29, 0x2, RZ ;  /* 0x000000021d1c8824 */ /* 0x000fe200078e00ff */
[----:B------:R-:W-:Y:S01]  /*ada0*/  @!P1 SHF.L.U64.HI R27, R6, 0x1, R7 ;  /* 0x00000001061b9819 */ /* 0x000fe20000010207 */
[----:B0-----:R-:W-:Y:S01]  /*adb0*/  @!P3 IMAD.MOV.U32 R6, RZ, RZ, R5 ;  /* 0x000000ffff06b224 */ /* 0x001fe200078e0005 */
[----:B------:R-:W-:Y:S01]  /*adc0*/  @!P2 IADD3 R12, P6, R5, R12, RZ ;  /* 0x0000000c050ca210 */ /* 0x000fe20007fde0ff */
[----:B------:R-:W-:Y:S01]  /*add0*/  @!P3 IMAD.MOV.U32 R7, RZ, RZ, R26 ;  /* 0x000000ffff07b224 */ /* 0x000fe200078e001a */
[----:B------:R-:W-:Y:S01]  /*ade0*/  @!P1 IADD3 R10, P5, R8, R4, RZ ;  /* 0x00000004080a9210 */ /* 0x000fe20007fbe0ff */
[----:B------:R-:W-:Y:S02]  /*adf0*/  @!P2 IMAD.X R15, R9, 0x1, R11, P4 ;  /* 0x00000001090fa824 */ /* 0x000fe400020e060b */
        /* <DEDUP_REMOVED lines=17> */
.L_x_1667:
[----:B------:R-:W-:Y:S05]  /*af10*/  BSYNC B1 ;  /* 0x0000000000017941 */ /* 0x000fea0003800000 */
.L_x_1666:
[----:B--2--5:R-:W-:Y:S01]  /*af20*/  IMAD.MOV.U32 R4, RZ, RZ, R46 ;  /* 0x000000ffff047224 */ /* 0x024fe200078e002e */
[----:B------:R-:W-:Y:S01]  /*af30*/  UMOV UR4, 0xffffffff ;  /* 0xffffffff00047882 */ /* 0x000fe20000000000 */
[----:B0-----:R-:W-:Y:S02]  /*af40*/  IMAD.MOV.U32 R5, RZ, RZ, R47 ;  /* 0x000000ffff057224 */ /* 0x001fe400078e002f */
[----:B------:R-:W-:Y:S02]  /*af50*/  IMAD.MOV.U32 R6, RZ, RZ, R50 ;  /* 0x000000ffff067224 */ /* 0x000fe400078e0032 */
[----:B------:R-:W-:Y:S01]  /*af60*/  IMAD.MOV.U32 R7, RZ, RZ, R51 ;  /* 0x000000ffff077224 */ /* 0x000fe200078e0033 */
[----:B------:R-:W-:Y:S01]  /*af70*/  PRMT R86, R4, 0x5410, R5 ;  /* 0x0000541004567816 */ /* 0x000fe20000000005 */
[----:B------:R-:W-:Y:S02]  /*af80*/  IMAD.MOV.U32 R4, RZ, RZ, R54 ;  /* 0x000000ffff047224 */ /* 0x000fe400078e0036 */
        /* <DEDUP_REMOVED lines=16> */
[----:B------:R-:W-:-:S04]  /*b090*/  PRMT R104, R4, 0x5410, R5 ;  /* 0x0000541004687816 */ /* 0x000fc80000000005 */
[----:B------:R-:W-:Y:S01]  /*b0a0*/  PRMT R107, R6, 0x5410, R7 ;  /* 0x00005410066b7816 */ /* 0x000fe20000000007 */
[----:B------:R-:W-:Y:S06]  /*b0b0*/  BRA.DIV UR4, `(.L_x_1668) ;  /* 0x0000022a042c7947 */ /* 0x000fec000b800000 */
[----:B----4-:R0:W2:Y:S04]  /*b0c0*/  SHFL.IDX PT, R9, R32, 0x2, 0x181f ;  /* 0x00581f0020097f89 */ /* 0x0100a800000e0000 */
[----:B------:R0:W4:Y:S04]  /*b0d0*/  SHFL.IDX PT, R8, R30, 0x2, 0x181f ;  /* 0x00581f001e087f89 */ /* 0x00012800000e0000 */
[----:B------:R0:W0:Y:S04]  /*b0e0*/  SHFL.IDX PT, R78, R33, 0x2, 0x181f ;  /* 0x00581f00214e7f89 */ /* 0x00002800000e0000 */
[----:B------:R0:W0:Y:S02]  /*b0f0*/  SHFL.IDX PT, R5, R31, 0x2, 0x181f ;  /* 0x00581f001f057f89 */ /* 0x00002400000e0000 */
.L_x_2041:
[----:B------:R-:W-:Y:S01]  /*b100*/  VIADD R4, R0, 0x40 ;  /* 0x0000004000047836 */ /* 0x000fe20000000000 */
[----:B------:R-:W-:Y:S01]  /*b110*/  BSSY B1, `(.L_x_1669) ;  /* 0x000003c000017945 */ /* 0x000fe20003800000 */
[----:B------:R-:W-:Y:S02]  /*b120*/  CS2R R28, SRZ ;  /* 0x00000000001c7805 */ /* 0x000fe4000001ff00 */
[----:B------:R-:W-:Y:S02]  /*b130*/  CS2R R34, SRZ ;  /* 0x0000000000227805 */ /* 0x000fe4000001ff00 */
[----:B------:R-:W-:Y:S02]  /*b140*/  CS2R R38, SRZ ;  /* 0x0000000000267805 */ /* 0x000fe4000001ff00 */
[----:B------:R-:W-:Y:S02]  /*b150*/  ISETP.GE.AND P0, PT, R4, R3, PT ;  /* 0x000000030400720c */ /* 0x000fe40003f06270 */
[----:B------:R-:W-:-:S02]  /*b160*/  CS2R R42, SRZ ;  /* 0x00000000002a7805 */ /* 0x000fc4000001ff00 */
[----:B---3--:R-:W-:Y:S02]  /*b170*/  CS2R R26, SRZ ;  /* 0x00000000001a7805 */ /* 0x008fe4000001ff00 */
[----:B------:R-:W-:Y:S02]  /*b180*/  CS2R R36, SRZ ;  /* 0x0000000000247805 */ /* 0x000fe4000001ff00 */
[----:B------:R-:W-:Y:S02]  /*b190*/  CS2R R40, SRZ ;  /* 0x0000000000287805 */ /* 0x000fe4000001ff00 */
[----:B------:R-:W-:-:S03]  /*b1a0*/  CS2R R44, SRZ ;  /* 0x00000000002c7805 */ /* 0x000fc6000001ff00 */
        /* <DEDUP_REMOVED lines=12> */
[----:B------:R-:W-:-:S05]  /*b270*/  CS2R R40, SRZ ;  /* 0x0000000000287805 */ /* 0x000fca000001ff00 */
[----:B--2-4-:R-:W-:Y:S01]  /*b280*/  @!P3 IMAD.WIDE R20, R204, 0x2, R8 ;  /* 0x00000002cc14b825 */ /* 0x014fe200078e0208 */
[----:B------:R-:W-:Y:S02]  /*b290*/  CS2R R34, SRZ ;  /* 0x0000000000227805 */ /* 0x000fe4000001ff00 */
[----:B------:R-:W-:Y:S02]  /*b2a0*/  CS2R R36, SRZ ;  /* 0x0000000000247805 */ /* 0x000fe4000001ff00 */
[----:B------:R-:W-:Y:S01]  /*b2b0*/  CS2R R28, SRZ ;  /* 0x00000000001c7805 */ /* 0x000fe2000001ff00 */
        /* <DEDUP_REMOVED lines=27> */
[----:B------:R-:W-:Y:S01]  /*b470*/  @!P0 IMAD.X R9, R78, 0x1, R27, P5 ;  /* 0x000000014e098824 */ /* 0x000fe200028e061b */
[----:B------:R-:W-:Y:S02]  /*b480*/  CS2R R26, SRZ ;  /* 0x00000000001a7805 */ /* 0x000fe4000001ff00 */
[----:B------:R2:W5:Y:S04]  /*b490*/  @!P1 LD.E.64 R34, desc[UR60][R10.64] ;  /* 0x0000003c0a229980 */ /* 0x000568000c101b00 */
[----:B------:R2:W5:Y:S04]  /*b4a0*/  @!P1 LD.E.64 R36, desc[UR60][R4.64] ;  /* 0x0000003c04249980 */ /* 0x000568000c101b00 */
[----:B------:R2:W5:Y:S04]  /*b4b0*/  @!P0 LD.E.64 R28, desc[UR60][R6.64] ;  /* 0x0000003c061c8980 */ /* 0x000568000c101b00 */
[----:B------:R2:W5:Y:S02]  /*b4c0*/  @!P0 LD.E.64 R26, desc[UR60][R8.64] ;  /* 0x0000003c081a8980 */ /* 0x000564000c101b00 */
.L_x_1670:
[----:B------:R-:W-:Y:S05]  /*b4d0*/  BSYNC B1 ;  /* 0x0000000000017941 */ /* 0x000fea0003800000 */
.L_x_1669:
        /* <DEDUP_REMOVED lines=25> */
[----:B------:R-:W-:Y:S01]  /*b670*/  PRMT R89, R7, 0x5410, R6 ;  /* 0x0000541007597816 */ /* 0x000fe20000000006 */
[----:B------:R-:W-:Y:S06]  /*b680*/  BRA.DIV UR4, `(.L_x_1671) ;  /* 0x00000226042c7947 */ /* 0x000fec000b800000 */
[----:B------:R0:W2:Y:S04]  /*b690*/  SHFL.IDX PT, R78, R32, 0x3, 0x181f ;  /* 0x00781f00204e7f89 */ /* 0x0000a800000e0000 */
[----:B------:R0:W3:Y:S04]  /*b6a0*/  SHFL.IDX PT, R80, R30, 0x3, 0x181f ;  /* 0x00781f001e507f89 */ /* 0x0000e800000e0000 */
[----:B------:R0:W0:Y:S04]  /*b6b0*/  SHFL.IDX PT, R79, R33, 0x3, 0x181f ;  /* 0x00781f00214f7f89 */ /* 0x00002800000e0000 */
[----:B------:R0:W0:Y:S02]  /*b6c0*/  SHFL.IDX PT, R12, R31, 0x3, 0x181f ;  /* 0x00781f001f0c7f89 */ /* 0x00002400000e0000 */
.L_x_2047:
[----:B------:R-:W-:Y:S01]  /*b6d0*/  VIADD R0, R0, 0x60 ;  /* 0x0000006000007836 */ /* 0x000fe20000000000 */
[----:B------:R-:W-:Y:S01]  /*b6e0*/  BSSY B1, `(.L_x_1672) ;  /* 0x000003d000017945 */ /* 0x000fe20003800000 */
[----:B------:R-:W-:Y:S02]  /*b6f0*/  CS2R R6, SRZ ;  /* 0x0000000000067805 */ /* 0x000fe4000001ff00 */
[----:B------:R-:W-:Y:S02]  /*b700*/  CS2R R20, SRZ ;  /* 0x0000000000147805 */ /* 0x000fe4000001ff00 */
[----:B01----:R-:W-:Y:S02]  /*b710*/  CS2R R30, SRZ ;  /* 0x00000000001e7805 */ /* 0x003fe4000001ff00 */
[----:B------:R-:W-:Y:S02]  /*b720*/  ISETP.GE.AND P0, PT, R0, R3, PT ;  /* 0x000000030000720c */ /* 0x000fe40003f06270 */
[----:B----4-:R-:W-:-:S02]  /*b730*/  CS2R R8, SRZ ;  /* 0x0000000000087805 */ /* 0x010fc4000001ff00 */
[----:B------:R-:W-:Y:S02]  /*b740*/  CS2R R10, SRZ ;  /* 0x00000000000a7805 */ /* 0x000fe4000001ff00 */
[----:B------:R-:W-:Y:S02]  /*b750*/  CS2R R24, SRZ ;  /* 0x0000000000187805 */ /* 0x000fe4000001ff00 */
[----:B------:R-:W-:-:S05]  /*b760*/  CS2R R32, SRZ ;  /* 0x0000000000207805 */ /* 0x000fca000001ff00 */
[----:B------:R-:W-:Y:S05]  /*b770*/  @P0 BRA `(.L_x_1673) ;  /* 0x0000000000cc0947 */ /* 0x000fea0003800000 */
[----:B------:R-:W4:Y:S01]  /*b780*/  LDL R90, [R1+0x30] ;  /* 0x00003000015a7983 */ /* 0x000f220000100800 */
        /* <DEDUP_REMOVED lines=8> */
[----:B------:R-:W-:-:S09]  /*b810*/  CS2R R30, SRZ ;  /* 0x00000000001e7805 */ /* 0x000fd2000001ff00 */
[----:B---3--:R-:W-:Y:S02]  /*b820*/  @!P2 IMAD.MOV.U32 R4, RZ, RZ, R80 ;  /* 0x000000ffff04a224 */ /* 0x008fe400078e0050 */
[----:B--2---:R-:W-:Y:S02]  /*b830*/  @!P2 IMAD.MOV.U32 R5, RZ, RZ, R78 ;  /* 0x000000ffff05a224 */ /* 0x004fe400078e004e */
[----:B------:R-:W-:Y:S02]  /*b840*/  @!P2 IMAD.MOV.U32 R6, RZ, RZ, R12 ;  /* 0x000000ffff06a224 */ /* 0x000fe400078e000c */
[----:B------:R-:W-:Y:S02]  /*b850*/  @!P2 IMAD.MOV.U32 R7, RZ, RZ, R79 ;  /* 0x000000ffff07a224 */ /* 0x000fe400078e004f */
[----:B------:R-:W-:-:S04]  /*b860*/  @!P2 IMAD.WIDE R8, R204, 0x2, R4 ;  /* 0x00000002cc08a825 */ /* 0x000fc800078e0204 */
[----:B------:R-:W-:Y:S01]  /*b870*/  @!P2 IMAD.WIDE R6, R204, 0x2, R6 ;  /* 0x00000002cc06a825 */ /* 0x000fe200078e0206 */
[----:B------:R-:W-:Y:S01]  /*b880*/  CS2R R20, SRZ ;  /* 0x0000000000147805 */ /* 0x000fe2000001ff00 */
[----:B------:R0:W5:Y:S04]  /*b890*/  @!P2 LD.E.64 R30, desc[UR60][R8.64] ;  /* 0x0000003c081ea980 */ /* 0x000168000c101b00 */
[----:B------:R1:W5:Y:S01]  /*b8a0*/  @!P2 LD.E.64 R32, desc[UR60][R6.64] ;  /* 0x0000003c0620a980 */ /* 0x000362000c101b00 */
[----:B------:R-:W-:Y:S02]  /*b8b0*/  CS2R R24, SRZ ;  /* 0x0000000000187805 */ /* 0x000fe4000001ff00 */
[----:B----4-:R-:W-:Y:S02]  /*b8c0*/  ISETP.GE.AND P3, PT, R90, UR4, PT ;  /* 0x000000045a007c0c */ /* 0x010fe4000bf66270 */
[----:B------:R-:W-:-:S11]  /*b8d0*/  ISETP.GE.AND P0, PT, R13, UR4, PT ;  /* 0x000000040d007c0c */ /* 0x000fd6000bf06270 */
[C---:B------:R-:W-:Y:S01]  /*b8e0*/  @!P3 IMAD.SHL.U32 R0, R90.reuse, 0x2, RZ ;  /* 0x000000025a00b824 */ /* 0x040fe200078e00ff */
[----:B------:R-:W-:-:S04]  /*b8f0*/  @!P3 SHF.L.U64.HI R10, R90, 0x1, R91 ;  /* 0x000000015a0ab819 */ /* 0x000fc8000001025b */
[----:B------:R-:W-:Y:S01]  /*b900*/  @!P3 IADD3 R4, P1, R80, R0, RZ ;  /* 0x000000005004b210 */ /* 0x000fe20007f3e0ff */
[----:B0-----:R-:W-:-:S04]  /*b910*/  @!P0 IMAD.SHL.U32 R8, R13, 0x2, RZ ;  /* 0x000000020d088824 */ /* 0x001fc800078e00ff */
[--C-:B------:R-:W-:Y:S01]  /*b920*/  @!P3 IMAD.X R5, R78, 0x1, R10.reuse, P1 ;  /* 0x000000014e05b824 */ /* 0x100fe200008e060a */
[----:B-1----:R-:W-:Y:S02]  /*b930*/  @!P3 IADD3 R6, P1, R12, R0, RZ ;  /* 0x000000000c06b210 */ /* 0x002fe40007f3e0ff */
[----:B------:R-:W-:Y:S02]  /*b940*/  @!P0 SHF.L.U64.HI R0, R13, 0x1, R85 ;  /* 0x000000010d008819 */ /* 0x000fe40000010255 */
[----:B------:R0:W5:Y:S01]  /*b950*/  @!P3 LD.E.64 R20, desc[UR60][R4.64] ;  /* 0x0000003c0414b980 */ /* 0x000162000c101b00 */
[----:B------:R-:W-:Y:S01]  /*b960*/  @!P3 IMAD.X R7, R79, 0x1, R10, P1 ;  /* 0x000000014f07b824 */ /* 0x000fe200008e060a */
[----:B------:R-:W-:-:S04]  /*b970*/  ISETP.GE.AND P2, PT, R14, UR4, PT ;  /* 0x000000040e007c0c */ /* 0x000fc8000bf46270 */
[----:B------:R1:W5:Y:S01]  /*b980*/  @!P3 LD.E.64 R24, desc[UR60][R6.64] ;  /* 0x0000003c0618b980 */ /* 0x000362000c101b00 */
[----:B0-----:R-:W-:-:S05]  /*b990*/  @!P0 IADD3 R4, P1, R80, R8, RZ ;  /* 0x0000000850048210 */ /* 0x001fca0007f3e0ff */
[----:B------:R-:W-:Y:S01]  /*b9a0*/  @!P0 IMAD.X R5, R78, 0x1, R0, P1 ;  /* 0x000000014e058824 */ /* 0x000fe200008e0600 */
[----:B-1----:R-:W-:Y:S02]  /*b9b0*/  CS2R R6, SRZ ;  /* 0x0000000000067805 */ /* 0x002fe4000001ff00 */
[----:B------:R-:W-:-:S04]  /*b9c0*/  CS2R R10, SRZ ;  /* 0x00000000000a7805 */ /* 0x000fc8000001ff00 */
[----:B------:R0:W5:Y:S01]  /*b9d0*/  @!P0 LD.E.64 R6, desc[UR60][R4.64] ;  /* 0x0000003c04068980 */ /* 0x000162000c101b00 */
[----:B------:R-:W-:Y:S01]  /*b9e0*/  @!P2 IMAD.SHL.U32 R13, R14, 0x2, RZ ;  /* 0x000000020e0da824 */ /* 0x000fe200078e00ff */
[----:B0-----:R-:W-:-:S05]  /*b9f0*/  @!P0 IADD3 R4, P1, R12, R8, RZ ;  /* 0x000000080c048210 */ /* 0x001fca0007f3e0ff */
[----:B------:R-:W-:Y:S01]  /*ba00*/  @!P0 IMAD.X R5, R79, 0x1, R0, P1 ;  /* 0x000000014f058824 */ /* 0x000fe200008e0600 */
[----:B------:R-:W-:-:S04]  /*ba10*/  @!P2 SHF.L.U64.HI R0, R14, 0x1, R15 ;  /* 0x000000010e00a819 */ /* 0x000fc8000001020f */
[----:B------:R0:W5:Y:S01]  /*ba20*/  @!P0 LD.E.64 R10, desc[UR60][R4.64] ;  /* 0x0000003c040a8980 */ /* 0x000162000c101b00 */
[-C--:B------:R-:W-:Y:S02]  /*ba30*/  @!P2 IADD3 R8, P0, R80, R13.reuse, RZ ;  /* 0x0000000d5008a210 */ /* 0x080fe40007f1e0ff */
[----:B------:R-:W-:-:S03]  /*ba40*/  @!P2 IADD3 R12, P1, R12, R13, RZ ;  /* 0x0000000d0c0ca210 */ /* 0x000fc60007f3e0ff */
[--C-:B------:R-:W-:Y:S01]  /*ba50*/  @!P2 IMAD.X R9, R78, 0x1, R0.reuse, P0 ;  /* 0x000000014e09a824 */ /* 0x100fe200000e0600 */
[----:B0-----:R-:W-:Y:S01]  /*ba60*/  CS2R R4, SRZ ;  /* 0x0000000000047805 */ /* 0x001fe2000001ff00 */
[----:B------:R-:W-:-:S05]  /*ba70*/  @!P2 IMAD.X R13, R79, 0x1, R0, P1 ;  /* 0x000000014f0da824 */ /* 0x000fca00008e0600 */
[----:B------:R0:W5:Y:S02]  /*ba80*/  @!P2 LD.E.64 R4, desc[UR60][R8.64] ;  /* 0x0000003c0804a980 */ /* 0x000164000c101b00 */
[----:B0-----:R-:W-:-:S06]  /*ba90*/  CS2R R8, SRZ ;  /* 0x0000000000087805 */ /* 0x001fcc000001ff00 */
[----:B------:R0:W5:Y:S02]  /*baa0*/  @!P2 LD.E.64 R8, desc[UR60][R12.64] ;  /* 0x0000003c0c08a980 */ /* 0x000164000c101b00 */
.L_x_1673:
[----:B------:R-:W-:Y:S05]  /*bab0*/  BSYNC B1 ;  /* 0x0000000000017941 */ /* 0x000fea0003800000 */
.L_x_1672:
[----:B0-----:R-:W4:Y:S01]  /*bac0*/  LDL R12, [R1+0x8c] ;  /* 0x00008c00010c7983 */ /* 0x001f220000100800 */
[----:B------:R-:W-:Y:S01]  /*bad0*/  BSSY B1, `(.L_x_1674) ;  /* 0x0000007000017945 */ /* 0x000fe20003800000 */
[----:B----4-:R-:W-:-:S04]  /*bae0*/  LEA.HI R0, R12, R12, RZ, 0x1 ;  /* 0x0000000c0c007211 */ /* 0x010fc800078f08ff */
[----:B------:R-:W-:-:S05]  /*baf0*/  LOP3.LUT R0, R0, 0xfffffffe, RZ, 0xc0, !PT ;  /* 0xfffffffe00007812 */ /* 0x000fca00078ec0ff */
[----:B------:R-:W-:-:S05]  /*bb00*/  IMAD.IADD R0, R12, 0x1, -R0 ;  /* 0x000000010c007824 */ /* 0x000fca00078e0a00 */
[----:B------:R-:W-:-:S04]  /*bb10*/  SHF.L.U32 R0, R0, 0x1f, RZ ;  /* 0x0000001f00007819 */ /* 0x000fc800000006ff */
[----:B------:R-:W0:Y:S02]  /*bb20*/  SYNCS.PHASECHK.TRANS64.TRYWAIT P0, [R17+URZ+0x30800], R0 ;  /* 0x03080000110075a7 */ /* 0x000e24000800017f */
[----:B0-----:R-:W-:Y:S05]  /*bb30*/  @!P0 BRA `(.L_x_1675) ;  /* 0x0000022000748947 */ /* 0x001fea0003800000 */
.L_x_2048:
[----:B------:R-:W-:Y:S05]  /*bb40*/  BSYNC B1 ;  /* 0x0000000000017941 */ /* 0x000fea0003800000 */
.L_x_1674:
[----:B------:R-:W4:Y:S04]  /*bb50*/  LDL R13, [R1+0x58] ;  /* 0x00005800010d7983 */ /* 0x000f280000100800 */
[----:B------:R-:W4:Y:S01]  /*bb60*/  LDL R113, [R1+0xc] ;  /* 0x00000c0001717983 */ /* 0x000f220000100800 */
[----:B-----5:R-:W-:Y:S01]  /*bb70*/  IMAD.MOV.U32 R12, RZ, RZ, R4 ;  /* 0x000000ffff0c7224 */ /* 0x020fe200078e0004 */
[----:B------:R-:W-:Y:S01]  /*bb80*/  BSSY B1, `(.L_x_1676) ;  /* 0x00000e6000017945 */ /* 0x000fe20003800000 */
[----:B0-----:R-:W-:-:S05]  /*bb90*/  IMAD.MOV.U32 R0, RZ, RZ, R5 ;  /* 0x000000ffff007224 */ /* 0x001fca00078e0005 */
[----:B--2---:R-:W-:Y:S01]  /*bba0*/  PRMT R78, R12, 0x5410, R0 ;  /* 0x000054100c4e7816 */ /* 0x004fe20000000000 */
[----:B------:R-:W-:Y:S02]  /*bbb0*/  IMAD.MOV.U32 R12, RZ, RZ, R6 ;  /* 0x000000ffff0c7224 */ /* 0x000fe400078e0006 */
[----:B------:R-:W-:-:S05]  /*bbc0*/  IMAD.MOV.U32 R0, RZ, RZ, R7 ;  /* 0x000000ffff007224 */ /* 0x000fca00078e0007 */
[----:B---3--:R-:W-:Y:S01]  /*bbd0*/  PRMT R80, R12, 0x5410, R0 ;  /* 0x000054100c507816 */ /* 0x008fe20000000000 */
        /* <DEDUP_REMOVED lines=12> */
[----:B------:R-:W-:Y:S01]  /*bca0*/  IMAD.MOV.U32 R12, RZ, RZ, R24 ;  /* 0x000000ffff0c7224 */ /* 0x000fe200078e0018 */
[----:B----4-:R-:W-:Y:S01]  /*bcb0*/  VIADDMNMX R0, R3, -R13, 0x80, PT ;  /* 0x0000008003007446 */ /* 0x010fe2000380090d */
[----:B------:R-:W-:-:S03]  /*bcc0*/  IMAD.MOV.U32 R3, RZ, RZ, R25 ;  /* 0x000000ffff037224 */ /* 0x000fc600078e0019 */
[----:B------:R-:W-:Y:S02]  /*bcd0*/  ISETP.GE.AND P0, PT, R113, R0, PT ;  /* 0x000000007100720c */ /* 0x000fe40003f06270 */
[----:B------:R-:W-:Y:S01]  /*bce0*/  PRMT R91, R12, 0x5410, R3 ;  /* 0x000054100c5b7816 */ /* 0x000fe20000000003 */
[----:B------:R-:W-:Y:S02]  /*bcf0*/  IMAD.MOV.U32 R12, RZ, RZ, R32 ;  /* 0x000000ffff0c7224 */ /* 0x000fe400078e0020 */
[----:B------:R-:W-:-:S05]  /*bd00*/  IMAD.MOV.U32 R3, RZ, RZ, R33 ;  /* 0x000000ffff037224 */ /* 0x000fca00078e0021 */
[----:B------:R-:W-:-:S03]  /*bd10*/  PRMT R105, R12, 0x5410, R3 ;  /* 0x000054100c697816 */ /* 0x000fc60000000003 */
[----:B------:R-:W-:Y:S05]  /*bd20*/  @P0 BRA `(.L_x_1677) ;  /* 0x0000000c002c0947 */ /* 0x000fea0003800000 */
[----:B------:R0:W5:Y:S01]  /*bd30*/  LDL R114, [R1+0x70] ;  /* 0x0000700001727983 */ /* 0x0001620000100800 */
[----:B------:R-:W1:Y:S01]  /*bd40*/  LDC R108, c[0x0][0x3f4] ;  /* 0x0000fd00ff6c7b82 */ /* 0x000e620000000800 */
[----:B------:R-:W-:Y:S01]  /*bd50*/  BSSY B2, `(.L_x_1678) ;  /* 0x0000031000027945 */ /* 0x000fe20003800000 */
[----:B-1----:R-:W-:-:S13]  /*bd60*/  ISETP.GE.AND P0, PT, R204, R108, PT ;  /* 0x0000006ccc00720c */ /* 0x002fda0003f06270 */
[----:B0-----:R-:W-:Y:S05]  /*bd70*/  @P0 BRA `(.L_x_1679) ;  /* 0x0000000000b80947 */ /* 0x001fea0003800000 */
[----:B-----5:R-:W0:Y:S01]  /*bd80*/  LDS.128 R12, [R114] ;  /* 0x00000000720c7984 */ /* 0x020e220000000c00 */
[----:B------:R-:W-:Y:S02]  /*bd90*/  SHF.R.U64 R3, R74, 0x10, R75 ;  /* 0x000000104a037819 */ /* 0x000fe4000000124b */
[--C-:B------:R-:W-:Y:S02]  /*bda0*/  SHF.R.U64 R74, R76, 0x10, R77.reuse ;  /* 0x000000104c4a7819 */ /* 0x100fe4000000124d */
[----:B------:R-:W-:Y:S02]  /*bdb0*/  SHF.R.U32.HI R77, RZ, 0x10, R77 ;  /* 0x00000010ff4d7819 */ /* 0x000fe4000001164d */
[----:B------:R-:W-:Y:S02]  /*bdc0*/  SHF.R.U32.HI R75, RZ, 0x10, R75 ;  /* 0x00000010ff4b7819 */ /* 0x000fe4000001164b */
[----:B------:R-:W-:Y:S02]  /*bdd0*/  PRMT R77, R95, 0x5410, R77 ;  /* 0x000054105f4d7816 */ /* 0x000fe4000000004d */
[----:B------:R-:W-:-:S02]  /*bde0*/  PRMT R76, R94, 0x5410, R75 ;  /* 0x000054105e4c7816 */ /* 0x000fc4000000004b */
[C---:B------:R-:W-:Y:S02]  /*bdf0*/  PRMT R3, R92.reuse, 0x5410, R3 ;  /* 0x000054105c037816 */ /* 0x040fe40000000003 */
[----:B------:R-:W-:Y:S01]  /*be00*/  PRMT R74, R92, 0x5432, R74 ;  /* 0x000054325c4a7816 */ /* 0x000fe2000000004a */
[----:B------:R-:W-:Y:S02]  /*be10*/  IMAD.U32 R92, R77, 0x10000, RZ ;  /* 0x000100004d5c7824 */ /* 0x000fe400078e00ff */
[----:B------:R-:W-:Y:S01]  /*be20*/  IMAD.U32 R95, R76, 0x10000, RZ ;  /* 0x000100004c5f7824 */ /* 0x000fe200078e00ff */
[C---:B0-----:R-:W-:Y:S01]  /*be30*/  LOP3.LUT R75, R14.reuse, 0xffff0000, RZ, 0xc0, !PT ;  /* 0xffff00000e4b7812 */ /* 0x041fe200078ec0ff */
[----:B------:R-:W-:-:S04]  /*be40*/  IMAD.U32 R94, R14, 0x10000, RZ ;  /* 0x000100000e5e7824 */ /* 0x000fc800078e00ff */
[C---:B------:R-:W-:Y:S01]  /*be50*/  FMUL.FTZ R14, R75.reuse, R92 ;  /* 0x0000005c4b0e7220 */ /* 0x040fe20000410000 */
[----:B------:R-:W-:-:S03]  /*be60*/  FMUL.FTZ R75, R75, R95 ;  /* 0x0000005f4b4b7220 */ /* 0x000fc60000410000 */
[C---:B------:R-:W-:Y:S01]  /*be70*/  FFMA.FTZ R14, R94.reuse, R95, -R14 ;  /* 0x0000005f5e0e7223 */ /* 0x040fe2000001080e */
[----:B------:R-:W-:Y:S01]  /*be80*/  FFMA.FTZ R75, R94, R92, R75 ;  /* 0x0000005c5e4b7223 */ /* 0x000fe2000001004b */
[----:B------:R-:W-:Y:S01]  /*be90*/  LOP3.LUT R92, R76, 0xffff0000, RZ, 0xc0, !PT ;  /* 0xffff00004c5c7812 */ /* 0x000fe200078ec0ff */
[----:B------:R-:W-:Y:S01]  /*bea0*/  IMAD.U32 R94, R15, 0x10000, RZ ;  /* 0x000100000f5e7824 */ /* 0x000fe200078e00ff */
[----:B------:R-:W-:Y:S01]  /*beb0*/  LOP3.LUT R76, R77, 0xffff0000, RZ, 0xc0, !PT ;  /* 0xffff00004d4c7812 */ /* 0x000fe200078ec0ff */
[----:B------:R-:W-:Y:S01]  /*bec0*/  IMAD.U32 R95, R3, 0x10000, RZ ;  /* 0x00010000035f7824 */ /* 0x000fe200078e00ff */
[----:B------:R-:W-:Y:S02]  /*bed0*/  LOP3.LUT R77, R15, 0xffff0000, RZ, 0xc0, !PT ;  /* 0xffff00000f4d7812 */ /* 0x000fe400078ec0ff */
[----:B------:R-:W-:Y:S02]  /*bee0*/  LOP3.LUT R3, R3, 0xffff0000, RZ, 0xc0, !PT ;  /* 0xffff000003037812 */ /* 0x000fe400078ec0ff */
[----:B------:R-:W-:Y:S01]  /*bef0*/  F2FP.BF16.F32.PACK_AB R14, R75, R14 ;  /* 0x0000000e4b0e723e */ /* 0x000fe200000010ff */
[C---:B------:R-:W-:Y:S01]  /*bf00*/  FMUL.FTZ R15, R77.reuse, R76 ;  /* 0x0000004c4d0f7220 */ /* 0x040fe20000410000 */
[----:B------:R-:W-:-:S03]  /*bf10*/  FMUL.FTZ R77, R77, R92 ;  /* 0x0000005c4d4d7220 */ /* 0x000fc60000410000 */
[C---:B------:R-:W-:Y:S01]  /*bf20*/  FFMA.FTZ R15, R94.reuse, R92, -R15 ;  /* 0x0000005c5e0f7223 */ /* 0x040fe2000001080f */
[----:B------:R-:W-:Y:S01]  /*bf30*/  FFMA.FTZ R76, R94, R76, R77 ;  /* 0x0000004c5e4c7223 */ /* 0x000fe2000001004d */
        /* <DEDUP_REMOVED lines=17> */
[----:B------:R0:W-:Y:S02]  /*c050*/  STS.128 [R114], R12 ;  /* 0x0000000c72007388 */ /* 0x0001e40000000c00 */
.L_x_1679:
[----:B------:R-:W-:Y:S05]  /*c060*/  BSYNC B2 ;  /* 0x0000000000027941 */ /* 0x000fea0003800000 */
.L_x_1678:
[----:B0-----:R-:W2:Y:S04]  /*c070*/  LDL R13, [R1+0x30] ;  /* 0x00003000010d7983 */ /* 0x001ea80000100800 */
[----:B------:R-:W3:Y:S04]  /*c080*/  LDL R12, [R1+0x34] ;  /* 0x00003400010c7983 */ /* 0x000ee80000100800 */
[----:B------:R-:W4:Y:S01]  /*c090*/  LDL R3, [R1+0x48] ;  /* 0x0000480001037983 */ /* 0x000f220000100800 */
[----:B------:R-:W-:Y:S01]  /*c0a0*/  BSSY B2, `(.L_x_1680) ;  /* 0x0000033000027945 */ /* 0x000fe20003800000 */
[----:B--2---:R-:W-:-:S02]  /*c0b0*/  ISETP.GE.AND P0, PT, R13, R108, PT ;  /* 0x0000006c0d00720c */ /* 0x004fc40003f06270 */
[-C--:B---3--:R-:W-:Y:S02]  /*c0c0*/  ISETP.GE.AND P1, PT, R12, R108.reuse, PT ;  /* 0x0000006c0c00720c */ /* 0x088fe40003f26270 */
[----:B----4-:R-:W-:-:S09]  /*c0d0*/  ISETP.GE.AND P2, PT, R3, R108, PT ;  /* 0x0000006c0300720c */ /* 0x010fd20003f46270 */
[----:B------:R-:W-:Y:S05]  /*c0e0*/  @P0 BRA `(.L_x_1681) ;  /* 0x0000000000b80947 */ /* 0x000fea0003800000 */
[----:B-----5:R-:W0:Y:S01]  /*c0f0*/  LDS.128 R12, [R114+0x4000] ;  /* 0x00400000720c7984 */ /* 0x020e220000000c00 */
[----:B------:R-:W-:Y:S02]  /*c100*/  SHF.R.U32.HI R3, RZ, 0x10, R71 ;  /* 0x00000010ff037819 */ /* 0x000fe40000011647 */
[----:B------:R-:W-:Y:S02]  /*c110*/  SHF.R.U32.HI R74, RZ, 0x10, R73 ;  /* 0x00000010ff4a7819 */ /* 0x000fe40000011649 */
[C---:B------:R-:W-:Y:S02]  /*c120*/  PRMT R3, R112.reuse, 0x5410, R3 ;  /* 0x0000541070037816 */ /* 0x040fe40000000003 */
[----:B------:R-:W-:Y:S02]  /*c130*/  PRMT R74, R112, 0x5432, R74 ;  /* 0x00005432704a7816 */ /* 0x000fe4000000004a */
[----:B------:R-:W-:Y:S01]  /*c140*/  SHF.R.U64 R70, R70, 0x10, R71 ;  /* 0x0000001046467819 */ /* 0x000fe20000001247 */
[C---:B------:R-:W-:Y:S01]  /*c150*/  IMAD.U32 R76, R3.reuse, 0x10000, RZ ;  /* 0x00010000034c7824 */ /* 0x040fe200078e00ff */
[----:B------:R-:W-:Y:S01]  /*c160*/  SHF.R.U64 R71, R72, 0x10, R73 ;  /* 0x0000001048477819 */ /* 0x000fe20000001249 */
[----:B------:R-:W-:Y:S01]  /*c170*/  IMAD.U32 R75, R74, 0x10000, RZ ;  /* 0x000100004a4b7824 */ /* 0x000fe200078e00ff */
[----:B------:R-:W-:-:S02]  /*c180*/  LOP3.LUT R72, R3, 0xffff0000, RZ, 0xc0, !PT ;  /* 0xffff000003487812 */ /* 0x000fc400078ec0ff */
[----:B------:R-:W-:Y:S02]  /*c190*/  LOP3.LUT R3, R74, 0xffff0000, RZ, 0xc0, !PT ;  /* 0xffff00004a037812 */ /* 0x000fe400078ec0ff */
[C---:B------:R-:W-:Y:S02]  /*c1a0*/  PRMT R71, R111.reuse, 0x5410, R71 ;  /* 0x000054106f477816 */ /* 0x040fe40000000047 */
[----:B------:R-:W-:Y:S02]  /*c1b0*/  PRMT R70, R111, 0x5432, R70 ;  /* 0x000054326f467816 */ /* 0x000fe40000000046 */
[C---:B0-----:R-:W-:Y:S01]  /*c1c0*/  LOP3.LUT R73, R15.reuse, 0xffff0000, RZ, 0xc0, !PT ;  /* 0xffff00000f497812 */ /* 0x041fe200078ec0ff */
[----:B------:R-:W-:Y:S01]  /*c1d0*/  IMAD.U32 R74, R15, 0x10000, RZ ;  /* 0x000100000f4a7824 */ /* 0x000fe200078e00ff */
[C---:B------:R-:W-:Y:S01]  /*c1e0*/  LOP3.LUT R92, R14.reuse, 0xffff0000, RZ, 0xc0, !PT ;  /* 0xffff00000e5c7812 */ /* 0x040fe200078ec0ff */
[----:B------:R-:W-:Y:S02]  /*c1f0*/  IMAD.U32 R14, R14, 0x10000, RZ ;  /* 0x000100000e0e7824 */ /* 0x000fe400078e00ff */
[C---:B------:R-:W-:Y:S01]  /*c200*/  FMUL.FTZ R15, R73.reuse, R3 ;  /* 0x00000003490f7220 */ /* 0x040fe20000410000 */
[----:B------:R-:W-:Y:S01]  /*c210*/  FMUL.FTZ R73, R73, R72 ;  /* 0x0000004849497220 */ /* 0x000fe20000410000 */
[C---:B------:R-:W-:Y:S01]  /*c220*/  FMUL.FTZ R77, R92.reuse, R75 ;  /* 0x0000004b5c4d7220 */ /* 0x040fe20000410000 */
[----:B------:R-:W-:Y:S01]  /*c230*/  FMUL.FTZ R92, R92, R76 ;  /* 0x0000004c5c5c7220 */ /* 0x000fe20000410000 */
[C---:B------:R-:W-:Y:S01]  /*c240*/  FFMA.FTZ R15, R74.reuse, R72, -R15 ;  /* 0x000000484a0f7223 */ /* 0x040fe2000001080f */
[----:B------:R-:W-:Y:S01]  /*c250*/  FFMA.FTZ R3, R74, R3, R73 ;  /* 0x000000034a037223 */ /* 0x000fe20000010049 */
[----:B------:R-:W-:Y:S01]  /*c260*/  FFMA.FTZ R77, R14, R76, -R77 ;  /* 0x0000004c0e4d7223 */ /* 0x000fe2000001084d */
        /* <DEDUP_REMOVED lines=8> */
[----:B------:R-:W-:Y:S01]  /*c2f0*/  FMUL.FTZ R74, R74, R75 ;  /* 0x0000004b4a4a7220 */ /* 0x000fe20000410000 */
[----:B------:R-:W-:Y:S02]  /*c300*/  F2FP.BF16.F32.PACK_AB R14, R14, R77 ;  /* 0x0000004d0e0e723e */ /* 0x000fe400000010ff */
[C---:B------:R-:W-:Y:S01]  /*c310*/  FFMA.FTZ R12, R72.reuse, R75, -R12 ;  /* 0x0000004b480c7223 */ /* 0x040fe2000001080c */
[----:B------:R-:W-:Y:S01]  /*c320*/  FFMA.FTZ R74, R72, R73, R74 ;  /* 0x00000049484a7223 */ /* 0x000fe2000001004a */
[C---:B------:R-:W-:Y:S01]  /*c330*/  LOP3.LUT R72, R13.reuse, 0xffff0000, RZ, 0xc0, !PT ;  /* 0xffff00000d487812 */ /* 0x040fe200078ec0ff */
[----:B------:R-:W-:Y:S01]  /*c340*/  IMAD.U32 R13, R13, 0x10000, RZ ;  /* 0x000100000d0d7824 */ /* 0x000fe200078e00ff */
[----:B------:R-:W-:Y:S02]  /*c350*/  F2FP.BF16.F32.PACK_AB R15, R3, R15 ;  /* 0x0000000f030f723e */ /* 0x000fe400000010ff */
[----:B------:R-:W-:Y:S01]  /*c360*/  F2FP.BF16.F32.PACK_AB R12, R74, R12 ;  /* 0x0000000c4a0c723e */ /* 0x000fe200000010ff */
[C---:B------:R-:W-:Y:S01]  /*c370*/  FMUL.FTZ R73, R72.reuse, R71 ;  /* 0x0000004748497220 */ /* 0x040fe20000410000 */
[----:B------:R-:W-:-:S03]  /*c380*/  FMUL.FTZ R72, R72, R70 ;  /* 0x0000004648487220 */ /* 0x000fc60000410000 */
[C---:B------:R-:W-:Y:S01]  /*c390*/  FFMA.FTZ R70, R13.reuse, R70, -R73 ;  /* 0x000000460d467223 */ /* 0x040fe20000010849 */
[----:B------:R-:W-:-:S05]  /*c3a0*/  FFMA.FTZ R13, R13, R71, R72 ;  /* 0x000000470d0d7223 */ /* 0x000fca0000010048 */
[----:B------:R-:W-:-:S05]  /*c3b0*/  F2FP.BF16.F32.PACK_AB R13, R13, R70 ;  /* 0x000000460d0d723e */ /* 0x000fca00000010ff */
[----:B------:R0:W-:Y:S02]  /*c3c0*/  STS.128 [R114+0x4000], R12 ;  /* 0x0040000c72007388 */ /* 0x0001e40000000c00 */
.L_x_1681:
[----:B------:R-:W-:Y:S05]  /*c3d0*/  BSYNC B2 ;  /* 0x0000000000027941 */ /* 0x000fea0003800000 */
.L_x_1680:
[----:B------:R-:W-:Y:S04]  /*c3e0*/  BSSY B2, `(.L_x_1682) ;  /* 0x0000030000027945 */ /* 0x000fe80003800000 */
[----:B------:R-:W-:Y:S05]  /*c3f0*/  @P1 BRA `(.L_x_1683) ;  /* 0x0000000000b81947 */ /* 0x000fea0003800000 */
[----:B0----5:R-:W0:Y:S01]  /*c400*/  LDS.128 R12, [R114+0x8000] ;  /* 0x00800000720c7984 */ /* 0x021e220000000c00 */
[----:B------:R-:W-:Y:S02]  /*c410*/  SHF.R.U64 R3, R66, 0x10, R67 ;  /* 0x0000001042037819 */ /* 0x000fe40000001243 */
[----:B------:R-:W-:Y:S02]  /*c420*/  SHF.R.U32.HI R66, RZ, 0x10, R69 ;  /* 0x00000010ff427819 */ /* 0x000fe40000011645 */
[----:B------:R-:W-:Y:S02]  /*c430*/  SHF.R.U32.HI R67, RZ, 0x10, R67 ;  /* 0x00000010ff437819 */ /* 0x000fe40000011643 */
[C---:B------:R-:W-:Y:S02]  /*c440*/  PRMT R66, R110.reuse, 0x5432, R66 ;  /* 0x000054326e427816 */ /* 0x040fe40000000042 */
[----:B------:R-:W-:Y:S02]  /*c450*/  PRMT R67, R110, 0x5410, R67 ;  /* 0x000054106e437816 */ /* 0x000fe40000000043 */
[----:B------:R-:W-:Y:S01]  /*c460*/  SHF.R.U64 R68, R68, 0x10, R69 ;  /* 0x0000001044447819 */ /* 0x000fe20000001245 */
[----:B------:R-:W-:Y:S01]  /*c470*/  IMAD.U32 R70, R66, 0x10000, RZ ;  /* 0x0001000042467824 */ /* 0x000fe200078e00ff */
[----:B------:R-:W-:Y:S01]  /*c480*/  PRMT R3, R109, 0x5432, R3 ;  /* 0x000054326d037816 */ /* 0x000fe20000000003 */
[C---:B------:R-:W-:Y:S01]  /*c490*/  IMAD.U32 R72, R67.reuse, 0x10000, RZ ;  /* 0x0001000043487824 */ /* 0x040fe200078e00ff */
[----:B------:R-:W-:-:S02]  /*c4a0*/  LOP3.LUT R67, R67, 0xffff0000, RZ, 0xc0, !PT ;  /* 0xffff000043437812 */ /* 0x000fc400078ec0ff */
[----:B------:R-:W-:Y:S02]  /*c4b0*/  PRMT R68, R109, 0x5410, R68 ;  /* 0x000054106d447816 */ /* 0x000fe40000000044 */
[C---:B0-----:R-:W-:Y:S01]  /*c4c0*/  LOP3.LUT R71, R14.reuse, 0xffff0000, RZ, 0xc0, !PT ;  /* 0xffff00000e477812 */ /* 0x041fe200078ec0ff */
[----:B------:R-:W-:-:S04]  /*c4d0*/  IMAD.U32 R69, R14, 0x10000, RZ ;  /* 0x000100000e457824 */ /* 0x000fc800078e00ff */
[C---:B------:R-:W-:Y:S01]  /*c4e0*/  FMUL.FTZ R14, R71.reuse, R70 ;  /* 0x00000046470e7220 */ /* 0x040fe20000410000 */
[----:B------:R-:W-:-:S03]  /*c4f0*/  FMUL.FTZ R71, R71, R72 ;  /* 0x0000004847477220 */ /* 0x000fc60000410000 */
[C---:B------:R-:W-:Y:S01]  /*c500*/  FFMA.FTZ R14, R69.reuse, R72, -R14 ;  /* 0x00000048450e7223 */ /* 0x040fe2000001080e */
[----:B------:R-:W-:Y:S01]  /*c510*/  FFMA.FTZ R69, R69, R70, R71 ;  /* 0x0000004645457223 */ /* 0x000fe20000010047 */
[----:B------:R-:W-:Y:S02]  /*c520*/  LOP3.LUT R70, R66, 0xffff0000, RZ, 0xc0, !PT ;  /* 0xffff000042467812 */ /* 0x000fe400078ec0ff */
[C---:B------:R-:W-:Y:S01]  /*c530*/  LOP3.LUT R66, R15.reuse, 0xffff0000, RZ, 0xc0, !PT ;  /* 0xffff00000f427812 */ /* 0x040fe200078ec0ff */
[----:B------:R-:W-:Y:S01]  /*c540*/  IMAD.U32 R15, R15, 0x10000, RZ ;  /* 0x000100000f0f7824 */ /* 0x000fe200078e00ff */
[----:B------:R-:W-:-:S03]  /*c550*/  F2FP.BF16.F32.PACK_AB R14, R69, R14 ;  /* 0x0000000e450e723e */ /* 0x000fc600000010ff */
[C---:B------:R-:W-:Y:S01]  /*c560*/  FMUL.FTZ R71, R66.reuse, R70 ;  /* 0x0000004642477220 */ /* 0x040fe20000410000 */
[----:B------:R-:W-:-:S03]  /*c570*/  FMUL.FTZ R72, R66, R67 ;  /* 0x0000004342487220 */ /* 0x000fc60000410000 */
        /* <DEDUP_REMOVED lines=21> */
[----:B------:R1:W-:Y:S02]  /*c6d0*/  STS.128 [R114+0x8000], R12 ;  /* 0x0080000c72007388 */ /* 0x0003e40000000c00 */
.L_x_1683:
[----:B------:R-:W-:Y:S05]  /*c6e0*/  BSYNC B2 ;  /* 0x0000000000027941 */ /* 0x000fea0003800000 */
.L_x_1682:
[----:B------:R-:W-:Y:S05]  /*c6f0*/  @P2 BRA `(.L_x_1677) ;  /* 0x0000000000b82947 */ /* 0x000fea0003800000 */
[----:B01---5:R-:W0:Y:S01]  /*c700*/  LDS.128 R12, [R114+0xc000] ;  /* 0x00c00000720c7984 */ /* 0x023e220000000c00 */
[----:B------:R-:W-:Y:S02]  /*c710*/  SHF.R.U64 R3, R62, 0x10, R63 ;  /* 0x000000103e037819 */ /* 0x000fe4000000123f */
[--C-:B------:R-:W-:Y:S02]  /*c720*/  SHF.R.U64 R62, R64, 0x10, R65.reuse ;  /* 0x00000010403e7819 */ /* 0x100fe40000001241 */
[----:B------:R-:W-:Y:S02]  /*c730*/  SHF.R.U32.HI R64, RZ, 0x10, R65 ;  /* 0x00000010ff407819 */ /* 0x000fe40000011641 */
[----:B------:R-:W-:Y:S02]  /*c740*/  SHF.R.U32.HI R63, RZ, 0x10, R63 ;  /* 0x00000010ff3f7819 */ /* 0x000fe4000001163f */
[----:B------:R-:W-:Y:S02]  /*c750*/  PRMT R62, R99, 0x5410, R62 ;  /* 0x00005410633e7816 */ /* 0x000fe4000000003e */
[----:B------:R-:W-:-:S02]  /*c760*/  PRMT R3, R98, 0x5410, R3 ;  /* 0x0000541062037816 */ /* 0x000fc40000000003 */
[----:B------:R-:W-:Y:S02]  /*c770*/  PRMT R99, R99, 0x5432, R64 ;  /* 0x0000543263637816 */ /* 0x000fe40000000040 */
[----:B------:R-:W-:-:S03]  /*c780*/  PRMT R98, R98, 0x5432, R63 ;  /* 0x0000543262627816 */ /* 0x000fc6000000003f */
[C---:B------:R-:W-:Y:S01]  /*c790*/  IMAD.U32 R68, R99.reuse, 0x10000, RZ ;  /* 0x0001000063447824 */ /* 0x040fe200078e00ff */
[----:B------:R-:W-:Y:S02]  /*c7a0*/  LOP3.LUT R99, R99, 0xffff0000, RZ, 0xc0, !PT ;  /* 0xffff000063637812 */ /* 0x000fe400078ec0ff */
[----:B0-----:R-:W-:Y:S01]  /*c7b0*/  LOP3.LUT R64, R14, 0xffff0000, RZ, 0xc0, !PT ;  /* 0xffff00000e407812 */ /* 0x001fe200078ec0ff */
[C---:B------:R-:W-:Y:S01]  /*c7c0*/  IMAD.U32 R67, R12.reuse, 0x10000, RZ ;  /* 0x000100000c437824 */ /* 0x040fe200078e00ff */
[----:B------:R-:W-:Y:S01]  /*c7d0*/  LOP3.LUT R65, R12, 0xffff0000, RZ, 0xc0, !PT ;  /* 0xffff00000c417812 */ /* 0x000fe200078ec0ff */
[----:B------:R-:W-:Y:S02]  /*c7e0*/  IMAD.U32 R63, R14, 0x10000, RZ ;  /* 0x000100000e3f7824 */ /* 0x000fe400078e00ff */
[C---:B------:R-:W-:Y:S01]  /*c7f0*/  IMAD.U32 R12, R98.reuse, 0x10000, RZ ;  /* 0x00010000620c7824 */ /* 0x040fe200078e00ff */
[----:B------:R-:W-:Y:S01]  /*c800*/  LOP3.LUT R98, R98, 0xffff0000, RZ, 0xc0, !PT ;  /* 0xffff000062627812 */ /* 0x000fe200078ec0ff */
[C---:B------:R-:W-:Y:S01]  /*c810*/  IMAD.U32 R14, R15.reuse, 0x10000, RZ ;  /* 0x000100000f0e7824 */ /* 0x040fe200078e00ff */
[----:B------:R-:W-:Y:S01]  /*c820*/  LOP3.LUT R15, R15, 0xffff0000, RZ, 0xc0, !PT ;  /* 0xffff00000f0f7812 */ /* 0x000fe200078ec0ff */
[C---:B------:R-:W-:Y:S01]  /*c830*/  FMUL.FTZ R69, R64.reuse, R68 ;  /* 0x0000004440457220 */ /* 0x040fe20000410000 */
[-C--:B------:R-:W-:Y:S01]  /*c840*/  FMUL.FTZ R64, R64, R12.reuse ;  /* 0x0000000c40407220 */ /* 0x080fe20000410000 */
[C---:B------:R-:W-:Y:S01]  /*c850*/  IMAD.U32 R66, R13.reuse, 0x10000, RZ ;  /* 0x000100000d427824 */ /* 0x040fe200078e00ff */
[----:B------:R-:W-:Y:S01]  /*c860*/  LOP3.LUT R13, R13, 0xffff0000, RZ, 0xc0, !PT ;  /* 0xffff00000d0d7812 */ /* 0x000fe200078ec0ff */
[-C--:B------:R-:W-:Y:S01]  /*c870*/  FMUL.FTZ R70, R15, R99.reuse ;  /* 0x000000630f467220 */ /* 0x080fe20000410000 */
[C---:B------:R-:W-:Y:S01]  /*c880*/  FFMA.FTZ R69, R63.reuse, R12, -R69 ;  /* 0x0000000c3f457223 */ /* 0x040fe20000010845 */
[----:B------:R-:W-:Y:S01]  /*c890*/  FFMA.FTZ R64, R63, R68, R64 ;  /* 0x000000443f407223 */ /* 0x000fe20000010040 */
[-C--:B------:R-:W-:Y:S01]  /*c8a0*/  FMUL.FTZ R15, R15, R98.reuse ;  /* 0x000000620f0f7220 */ /* 0x080fe20000410000 */
[C---:B------:R-:W-:Y:S01]  /*c8b0*/  IMAD.U32 R12, R62.reuse, 0x10000, RZ ;  /* 0x000100003e0c7824 */ /* 0x040fe200078e00ff */
[----:B------:R-:W-:Y:S01]  /*c8c0*/  LOP3.LUT R62, R62, 0xffff0000, RZ, 0xc0, !PT ;  /* 0xffff00003e3e7812 */ /* 0x000fe200078ec0ff */
[C---:B------:R-:W-:Y:S01]  /*c8d0*/  IMAD.U32 R63, R3.reuse, 0x10000, RZ ;  /* 0x00010000033f7824 */ /* 0x040fe200078e00ff */
[----:B------:R-:W-:Y:S01]  /*c8e0*/  LOP3.LUT R3, R3, 0xffff0000, RZ, 0xc0, !PT ;  /* 0xffff000003037812 */ /* 0x000fe200078ec0ff */
[C---:B------:R-:W-:Y:S01]  /*c8f0*/  FFMA.FTZ R70, R14.reuse, R98, -R70 ;  /* 0x000000620e467223 */ /* 0x040fe20000010846 */
[----:B------:R-:W-:Y:S01]  /*c900*/  FFMA.FTZ R15, R14, R99, R15 ;  /* 0x000000630e0f7223 */ /* 0x000fe2000001000f */
        /* <DEDUP_REMOVED lines=13> */
.L_x_1677:
[----:B------:R-:W-:Y:S05]  /*c9e0*/  BSYNC B1 ;  /* 0x0000000000017941 */ /* 0x000fea0003800000 */
.L_x_1676:
[----:B------:R-:W3:Y:S01]  /*c9f0*/  LDL R3, [R1+0xc4] ;  /* 0x0000c40001037983 */ /* 0x000ee20000100800 */
[----:B------:R-:W-:Y:S01]  /*ca00*/  BSSY B1, `(.L_x_1684) ;  /* 0x00000ce000017945 */ /* 0x000fe20003800000 */
[----:B---3--:R-:W-:-:S13]  /*ca10*/  ISETP.GE.AND P0, PT, R3, R0, PT ;  /* 0x000000000300720c */ /* 0x008fda0003f06270 */
[----:B------:R-:W-:Y:S05]  /*ca20*/  @P0 BRA `(.L_x_1685) ;  /* 0x0000000c002c0947 */ /* 0x000fea0003800000 */
[----:B012---:R-:W2:Y:S01]  /*ca30*/  LDL R14, [R1+0x30] ;  /* 0x00003000010e7983 */ /* 0x007ea20000100800 */
[----:B------:R-:W0:Y:S03]  /*ca40*/  LDC R3, c[0x0][0x3f4] ;  /* 0x0000fd00ff037b82 */ /* 0x000e260000000800 */
[----:B------:R-:W3:Y:S04]  /*ca50*/  LDL R13, [R1+0x34] ;  /* 0x00003400010d7983 */ /* 0x000ee80000100800 */
[----:B------:R-:W4:Y:S04]  /*ca60*/  LDL R12, [R1+0x48] ;  /* 0x00004800010c7983 */ /* 0x000f280000100800 */
[----:B------:R1:W5:Y:S01]  /*ca70*/  LDL R67, [R1+0x70] ;  /* 0x0000700001437983 */ /* 0x0003620000100800 */
[----:B------:R-:W-:Y:S01]  /*ca80*/  BSSY B2, `(.L_x_1686) ;  /* 0x0000034000027945 */ /* 0x000fe20003800000 */
[----:B0-----:R-:W-:-:S02]  /*ca90*/  ISETP.GE.AND P0, PT, R204, R3, PT ;  /* 0x00000003cc00720c */ /* 0x001fc40003f06270 */
[-C--:B--2---:R-:W-:Y:S02]  /*caa0*/  ISETP.GE.AND P1, PT, R14, R3.reuse, PT ;  /* 0x000000030e00720c */ /* 0x084fe40003f26270 */
[-C--:B---3--:R-:W-:Y:S02]  /*cab0*/  ISETP.GE.AND P2, PT, R13, R3.reuse, PT ;  /* 0x000000030d00720c */ /* 0x088fe40003f46270 */
[----:B----4-:R-:W-:-:S07]  /*cac0*/  ISETP.GE.AND P3, PT, R12, R3, PT ;  /* 0x000000030c00720c */ /* 0x010fce0003f66270 */
[----:B-1----:R-:W-:Y:S06]  /*cad0*/  @P0 BRA `(.L_x_1687) ;  /* 0x0000000000b80947 */ /* 0x002fec0003800000 */
[----:B-----5:R-:W0:Y:S01]  /*cae0*/  LDS.128 R12, [R67+0x1000] ;  /* 0x00100000430c7984 */ /* 0x020e220000000c00 */
        /* <DEDUP_REMOVED lines=45> */
.L_x_1687:
[----:B------:R-:W-:Y:S05]  /*cdc0*/  BSYNC B2 ;  /* 0x0000000000027941 */ /* 0x000fea0003800000 */
.L_x_1686:
[----:B------:R-:W-:Y:S04]  /*cdd0*/  BSSY B2, `(.L_x_1688) ;  /* 0x0000030000027945 */ /* 0x000fe80003800000 */
[----:B------:R-:W-:Y:S05]  /*cde0*/  @P1 BRA `(.L_x_1689) ;  /* 0x0000000000b81947 */ /* 0x000fea0003800000 */
[----:B0----5:R-:W0:Y:S01]  /*cdf0*/  LDS.128 R12, [R67+0x5000] ;  /* 0x00500000430c7984 */ /* 0x021e220000000c00 */
[--C-:B------:R-:W-:Y:S02]  /*ce00*/  SHF.R.U64 R58, R54, 0x10, R55.reuse ;  /* 0x00000010363a7819 */ /* 0x100fe40000001237 */
[----:B------:R-:W-:Y:S02]  /*ce10*/  SHF.R.U32.HI R54, RZ, 0x10, R55 ;  /* 0x00000010ff367819 */ /* 0x000fe40000011637 */
[--C-:B------:R-:W-:Y:S02]  /*ce20*/  SHF.R.U64 R55, R56, 0x10, R57.reuse ;  /* 0x0000001038377819 */ /* 0x100fe40000001239 */
[----:B------:R-:W-:Y:S02]  /*ce30*/  SHF.R.U32.HI R57, RZ, 0x10, R57 ;  /* 0x00000010ff397819 */ /* 0x000fe40000011639 */
[C---:B------:R-:W-:Y:S02]  /*ce40*/  PRMT R3, R103.reuse, 0x5410, R58 ;  /* 0x0000541067037816 */ /* 0x040fe4000000003a */
[----:B------:R-:W-:-:S02]  /*ce50*/  PRMT R103, R103, 0x5432, R54 ;  /* 0x0000543267677816 */ /* 0x000fc40000000036 */
[C---:B------:R-:W-:Y:S02]  /*ce60*/  PRMT R54, R104.reuse, 0x5410, R55 ;  /* 0x0000541068367816 */ /* 0x040fe40000000037 */
[----:B------:R-:W-:Y:S01]  /*ce70*/  PRMT R104, R104, 0x5432, R57 ;  /* 0x0000543268687816 */ /* 0x000fe20000000039 */
[C---:B------:R-:W-:Y:S01]  /*ce80*/  IMAD.U32 R59, R103.reuse, 0x10000, RZ ;  /* 0x00010000673b7824 */ /* 0x040fe200078e00ff */
[----:B------:R-:W-:Y:S02]  /*ce90*/  LOP3.LUT R103, R103, 0xffff0000, RZ, 0xc0, !PT ;  /* 0xffff000067677812 */ /* 0x000fe400078ec0ff */
[C---:B------:R-:W-:Y:S01]  /*cea0*/  LOP3.LUT R57, R104.reuse, 0xffff0000, RZ, 0xc0, !PT ;  /* 0xffff000068397812 */ /* 0x040fe200078ec0ff */
[----:B------:R-:W-:Y:S01]  /*ceb0*/  IMAD.U32 R61, R104, 0x10000, RZ ;  /* 0x00010000683d7824 */ /* 0x000fe200078e00ff */
[C---:B0-----:R-:W-:Y:S01]  /*cec0*/  LOP3.LUT R56, R14.reuse, 0xffff0000, RZ, 0xc0, !PT ;  /* 0xffff00000e387812 */ /* 0x041fe200078ec0ff */
[----:B------:R-:W-:Y:S01]  /*ced0*/  IMAD.U32 R58, R14, 0x10000, RZ ;  /* 0x000100000e3a7824 */ /* 0x000fe200078e00ff */
[C---:B------:R-:W-:Y:S01]  /*cee0*/  LOP3.LUT R60, R15.reuse, 0xffff0000, RZ, 0xc0, !PT ;  /* 0xffff00000f3c7812 */ /* 0x040fe200078ec0ff */
[----:B------:R-:W-:-:S02]  /*cef0*/  IMAD.U32 R14, R15, 0x10000, RZ ;  /* 0x000100000f0e7824 */ /* 0x000fc400078e00ff */
[C---:B------:R-:W-:Y:S01]  /*cf00*/  FMUL.FTZ R63, R56.reuse, R61 ;  /* 0x0000003d383f7220 */ /* 0x040fe20000410000 */
[-C--:B------:R-:W-:Y:S01]  /*cf10*/  FMUL.FTZ R62, R56, R59.reuse ;  /* 0x0000003b383e7220 */ /* 0x080fe20000410000 */
[C---:B------:R-:W-:Y:S01]  /*cf20*/  IMAD.U32 R15, R13.reuse, 0x10000, RZ ;  /* 0x000100000d0f7824 */ /* 0x040fe200078e00ff */
[----:B------:R-:W-:Y:S01]  /*cf30*/  LOP3.LUT R56, R13, 0xffff0000, RZ, 0xc0, !PT ;  /* 0xffff00000d387812 */ /* 0x000fe200078ec0ff */
[----:B------:R-:W-:Y:S01]  /*cf40*/  FFMA.FTZ R13, R58, R59, -R63 ;  /* 0x0000003b3a0d7223 */ /* 0x000fe2000001083f */
[----:B------:R-:W-:Y:S02]  /*cf50*/  IMAD.U32 R55, R12, 0x10000, RZ ;  /* 0x000100000c377824 */ /* 0x000fe400078e00ff */
[----:B------:R-:W-:Y:S01]  /*cf60*/  FMUL.FTZ R65, R60, R57 ;  /* 0x000000393c417220 */ /* 0x000fe20000410000 */
[----:B------:R-:W-:Y:S01]  /*cf70*/  FFMA.FTZ R58, R58, R61, R62 ;  /* 0x0000003d3a3a7223 */ /* 0x000fe2000001003e */
[-C--:B------:R-:W-:Y:S01]  /*cf80*/  FMUL.FTZ R63, R60, R103.reuse ;  /* 0x000000673c3f7220 */ /* 0x080fe20000410000 */
[----:B------:R-:W-:Y:S01]  /*cf90*/  LOP3.LUT R12, R12, 0xffff0000, RZ, 0xc0, !PT ;  /* 0xffff00000c0c7812 */ /* 0x000fe200078ec0ff */
        /* <DEDUP_REMOVED lines=19> */
.L_x_1689:
[----:B------:R-:W-:Y:S05]  /*d0d0*/  BSYNC B2 ;  /* 0x0000000000027941 */ /* 0x000fea0003800000 */
.L_x_1688:
[----:B------:R-:W-:Y:S04]  /*d0e0*/  BSSY B2, `(.L_x_1690) ;  /* 0x0000030000027945 */ /* 0x000fe80003800000 */
[----:B------:R-:W-:Y:S05]  /*d0f0*/  @P2 BRA `(.L_x_1691) ;  /* 0x0000000000b82947 */ /* 0x000fea0003800000 */
[----:B01---5:R-:W0:Y:S01]  /*d100*/  LDS.128 R12, [R67+0x9000] ;  /* 0x00900000430c7984 */ /* 0x023e220000000c00 */
[----:B------:R-:W-:Y:S02]  /*d110*/  SHF.R.U64 R3, R52, 0x10, R53 ;  /* 0x0000001034037819 */ /* 0x000fe40000001235 */
[----:B------:R-:W-:Y:S02]  /*d120*/  SHF.R.U64 R50, R50, 0x10, R51 ;  /* 0x0000001032327819 */ /* 0x000fe40000001233 */
[----:B------:R-:W-:Y:S02]  /*d130*/  SHF.R.U32.HI R53, RZ, 0x10, R53 ;  /* 0x00000010ff357819 */ /* 0x000fe40000011635 */
[----:B------:R-:W-:Y:S02]  /*d140*/  SHF.R.U32.HI R54, RZ, 0x10, R51 ;  /* 0x00000010ff367819 */ /* 0x000fe40000011633 */
[----:B------:R-:W-:Y:S02]  /*d150*/  PRMT R52, R96, 0x5432, R3 ;  /* 0x0000543260347816 */ /* 0x000fe40000000003 */
[----:B------:R-:W-:-:S02]  /*d160*/  PRMT R50, R97, 0x5432, R50 ;  /* 0x0000543261327816 */ /* 0x000fc40000000032 */
[----:B------:R-:W-:Y:S02]  /*d170*/  PRMT R96, R96, 0x5410, R53 ;  /* 0x0000541060607816 */ /* 0x000fe40000000035 */
[----:B------:R-:W-:-:S03]  /*d180*/  PRMT R97, R97, 0x5410, R54 ;  /* 0x0000541061617816 */ /* 0x000fc60000000036 */
[C---:B------:R-:W-:Y:S01]  /*d190*/  IMAD.U32 R57, R96.reuse, 0x10000, RZ ;  /* 0x0001000060397824 */ /* 0x040fe200078e00ff */
[----:B------:R-:W-:Y:S01]  /*d1a0*/  LOP3.LUT R96, R96, 0xffff0000, RZ, 0xc0, !PT ;  /* 0xffff000060607812 */ /* 0x000fe200078ec0ff */
[C---:B------:R-:W-:Y:S01]  /*d1b0*/  IMAD.U32 R56, R97.reuse, 0x10000, RZ ;  /* 0x0001000061387824 */ /* 0x040fe200078e00ff */
[----:B------:R-:W-:Y:S02]  /*d1c0*/  LOP3.LUT R58, R97, 0xffff0000, RZ, 0xc0, !PT ;  /* 0xffff0000613a7812 */ /* 0x000fe400078ec0ff */
[C---:B0-----:R-:W-:Y:S01]  /*d1d0*/  LOP3.LUT R54, R14.reuse, 0xffff0000, RZ, 0xc0, !PT ;  /* 0xffff00000e367812 */ /* 0x041fe200078ec0ff */
[----:B------:R-:W-:Y:S01]  /*d1e0*/  IMAD.U32 R53, R14, 0x10000, RZ ;  /* 0x000100000e357824 */ /* 0x000fe200078e00ff */
[C---:B------:R-:W-:Y:S01]  /*d1f0*/  LOP3.LUT R55, R15.reuse, 0xffff0000, RZ, 0xc0, !PT ;  /* 0xffff00000f377812 */ /* 0x040fe200078ec0ff */
[----:B------:R-:W-:Y:S01]  /*d200*/  IMAD.U32 R51, R15, 0x10000, RZ ;  /* 0x000100000f337824 */ /* 0x000fe200078e00ff */
[C---:B------:R-:W-:Y:S01]  /*d210*/  LOP3.LUT R15, R13.reuse, 0xffff0000, RZ, 0xc0, !PT ;  /* 0xffff00000d0f7812 */ /* 0x040fe200078ec0ff */
[C---:B------:R-:W-:Y:S01]  /*d220*/  FMUL.FTZ R60, R54.reuse, R57 ;  /* 0x00000039363c7220 */ /* 0x040fe20000410000 */
[----:B------:R-:W-:Y:S01]  /*d230*/  FMUL.FTZ R54, R54, R56 ;  /* 0x0000003836367220 */ /* 0x000fe20000410000 */
[----:B------:R-:W-:-:S02]  /*d240*/  IMAD.U32 R3, R13, 0x10000, RZ ;  /* 0x000100000d037824 */ /* 0x000fc400078e00ff */
[----:B------:R-:W-:Y:S01]  /*d250*/  FMUL.FTZ R62, R55, R96 ;  /* 0x00000060373e7220 */ /* 0x000fe20000410000 */
[C---:B------:R-:W-:Y:S01]  /*d260*/  FFMA.FTZ R13, R53.reuse, R56, -R60 ;  /* 0x00000038350d7223 */ /* 0x040fe2000001083c */
[----:B------:R-:W-:Y:S01]  /*d270*/  FFMA.FTZ R60, R53, R57, R54 ;  /* 0x00000039353c7223 */ /* 0x000fe20000010036 */
[-C--:B------:R-:W-:Y:S01]  /*d280*/  FMUL.FTZ R54, R55, R58.reuse ;  /* 0x0000003a37367220 */ /* 0x080fe20000410000 */
[C---:B------:R-:W-:Y:S01]  /*d290*/  IMAD.U32 R55, R52.reuse, 0x10000, RZ ;  /* 0x0001000034377824 */ /* 0x040fe200078e00ff */
        /* <DEDUP_REMOVED lines=8> */
[C---:B------:R-:W-:Y:S01]  /*d320*/  FMUL.FTZ R51, R12.reuse, R55 ;  /* 0x000000370c337220 */ /* 0x040fe20000410000 */
[-C--:B------:R-:W-:Y:S01]  /*d330*/  FMUL.FTZ R54, R12, R53.reuse ;  /* 0x000000350c367220 */ /* 0x080fe20000410000 */
[-C--:B------:R-:W-:Y:S01]  /*d340*/  FMUL.FTZ R15, R15, R50.reuse ;  /* 0x000000320f0f7220 */ /* 0x080fe20000410000 */
[C---:B------:R-:W-:Y:S01]  /*d350*/  FFMA.FTZ R56, R3.reuse, R50, -R56 ;  /* 0x0000003203387223 */ /* 0x040fe20000010838 */
[C---:B------:R-:W-:Y:S01]  /*d360*/  FFMA.FTZ R12, R14.reuse, R53, -R51 ;  /* 0x000000350e0c7223 */ /* 0x040fe20000010833 */
[----:B------:R-:W-:Y:S01]  /*d370*/  FFMA.FTZ R55, R14, R55, R54 ;  /* 0x000000370e377223 */ /* 0x000fe20000010036 */
[----:B------:R-:W-:Y:S01]  /*d380*/  FFMA.FTZ R3, R3, R52, R15 ;  /* 0x0000003403037223 */ /* 0x000fe2000001000f */
[----:B------:R-:W-:-:S02]  /*d390*/  F2FP.BF16.F32.PACK_AB R14, R60, R13 ;  /* 0x0000000d3c0e723e */ /* 0x000fc400000010ff */
[----:B------:R-:W-:Y:S02]  /*d3a0*/  F2FP.BF16.F32.PACK_AB R15, R57, R62 ;  /* 0x0000003e390f723e */ /* 0x000fe400000010ff */
[----:B------:R-:W-:Y:S02]  /*d3b0*/  F2FP.BF16.F32.PACK_AB R12, R55, R12 ;  /* 0x0000000c370c723e */ /* 0x000fe400000010ff */
[----:B------:R-:W-:-:S05]  /*d3c0*/  F2FP.BF16.F32.PACK_AB R13, R3, R56 ;  /* 0x00000038030d723e */ /* 0x000fca00000010ff */
[----:B------:R2:W-:Y:S02]  /*d3d0*/  STS.128 [R67+0x9000], R12 ;  /* 0x0090000c43007388 */ /* 0x0005e40000000c00 */
.L_x_1691:
[----:B------:R-:W-:Y:S05]  /*d3e0*/  BSYNC B2 ;  /* 0x0000000000027941 */ /* 0x000fea0003800000 */
.L_x_1690:
[----:B------:R-:W-:Y:S05]  /*d3f0*/  @P3 BRA `(.L_x_1685) ;  /* 0x0000000000b83947 */ /* 0x000fea0003800000 */
[----:B012--5:R-:W0:Y:S01]  /*d400*/  LDS.128 R12, [R67+0xd000] ;  /* 0x00d00000430c7984 */ /* 0x027e220000000c00 */
        /* <DEDUP_REMOVED lines=13> */
[C---:B------:R-:W-:Y:S01]  /*d4e0*/  IMAD.U32 R48, R15.reuse, 0x10000, RZ ;  /* 0x000100000f307824 */ /* 0x040fe200078e00ff */
[----:B------:R-:W-:Y:S01]  /*d4f0*/  LOP3.LUT R15, R15, 0xffff0000, RZ, 0xc0, !PT ;  /* 0xffff00000f0f7812 */ /* 0x000fe200078ec0ff */
[----:B------:R-:W-:Y:S02]  /*d500*/  IMAD.U32 R46, R14, 0x10000, RZ ;  /* 0x000100000e2e7824 */ /* 0x000fe400078e00ff */
[C---:B------:R-:W-:Y:S01]  /*d510*/  FMUL.FTZ R53, R47.reuse, R52 ;  /* 0x000000342f357220 */ /* 0x040fe20000410000 */
[----:B------:R-:W-:Y:S01]  /*d520*/  FMUL.FTZ R47, R47, R50 ;  /* 0x000000322f2f7220 */ /* 0x000fe20000410000 */
[----:B------:R-:W-:Y:S01]  /*d530*/  FMUL.FTZ R57, R15, R87 ;  /* 0x000000570f397220 */ /* 0x000fe20000410000 */
[----:B------:R-:W-:-:S02]  /*d540*/  IMAD.U32 R3, R12, 0x10000, RZ ;  /* 0x000100000c037824 */ /* 0x000fc400078e00ff */
[C---:B------:R-:W-:Y:S01]  /*d550*/  FFMA.FTZ R54, R46.reuse, R50, -R53 ;  /* 0x000000322e367223 */ /* 0x040fe20000010835 */
[----:B------:R-:W-:Y:S01]  /*d560*/  FFMA.FTZ R55, R46, R52, R47 ;  /* 0x000000342e377223 */ /* 0x000fe2000001002f */
[-C--:B------:R-:W-:Y:S01]  /*d570*/  FMUL.FTZ R47, R15, R86.reuse ;  /* 0x000000560f2f7220 */ /* 0x080fe20000410000 */
[----:B------:R-:W-:Y:S01]  /*d580*/  IMAD.U32 R14, R13, 0x10000, RZ ;  /* 0x000100000d0e7824 */ /* 0x000fe200078e00ff */
[----:B------:R-:W-:Y:S01]  /*d590*/  LOP3.LUT R12, R12, 0xffff0000, RZ, 0xc0, !PT ;  /* 0xffff00000c0c7812 */ /* 0x000fe200078ec0ff */
[----:B------:R-:W-:Y:S01]  /*d5a0*/  IMAD.U32 R46, R51, 0x10000, RZ ;  /* 0x00010000332e7824 */ /* 0x000fe200078e00ff */
[----:B------:R-:W-:Y:S01]  /*d5b0*/  LOP3.LUT R13, R13, 0xffff0000, RZ, 0xc0, !PT ;  /* 0xffff00000d0d7812 */ /* 0x000fe200078ec0ff */
[----:B------:R-:W-:Y:S01]  /*d5c0*/  IMAD.U32 R15, R49, 0x10000, RZ ;  /* 0x00010000310f7824 */ /* 0x000fe200078e00ff */
[----:B------:R-:W-:Y:S01]  /*d5d0*/  LOP3.LUT R51, R51, 0xffff0000, RZ, 0xc0, !PT ;  /* 0xffff000033337812 */ /* 0x000fe200078ec0ff */
[C---:B------:R-:W-:Y:S01]  /*d5e0*/  FFMA.FTZ R57, R48.reuse, R86, -R57 ;  /* 0x0000005630397223 */ /* 0x040fe20000010839 */
[----:B------:R-:W-:Y:S01]  /*d5f0*/  LOP3.LUT R49, R49, 0xffff0000, RZ, 0xc0, !PT ;  /* 0xffff000031317812 */ /* 0x000fe200078ec0ff */
[----:B------:R-:W-:Y:S01]  /*d600*/  FFMA.FTZ R52, R48, R87, R47 ;  /* 0x0000005730347223 */ /* 0x000fe2000001002f */
[CC--:B------:R-:W-:Y:S01]  /*d610*/  FMUL.FTZ R48, R12.reuse, R46.reuse ;  /* 0x0000002e0c307220 */ /* 0x0c0fe20000410000 */
        /* <DEDUP_REMOVED lines=12> */
.L_x_1685:
[----:B------:R-:W-:Y:S05]  /*d6e0*/  BSYNC B1 ;  /* 0x0000000000017941 */ /* 0x000fea0003800000 */
.L_x_1684:
[----:B------:R-:W-:Y:S01]  /*d6f0*/  VIADD R3, R113, 0x40 ;  /* 0x0000004071037836 */ /* 0x000fe20000000000 */
[----:B------:R-:W-:Y:S04]  /*d700*/  BSSY B1, `(.L_x_1692) ;  /* 0x00000ce000017945 */ /* 0x000fe80003800000 */
[----:B------:R-:W-:-:S13]  /*d710*/  ISETP.GE.AND P0, PT, R3, R0, PT ;  /* 0x000000000300720c */ /* 0x000fda0003f06270 */
[----:B------:R-:W-:Y:S05]  /*d720*/  @P0 BRA `(.L_x_1693) ;  /* 0x0000000c002c0947 */ /* 0x000fea0003800000 */
[----:B0123--:R-:W2:Y:S01]  /*d730*/  LDL R14, [R1+0x30] ;  /* 0x00003000010e7983 */ /* 0x00fea20000100800 */
        /* <DEDUP_REMOVED lines=56> */
.L_x_1695:
[----:B------:R-:W-:Y:S05]  /*dac0*/  BSYNC B2 ;  /* 0x0000000000027941 */ /* 0x000fea0003800000 */
.L_x_1694:
[----:B------:R-:W-:Y:S04]  /*dad0*/  BSSY B2, `(.L_x_1696) ;  /* 0x0000030000027945 */ /* 0x000fe80003800000 */
[----:B------:R-:W-:Y:S05]  /*dae0*/  @P1 BRA `(.L_x_1697) ;  /* 0x0000000000b81947 */ /* 0x000fea0003800000 */
[----:B0----5:R-:W0:Y:S01]  /*daf0*/  LDS.128 R12, [R52+0x6000] ;  /* 0x00600000340c7984 */ /* 0x021e220000000c00 */
        /* <DEDUP_REMOVED lines=45> */
.L_x_1697:
[----:B------:R-:W-:Y:S05]  /*ddd0*/  BSYNC B2 ;  /* 0x0000000000027941 */ /* 0x000fea0003800000 */
.L_x_1696:
        /* <DEDUP_REMOVED lines=48> */
.L_x_1699:
[----:B------:R-:W-:Y:S05]  /*e0e0*/  BSYNC B2 ;  /* 0x0000000000027941 */ /* 0x000fea0003800000 */
.L_x_1698:
[----:B------:R-:W-:Y:S05]  /*e0f0*/  @P3 BRA `(.L_x_1693) ;  /* 0x0000000000b83947 */ /* 0x000fea0003800000 */
[----:B012--5:R-:W0:Y:S01]  /*e100*/  LDS.128 R12, [R52+0xe000] ;  /* 0x00e00000340c7984 */ /* 0x027e220000000c00 */
        /* <DEDUP_REMOVED lines=45> */
.L_x_1693:
[----:B------:R-:W-:Y:S05]  /*e3e0*/  BSYNC B1 ;  /* 0x0000000000017941 */ /* 0x000fea0003800000 */
.L_x_1692:
[----:B------:R-:W-:-:S05]  /*e3f0*/  VIADD R3, R113, 0x60 ;  /* 0x0000006071037836 */ /* 0x000fca0000000000 */
[----:B------:R-:W-:-:S13]  /*e400*/  ISETP.GE.AND P0, PT, R3, R0, PT ;  /* 0x000000000300720c */ /* 0x000fda0003f06270 */
[----:B------:R-:W-:Y:S05]  /*e410*/  @P0 BRA `(.L_x_1700) ;  /* 0x00000058007c0947 */ /* 0x000fea0003800000 */
[----:B01234-:R-:W2:Y:S01]  /*e420*/  LDL R14, [R1+0x30] ;  /* 0x00003000010e7983 */ /* 0x01fea20000100800 */
        /* <DEDUP_REMOVED lines=18> */
[----:B------:R-:W-:Y:S02]  /*e550*/  PRMT R102, R102, 0x5432, R31 ;  /* 0x0000543266667816 */ /* 0x000fe4000000001f */
[C---:B------:R-:W-:Y:S01]  /*e560*/  LOP3.LUT R32, R105.reuse, 0xffff0000, RZ, 0xc0, !PT ;  /* 0xffff000069207812 */ /* 0x040fe200078ec0ff */
[----:B------:R-:W-:Y:S02]  /*e570*/  IMAD.U32 R31, R105, 0x10000, RZ ;  /* 0x00010000691f7824 */ /* 0x000fe400078e00ff */
[C---:B------:R-:W-:Y:S01]  /*e580*/  IMAD.U32 R29, R102.reuse, 0x10000, RZ ;  /* 0x00010000661d7824 */ /* 0x040fe200078e00ff */
[----:B------:R-:W-:Y:S01]  /*e590*/  LOP3.LUT R102, R102, 0xffff0000, RZ, 0xc0, !PT ;  /* 0xffff000066667812 */ /* 0x000fe200078ec0ff */
[C---:B0-----:R-:W-:Y:S01]  /*e5a0*/  IMAD.U32 R26, R14.reuse, 0x10000, RZ ;  /* 0x000100000e1a7824 */ /* 0x041fe200078e00ff */
[----:B------:R-:W-:Y:S01]  /*e5b0*/  LOP3.LUT R14, R14, 0xffff0000, RZ, 0xc0, !PT ;  /* 0xffff00000e0e7812 */ /* 0x000fe200078ec0ff */
[C---:B------:R-:W-:Y:S01]  /*e5c0*/  IMAD.U32 R27, R15.reuse, 0x10000, RZ ;  /* 0x000100000f1b7824 */ /* 0x040fe200078e00ff */
[----:B------:R-:W-:Y:S01]  /*e5d0*/  LOP3.LUT R15, R15, 0xffff0000, RZ, 0xc0, !PT ;  /* 0xffff00000f0f7812 */ /* 0x000fe200078ec0ff */
[C---:B------:R-:W-:Y:S01]  /*e5e0*/  IMAD.U32 R0, R12.reuse, 0x10000, RZ ;  /* 0x000100000c007824 */ /* 0x040fe200078e00ff */
[----:B------:R-:W-:Y:S01]  /*e5f0*/  LOP3.LUT R3, R12, 0xffff0000, RZ, 0xc0, !PT ;  /* 0xffff00000c037812 */ /* 0x000fe200078ec0ff */
        /* <DEDUP_REMOVED lines=27> */
.L_x_1702:
[----:B------:R-:W-:Y:S05]  /*e7b0*/  BSYNC B1 ;  /* 0x0000000000017941 */ /* 0x000fea0003800000 */
.L_x_1701:
[----:B------:R-:W-:Y:S04]  /*e7c0*/  BSSY B1, `(.L_x_1703) ;  /* 0x0000030000017945 */ /* 0x000fe80003800000 */
[----:B------:R-:W-:Y:S05]  /*e7d0*/  @P1 BRA `(.L_x_1704) ;  /* 0x0000000000b81947 */ /* 0x000fea0003800000 */
[----:B0----5:R-:W0:Y:S01]  /*e7e0*/  LDS.128 R12, [R35+0x7000] ;  /* 0x00700000230c7984 */ /* 0x021e220000000c00 */
[----:B------:R-:W-:Y:S02]  /*e7f0*/  SHF.R.U64 R26, R24, 0x10, R25 ;  /* 0x00000010181a7819 */ /* 0x000fe40000001219 */
[----:B------:R-:W-:Y:S02]  /*e800*/  SHF.R.U64 R3, R20, 0x10, R21 ;  /* 0x0000001014037819 */ /* 0x000fe40000001215 */
        /* <DEDUP_REMOVED lines=43> */
.L_x_1704:
[----:B------:R-:W-:Y:S05]  /*eac0*/  BSYNC B1 ;  /* 0x0000000000017941 */ /* 0x000fea0003800000 */
.L_x_1703:
        /* <DEDUP_REMOVED lines=19> */
[----:B------:R-:W-:Y:S01]  /*ec00*/  FMUL.FTZ R26, R10, R24 ;  /* 0x000000180a1a7220 */ /* 0x000fe20000410000 */
[----:B------:R-:W-:Y:S02]  /*ec10*/  IMAD.U32 R0, R12, 0x10000, RZ ;  /* 0x000100000c007824 */ /* 0x000fe400078e00ff */
[----:B------:R-:W-:Y:S01]  /*ec20*/  FMUL.FTZ R25, R10, R15 ;  /* 0x0000000f0a197220 */ /* 0x000fe20000410000 */
[C---:B------:R-:W-:Y:S01]  /*ec30*/  FMUL.FTZ R10, R14.reuse, R85 ;  /* 0x000000550e0a7220 */ /* 0x040fe20000410000 */
[----:B------:R-:W-:Y:S01]  /*ec40*/  FMUL.FTZ R14, R14, R80 ;  /* 0x000000500e0e7220 */ /* 0x000fe20000410000 */
[----:B------:R-:W-:Y:S01]  /*ec50*/  LOP3.LUT R3, R12, 0xffff0000, RZ, 0xc0, !PT ;  /* 0xffff00000c037812 */ /* 0x000fe200078ec0ff */
[----:B------:R-:W-:-:S02]  /*ec60*/  IMAD.U32 R6, R13, 0x10000, RZ ;  /* 0x000100000d067824 */ /* 0x000fc400078e00ff */
[----:B------:R-:W-:Y:S01]  /*ec70*/  FFMA.FTZ R80, R11, R80, -R10 ;  /* 0x000000500b507223 */ /* 0x000fe2000001080a */
[----:B------:R-:W-:Y:S01]  /*ec80*/  IMAD.U32 R10, R21, 0x10000, RZ ;  /* 0x00010000150a7824 */ /* 0x000fe200078e00ff */
[----:B------:R-:W-:Y:S01]  /*ec90*/  LOP3.LUT R12, R13, 0xffff0000, RZ, 0xc0, !PT ;  /* 0xffff00000d0c7812 */ /* 0x000fe200078ec0ff */
[----:B------:R-:W-:Y:S01]  /*eca0*/  FFMA.FTZ R26, R7, R15, -R26 ;  /* 0x0000000f071a7223 */ /* 0x000fe2000001081a */
[----:B------:R-:W-:Y:S01]  /*ecb0*/  LOP3.LUT R21, R21, 0xffff0000, RZ, 0xc0, !PT ;  /* 0xffff000015157812 */ /* 0x000fe200078ec0ff */
[----:B------:R-:W-:Y:S01]  /*ecc0*/  FFMA.FTZ R25, R7, R24, R25 ;  /* 0x0000001807197223 */ /* 0x000fe20000010019 */
[C---:B------:R-:W-:Y:S01]  /*ecd0*/  LOP3.LUT R13, R20.reuse, 0xffff0000, RZ, 0xc0, !PT ;  /* 0xffff0000140d7812 */ /* 0x040fe200078ec0ff */
[----:B------:R-:W-:Y:S02]  /*ece0*/  IMAD.U32 R7, R20, 0x10000, RZ ;  /* 0x0001000014077824 */ /* 0x000fe400078e00ff */
[----:B------:R-:W-:Y:S01]  /*ecf0*/  FFMA.FTZ R85, R11, R85, R14 ;  /* 0x000000550b557223 */ /* 0x000fe2000001000e */
[CC--:B------:R-:W-:Y:S01]  /*ed00*/  FMUL.FTZ R11, R3.reuse, R10.reuse ;  /* 0x0000000a030b7220 */ /* 0x0c0fe20000410000 */
[C---:B------:R-:W-:Y:S01]  /*ed10*/  FMUL.FTZ R15, R12.reuse, R21 ;  /* 0x000000150c0f7220 */ /* 0x040fe20000410000 */
        /* <DEDUP_REMOVED lines=11> */
.L_x_1706:
[----:B------:R-:W-:Y:S05]  /*edd0*/  BSYNC B1 ;  /* 0x0000000000017941 */ /* 0x000fea0003800000 */
.L_x_1705:
        /* <DEDUP_REMOVED lines=18> */
[----:B------:R-:W-:Y:S01]  /*ef00*/  LOP3.LUT R3, R12, 0xffff0000, RZ, 0xc0, !PT ;  /* 0xffff00000c037812 */ /* 0x000fe200078ec0ff */
[C---:B------:R-:W-:Y:S01]  /*ef10*/  FMUL.FTZ R20, R6.reuse, R11 ;  /* 0x0000000b06147220 */ /* 0x040fe20000410000 */
[----:B------:R-:W-:Y:S01]  /*ef20*/  FMUL.FTZ R6, R6, R9 ;  /* 0x0000000906067220 */ /* 0x000fe20000410000 */
[----:B------:R-:W-:Y:S01]  /*ef30*/  FMUL.FTZ R24, R14, R79 ;  /* 0x0000004f0e187220 */ /* 0x000fe20000410000 */
[----:B------:R-:W-:-:S02]  /*ef40*/  IMAD.U32 R0, R12, 0x10000, RZ ;  /* 0x000100000c007824 */ /* 0x000fc400078e00ff */
[-C--:B------:R-:W-:Y:S01]  /*ef50*/  FMUL.FTZ R14, R14, R78.reuse ;  /* 0x0000004e0e0e7220 */ /* 0x080fe20000410000 */
[----:B------:R-:W-:Y:S01]  /*ef60*/  FFMA.FTZ R15, R5, R11, R6 ;  /* 0x0000000b050f7223 */ /* 0x000fe20000010006 */
[----:B------:R-:W-:Y:S01]  /*ef70*/  LOP3.LUT R12, R13, 0xffff0000, RZ, 0xc0, !PT ;  /* 0xffff00000d0c7812 */ /* 0x000fe200078ec0ff */
[----:B------:R-:W-:Y:S01]  /*ef80*/  FFMA.FTZ R20, R5, R9, -R20 ;  /* 0x0000000905147223 */ /* 0x000fe20000010814 */
[C---:B------:R-:W-:Y:S01]  /*ef90*/  IMAD.U32 R6, R10.reuse, 0x10000, RZ ;  /* 0x000100000a067824 */ /* 0x040fe200078e00ff */
[----:B------:R-:W-:Y:S01]  /*efa0*/  LOP3.LUT R11, R10, 0xffff0000, RZ, 0xc0, !PT ;  /* 0xffff00000a0b7812 */ /* 0x000fe200078ec0ff */
[C---:B------:R-:W-:Y:S01]  /*efb0*/  IMAD.U32 R5, R8.reuse, 0x10000, RZ ;  /* 0x0001000008057824 */ /* 0x040fe200078e00ff */
[----:B------:R-:W-:Y:S01]  /*efc0*/  LOP3.LUT R9, R8, 0xffff0000, RZ, 0xc0, !PT ;  /* 0xffff000008097812 */ /* 0x000fe200078ec0ff */
[C---:B------:R-:W-:Y:S01]  /*efd0*/  FFMA.FTZ R24, R7.reuse, R78, -R24 ;  /* 0x0000004e07187223 */ /* 0x040fe20000010818 */
[----:B------:R-:W-:Y:S01]  /*efe0*/  FFMA.FTZ R79, R7, R79, R14 ;  /* 0x0000004f074f7223 */ /* 0x000fe2000001000e */
[----:B------:R-:W-:-:S02]  /*eff0*/  IMAD.U32 R4, R13, 0x10000, RZ ;  /* 0x000100000d047824 */ /* 0x000fc400078e00ff */
        /* <DEDUP_REMOVED lines=10> */
[----:B------:R-:W-:Y:S02]  /*f0a0*/  F2FP.BF16.F32.PACK_AB R7, R79, R24 ;  /* 0x000000184f07723e */ /* 0x000fe400000010ff */
[----:B------:R-:W-:-:S05]  /*f0b0*/  F2FP.BF16.F32.PACK_AB R5, R12, R13 ;  /* 0x0000000d0c05723e */ /* 0x000fca00000010ff */
[----:B------:R0:W-:Y:S01]  /*f0c0*/  STS.128 [R35+0xf000], R4 ;  /* 0x00f0000423007388 */ /* 0x0001e20000000c00 */
[----:B------:R-:W-:Y:S05]  /*f0d0*/  BRA `(.L_x_1700) ;  /* 0x0000004c004c7947 */ /* 0x000fea0003800000 */
.L_x_1661:
[----:B------:R-:W0:Y:S01]  /*f0e0*/  LDC R76, c[0x0][0x448] ;  /* 0x00011200ff4c7b82 */ /* 0x000e220000000800 */
[----:B------:R-:W-:Y:S01]  /*f0f0*/  ULDC.64 UR4, c[0x0][0x3f8] ;  /* 0x0000fe0000047ab9 */ /* 0x000fe20000000a00 */
[----:B------:R-:W-:Y:S01]  /*f100*/  ULDC.64 UR6, c[0x0][0x408] ;  /* 0x0001020000067ab9 */ /* 0x000fe20000000a00 */
[----:B------:R-:W-:Y:S02]  /*f110*/  IMAD.MOV.U32 R25, RZ, RZ, R33 ;  /* 0x000000ffff197224 */ /* 0x000fe400078e0021 */
[----:B------:R-:W-:Y:S01]  /*f120*/  IMAD.MOV.U32 R27, RZ, RZ, R29 ;  /* 0x000000ffff1b7224 */ /* 0x000fe200078e001d */
[----:B0-----:R-:W-:-:S13]  /*f130*/  ISETP.NE.AND P0, PT, R76, 0x1, PT ;  /* 0x000000014c00780c */ /* 0x001fda0003f05270 */
[----:B------:R-:W0:Y:S08]  /*f140*/  @P0 LDC R4, c[0x0][0x44c] ;  /* 0x00011300ff040b82 */ /* 0x000e300000000800 */
[----:B------:R-:W1:Y:S01]  /*f150*/  @P0 LDC R5, c[0x0][0x450] ;  /* 0x00011400ff050b82 */ /* 0x000e620000000800 */
[----:B0-----:R-:W-:-:S05]  /*f160*/  @P0 IMAD.HI.U32 R4, R3, R4, RZ ;  /* 0x0000000403040227 */ /* 0x001fca00078e00ff */
[----:B-1----:R-:W-:-:S04]  /*f170*/  @P0 SHF.R.U32.HI R3, RZ, R5, R4 ;  /* 0x00000005ff030219 */ /* 0x002fc80000011604 */
        /* <DEDUP_REMOVED lines=21> */
.L_x_2054:
        /* <DEDUP_REMOVED lines=12> */
[----:B------:R-:W-:Y:S01]  /*f390*/  ULDC UR4, c[0x0][0x3f4] ;  /* 0x0000fd0000047ab9 */ /* 0x000fe20000000800 */
[----:B------:R-:W-:Y:S02]  /*f3a0*/  CS2R R60, SRZ ;  /* 0x00000000003c7805 */ /* 0x000fe4000001ff00 */
[----:B------:R-:W-:Y:S02]  /*f3b0*/  ISETP.GE.AND P4, PT, R18, UR4, PT ;  /* 0x0000000412007c0c */ /* 0x000fe4000bf86270 */
[----:B------:R-:W-:Y:S02]  /*f3c0*/  CS2R R62, SRZ ;  /* 0x00000000003e7805 */ /* 0x000fe4000001ff00 */
[----:B------:R-:W-:Y:S02]  /*f3d0*/  ISETP.GE.AND P5, PT, R203, UR4, PT ;  /* 0x00000004cb007c0c */ /* 0x000fe4000bfa6270 */
[----:B------:R-:W-:-:S07]  /*f3e0*/  CS2R R68, SRZ ;  /* 0x0000000000447805 */ /* 0x000fce000001ff00 */
        /* <DEDUP_REMOVED lines=9> */
[----:B---3--:R-:W-:Y:S01]  /*f480*/  @!P4 IMAD.X R5, R9, 0x1, R24, P1 ;  /* 0x000000010905c824 */ /* 0x008fe200008e0618 */
[----:B------:R-:W-:-:S02]  /*f490*/  CS2R R70, SRZ ;  /* 0x0000000000467805 */ /* 0x000fc4000001ff00 */
[----:B------:R-:W-:Y:S02]  /*f4a0*/  CS2R R56, SRZ ;  /* 0x0000000000387805 */ /* 0x000fe4000001ff00 */
[----:B------:R-:W-:Y:S02]  /*f4b0*/  CS2R R58, SRZ ;  /* 0x00000000003a7805 */ /* 0x000fe4000001ff00 */
[----:B------:R-:W-:Y:S02]  /*f4c0*/  CS2R R64, SRZ ;  /* 0x0000000000407805 */ /* 0x000fe4000001ff00 */
[----:B------:R-:W-:Y:S01]  /*f4d0*/  CS2R R66, SRZ ;  /* 0x0000000000427805 */ /* 0x000fe2000001ff00 */
[--C-:B------:R-:W-:Y:S01]  /*f4e0*/  @!P5 IMAD.X R7, R7, 0x1, R12.reuse, P2 ;  /* 0x000000010707d824 */ /* 0x100fe200010e060c */
[----:B------:R1:W5:Y:S01]  /*f4f0*/  @!P4 LD.E.128 R60, desc[UR60][R10.64] ;  /* 0x0000003c0a3cc980 */ /* 0x000362000c101d00 */
[----:B------:R-:W-:-:S03]  /*f500*/  @!P5 IMAD.X R9, R9, 0x1, R12, P3 ;  /* 0x000000010909d824 */ /* 0x000fc600018e060c */
[----:B------:R1:W5:Y:S04]  /*f510*/  @!P4 LD.E.128 R68, desc[UR60][R4.64] ;  /* 0x0000003c0444c980 */ /* 0x000368000c101d00 */
[----:B------:R1:W5:Y:S04]  /*f520*/  @!P5 LD.E.128 R56, desc[UR60][R6.64] ;  /* 0x0000003c0638d980 */ /* 0x000368000c101d00 */
[----:B------:R1:W5:Y:S02]  /*f530*/  @!P5 LD.E.128 R64, desc[UR60][R8.64] ;  /* 0x0000003c0840d980 */ /* 0x000364000c101d00 */
.L_x_1709:
[----:B------:R-:W-:Y:S05]  /*f540*/  BSYNC B1 ;  /* 0x0000000000017941 */ /* 0x000fea0003800000 */
.L_x_1708:
[----:B-1---5:R-:W-:Y:S01]  /*f550*/  IMAD.MOV.U32 R4, RZ, RZ, R68 ;  /* 0x000000ffff047224 */ /* 0x022fe200078e0044 */
[----:B------:R-:W-:Y:S01]  /*f560*/  UMOV UR4, 0xffffffff ;  /* 0xffffffff00047882 */ /* 0x000fe20000000000 */
[----:B------:R-:W-:Y:S01]  /*f570*/  IMAD.MOV.U32 R5, RZ, RZ, R69 ;  /* 0x000000ffff057224 */ /* 0x000fe200078e0045 */
[----:B------:R-:W-:Y:S01]  /*f580*/  CS2R R52, SRZ ;  /* 0x0000000000347805 */ /* 0x000fe2000001ff00 */
[----:B--2---:R-:W-:Y:S02]  /*f590*/  IMAD.MOV.U32 R6, RZ, RZ, R70 ;  /* 0x000000ffff067224 */ /* 0x004fe400078e0046 */
        /* <DEDUP_REMOVED lines=27> */
[----:B------:R-:W-:Y:S01]  /*f750*/  PRMT R118, R118, 0x5410, R7 ;  /* 0x0000541076767816 */ /* 0x000fe20000000007 */
[----:B------:R-:W-:Y:S06]  /*f760*/  BRA.DIV UR4, `(.L_x_1710) ;  /* 0x000001e604ec7947 */ /* 0x000fec000b800000 */
[----:B------:R1:W2:Y:S04]  /*f770*/  SHFL.IDX PT, R7, R21, 0x1, 0x181f ;  /* 0x00381f0015077f89 */ /* 0x0002a800000e0000 */
[----:B------:R1:W0:Y:S04]  /*f780*/  SHFL.IDX PT, R6, R20, 0x1, 0x181f ;  /* 0x00381f0014067f89 */ /* 0x00022800000e0000 */
[----:B---3--:R1:W3:Y:S04]  /*f790*/  SHFL.IDX PT, R9, R72, 0x1, 0x181f ;  /* 0x00381f0048097f89 */ /* 0x0082e800000e0000 */
[----:B----4-:R1:W4:Y:S02]  /*f7a0*/  SHFL.IDX PT, R14, R3, 0x1, 0x181f ;  /* 0x00381f00030e7f89 */ /* 0x01032400000e0000 */
.L_x_2060:
        /* <DEDUP_REMOVED lines=19> */
[----:B------:R-:W-:Y:S01]  /*f8e0*/  @!P5 IMAD.SHL.U32 R11, R201, 0x2, RZ ;  /* 0x00000002c90bd824 */ /* 0x000fe200078e00ff */
[-C--:B0-----:R-:W-:Y:S02]  /*f8f0*/  @!P4 IADD3 R10, P0, R6, R5.reuse, RZ ;  /* 0x00000005060ac210 */ /* 0x081fe40007f1e0ff */
[C---:B----4-:R-:W-:Y:S02]  /*f900*/  @!P4 IADD3 R4, P1, R14.reuse, R5, RZ ;  /* 0x000000050e04c210 */ /* 0x050fe40007f3e0ff */
[-C--:B------:R-:W-:Y:S02]  /*f910*/  @!P5 IADD3 R8, P3, R14, R11.reuse, RZ ;  /* 0x0000000b0e08d210 */ /* 0x080fe40007f7e0ff */
[----:B------:R-:W-:Y:S01]  /*f920*/  @!P5 IADD3 R6, P2, R6, R11, RZ ;  /* 0x0000000b0606d210 */ /* 0x000fe20007f5e0ff */
[----:B--2---:R-:W-:Y:S01]  /*f930*/  @!P4 IMAD.X R11, R7, 0x1, R12, P0 ;  /* 0x00000001070bc824 */ /* 0x004fe200000e060c */
[----:B------:R-:W-:Y:S01]  /*f940*/  @!P5 SHF.L.U64.HI R14, R201, 0x1, R224 ;  /* 0x00000001c90ed819 */ /* 0x000fe200000102e0 */
        /* <DEDUP_REMOVED lines=12> */
.L_x_1712:
[----:B------:R-:W-:Y:S05]  /*fa10*/  BSYNC B1 ;  /* 0x0000000000017941 */ /* 0x000fea0003800000 */
.L_x_1711:
[----:B0----5:R-:W-:Y:S01]  /*fa20*/  IMAD.MOV.U32 R4, RZ, RZ, R52 ;  /* 0x000000ffff047224 */ /* 0x021fe200078e0034 */
[----:B------:R-:W-:Y:S01]  /*fa30*/  UMOV UR4, 0xffffffff ;  /* 0xffffffff00047882 */ /* 0x000fe20000000000 */
[----:B------:R-:W-:Y:S02]  /*fa40*/  IMAD.MOV.U32 R5, RZ, RZ, R53 ;  /* 0x000000ffff057224 */ /* 0x000fe400078e0035 */
[----:B------:R-:W-:Y:S02]  /*fa50*/  IMAD.MOV.U32 R6, RZ, RZ, R54 ;  /* 0x000000ffff067224 */ /* 0x000fe400078e0036 */
[----:B--2---:R-:W-:Y:S01]  /*fa60*/  IMAD.MOV.U32 R7, RZ, RZ, R55 ;  /* 0x000000ffff077224 */ /* 0x004fe200078e0037 */
        /* <DEDUP_REMOVED lines=21> */
[----:B------:R0:W2:Y:S04]  /*fbc0*/  SHFL.IDX PT, R7, R21, 0x2, 0x181f ;  /* 0x00581f0015077f89 */ /* 0x0000a800000e0000 */
[----:B------:R0:W0:Y:S04]  /*fbd0*/  SHFL.IDX PT, R6, R20, 0x2, 0x181f ;  /* 0x00581f0014067f89 */ /* 0x00002800000e0000 */
[----:B---3--:R3:W0:Y:S04]  /*fbe0*/  SHFL.IDX PT, R9, R72, 0x2, 0x181f ;  /* 0x00581f0048097f89 */ /* 0x00862800000e0000 */
[----:B----4-:R3:W4:Y:S02]  /*fbf0*/  SHFL.IDX PT, R14, R3, 0x2, 0x181f ;  /* 0x00581f00030e7f89 */ /* 0x01072400000e0000 */
.L_x_2066:
        /* <DEDUP_REMOVED lines=27> */
[----:B------:R-:W-:Y:S01]  /*fdb0*/  @!P4 IMAD.X R5, R9, 0x1, R12, P1 ;  /* 0x000000010905c824 */ /* 0x000fe200008e060c */
        /* <DEDUP_REMOVED lines=11> */
.L_x_1715:
[----:B------:R-:W-:Y:S05]  /*fe70*/  BSYNC B1 ;  /* 0x0000000000017941 */ /* 0x000fea0003800000 */
.L_x_1714:
        /* <DEDUP_REMOVED lines=27> */
[----:B-1----:R-:W0:Y:S04]  /*10030*/  SHFL.IDX PT, R21, R21, 0x3, 0x181f ;  /* 0x00781f0015157f89 */ /* 0x002e2800000e0000 */
[----:B------:R-:W1:Y:S04]  /*10040*/  SHFL.IDX PT, R20, R20, 0x3, 0x181f ;  /* 0x00781f0014147f89 */ /* 0x000e6800000e0000 */
[----:B------:R2:W0:Y:S04]  /*10050*/  SHFL.IDX PT, R77, R72, 0x3, 0x181f ;  /* 0x00781f00484d7f89 */ /* 0x00042800000e0000 */
[----:B---3--:R-:W3:Y:S02]  /*10060*/  SHFL.IDX PT, R3, R3, 0x3, 0x181f ;  /* 0x00781f0003037f89 */ /* 0x008ee400000e0000 */
.L_x_2072:
[----:B------:R-:W-:Y:S01]  /*10070*/  VIADD R7, R0, 0x60 ;  /* 0x0000006000077836 */ /* 0x000fe20000000000 */
[----:B------:R-:W-:Y:S01]  /*10080*/  BSSY B1, `(.L_x_1717) ;  /* 0x0000025000017945 */ /* 0x000fe20003800000 */
[----:B------:R-:W-:Y:S02]  /*10090*/  CS2R R8, SRZ ;  /* 0x0000000000087805 */ /* 0x000fe4000001ff00 */
[----:B------:R-:W-:Y:S02]  /*100a0*/  CS2R R10, SRZ ;  /* 0x00000000000a7805 */ /* 0x000fe4000001ff00 */
[----:B------:R-:W-:Y:S02]  /*100b0*/  CS2R R12, SRZ ;  /* 0x00000000000c7805 */ /* 0x000fe4000001ff00 */
[----:B------:R-:W-:Y:S02]  /*100c0*/  ISETP.GE.AND P0, PT, R7, R76, PT ;  /* 0x0000004c0700720c */ /* 0x000fe40003f06270 */
[----:B------:R-:W-:-:S02]  /*100d0*/  CS2R R6, SRZ ;  /* 0x0000000000067805 */ /* 0x000fc4000001ff00 */
[----:B----4-:R-:W-:Y:S02]  /*100e0*/  CS2R R14, SRZ ;  /* 0x00000000000e7805 */ /* 0x010fe4000001ff00 */
[----:B--2---:R-:W-:Y:S02]  /*100f0*/  CS2R R72, SRZ ;  /* 0x0000000000487805 */ /* 0x004fe4000001ff00 */
        /* <DEDUP_REMOVED lines=11> */
[CC--:B-1----:R-:W-:Y:S02]  /*101b0*/  @!P4 IADD3 R10, P0, R20.reuse, R72.reuse, RZ ;  /* 0x00000048140ac210 */ /* 0x0c2fe40007f1e0ff */
[----:B---3--:R-:W-:Y:S02]  /*101c0*/  @!P4 IADD3 R72, P1, R3, R72, RZ ;  /* 0x000000480348c210 */ /* 0x008fe40007f3e0ff */
[-C--:B------:R-:W-:Y:S01]  /*101d0*/  @!P5 IADD3 R8, P2, R20, R4.reuse, RZ ;  /* 0x000000041408d210 */ /* 0x080fe20007f5e0ff */
[--C-:B0-----:R-:W-:Y:S01]  /*101e0*/  @!P4 IMAD.X R11, R21, 0x1, R0.reuse, P0 ;  /* 0x00000001150bc824 */ /* 0x101fe200000e0600 */
[----:B------:R-:W-:Y:S02]  /*101f0*/  @!P5 IADD3 R20, P3, R3, R4, RZ ;  /* 0x000000040314d210 */ /* 0x000fe40007f7e0ff */
[----:B------:R-:W-:Y:S01]  /*10200*/  CS2R R4, SRZ ;  /* 0x0000000000047805 */ /* 0x000fe2000001ff00 */
[----:B------:R-:W-:Y:S01]  /*10210*/  @!P4 IMAD.X R73, R77, 0x1, R0, P1 ;  /* 0x000000014d49c824 */ /* 0x000fe200008e0600 */
[----:B------:R-:W-:-:S02]  /*10220*/  @!P5 SHF.L.U64.HI R0, R201, 0x1, R224 ;  /* 0x00000001c900d819 */ /* 0x000fc400000102e0 */
[----:B------:R-:W-:Y:S01]  /*10230*/  CS2R R74, SRZ ;  /* 0x00000000004a7805 */ /* 0x000fe2000001ff00 */
[----:B------:R-:W5:Y:S04]  /*10240*/  @!P4 LD.E.128 R12, desc[UR60][R10.64] ;  /* 0x0000003c0a0cc980 */ /* 0x000f68000c101d00 */
[----:B------:R0:W5:Y:S01]  /*10250*/  @!P4 LD.E.128 R4, desc[UR60][R72.64] ;  /* 0x0000003c4804c980 */ /* 0x000162000c101d00 */
[--C-:B------:R-:W-:Y:S02]  /*10260*/  @!P5 IMAD.X R9, R21, 0x1, R0.reuse, P2 ;  /* 0x000000011509d824 */ /* 0x100fe400010e0600 */
[----:B------:R-:W-:Y:S01]  /*10270*/  @!P5 IMAD.X R21, R77, 0x1, R0, P3 ;  /* 0x000000014d15d824 */ /* 0x000fe200018e0600 */
[----:B0-----:R-:W-:Y:S02]  /*10280*/  CS2R R72, SRZ ;  /* 0x0000000000487805 */ /* 0x001fe4000001ff00 */
[----:B------:R-:W-:-:S04]  /*10290*/  CS2R R10, SRZ ;  /* 0x00000000000a7805 */ /* 0x000fc8000001ff00 */
[----:B------:R0:W5:Y:S02]  /*102a0*/  @!P5 LD.E.128 R72, desc[UR60][R8.64] ;  /* 0x0000003c0848d980 */ /* 0x000164000c101d00 */
[----:B0-----:R-:W-:-:S06]  /*102b0*/  CS2R R8, SRZ ;  /* 0x0000000000087805 */ /* 0x001fcc000001ff00 */
[----:B------:R2:W5:Y:S02]  /*102c0*/  @!P5 LD.E.128 R8, desc[UR60][R20.64] ;  /* 0x0000003c1408d980 */ /* 0x000564000c101d00 */
.L_x_1718:
[----:B------:R-:W-:Y:S05]  /*102d0*/  BSYNC B1 ;  /* 0x0000000000017941 */ /* 0x000fea0003800000 */
.L_x_1717:
[----:B---3--:R-:W3:Y:S01]  /*102e0*/  LDL R3, [R1+0x8c] ;  /* 0x00008c0001037983 */ /* 0x008ee20000100800 */
[----:B------:R-:W-:Y:S01]  /*102f0*/  BSSY B1, `(.L_x_1719) ;  /* 0x0000007000017945 */ /* 0x000fe20003800000 */
[----:B---3--:R-:W-:-:S04]  /*10300*/  LEA.HI R0, R3, R3, RZ, 0x1 ;  /* 0x0000000303007211 */ /* 0x008fc800078f08ff */
[----:B------:R-:W-:-:S05]  /*10310*/  LOP3.LUT R0, R0, 0xfffffffe, RZ, 0xc0, !PT ;  /* 0xfffffffe00007812 */ /* 0x000fca00078ec0ff */
[----:B------:R-:W-:-:S05]  /*10320*/  IMAD.IADD R0, R3, 0x1, -R0 ;  /* 0x0000000103007824 */ /* 0x000fca00078e0a00 */
[----:B------:R-:W-:-:S04]  /*10330*/  SHF.L.U32 R0, R0, 0x1f, RZ ;  /* 0x0000001f00007819 */ /* 0x000fc800000006ff */
[----:B------:R-:W3:Y:S02]  /*10340*/  SYNCS.PHASECHK.TRANS64.TRYWAIT P0, [R17+URZ+0x30800], R0 ;  /* 0x03080000110075a7 */ /* 0x000ee4000800017f */
[----:B---3--:R-:W-:Y:S05]  /*10350*/  @!P0 BRA `(.L_x_1720) ;  /* 0x000001e000448947 */ /* 0x008fea0003800000 */
.L_x_2073:
[----:B------:R-:W-:Y:S05]  /*10360*/  BSYNC B1 ;  /* 0x0000000000017941 */ /* 0x000fea0003800000 */
.L_x_1719:
[----:B-12---:R-:W2:Y:S04]  /*10370*/  LDL R20, [R1+0x58] ;  /* 0x0000580001147983 */ /* 0x006ea80000100800 */
[----:B------:R-:W4:Y:S01]  /*10380*/  LDL R123, [R1+0xc] ;  /* 0x00000c00017b7983 */ /* 0x000f220000100800 */
[----:B-----5:R-:W-:Y:S01]  /*10390*/  IMAD.MOV.U32 R3, RZ, RZ, R4 ;  /* 0x000000ffff037224 */ /* 0x020fe200078e0004 */
[----:B------:R-:W-:Y:S01]  /*103a0*/  BSSY B1, `(.L_x_1721) ;  /* 0x00000f5000017945 */ /* 0x000fe20003800000 */
[----:B---3--:R-:W-:-:S05]  /*103b0*/  IMAD.MOV.U32 R0, RZ, RZ, R5 ;  /* 0x000000ffff007224 */ /* 0x008fca00078e0005 */
[----:B------:R-:W-:Y:S01]  /*103c0*/  PRMT R98, R3, 0x5410, R0 ;  /* 0x0000541003627816 */ /* 0x000fe20000000000 */
[----:B------:R-:W-:Y:S02]  /*103d0*/  IMAD.MOV.U32 R3, RZ, RZ, R6 ;  /* 0x000000ffff037224 */ /* 0x000fe400078e0006 */
[----:B------:R-:W-:-:S05]  /*103e0*/  IMAD.MOV.U32 R0, RZ, RZ, R7 ;  /* 0x000000ffff007224 */ /* 0x000fca00078e0007 */
[----:B------:R-:W-:Y:S01]  /*103f0*/  PRMT R99, R3, 0x5410, R0 ;  /* 0x0000541003637816 */ /* 0x000fe20000000000 */
[----:B------:R-:W-:Y:S02]  /*10400*/  IMAD.MOV.U32 R3, RZ, RZ, R8 ;  /* 0x000000ffff037224 */ /* 0x000fe400078e0008 */
[----:B------:R-:W-:-:S05]  /*10410*/  IMAD.MOV.U32 R0, RZ, RZ, R9 ;  /* 0x000000ffff007224 */ /* 0x000fca00078e0009 */
[----:B0-----:R-:W-:Y:S01]  /*10420*/  PRMT R21, R3, 0x5410, R0 ;  /* 0x0000541003157816 */ /* 0x001fe20000000000 */
        /* <DEDUP_REMOVED lines=10> */
[----:B--2---:R-:W-:Y:S01]  /*104d0*/  VIADDMNMX R0, R76, -R20, 0x80, PT ;  /* 0x000000804c007446 */ /* 0x004fe20003800914 */
[----:B------:R-:W-:-:S03]  /*104e0*/  IMAD.MOV.U32 R20, RZ, RZ, R72 ;  /* 0x000000ffff147224 */ /* 0x000fc600078e0048 */
[----:B----4-:R-:W-:Y:S02]  /*104f0*/  ISETP.GE.AND P0, PT, R123, R0, PT ;  /* 0x000000007b00720c */ /* 0x010fe40003f06270 */
[----:B------:R-:W-:Y:S01]  /*10500*/  PRMT R85, R20, 0x5410, R3 ;  /* 0x0000541014557816 */ /* 0x000fe20000000003 */
[----:B------:R-:W-:Y:S02]  /*10510*/  IMAD.MOV.U32 R20, RZ, RZ, R74 ;  /* 0x000000ffff147224 */ /* 0x000fe400078e004a */
[----:B------:R-:W-:-:S05]  /*10520*/  IMAD.MOV.U32 R3, RZ, RZ, R75 ;  /* 0x000000ffff037224 */ /* 0x000fca00078e004b */
[----:B------:R-:W-:-:S03]  /*10530*/  PRMT R86, R20, 0x5410, R3 ;  /* 0x0000541014567816 */ /* 0x000fc60000000003 */
[----:B------:R-:W-:Y:S05]  /*10540*/  @P0 BRA `(.L_x_1722) ;  /* 0x0000000c00680947 */ /* 0x000fea0003800000 */
[----:B------:R0:W5:Y:S01]  /*10550*/  LDL R126, [R1+0x60] ;  /* 0x00006000017e7983 */ /* 0x0001620000100800 */
[----:B------:R-:W1:Y:S03]  /*10560*/  LDC R3, c[0x0][0x3f4] ;  /* 0x0000fd00ff037b82 */ /* 0x000e660000000800 */
[----:B------:R0:W5:Y:S04]  /*10570*/  LDL R125, [R1+0xcc] ;  /* 0x0000cc00017d7983 */ /* 0x0001680000100800 */
[----:B------:R0:W5:Y:S01]  /*10580*/  LDL R124, [R1+0x6c] ;  /* 0x00006c00017c7983 */ /* 0x0001620000100800 */
[----:B------:R-:W-:Y:S01]  /*10590*/  BSSY B2, `(.L_x_1723) ;  /* 0x000006b000027945 */ /* 0x000fe20003800000 */
[----:B-1----:R-:W-:-:S13]  /*105a0*/  ISETP.GE.AND P0, PT, R18, R3, PT ;  /* 0x000000031200720c */ /* 0x002fda0003f06270 */
[----:B0-----:R-:W-:Y:S05]  /*105b0*/  @P0 BRA `(.L_x_1724) ;  /* 0x0000000400a00947 */ /* 0x001fea0003800000 */
[----:B------:R-:W2:Y:S04]  /*105c0*/  LDL R77, [R1+0x80] ;  /* 0x00008000014d7983 */ /* 0x000ea80000100800 */
[----:B------:R-:W3:Y:S01]  /*105d0*/  LDL R127, [R1+0x70] ;  /* 0x00007000017f7983 */ /* 0x000ee20000100800 */
[----:B------:R-:W-:Y:S02]  /*105e0*/  SHF.R.U64 R92, R68, 0x10, R69 ;  /* 0x00000010445c7819 */ /* 0x000fe40000001245 */
[----:B------:R-:W-:Y:S02]  /*105f0*/  SHF.R.U64 R91, R60, 0x10, R61 ;  /* 0x000000103c5b7819 */ /* 0x000fe4000000123d */
[----:B------:R-:W-:Y:S02]  /*10600*/  PRMT R92, R88, 0x5432, R92 ;  /* 0x00005432585c7816 */ /* 0x000fe4000000005c */
[----:B------:R-:W-:-:S02]  /*10610*/  SHF.R.U32.HI R89, RZ, 0x10, R69 ;  /* 0x00000010ff597819 */ /* 0x000fc40000011645 */
[----:B------:R-:W-:Y:S02]  /*10620*/  PRMT R91, R102, 0x5410, R91 ;  /* 0x00005410665b7816 */ /* 0x000fe4000000005b */
[----:B------:R-:W-:Y:S01]  /*10630*/  SHF.R.U32.HI R90, RZ, 0x10, R61 ;  /* 0x00000010ff5a7819 */ /* 0x000fe2000001163d */
[----:B------:R-:W-:Y:S01]  /*10640*/  IMAD.U32 R61, R92, 0x10000, RZ ;  /* 0x000100005c3d7824 */ /* 0x000fe200078e00ff */
[--C-:B------:R-:W-:Y:S02]  /*10650*/  SHF.R.U64 R60, R62, 0x10, R63.reuse ;  /* 0x000000103e3c7819 */ /* 0x100fe4000000123f */
[----:B------:R-:W-:Y:S02]  /*10660*/  SHF.R.U32.HI R87, RZ, 0x10, R63 ;  /* 0x00000010ff577819 */ /* 0x000fe4000001163f */
[----:B------:R-:W-:Y:S01]  /*10670*/  PRMT R89, R88, 0x5410, R89 ;  /* 0x0000541058597816 */ /* 0x000fe20000000059 */
[----:B------:R-:W-:Y:S01]  /*10680*/  IMAD.U32 R88, R91, 0x10000, RZ ;  /* 0x000100005b587824 */ /* 0x000fe200078e00ff */
[----:B------:R-:W-:-:S02]  /*10690*/  SHF.R.U64 R70, R70, 0x10, R71 ;  /* 0x0000001046467819 */ /* 0x000fc40000001247 */
[----:B------:R-:W-:Y:S01]  /*106a0*/  SHF.R.U32.HI R62, RZ, 0x10, R71 ;  /* 0x00000010ff3e7819 */ /* 0x000fe20000011647 */
[----:B------:R-:W-:Y:S01]  /*106b0*/  IMAD.U32 R71, R89, 0x10000, RZ ;  /* 0x0001000059477824 */ /* 0x000fe200078e00ff */
[----:B------:R-:W-:Y:S02]  /*106c0*/  PRMT R90, R104, 0x5432, R90 ;  /* 0x00005432685a7816 */ /* 0x000fe4000000005a */
[----:B------:R-:W-:Y:S02]  /*106d0*/  PRMT R70, R102, 0x5432, R70 ;  /* 0x0000543266467816 */ /* 0x000fe40000000046 */
[C---:B------:R-:W-:Y:S02]  /*106e0*/  PRMT R62, R103.reuse, 0x5432, R62 ;  /* 0x00005432673e7816 */ /* 0x040fe4000000003e */
[----:B------:R-:W-:Y:S02]  /*106f0*/  PRMT R87, R103, 0x5410, R87 ;  /* 0x0000541067577816 */ /* 0x000fe40000000057 */
[----:B------:R-:W-:-:S02]  /*10700*/  LOP3.LUT R92, R92, 0xffff0000, RZ, 0xc0, !PT ;  /* 0xffff00005c5c7812 */ /* 0x000fc400078ec0ff */
[----:B------:R-:W-:Y:S01]  /*10710*/  LOP3.LUT R91, R91, 0xffff0000, RZ, 0xc0, !PT ;  /* 0xffff00005b5b7812 */ /* 0x000fe200078ec0ff */
[----:B------:R-:W-:Y:S01]  /*10720*/  IMAD.U32 R104, R87, 0x10000, RZ ;  /* 0x0001000057687824 */ /* 0x000fe200078e00ff */
[----:B------:R-:W-:Y:S02]  /*10730*/  PRMT R60, R122, 0x5432, R60 ;  /* 0x000054327a3c7816 */ /* 0x000fe4000000003c */
[----:B--2---:R-:W-:-:S04]  /*10740*/  LEA.HI R20, R3, R77, RZ, 0x1d ;  /* 0x0000004d03147211 */ /* 0x004fc800078fe8ff */
[----:B------:R-:W-:Y:S01]  /*10750*/  SHF.R.S32.HI R76, RZ, 0x1f, R20 ;  /* 0x0000001fff4c7819 */ /* 0x000fe20000011414 */
[----:B---3--:R-:W0:Y:S03]  /*10760*/  LDS.128 R80, [R127] ;  /* 0x000000007f507984 */ /* 0x008e260000000c00 */
[----:B------:R-:W-:Y:S01]  /*10770*/  LEA.HI R76, R76, R20, RZ, 0x3 ;  /* 0x000000144c4c7211 */ /* 0x000fe200078f18ff */
[----:B------:R-:W-:-:S04]  /*10780*/  IMAD.SHL.U32 R20, R20, 0x8, RZ ;  /* 0x0000000814147824 */ /* 0x000fc800078e00ff */
[----:B------:R-:W-:Y:S01]  /*10790*/  IMAD.SHL.U32 R76, R76, 0x400, RZ ;  /* 0x000004004c4c7824 */ /* 0x000fe200078e00ff */
[----:B-----5:R-:W-:-:S04]  /*107a0*/  LOP3.LUT R20, R126, 0x38, R20, 0xf8, !PT ;  /* 0x000000387e147812 */ /* 0x020fc800078ef814 */
[----:B------:R-:W-:Y:S02]  /*107b0*/  LOP3.LUT R20, R20, R125, RZ, 0x3c, !PT ;  /* 0x0000007d14147212 */ /* 0x000fe400078e3cff */
[----:B------:R-:W-:-:S04]  /*107c0*/  LOP3.LUT R76, R76, 0x7fffe000, RZ, 0xc0, !PT ;  /* 0x7fffe0004c4c7812 */ /* 0x000fc800078ec0ff */
[----:B------:R-:W-:-:S05]  /*107d0*/  IADD3 R20, R20, R76, R124 ;  /* 0x0000004c14147210 */ /* 0x000fca0007ffe07c */
[----:B------:R-:W-:-:S05]  /*107e0*/  IMAD R20, R20, 0x2, R17 ;  /* 0x0000000214147824 */ /* 0x000fca00078e0211 */
[----:B------:R-:W1:Y:S01]  /*107f0*/  LDS.128 R76, [R20+0x10400] ;  /* 0x01040000144c7984 */ /* 0x000e620000000c00 */
[C---:B0-----:R-:W-:Y:S01]  /*10800*/  IMAD.U32 R68, R80.reuse, 0x10000, RZ ;  /* 0x0001000050447824 */ /* 0x041fe200078e00ff */
[----:B------:R-:W-:Y:S01]  /*10810*/  LOP3.LUT R80, R80, 0xffff0000, RZ, 0xc0, !PT ;  /* 0xffff000050507812 */ /* 0x000fe200078ec0ff */
[----:B-1----:R-:W-:Y:S02]  /*10820*/  IMAD.U32 R63, R76, 0x10000, RZ ;  /* 0x000100004c3f7824 */ /* 0x002fe400078e00ff */
[C---:B------:R-:W-:Y:S01]  /*10830*/  IMAD.U32 R102, R77.reuse, 0x10000, RZ ;  /* 0x000100004d667824 */ /* 0x040fe200078e00ff */
[----:B------:R-:W-:Y:S01]  /*10840*/  LOP3.LUT R77, R77, 0xffff0000, RZ, 0xc0, !PT ;  /* 0xffff00004d4d7812 */ /* 0x000fe200078ec0ff */
[CC--:B------:R-:W-:Y:S01]  /*10850*/  FMUL.FTZ R69, R63.reuse, R61.reuse ;  /* 0x0000003d3f457220 */ /* 0x0c0fe20000410000 */
[-C--:B------:R-:W-:Y:S01]  /*10860*/  FMUL.FTZ R63, R63, R88.reuse ;  /* 0x000000583f3f7220 */ /* 0x080fe20000410000 */
[C---:B------:R-:W-:Y:S01]  /*10870*/  IMAD.U32 R103, R79.reuse, 0x10000, RZ ;  /* 0x000100004f677824 */ /* 0x040fe200078e00ff */
[----:B------:R-:W-:Y:S01]  /*10880*/  LOP3.LUT R79, R79, 0xffff0000, RZ, 0xc0, !PT ;  /* 0xffff00004f4f7812 */ /* 0x000fe200078ec0ff */
[C---:B------:R-:W-:Y:S01]  /*10890*/  FFMA.FTZ R88, R68.reuse, R88, -R69 ;  /* 0x0000005844587223 */ /* 0x040fe20000010845 */
[----:B------:R-:W-:Y:S01]  /*108a0*/  FFMA.FTZ R68, R68, R61, R63 ;  /* 0x0000003d44447223 */ /* 0x000fe2000001003f */
[----:B------:R-:W-:-:S02]  /*108b0*/  IMAD.U32 R69, R81, 0x10000, RZ ;  /* 0x0001000051457824 */ /* 0x000fc400078e00ff */
[----:B------:R-:W-:Y:S01]  /*108c0*/  FMUL.FTZ R61, R102, R71 ;  /* 0x00000047663d7220 */ /* 0x000fe20000410000 */
[----:B------:R-:W-:Y:S01]  /*108d0*/  IMAD.U32 R63, R90, 0x10000, RZ ;  /* 0x000100005a3f7824 */ /* 0x000fe200078e00ff */
[----:B------:R-:W-:-:S03]  /*108e0*/  LOP3.LUT R81, R81, 0xffff0000, RZ, 0xc0, !PT ;  /* 0xffff000051517812 */ /* 0x000fc600078ec0ff */
[-C--:B------:R-:W-:Y:S01]  /*108f0*/  FFMA.FTZ R61, R69, R63.reuse, -R61 ;  /* 0x0000003f453d7223 */ /* 0x080fe2000001083d */
[----:B------:R-:W-:Y:S01]  /*10900*/  FMUL.FTZ R63, R102, R63 ;  /* 0x0000003f663f7220 */ /* 0x000fe20000410000 */
[C---:B------:R-:W-:Y:S01]  /*10910*/  IMAD.U32 R102, R83.reuse, 0x10000, RZ ;  /* 0x0001000053667824 */ /* 0x040fe200078e00ff */
[----:B------:R-:W-:Y:S02]  /*10920*/  LOP3.LUT R83, R83, 0xffff0000, RZ, 0xc0, !PT ;  /* 0xffff000053537812 */ /* 0x000fe400078ec0ff */
[----:B------:R-:W-:Y:S01]  /*10930*/  FFMA.FTZ R69, R69, R71, R63 ;  /* 0x0000004745457223 */ /* 0x000fe2000001003f */
[C---:B------:R-:W-:Y:S01]  /*10940*/  IMAD.U32 R71, R62.reuse, 0x10000, RZ ;  /* 0x000100003e477824 */ /* 0x040fe200078e00ff */
[----:B------:R-:W-:-:S03]  /*10950*/  LOP3.LUT R62, R62, 0xffff0000, RZ, 0xc0, !PT ;  /* 0xffff00003e3e7812 */ /* 0x000fc600078ec0ff */
[C---:B------:R-:W-:Y:S01]  /*10960*/  FMUL.FTZ R63, R103.reuse, R71 ;  /* 0x00000047673f7220 */ /* 0x040fe20000410000 */
[----:B------:R-:W-:-:S03]  /*10970*/  FMUL.FTZ R103, R103, R104 ;  /* 0x0000006867677220 */ /* 0x000fc60000410000 */
[C---:B------:R-:W-:Y:S01]  /*10980*/  FFMA.FTZ R63, R102.reuse, R104, -R63 ;  /* 0x00000068663f7223 */ /* 0x040fe2000001083f */
[----:B------:R-:W-:Y:S01]  /*10990*/  FFMA.FTZ R71, R102, R71, R103 ;  /* 0x0000004766477223 */ /* 0x000fe20000010067 */
[----:B------:R-:W-:-:S05]  /*109a0*/  LOP3.LUT R102, R76, 0xffff0000, RZ, 0xc0, !PT ;  /* 0xffff00004c667812 */ /* 0x000fca00078ec0ff */
[----:B------:R-:W-:-:S04]  /*109b0*/  FMUL.FTZ R76, R102, R92 ;  /* 0x0000005c664c7220 */ /* 0x000fc80000410000 */
[-C--:B------:R-:W-:Y:S01]  /*109c0*/  FFMA.FTZ R76, R80, R91.reuse, -R76 ;  /* 0x0000005b504c7223 */ /* 0x080fe2000001084c */
[----:B------:R-:W-:Y:S01]  /*109d0*/  FMUL.FTZ R91, R102, R91 ;  /* 0x0000005b665b7220 */ /* 0x000fe20000410000 */
[C---:B------:R-:W-:Y:S01]  /*109e0*/  IMAD.U32 R102, R78.reuse, 0x10000, RZ ;  /* 0x000100004e667824 */ /* 0x040fe200078e00ff */
[----:B------:R-:W-:Y:S02]  /*109f0*/  LOP3.LUT R78, R78, 0xffff0000, RZ, 0xc0, !PT ;  /* 0xffff00004e4e7812 */ /* 0x000fe400078ec0ff */
[----:B------:R-:W-:Y:S01]  /*10a00*/  FFMA.FTZ R80, R80, R92, R91 ;  /* 0x0000005c50507223 */ /* 0x000fe2000001005b */
[----:B------:R-:W-:Y:S01]  /*10a10*/  LOP3.LUT R91, R89, 0xffff0000, RZ, 0xc0, !PT ;  /* 0xffff0000595b7812 */ /* 0x000fe200078ec0ff */
[----:B------:R-:W-:Y:S01]  /*10a20*/  IMAD.U32 R92, R70, 0x10000, RZ ;  /* 0x00010000465c7824 */ /* 0x000fe200078e00ff */
[----:B------:R-:W-:Y:S02]  /*10a30*/  LOP3.LUT R89, R90, 0xffff0000, RZ, 0xc0, !PT ;  /* 0xffff00005a597812 */ /* 0x000fe400078ec0ff */
[----:B------:R-:W-:Y:S01]  /*10a40*/  F2FP.BF16.F32.PACK_AB R68, R80, R68 ;  /* 0x000000445044723e */ /* 0x000fe200000010ff */
[----:B------:R-:W-:-:S02]  /*10a50*/  FMUL.FTZ R90, R77, R91 ;  /* 0x0000005b4d5a7220 */ /* 0x000fc40000410000 */
[-C--:B------:R-:W-:Y:S02]  /*10a60*/  FMUL.FTZ R77, R77, R89.reuse ;  /* 0x000000594d4d7220 */ /* 0x080fe40000410000 */
[C---:B------:R-:W-:Y:S02]  /*10a70*/  FFMA.FTZ R89, R81.reuse, R89, -R90 ;  /* 0x0000005951597223 */ /* 0x040fe4000001085a */
[----:B------:R-:W-:Y:S01]  /*10a80*/  FFMA.FTZ R90, R81, R91, R77 ;  /* 0x0000005b515a7223 */ /* 0x000fe2000001004d */
[----:B------:R-:W-:Y:S02]  /*10a90*/  IMAD.U32 R91, R82, 0x10000, RZ ;  /* 0x00010000525b7824 */ /* 0x000fe400078e00ff */
[----:B------:R-:W-:Y:S01]  /*10aa0*/  FMUL.FTZ R81, R102, R92 ;  /* 0x0000005c66517220 */ /* 0x000fe20000410000 */
[C---:B------:R-:W-:Y:S01]  /*10ab0*/  IMAD.U32 R77, R60.reuse, 0x10000, RZ ;  /* 0x000100003c4d7824 */ /* 0x040fe200078e00ff */
[----:B------:R-:W-:Y:S02]  /*10ac0*/  LOP3.LUT R60, R60, 0xffff0000, RZ, 0xc0, !PT ;  /* 0xffff00003c3c7812 */ /* 0x000fe400078ec0ff */
[----:B------:R-:W-:Y:S01]  /*10ad0*/  LOP3.LUT R82, R82, 0xffff0000, RZ, 0xc0, !PT ;  /* 0xffff000052527812 */ /* 0x000fe200078ec0ff */
[-C--:B------:R-:W-:Y:S01]  /*10ae0*/  FFMA.FTZ R81, R91, R77.reuse, -R81 ;  /* 0x0000004d5b517223 */ /* 0x080fe20000010851 */
[----:B------:R-:W-:Y:S01]  /*10af0*/  FMUL.FTZ R77, R102, R77 ;  /* 0x0000004d664d7220 */ /* 0x000fe20000410000 */
[----:B------:R-:W-:-:S02]  /*10b00*/  F2FP.BF16.F32.PACK_AB R61, R89, R61 ;  /* 0x0000003d593d723e */ /* 0x000fc400000010ff */
[----:B------:R-:W-:Y:S01]  /*10b10*/  F2FP.BF16.F32.PACK_AB R69, R90, R69 ;  /* 0x000000455a45723e */ /* 0x000fe200000010ff */
[----:B------:R-:W-:Y:S01]  /*10b20*/  FFMA.FTZ R77, R91, R92, R77 ;  /* 0x0000005c5b4d7223 */ /* 0x000fe2000001004d */
[----:B------:R-:W-:-:S05]  /*10b30*/  LOP3.LUT R91, R70, 0xffff0000, RZ, 0xc0, !PT ;  /* 0xffff0000465b7812 */ /* 0x000fca00078ec0ff */
[C---:B------:R-:W-:Y:S01]  /*10b40*/  FMUL.FTZ R70, R78.reuse, R91 ;  /* 0x0000005b4e467220 */ /* 0x040fe20000410000 */
[----:B------:R-:W-:-:S03]  /*10b50*/  FMUL.FTZ R78, R78, R60 ;  /* 0x0000003c4e4e7220 */ /* 0x000fc60000410000 */
[C---:B------:R-:W-:Y:S01]  /*10b60*/  FFMA.FTZ R70, R82.reuse, R60, -R70 ;  /* 0x0000003c52467223 */ /* 0x040fe20000010846 */
[----:B------:R-:W-:Y:S01]  /*10b70*/  FFMA.FTZ R78, R82, R91, R78 ;  /* 0x0000005b524e7223 */ /* 0x000fe2000001004e */
[----:B------:R-:W-:Y:S01]  /*10b80*/  LOP3.LUT R82, R87, 0xffff0000, RZ, 0xc0, !PT ;  /* 0xffff000057527812 */ /* 0x000fe200078ec0ff */
[----:B------:R-:W-:-:S04]  /*10b90*/  FMUL.FTZ R60, R79, R62 ;  /* 0x0000003e4f3c7220 */ /* 0x000fc80000410000 */
[-C--:B------:R-:W-:Y:S01]  /*10ba0*/  FMUL.FTZ R79, R79, R82.reuse ;  /* 0x000000524f4f7220 */ /* 0x080fe20000410000 */
[C---:B------:R-:W-:Y:S01]  /*10bb0*/  FFMA.FTZ R82, R83.reuse, R82, -R60 ;  /* 0x0000005253527223 */ /* 0x040fe2000001083c */
[----:B------:R-:W-:Y:S02]  /*10bc0*/  F2FP.BF16.F32.PACK_AB R60, R76, R88 ;  /* 0x000000584c3c723e */ /* 0x000fe400000010ff */
[----:B------:R-:W-:Y:S01]  /*10bd0*/  FFMA.FTZ R79, R83, R62, R79 ;  /* 0x0000003e534f7223 */ /* 0x000fe2000001004f */
[----:B------:R-:W-:Y:S02]  /*10be0*/  F2FP.BF16.F32.PACK_AB R62, R70, R81 ;  /* 0x00000051463e723e */ /* 0x000fe400000010ff */
[----:B------:R-:W-:Y:S02]  /*10bf0*/  F2FP.BF16.F32.PACK_AB R63, R82, R63 ;  /* 0x0000003f523f723e */ /* 0x000fe400000010ff */
[----:B------:R-:W-:Y:S02]  /*10c00*/  F2FP.BF16.F32.PACK_AB R70, R78, R77 ;  /* 0x0000004d4e46723e */ /* 0x000fe400000010ff */
[----:B------:R-:W-:Y:S01]  /*10c10*/  F2FP.BF16.F32.PACK_AB R71, R79, R71 ;  /* 0x000000474f47723e */ /* 0x000fe200000010ff */
[----:B------:R0:W-:Y:S04]  /*10c20*/  STS.128 [R127], R60 ;  /* 0x0000003c7f007388 */ /* 0x0001e80000000c00 */
[----:B------:R0:W-:Y:S02]  /*10c30*/  STS.128 [R20+0x10400], R68 ;  /* 0x0104004414007388 */ /* 0x0001e40000000c00 */
.L_x_1724:
[----:B------:R-:W-:Y:S05]  /*10c40*/  BSYNC B2 ;  /* 0x0000000000027941 */ /* 0x000fea0003800000 */
.L_x_1723:
[----:B------:R-:W-:-:S13]  /*10c50*/  ISETP.GE.AND P0, PT, R203, R3, PT ;  /* 0x00000003cb00720c */ /* 0x000fda0003f06270 */
[----:B------:R-:W-:Y:S05]  /*10c60*/  @P0 BRA `(.L_x_1722) ;  /* 0x0000000400a00947 */ /* 0x000fea0003800000 */
[----:B0-----:R-:W2:Y:S04]  /*10c70*/  LDL R20, [R1+0xa0] ;  /* 0x0000a00001147983 */ /* 0x001ea80000100800 */
[----:B------:R-:W3:Y:S01]  /*10c80*/  LDL R89, [R1+0xc0] ;  /* 0x0000c00001597983 */ /* 0x000ee20000100800 */
[----:B------:R-:W-:Y:S02]  /*10c90*/  SHF.R.U64 R78, R64, 0x10, R65 ;  /* 0x00000010404e7819 */ /* 0x000fe40000001241 */
[----:B------:R-:W-:Y:S02]  /*10ca0*/  SHF.R.U64 R79, R56, 0x10, R57 ;  /* 0x00000010384f7819 */ /* 0x000fe40000001239 */
[----:B------:R-:W-:Y:S02]  /*10cb0*/  PRMT R78, R121, 0x5432, R78 ;  /* 0x00005432794e7816 */ /* 0x000fe4000000004e */
[----:B------:R-:W-:-:S02]  /*10cc0*/  PRMT R79, R119, 0x5410, R79 ;  /* 0x00005410774f7816 */ /* 0x000fc4000000004f */
[----:B------:R-:W-:Y:S02]  /*10cd0*/  SHF.R.U32.HI R82, RZ, 0x10, R57 ;  /* 0x00000010ff527819 */ /* 0x000fe40000011639 */
[----:B------:R-:W-:Y:S01]  /*10ce0*/  SHF.R.U32.HI R56, RZ, 0x10, R65 ;  /* 0x00000010ff387819 */ /* 0x000fe20000011641 */
[----:B------:R-:W-:Y:S01]  /*10cf0*/  IMAD.U32 R81, R79, 0x10000, RZ ;  /* 0x000100004f517824 */ /* 0x000fe200078e00ff */
[----:B------:R-:W-:Y:S02]  /*10d00*/  PRMT R82, R120, 0x5432, R82 ;  /* 0x0000543278527816 */ /* 0x000fe40000000052 */
[----:B------:R-:W-:Y:S02]  /*10d10*/  PRMT R56, R119, 0x5432, R56 ;  /* 0x0000543277387816 */ /* 0x000fe40000000038 */
[----:B------:R-:W-:Y:S02]  /*10d20*/  SHF.R.U32.HI R80, RZ, 0x10, R59 ;  /* 0x00000010ff507819 */ /* 0x000fe4000001163b */
[----:B------:R-:W-:-:S02]  /*10d30*/  SHF.R.U64 R66, R66, 0x10, R67 ;  /* 0x0000001042427819 */ /* 0x000fc40000001243 */
[----:B------:R-:W-:Y:S02]  /*10d40*/  PRMT R80, R118, 0x5432, R80 ;  /* 0x0000543276507816 */ /* 0x000fe40000000050 */
[----:B------:R-:W-:Y:S02]  /*10d50*/  SHF.R.U64 R58, R58, 0x10, R59 ;  /* 0x000000103a3a7819 */ /* 0x000fe4000000123b */
[----:B------:R-:W-:Y:S02]  /*10d60*/  LOP3.LUT R79, R79, 0xffff0000, RZ, 0xc0, !PT ;  /* 0xffff00004f4f7812 */ /* 0x000fe400078ec0ff */
[----:B------:R-:W-:Y:S02]  /*10d70*/  PRMT R66, R117, 0x5410, R66 ;  /* 0x0000541075427816 */ /* 0x000fe40000000042 */
[----:B--2---:R-:W-:-:S04]  /*10d80*/  LEA.HI R3, R3, R20, RZ, 0x1d ;  /* 0x0000001403037211 */ /* 0x004fc800078fe8ff */
[----:B------:R-:W-:Y:S01]  /*10d90*/  SHF.R.S32.HI R20, RZ, 0x1f, R3 ;  /* 0x0000001fff147819 */ /* 0x000fe20000011403 */
[----:B------:R-:W-:Y:S01]  /*10da0*/  IMAD.SHL.U32 R60, R3, 0x8, RZ ;  /* 0x00000008033c7824 */ /* 0x000fe200078e00ff */
[----:B---3--:R-:W0:Y:S02]  /*10db0*/  LDS.128 R68, [R89] ;  /* 0x0000000059447984 */ /* 0x008e240000000c00 */
[----:B------:R-:W-:Y:S02]  /*10dc0*/  LEA.HI R20, R20, R3, RZ, 0x3 ;  /* 0x0000000314147211 */ /* 0x000fe400078f18ff */
[----:B-----5:R-:W-:-:S03]  /*10dd0*/  LOP3.LUT R60, R126, 0x38, R60, 0xf8, !PT ;  /* 0x000000387e3c7812 */ /* 0x020fc600078ef83c */
[----:B------:R-:W-:Y:S01]  /*10de0*/  IMAD.SHL.U32 R20, R20, 0x400, RZ ;  /* 0x0000040014147824 */ /* 0x000fe200078e00ff */
[----:B------:R-:W-:-:S04]  /*10df0*/  LOP3.LUT R60, R60, R125, RZ, 0x3c, !PT ;  /* 0x0000007d3c3c7212 */ /* 0x000fc800078e3cff */
[----:B------:R-:W-:-:S04]  /*10e00*/  LOP3.LUT R20, R20, 0x7fffe000, RZ, 0xc0, !PT ;  /* 0x7fffe00014147812 */ /* 0x000fc800078ec0ff */
[----:B------:R-:W-:Y:S01]  /*10e10*/  IADD3 R3, R60, R20, R124 ;  /* 0x000000143c037210 */ /* 0x000fe20007ffe07c */
[C---:B------:R-:W-:Y:S01]  /*10e20*/  IMAD.U32 R20, R78.reuse, 0x10000, RZ ;  /* 0x000100004e147824 */ /* 0x040fe200078e00ff */
[----:B------:R-:W-:-:S03]  /*10e30*/  LOP3.LUT R78, R78, 0xffff0000, RZ, 0xc0, !PT ;  /* 0xffff00004e4e7812 */ /* 0x000fc600078ec0ff */
[----:B------:R-:W-:-:S05]  /*10e40*/  IMAD R3, R3, 0x2, R17 ;  /* 0x0000000203037824 */ /* 0x000fca00078e0211 */
[----:B------:R-:W1:Y:S01]  /*10e50*/  LDS.128 R60, [R3+0x10400] ;  /* 0x01040000033c7984 */ /* 0x000e620000000c00 */
[----:B0-----:R-:W-:Y:S02]  /*10e60*/  IMAD.U32 R76, R68, 0x10000, RZ ;  /* 0x00010000444c7824 */ /* 0x001fe400078e00ff */
[C---:B------:R-:W-:Y:S01]  /*10e70*/  IMAD.U32 R65, R69.reuse, 0x10000, RZ ;  /* 0x0001000045417824 */ /* 0x040fe200078e00ff */
[----:B------:R-:W-:Y:S01]  /*10e80*/  LOP3.LUT R69, R69, 0xffff0000, RZ, 0xc0, !PT ;  /* 0xffff000045457812 */ /* 0x000fe200078ec0ff */
[----:B-1----:R-:W-:Y:S02]  /*10e90*/  IMAD.U32 R57, R60, 0x10000, RZ ;  /* 0x000100003c397824 */ /* 0x002fe400078e00ff */
[C---:B------:R-:W-:Y:S01]  /*10ea0*/  IMAD.U32 R87, R63.reuse, 0x10000, RZ ;  /* 0x000100003f577824 */ /* 0x040fe200078e00ff */
[----:B------:R-:W-:Y:S01]  /*10eb0*/  LOP3.LUT R63, R63, 0xffff0000, RZ, 0xc0, !PT ;  /* 0xffff00003f3f7812 */ /* 0x000fe200078ec0ff */
        /* <DEDUP_REMOVED lines=8> */
[----:B------:R-:W-:Y:S02]  /*10f40*/  IMAD.U32 R57, R82, 0x10000, RZ ;  /* 0x0001000052397824 */ /* 0x000fe400078e00ff */
[C---:B------:R-:W-:Y:S02]  /*10f50*/  FMUL.FTZ R77, R64.reuse, R20 ;  /* 0x00000014404d7220 */ /* 0x040fe40000410000 */
[-C--:B------:R-:W-:Y:S01]  /*10f60*/  FMUL.FTZ R64, R64, R57.reuse ;  /* 0x0000003940407220 */ /* 0x080fe20000410000 */
[----:B------:R-:W-:Y:S01]  /*10f70*/  FMUL.FTZ R59, R61, R56 ;  /* 0x000000383d3b7220 */ /* 0x000fe20000410000 */
[C---:B------:R-:W-:Y:S01]  /*10f80*/  FFMA.FTZ R57, R65.reuse, R57, -R77 ;  /* 0x0000003941397223 */ /* 0x040fe2000001084d */
[----:B------:R-:W-:Y:S01]  /*10f90*/  SHF.R.U32.HI R77, RZ, 0x10, R67 ;  /* 0x00000010ff4d7819 */ /* 0x000fe20000011643 */
[----:B------:R-:W-:Y:S01]  /*10fa0*/  FFMA.FTZ R65, R65, R20, R64 ;  /* 0x0000001441417223 */ /* 0x000fe20000010040 */
[----:B------:R-:W-:Y:S01]  /*10fb0*/  IMAD.U32 R64, R80, 0x10000, RZ ;  /* 0x0001000050407824 */ /* 0x000fe200078e00ff */
[----:B------:R-:W-:Y:S01]  /*10fc0*/  LOP3.LUT R67, R82, 0xffff0000, RZ, 0xc0, !PT ;  /* 0xffff000052437812 */ /* 0x000fe200078ec0ff */
[----:B------:R-:W-:Y:S01]  /*10fd0*/  IMAD.U32 R20, R71, 0x10000, RZ ;  /* 0x0001000047147824 */ /* 0x000fe200078e00ff */
[----:B------:R-:W-:-:S03]  /*10fe0*/  PRMT R77, R118, 0x5410, R77 ;  /* 0x00005410764d7816 */ /* 0x000fc6000000004d */
[-C--:B------:R-:W-:Y:S01]  /*10ff0*/  FMUL.FTZ R61, R61, R67.reuse ;  /* 0x000000433d3d7220 */ /* 0x080fe20000410000 */
[----:B------:R-:W-:Y:S01]  /*11000*/  FFMA.FTZ R67, R69, R67, -R59 ;  /* 0x0000004345437223 */ /* 0x000fe2000001083b */
[C---:B------:R-:W-:Y:S01]  /*11010*/  IMAD.U32 R83, R77.reuse, 0x10000, RZ ;  /* 0x000100004d537824 */ /* 0x040fe200078e00ff */
[----:B------:R-:W-:Y:S01]  /*11020*/  LOP3.LUT R77, R77, 0xffff0000, RZ, 0xc0, !PT ;  /* 0xffff00004d4d7812 */ /* 0x000fe200078ec0ff */
[----:B------:R-:W-:Y:S01]  /*11030*/  FFMA.FTZ R61, R69, R56, R61 ;  /* 0x00000038453d7223 */ /* 0x000fe2000001003d */
[----:B------:R-:W-:Y:S01]  /*11040*/  PRMT R56, R117, 0x5432, R58 ;  /* 0x0000543275387816 */ /* 0x000fe2000000003a */
[C---:B------:R-:W-:Y:S01]  /*11050*/  FMUL.FTZ R88, R87.reuse, R83 ;  /* 0x0000005357587220 */ /* 0x040fe20000410000 */
[-C--:B------:R-:W-:Y:S01]  /*11060*/  FMUL.FTZ R87, R87, R64.reuse ;  /* 0x0000004057577220 */ /* 0x080fe20000410000 */
[----:B------:R-:W-:Y:S01]  /*11070*/  IMAD.U32 R69, R66, 0x10000, RZ ;  /* 0x0001000042457824 */ /* 0x000fe200078e00ff */
[----:B------:R-:W-:Y:S01]  /*11080*/  F2FP.BF16.F32.PACK_AB R57, R67, R57 ;  /* 0x000000394339723e */ /* 0x000fe200000010ff */
[C---:B------:R-:W-:Y:S01]  /*11090*/  FFMA.FTZ R64, R20.reuse, R64, -R88 ;  /* 0x0000004014407223 */ /* 0x040fe20000010858 */
[----:B------:R-:W-:Y:S01]  /*110a0*/  FFMA.FTZ R20, R20, R83, R87 ;  /* 0x0000005314147223 */ /* 0x000fe20000010057 */
[----:B------:R-:W-:Y:S01]  /*110b0*/  LOP3.LUT R83, R60, 0xffff0000, RZ, 0xc0, !PT ;  /* 0xffff00003c537812 */ /* 0x000fe200078ec0ff */
[----:B------:R-:W-:Y:S01]  /*110c0*/  IMAD.U32 R58, R56, 0x10000, RZ ;  /* 0x00010000383a7824 */ /* 0x000fe200078e00ff */
[----:B------:R-:W-:Y:S01]  /*110d0*/  LOP3.LUT R60, R68, 0xffff0000, RZ, 0xc0, !PT ;  /* 0xffff0000443c7812 */ /* 0x000fe200078ec0ff */
[----:B------:R-:W-:Y:S01]  /*110e0*/  IMAD.U32 R59, R70, 0x10000, RZ ;  /* 0x00010000463b7824 */ /* 0x000fe200078e00ff */
[----:B------:R-:W-:Y:S01]  /*110f0*/  F2FP.BF16.F32.PACK_AB R61, R61, R65 ;  /* 0x000000413d3d723e */ /* 0x000fe200000010ff */
[C---:B------:R-:W-:Y:S01]  /*11100*/  FMUL.FTZ R68, R83.reuse, R78 ;  /* 0x0000004e53447220 */ /* 0x040fe20000410000 */
[----:B------:R-:W-:-:S03]  /*11110*/  FMUL.FTZ R83, R83, R79 ;  /* 0x0000004f53537220 */ /* 0x000fc60000410000 */
[C---:B------:R-:W-:Y:S01]  /*11120*/  FFMA.FTZ R68, R60.reuse, R79, -R68 ;  /* 0x0000004f3c447223 */ /* 0x040fe20000010844 */
[----:B------:R-:W-:Y:S01]  /*11130*/  FFMA.FTZ R60, R60, R78, R83 ;  /* 0x0000004e3c3c7223 */ /* 0x000fe20000010053 */
[----:B------:R-:W-:-:S04]  /*11140*/  IMAD.U32 R78, R62, 0x10000, RZ ;  /* 0x000100003e4e7824 */ /* 0x000fc800078e00ff */
[CC--:B------:R-:W-:Y:S01]  /*11150*/  FMUL.FTZ R79, R78.reuse, R69.reuse ;  /* 0x000000454e4f7220 */ /* 0x0c0fe20000410000 */
[----:B------:R-:W-:Y:S01]  /*11160*/  FMUL.FTZ R78, R78, R58 ;  /* 0x0000003a4e4e7220 */ /* 0x000fe20000410000 */
[----:B------:R-:W-:Y:S02]  /*11170*/  F2FP.BF16.F32.PACK_AB R60, R60, R76 ;  /* 0x0000004c3c3c723e */ /* 0x000fe400000010ff */
[C---:B------:R-:W-:Y:S01]  /*11180*/  FFMA.FTZ R58, R59.reuse, R58, -R79 ;  /* 0x0000003a3b3a7223 */ /* 0x040fe2000001084f */
[----:B------:R-:W-:Y:S01]  /*11190*/  FFMA.FTZ R59, R59, R69, R78 ;  /* 0x000000453b3b7223 */ /* 0x000fe2000001004e */
[----:B------:R-:W-:Y:S02]  /*111a0*/  LOP3.LUT R69, R56, 0xffff0000, RZ, 0xc0, !PT ;  /* 0xffff000038457812 */ /* 0x000fe400078ec0ff */
[----:B------:R-:W-:Y:S02]  /*111b0*/  LOP3.LUT R56, R66, 0xffff0000, RZ, 0xc0, !PT ;  /* 0xffff000042387812 */ /* 0x000fe400078ec0ff */
[----:B------:R-:W-:-:S02]  /*111c0*/  LOP3.LUT R78, R62, 0xffff0000, RZ, 0xc0, !PT ;  /* 0xffff00003e4e7812 */ /* 0x000fc400078ec0ff */
[----:B------:R-:W-:-:S03]  /*111d0*/  LOP3.LUT R62, R70, 0xffff0000, RZ, 0xc0, !PT ;  /* 0xffff0000463e7812 */ /* 0x000fc600078ec0ff */
[C---:B------:R-:W-:Y:S01]  /*111e0*/  FMUL.FTZ R66, R78.reuse, R56 ;  /* 0x000000384e427220 */ /* 0x040fe20000410000 */
[----:B------:R-:W-:-:S03]  /*111f0*/  FMUL.FTZ R70, R78, R69 ;  /* 0x000000454e467220 */ /* 0x000fc60000410000 */
[----:B------:R-:W-:Y:S01]  /*11200*/  FFMA.FTZ R66, R62, R69, -R66 ;  /* 0x000000453e427223 */ /* 0x000fe20000010842 */
[----:B------:R-:W-:Y:S01]  /*11210*/  LOP3.LUT R69, R80, 0xffff0000, RZ, 0xc0, !PT ;  /* 0xffff000050457812 */ /* 0x000fe200078ec0ff */
[----:B------:R-:W-:Y:S01]  /*11220*/  FFMA.FTZ R62, R62, R56, R70 ;  /* 0x000000383e3e7223 */ /* 0x000fe20000010046 */
[----:B------:R-:W-:Y:S01]  /*11230*/  LOP3.LUT R70, R71, 0xffff0000, RZ, 0xc0, !PT ;  /* 0xffff000047467812 */ /* 0x000fe200078ec0ff */
[C---:B------:R-:W-:Y:S01]  /*11240*/  FMUL.FTZ R56, R63.reuse, R77 ;  /* 0x0000004d3f387220 */ /* 0x040fe20000410000 */
[----:B------:R-:W-:Y:S01]  /*11250*/  F2FP.BF16.F32.PACK_AB R58, R66, R58 ;  /* 0x0000003a423a723e */ /* 0x000fe200000010ff */
[----:B------:R-:W-:Y:S01]  /*11260*/  FMUL.FTZ R63, R63, R69 ;  /* 0x000000453f3f7220 */ /* 0x000fe20000410000 */
[----:B------:R-:W-:Y:S01]  /*11270*/  F2FP.BF16.F32.PACK_AB R62, R62, R59 ;  /* 0x0000003b3e3e723e */ /* 0x000fe200000010ff */
[----:B------:R-:W-:Y:S01]  /*11280*/  FFMA.FTZ R69, R70, R69, -R56 ;  /* 0x0000004546457223 */ /* 0x000fe20000010838 */
[----:B------:R-:W-:Y:S01]  /*11290*/  F2FP.BF16.F32.PACK_AB R56, R68, R81 ;  /* 0x000000514438723e */ /* 0x000fe200000010ff */
[----:B------:R-:W-:-:S03]  /*112a0*/  FFMA.FTZ R63, R70, R77, R63 ;  /* 0x0000004d463f7223 */ /* 0x000fc6000001003f */
[----:B------:R-:W-:Y:S02]  /*112b0*/  F2FP.BF16.F32.PACK_AB R59, R69, R64 ;  /* 0x00000040453b723e */ /* 0x000fe400000010ff */
[----:B------:R-:W-:-:S03]  /*112c0*/  F2FP.BF16.F32.PACK_AB R63, R63, R20 ;  /* 0x000000143f3f723e */ /* 0x000fc600000010ff */
[----:B------:R1:W-:Y:S04]  /*112d0*/  STS.128 [R89], R56 ;  /* 0x0000003859007388 */ /* 0x0003e80000000c00 */
[----:B------:R1:W-:Y:S02]  /*112e0*/  STS.128 [R3+0x10400], R60 ;  /* 0x0104003c03007388 */ /* 0x0003e40000000c00 */
.L_x_1722:
[----:B------:R-:W-:Y:S05]  /*112f0*/  BSYNC B1 ;  /* 0x0000000000017941 */ /* 0x000fea0003800000 */
.L_x_1721:
[----:B-1----:R-:W2:Y:S01]  /*11300*/  LDL R3, [R1+0xc4] ;  /* 0x0000c40001037983 */ /* 0x002ea20000100800 */
[----:B------:R-:W-:Y:S01]  /*11310*/  BSSY B1, `(.L_x_1725) ;  /* 0x00000dd000017945 */ /* 0x000fe20003800000 */
[----:B--2---:R-:W-:-:S13]  /*11320*/  ISETP.GE.AND P0, PT, R3, R0, PT ;  /* 0x000000000300720c */ /* 0x004fda0003f06270 */
[----:B------:R-:W-:Y:S05]  /*11330*/  @P0 BRA `(.L_x_1726) ;  /* 0x0000000c00680947 */ /* 0x000fea0003800000 */
[----:B------:R1:W5:Y:S01]  /*11340*/  LDL R81, [R1+0x5c] ;  /* 0x00005c0001517983 */ /* 0x0003620000100800 */
[----:B------:R-:W2:Y:S03]  /*11350*/  LDC R3, c[0x0][0x3f4] ;  /* 0x0000fd00ff037b82 */ /* 0x000ea60000000800 */
[----:B------:R1:W5:Y:S04]  /*11360*/  LDL R80, [R1+0xc8] ;  /* 0x0000c80001507983 */ /* 0x0003680000100800 */
[----:B------:R1:W5:Y:S01]  /*11370*/  LDL R79, [R1+0x68] ;  /* 0x00006800014f7983 */ /* 0x0003620000100800 */
[----:B------:R-:W-:Y:S01]  /*11380*/  BSSY B2, `(.L_x_1727) ;  /* 0x000006c000027945 */ /* 0x000fe20003800000 */
[----:B--2---:R-:W-:-:S02]  /*11390*/  ISETP.GE.AND P0, PT, R18, R3, PT ;  /* 0x000000031200720c */ /* 0x004fc40003f06270 */
[----:B------:R-:W-:-:S11]  /*113a0*/  ISETP.GE.AND P1, PT, R203, R3, PT ;  /* 0x00000003cb00720c */ /* 0x000fd60003f26270 */
[----:B-1----:R-:W-:Y:S05]  /*113b0*/  @P0 BRA `(.L_x_1728) ;  /* 0x0000000400a00947 */ /* 0x002fea0003800000 */
[----:B0-----:R-:W2:Y:S04]  /*113c0*/  LDL R20, [R1+0x80] ;  /* 0x0000800001147983 */ /* 0x001ea80000100800 */
[----:B------:R-:W3:Y:S01]  /*113d0*/  LDL R82, [R1+0xbc] ;  /* 0x0000bc0001527983 */ /* 0x000ee20000100800 */
[--C-:B------:R-:W-:Y:S02]  /*113e0*/  SHF.R.U64 R46, R46, 0x10, R47.reuse ;  /* 0x000000102e2e7819 */ /* 0x100fe4000000122f */
[----:B------:R-:W-:Y:S02]  /*113f0*/  SHF.R.U32.HI R64, RZ, 0x10, R47 ;  /* 0x00000010ff407819 */ /* 0x000fe4000001162f */
[----:B------:R-:W-:Y:S02]  /*11400*/  SHF.R.U64 R47, R52, 0x10, R53 ;  /* 0x00000010342f7819 */ /* 0x000fe40000001235 */
[----:B------:R-:W-:-:S02]  /*11410*/  SHF.R.U64 R44, R44, 0x10, R45 ;  /* 0x000000102c2c7819 */ /* 0x000fc4000000122d */
[----:B------:R-:W-:Y:S02]  /*11420*/  PRMT R47, R113, 0x5410, R47 ;  /* 0x00005410712f7816 */ /* 0x000fe4000000002f */
[----:B------:R-:W-:Y:S02]  /*11430*/  PRMT R44, R115, 0x5410, R44 ;  /* 0x00005410732c7816 */ /* 0x000fe4000000002c */
[----:B------:R-:W-:Y:S01]  /*11440*/  SHF.R.U32.HI R52, RZ, 0x10, R53 ;  /* 0x00000010ff347819 */ /* 0x000fe20000011635 */
[----:B------:R-:W-:Y:S01]  /*11450*/  IMAD.U32 R76, R47, 0x10000, RZ ;  /* 0x000100002f4c7824 */ /* 0x000fe200078e00ff */
[----:B------:R-:W-:Y:S01]  /*11460*/  SHF.R.U32.HI R45, RZ, 0x10, R45 ;  /* 0x00000010ff2d7819 */ /* 0x000fe2000001162d */
[----:B------:R-:W-:Y:S01]  /*11470*/  IMAD.U32 R68, R44, 0x10000, RZ ;  /* 0x000100002c447824 */ /* 0x000fe200078e00ff */
[----:B------:R-:W-:Y:S02]  /*11480*/  PRMT R52, R113, 0x5432, R52 ;  /* 0x0000543271347816 */ /* 0x000fe40000000034 */
[----:B------:R-:W-:-:S02]  /*11490*/  PRMT R45, R115, 0x5432, R45 ;  /* 0x00005432732d7816 */ /* 0x000fc4000000002d */
[--C-:B------:R-:W-:Y:S02]  /*114a0*/  SHF.R.U64 R53, R54, 0x10, R55.reuse ;  /* 0x0000001036357819 */ /* 0x100fe40000001237 */
[----:B------:R-:W-:Y:S02]  /*114b0*/  SHF.R.U32.HI R54, RZ, 0x10, R55 ;  /* 0x00000010ff367819 */ /* 0x000fe40000011637 */
[----:B------:R-:W-:Y:S02]  /*114c0*/  PRMT R64, R116, 0x5432, R64 ;  /* 0x0000543274407816 */ /* 0x000fe40000000040 */
[----:B------:R-:W-:Y:S02]  /*114d0*/  PRMT R54, R114, 0x5432, R54 ;  /* 0x0000543272367816 */ /* 0x000fe40000000036 */
[----:B------:R-:W-:Y:S02]  /*114e0*/  LOP3.LUT R44, R44, 0xffff0000, RZ, 0xc0, !PT ;  /* 0xffff00002c2c7812 */ /* 0x000fe400078ec0ff */
[----:B------:R-:W-:-:S02]  /*114f0*/  PRMT R53, R114, 0x5410, R53 ;  /* 0x0000541072357816 */ /* 0x000fc40000000035 */
[----:B------:R-:W-:Y:S02]  /*11500*/  PRMT R46, R116, 0x5410, R46 ;  /* 0x00005410742e7816 */ /* 0x000fe4000000002e */
[----:B--2---:R-:W-:-:S04]  /*11510*/  LEA.HI R20, R3, R20, RZ, 0x1d ;  /* 0x0000001403147211 */ /* 0x004fc800078fe8ff */
[----:B------:R-:W-:Y:S01]  /*11520*/  SHF.R.S32.HI R57, RZ, 0x1f, R20 ;  /* 0x0000001fff397819 */ /* 0x000fe20000011414 */
[----:B------:R-:W-:-:S03]  /*11530*/  IMAD.SHL.U32 R56, R20, 0x8, RZ ;  /* 0x0000000814387824 */ /* 0x000fc600078e00ff */
[----:B------:R-:W-:Y:S02]  /*11540*/  LEA.HI R57, R57, R20, RZ, 0x3 ;  /* 0x0000001439397211 */ /* 0x000fe400078f18ff */
[----:B-----5:R-:W-:-:S03]  /*11550*/  LOP3.LUT R20, R81, 0x38, R56, 0xf8, !PT ;  /* 0x0000003851147812 */ /* 0x020fc600078ef838 */
[----:B------:R-:W-:Y:S01]  /*11560*/  IMAD.SHL.U32 R57, R57, 0x400, RZ ;  /* 0x0000040039397824 */ /* 0x000fe200078e00ff */
[----:B------:R-:W-:-:S04]  /*11570*/  LOP3.LUT R20, R20, R80, RZ, 0x3c, !PT ;  /* 0x0000005014147212 */ /* 0x000fc800078e3cff */
[----:B------:R-:W-:-:S04]  /*11580*/  LOP3.LUT R57, R57, 0x7fffe000, RZ, 0xc0, !PT ;  /* 0x7fffe00039397812 */ /* 0x000fc800078ec0ff */
[----:B------:R-:W-:Y:S02]  /*11590*/  IADD3 R20, R20, R57, R79 ;  /* 0x0000003914147210 */ /* 0x000fe40007ffe04f */
[----:B---3--:R-:W0:Y:S03]  /*115a0*/  LDS.128 R56, [R82] ;  /* 0x0000000052387984 */ /* 0x008e260000000c00 */
[----:B------:R-:W-:-:S05]  /*115b0*/  IMAD R20, R20, 0x2, R17 ;  /* 0x0000000214147824 */ /* 0x000fca00078e0211 */
[----:B------:R-:W1:Y:S01]  /*115c0*/  LDS.128 R60, [R20+0x10400] ;  /* 0x01040000143c7984 */ /* 0x000e620000000c00 */
[C---:B0-----:R-:W-:Y:S01]  /*115d0*/  IMAD.U32 R65, R56.reuse, 0x10000, RZ ;  /* 0x0001000038417824 */ /* 0x041fe200078e00ff */
[C---:B------:R-:W-:Y:S01]  /*115e0*/  LOP3.LUT R69, R59.reuse, 0xffff0000, RZ, 0xc0, !PT ;  /* 0xffff00003b457812 */ /* 0x040fe200078ec0ff */
[----:B------:R-:W-:Y:S01]  /*115f0*/  IMAD.U32 R67, R59, 0x10000, RZ ;  /* 0x000100003b437824 */ /* 0x000fe200078e00ff */
[----:B------:R-:W-:Y:S01]  /*11600*/  LOP3.LUT R56, R56, 0xffff0000, RZ, 0xc0, !PT ;  /* 0xffff000038387812 */ /* 0x000fe200078ec0ff */
[----:B------:R-:W-:Y:S01]  /*11610*/  IMAD.U32 R59, R52, 0x10000, RZ ;  /* 0x00010000343b7824 */ /* 0x000fe200078e00ff */
[C---:B------:R-:W-:Y:S01]  /*11620*/  LOP3.LUT R66, R57.reuse, 0xffff0000, RZ, 0xc0, !PT ;  /* 0xffff000039427812 */ /* 0x040fe200078ec0ff */
[----:B------:R-:W-:Y:S02]  /*11630*/  IMAD.U32 R55, R57, 0x10000, RZ ;  /* 0x0001000039377824 */ /* 0x000fe400078e00ff */
[C---:B-1----:R-:W-:Y:S01]  /*11640*/  IMAD.U32 R70, R60.reuse, 0x10000, RZ ;  /* 0x000100003c467824 */ /* 0x042fe200078e00ff */
[----:B------:R-:W-:Y:S01]  /*11650*/  LOP3.LUT R60, R60, 0xffff0000, RZ, 0xc0, !PT ;  /* 0xffff00003c3c7812 */ /* 0x000fe200078ec0ff */
[C---:B------:R-:W-:Y:S01]  /*11660*/  IMAD.U32 R71, R61.reuse, 0x10000, RZ ;  /* 0x000100003d477824 */ /* 0x040fe200078e00ff */
[----:B------:R-:W-:Y:S01]  /*11670*/  LOP3.LUT R61, R61, 0xffff0000, RZ, 0xc0, !PT ;  /* 0xffff00003d3d7812 */ /* 0x000fe200078ec0ff */
[C---:B------:R-:W-:Y:S01]  /*11680*/  FMUL.FTZ R78, R70.reuse, R76 ;  /* 0x0000004c464e7220 */ /* 0x040fe20000410000 */
[-C--:B------:R-:W-:Y:S01]  /*11690*/  FMUL.FTZ R77, R70, R68.reuse ;  /* 0x00000044464d7220 */ /* 0x080fe20000410000 */
[C---:B------:R-:W-:Y:S01]  /*116a0*/  IMAD.U32 R70, R45.reuse, 0x10000, RZ ;  /* 0x000100002d467824 */ /* 0x040fe200078e00ff */
[----:B------:R-:W-:Y:S01]  /*116b0*/  LOP3.LUT R45, R45, 0xffff0000, RZ, 0xc0, !PT ;  /* 0xffff00002d2d7812 */ /* 0x000fe200078ec0ff */
[C---:B------:R-:W-:Y:S01]  /*116c0*/  FFMA.FTZ R68, R65.reuse, R68, -R78 ;  /* 0x0000004441447223 */ /* 0x040fe2000001084e */
[----:B------:R-:W-:Y:S01]  /*116d0*/  FFMA.FTZ R65, R65, R76, R77 ;  /* 0x0000004c41417223 */ /* 0x000fe2000001004d */
[C---:B------:R-:W-:Y:S01]  /*116e0*/  FMUL.FTZ R76, R71.reuse, R59 ;  /* 0x0000003b474c7220 */ /* 0x040fe20000410000 */
[----:B------:R-:W-:Y:S01]  /*116f0*/  FMUL.FTZ R71, R71, R70 ;  /* 0x0000004647477220 */ /* 0x000fe20000410000 */
[----:B------:R-:W-:-:S02]  /*11700*/  IMAD.U32 R77, R63, 0x10000, RZ ;  /* 0x000100003f4d7824 */ /* 0x000fc400078e00ff */
[C---:B------:R-:W-:Y:S01]  /*11710*/  FFMA.FTZ R76, R55.reuse, R70, -R76 ;  /* 0x00000046374c7223 */ /* 0x040fe2000001084c */
[----:B------:R-:W-:Y:S02]  /*11720*/  IMAD.U32 R70, R54, 0x10000, RZ ;  /* 0x0001000036467824 */ /* 0x000fe400078e00ff */
[----:B------:R-:W-:Y:S01]  /*11730*/  FFMA.FTZ R71, R55, R59, R71 ;  /* 0x0000003b37477223 */ /* 0x000fe20000010047 */
[----:B------:R-:W-:Y:S01]  /*11740*/  IMAD.U32 R55, R64, 0x10000, RZ ;  /* 0x0001000040377824 */ /* 0x000fe200078e00ff */
[----:B------:R-:W-:Y:S01]  /*11750*/  LOP3.LUT R59, R47, 0xffff0000, RZ, 0xc0, !PT ;  /* 0xffff00002f3b7812 */ /* 0x000fe200078ec0ff */
[C---:B------:R-:W-:Y:S01]  /*11760*/  FMUL.FTZ R47, R77.reuse, R70 ;  /* 0x000000464d2f7220 */ /* 0x040fe20000410000 */
[----:B------:R-:W-:Y:S02]  /*11770*/  IMAD.U32 R57, R58, 0x10000, RZ ;  /* 0x000100003a397824 */ /* 0x000fe400078e00ff */
[-C--:B------:R-:W-:Y:S01]  /*11780*/  FMUL.FTZ R77, R77, R55.reuse ;  /* 0x000000374d4d7220 */ /* 0x080fe20000410000 */
[----:B------:R-:W-:Y:S01]  /*11790*/  LOP3.LUT R64, R64, 0xffff0000, RZ, 0xc0, !PT ;  /* 0xffff000040407812 */ /* 0x000fe200078ec0ff */
[C---:B------:R-:W-:Y:S01]  /*117a0*/  FFMA.FTZ R47, R67.reuse, R55, -R47 ;  /* 0x00000037432f7223 */ /* 0x040fe2000001082f */
[CC--:B------:R-:W-:Y:S01]  /*117b0*/  FMUL.FTZ R78, R60.reuse, R59.reuse ;  /* 0x0000003b3c4e7220 */ /* 0x0c0fe20000410000 */
[----:B------:R-:W-:Y:S01]  /*117c0*/  FMUL.FTZ R60, R60, R44 ;  /* 0x0000002c3c3c7220 */ /* 0x000fe20000410000 */
[----:B------:R-:W-:Y:S01]  /*117d0*/  FFMA.FTZ R55, R67, R70, R77 ;  /* 0x0000004643377223 */ /* 0x000fe2000001004d */
[----:B------:R-:W-:Y:S01]  /*117e0*/  LOP3.LUT R77, R52, 0xffff0000, RZ, 0xc0, !PT ;  /* 0xffff0000344d7812 */ /* 0x000fe200078ec0ff */
[C---:B------:R-:W-:Y:S01]  /*117f0*/  FFMA.FTZ R44, R56.reuse, R44, -R78 ;  /* 0x0000002c382c7223 */ /* 0x040fe2000001084e */
[----:B------:R-:W-:Y:S01]  /*11800*/  FFMA.FTZ R60, R56, R59, R60 ;  /* 0x0000003b383c7223 */ /* 0x000fe2000001003c */
[----:B------:R-:W-:Y:S01]  /*11810*/  IMAD.U32 R67, R53, 0x10000, RZ ;  /* 0x0001000035437824 */ /* 0x000fe200078e00ff */
[C---:B------:R-:W-:Y:S01]  /*11820*/  LOP3.LUT R52, R62.reuse, 0xffff0000, RZ, 0xc0, !PT ;  /* 0xffff00003e347812 */ /* 0x040fe200078ec0ff */
[----:B------:R-:W-:-:S02]  /*11830*/  IMAD.U32 R56, R62, 0x10000, RZ ;  /* 0x000100003e387824 */ /* 0x000fc400078e00ff */
[----:B------:R-:W-:Y:S01]  /*11840*/  FMUL.FTZ R59, R61, R77 ;  /* 0x0000004d3d3b7220 */ /* 0x000fe20000410000 */
[----:B------:R-:W-:Y:S01]  /*11850*/  IMAD.U32 R70, R46, 0x10000, RZ ;  /* 0x000100002e467824 */ /* 0x000fe200078e00ff */
[----:B------:R-:W-:Y:S01]  /*11860*/  LOP3.LUT R62, R63, 0xffff0000, RZ, 0xc0, !PT ;  /* 0xffff00003f3e7812 */ /* 0x000fe200078ec0ff */
[----:B------:R-:W-:Y:S01]  /*11870*/  FMUL.FTZ R61, R61, R45 ;  /* 0x0000002d3d3d7220 */ /* 0x000fe20000410000 */
[----:B------:R-:W-:Y:S01]  /*11880*/  FMUL.FTZ R63, R56, R67 ;  /* 0x00000043383f7220 */ /* 0x000fe20000410000 */
[----:B------:R-:W-:Y:S01]  /*11890*/  FFMA.FTZ R45, R66, R45, -R59 ;  /* 0x0000002d422d7223 */ /* 0x000fe2000001083b */
[-C--:B------:R-:W-:Y:S01]  /*118a0*/  FMUL.FTZ R56, R56, R70.reuse ;  /* 0x0000004638387220 */ /* 0x080fe20000410000 */
[----:B------:R-:W-:Y:S01]  /*118b0*/  LOP3.LUT R53, R53, 0xffff0000, RZ, 0xc0, !PT ;  /* 0xffff000035357812 */ /* 0x000fe200078ec0ff */
[C---:B------:R-:W-:Y:S01]  /*118c0*/  FFMA.FTZ R63, R57.reuse, R70, -R63 ;  /* 0x00000046393f7223 */ /* 0x040fe2000001083f */
[----:B------:R-:W-:Y:S01]  /*118d0*/  LOP3.LUT R46, R46, 0xffff0000, RZ, 0xc0, !PT ;  /* 0xffff00002e2e7812 */ /* 0x000fe200078ec0ff */
[----:B------:R-:W-:Y:S01]  /*118e0*/  FFMA.FTZ R61, R66, R77, R61 ;  /* 0x0000004d423d7223 */ /* 0x000fe2000001003d */
[----:B------:R-:W-:Y:S01]  /*118f0*/  LOP3.LUT R59, R54, 0xffff0000, RZ, 0xc0, !PT ;  /* 0xffff0000363b7812 */ /* 0x000fe200078ec0ff */
[----:B------:R-:W-:Y:S01]  /*11900*/  FFMA.FTZ R54, R57, R67, R56 ;  /* 0x0000004339367223 */ /* 0x000fe20000010038 */
[----:B------:R-:W-:Y:S01]  /*11910*/  LOP3.LUT R58, R58, 0xffff0000, RZ, 0xc0, !PT ;  /* 0xffff00003a3a7812 */ /* 0x000fe200078ec0ff */
        /* <DEDUP_REMOVED lines=18> */
.L_x_1728:
[----:B------:R-:W-:Y:S05]  /*11a40*/  BSYNC B2 ;  /* 0x0000000000027941 */ /* 0x000fea0003800000 */
.L_x_1727:
[----:B------:R-:W-:Y:S05]  /*11a50*/  @P1 BRA `(.L_x_1726) ;  /* 0x0000000400a01947 */ /* 0x000fea0003800000 */
[----:B01----:R-:W2:Y:S04]  /*11a60*/  LDL R20, [R1+0xa0] ;  /* 0x0000a00001147983 */ /* 0x003ea80000100800 */
[----:B------:R-:W3:Y:S01]  /*11a70*/  LDL R65, [R1+0xb8] ;  /* 0x0000b80001417983 */ /* 0x000ee20000100800 */
[--C-:B------:R-:W-:Y:S02]  /*11a80*/  SHF.R.U64 R57, R42, 0x10, R43.reuse ;  /* 0x000000102a397819 */ /* 0x100fe4000000122b */
[----:B------:R-:W-:Y:S02]  /*11a90*/  SHF.R.U32.HI R43, RZ, 0x10, R43 ;  /* 0x00000010ff2b7819 */ /* 0x000fe4000001162b */
[--C-:B------:R-:W-:Y:S02]  /*11aa0*/  SHF.R.U64 R42, R48, 0x10, R49.reuse ;  /* 0x00000010302a7819 */ /* 0x100fe40000001231 */
[----:B------:R-:W-:-:S02]  /*11ab0*/  SHF.R.U32.HI R48, RZ, 0x10, R49 ;  /* 0x00000010ff307819 */ /* 0x000fc40000011631 */
[----:B--2---:R-:W-:-:S04]  /*11ac0*/  LEA.HI R3, R3, R20, RZ, 0x1d ;  /* 0x0000001403037211 */ /* 0x004fc800078fe8ff */
[----:B------:R-:W-:Y:S01]  /*11ad0*/  SHF.R.S32.HI R44, RZ, 0x1f, R3 ;  /* 0x0000001fff2c7819 */ /* 0x000fe20000011403 */
[----:B------:R-:W-:-:S03]  /*11ae0*/  IMAD.SHL.U32 R20, R3, 0x8, RZ ;  /* 0x0000000803147824 */ /* 0x000fc600078e00ff */
[----:B------:R-:W-:Y:S02]  /*11af0*/  LEA.HI R44, R44, R3, RZ, 0x3 ;  /* 0x000000032c2c7211 */ /* 0x000fe400078f18ff */
[----:B-----5:R-:W-:-:S03]  /*11b00*/  LOP3.LUT R3, R81, 0x38, R20, 0xf8, !PT ;  /* 0x0000003851037812 */ /* 0x020fc600078ef814 */
[----:B------:R-:W-:Y:S01]  /*11b10*/  IMAD.SHL.U32 R44, R44, 0x400, RZ ;  /* 0x000004002c2c7824 */ /* 0x000fe200078e00ff */
[----:B------:R-:W-:-:S04]  /*11b20*/  LOP3.LUT R3, R3, R80, RZ, 0x3c, !PT ;  /* 0x0000005003037212 */ /* 0x000fc800078e3cff */
[----:B------:R-:W-:Y:S02]  /*11b30*/  LOP3.LUT R20, R44, 0x7fffe000, RZ, 0xc0, !PT ;  /* 0x7fffe0002c147812 */ /* 0x000fe400078ec0ff */
[----:B---3--:R-:W0:Y:S02]  /*11b40*/  LDS.128 R44, [R65] ;  /* 0x00000000412c7984 */ /* 0x008e240000000c00 */
[----:B------:R-:W-:-:S05]  /*11b50*/  IADD3 R20, R3, R20, R79 ;  /* 0x0000001403147210 */ /* 0x000fca0007ffe04f */
[----:B------:R-:W-:Y:S01]  /*11b60*/  IMAD R3, R20, 0x2, R17 ;  /* 0x0000000214037824 */ /* 0x000fe200078e0211 */
[--C-:B------:R-:W-:Y:S02]  /*11b70*/  SHF.R.U64 R20, R40, 0x10, R41.reuse ;  /* 0x0000001028147819 */ /* 0x100fe40000001229 */
[----:B------:R-:W-:Y:S02]  /*11b80*/  SHF.R.U32.HI R40, RZ, 0x10, R41 ;  /* 0x00000010ff287819 */ /* 0x000fe40000011629 */
[----:B------:R-:W1:Y:S01]  /*11b90*/  LDS.128 R52, [R3+0x10400] ;  /* 0x0104000003347984 */ /* 0x000e620000000c00 */
[C---:B------:R-:W-:Y:S02]  /*11ba0*/  PRMT R20, R111.reuse, 0x5410, R20 ;  /* 0x000054106f147816 */ /* 0x040fe40000000014 */
[----:B------:R-:W-:Y:S02]  /*11bb0*/  PRMT R111, R111, 0x5432, R40 ;  /* 0x000054326f6f7816 */ /* 0x000fe40000000028 */
[----:B------:R-:W-:-:S02]  /*11bc0*/  PRMT R40, R112, 0x5410, R57 ;  /* 0x0000541070287816 */ /* 0x000fc40000000039 */
[----:B------:R-:W-:Y:S02]  /*11bd0*/  PRMT R112, R112, 0x5432, R43 ;  /* 0x0000543270707816 */ /* 0x000fe4000000002b */
[----:B------:R-:W-:Y:S02]  /*11be0*/  PRMT R43, R109, 0x5410, R42 ;  /* 0x000054106d2b7816 */ /* 0x000fe4000000002a */
[--C-:B------:R-:W-:Y:S02]  /*11bf0*/  SHF.R.U64 R41, R50, 0x10, R51.reuse ;  /* 0x0000001032297819 */ /* 0x100fe40000001233 */
[----:B------:R-:W-:Y:S01]  /*11c00*/  SHF.R.U32.HI R51, RZ, 0x10, R51 ;  /* 0x00000010ff337819 */ /* 0x000fe20000011633 */
[----:B------:R-:W-:Y:S01]  /*11c10*/  IMAD.U32 R62, R43, 0x10000, RZ ;  /* 0x000100002b3e7824 */ /* 0x000fe200078e00ff */
[----:B------:R-:W-:Y:S02]  /*11c20*/  PRMT R109, R109, 0x5432, R48 ;  /* 0x000054326d6d7816 */ /* 0x000fe40000000030 */
[----:B------:R-:W-:-:S02]  /*11c30*/  PRMT R41, R110, 0x5410, R41 ;  /* 0x000054106e297816 */ /* 0x000fc40000000029 */
[----:B------:R-:W-:Y:S01]  /*11c40*/  PRMT R110, R110, 0x5432, R51 ;  /* 0x000054326e6e7816 */ /* 0x000fe20000000033 */
        /* <DEDUP_REMOVED lines=12> */
[----:B------:R-:W-:Y:S01]  /*11d10*/  IMAD.U32 R52, R20, 0x10000, RZ ;  /* 0x0001000014347824 */ /* 0x000fe200078e00ff */
[----:B------:R-:W-:Y:S01]  /*11d20*/  LOP3.LUT R47, R54, 0xffff0000, RZ, 0xc0, !PT ;  /* 0xffff0000362f7812 */ /* 0x000fe200078ec0ff */
[----:B------:R-:W-:Y:S01]  /*11d30*/  FMUL.FTZ R64, R61, R62 ;  /* 0x0000003e3d407220 */ /* 0x000fe20000410000 */
[----:B------:R-:W-:-:S02]  /*11d40*/  IMAD.U32 R50, R53, 0x10000, RZ ;  /* 0x0001000035327824 */ /* 0x000fc400078e00ff */
[-C--:B------:R-:W-:Y:S01]  /*11d50*/  FMUL.FTZ R66, R61, R52.reuse ;  /* 0x000000343d427220 */ /* 0x080fe20000410000 */
[----:B------:R-:W-:Y:S01]  /*11d60*/  IMAD.U32 R49, R54, 0x10000, RZ ;  /* 0x0001000036317824 */ /* 0x000fe200078e00ff */
[C---:B------:R-:W-:Y:S01]  /*11d70*/  LOP3.LUT R54, R55.reuse, 0xffff0000, RZ, 0xc0, !PT ;  /* 0xffff000037367812 */ /* 0x040fe200078ec0ff */
[----:B------:R-:W-:Y:S02]  /*11d80*/  IMAD.U32 R59, R55, 0x10000, RZ ;  /* 0x00010000373b7824 */ /* 0x000fe400078e00ff */
[----:B------:R-:W-:Y:S01]  /*11d90*/  FFMA.FTZ R52, R51, R52, -R64 ;  /* 0x0000003433347223 */ /* 0x000fe20000010840 */
[----:B------:R-:W-:Y:S02]  /*11da0*/  IMAD.U32 R55, R111, 0x10000, RZ ;  /* 0x000100006f377824 */ /* 0x000fe400078e00ff */
[----:B------:R-:W-:Y:S01]  /*11db0*/  FMUL.FTZ R64, R50, R60 ;  /* 0x0000003c32407220 */ /* 0x000fe20000410000 */
[----:B------:R-:W-:Y:S02]  /*11dc0*/  IMAD.U32 R61, R110, 0x10000, RZ ;  /* 0x000100006e3d7824 */ /* 0x000fe400078e00ff */
[----:B------:R-:W-:Y:S01]  /*11dd0*/  FFMA.FTZ R51, R51, R62, R66 ;  /* 0x0000003e33337223 */ /* 0x000fe20000010042 */
[----:B------:R-:W-:-:S02]  /*11de0*/  IMAD.U32 R62, R112, 0x10000, RZ ;  /* 0x00010000703e7824 */ /* 0x000fc400078e00ff */
[-C--:B------:R-:W-:Y:S01]  /*11df0*/  FMUL.FTZ R66, R50, R55.reuse ;  /* 0x0000003732427220 */ /* 0x080fe20000410000 */
[----:B------:R-:W-:Y:S01]  /*11e00*/  FFMA.FTZ R50, R57, R55, -R64 ;  /* 0x0000003739327223 */ /* 0x000fe20000010840 */
[-C--:B------:R-:W-:Y:S01]  /*11e10*/  FMUL.FTZ R63, R59, R61.reuse ;  /* 0x0000003d3b3f7220 */ /* 0x080fe20000410000 */
[----:B------:R-:W-:Y:S01]  /*11e20*/  LOP3.LUT R55, R43, 0xffff0000, RZ, 0xc0, !PT ;  /* 0xffff00002b377812 */ /* 0x000fe200078ec0ff */
[-C--:B------:R-:W-:Y:S01]  /*11e30*/  FMUL.FTZ R64, R59, R62.reuse ;  /* 0x0000003e3b407220 */ /* 0x080fe20000410000 */
[----:B------:R-:W-:Y:S01]  /*11e40*/  LOP3.LUT R59, R20, 0xffff0000, RZ, 0xc0, !PT ;  /* 0xffff0000143b7812 */ /* 0x000fe200078ec0ff */
[C---:B------:R-:W-:Y:S01]  /*11e50*/  FFMA.FTZ R43, R56.reuse, R62, -R63 ;  /* 0x0000003e382b7223 */ /* 0x040fe2000001083f */
[----:B------:R-:W-:Y:S01]  /*11e60*/  LOP3.LUT R53, R53, 0xffff0000, RZ, 0xc0, !PT ;  /* 0xffff000035357812 */ /* 0x000fe200078ec0ff */
[----:B------:R-:W-:Y:S01]  /*11e70*/  FFMA.FTZ R56, R56, R61, R64 ;  /* 0x0000003d38387223 */ /* 0x000fe20000010040 */
[C---:B------:R-:W-:Y:S01]  /*11e80*/  FMUL.FTZ R61, R58.reuse, R55 ;  /* 0x000000373a3d7220 */ /* 0x040fe20000410000 */
[----:B------:R-:W-:Y:S01]  /*11e90*/  LOP3.LUT R111, R111, 0xffff0000, RZ, 0xc0, !PT ;  /* 0xffff00006f6f7812 */ /* 0x000fe200078ec0ff */
[-C--:B------:R-:W-:Y:S01]  /*11ea0*/  FMUL.FTZ R63, R58, R59.reuse ;  /* 0x0000003b3a3f7220 */ /* 0x080fe20000410000 */
[----:B------:R-:W-:Y:S01]  /*11eb0*/  FFMA.FTZ R57, R57, R60, R66 ;  /* 0x0000003c39397223 */ /* 0x000fe20000010042 */
[----:B------:R-:W-:Y:S01]  /*11ec0*/  FFMA.FTZ R59, R42, R59, -R61 ;  /* 0x0000003b2a3b7223 */ /* 0x000fe2000001083d */
[C---:B------:R-:W-:Y:S01]  /*11ed0*/  FMUL.FTZ R61, R53.reuse, R109 ;  /* 0x0000006d353d7220 */ /* 0x040fe20000410000 */
[----:B------:R-:W-:Y:S01]  /*11ee0*/  FMUL.FTZ R60, R53, R111 ;  /* 0x0000006f353c7220 */ /* 0x000fe20000410000 */
[----:B------:R-:W-:-:S02]  /*11ef0*/  IMAD.U32 R20, R41, 0x10000, RZ ;  /* 0x0001000029147824 */ /* 0x000fc400078e00ff */
[----:B------:R-:W-:Y:S01]  /*11f00*/  FFMA.FTZ R42, R42, R55, R63 ;  /* 0x000000372a2a7223 */ /* 0x000fe2000001003f */
[----:B------:R-:W-:Y:S02]  /*11f10*/  IMAD.U32 R58, R40, 0x10000, RZ ;  /* 0x00010000283a7824 */ /* 0x000fe400078e00ff */
[C---:B------:R-:W-:Y:S01]  /*11f20*/  FFMA.FTZ R53, R48.reuse, R111, -R61 ;  /* 0x0000006f30357223 */ /* 0x040fe2000001083d */
[----:B------:R-:W-:Y:S01]  /*11f30*/  FFMA.FTZ R48, R48, R109, R60 ;  /* 0x0000006d30307223 */ /* 0x000fe2000001003c */
[C---:B------:R-:W-:Y:S01]  /*11f40*/  FMUL.FTZ R62, R49.reuse, R20 ;  /* 0x00000014313e7220 */ /* 0x040fe20000410000 */
[-C--:B------:R-:W-:Y:S01]  /*11f50*/  FMUL.FTZ R60, R49, R58.reuse ;  /* 0x0000003a313c7220 */ /* 0x080fe20000410000 */
[----:B------:R-:W-:Y:S02]  /*11f60*/  LOP3.LUT R55, R41, 0xffff0000, RZ, 0xc0, !PT ;  /* 0xffff000029377812 */ /* 0x000fe400078ec0ff */
[----:B------:R-:W-:Y:S01]  /*11f70*/  LOP3.LUT R40, R40, 0xffff0000, RZ, 0xc0, !PT ;  /* 0xffff000028287812 */ /* 0x000fe200078ec0ff */
[C---:B------:R-:W-:Y:S01]  /*11f80*/  FFMA.FTZ R49, R45.reuse, R58, -R62 ;  /* 0x0000003a2d317223 */ /* 0x040fe2000001083e */
[----:B------:R-:W-:Y:S01]  /*11f90*/  LOP3.LUT R61, R110, 0xffff0000, RZ, 0xc0, !PT ;  /* 0xffff00006e3d7812 */ /* 0x000fe200078ec0ff */
[----:B------:R-:W-:Y:S01]  /*11fa0*/  FFMA.FTZ R60, R45, R20, R60 ;  /* 0x000000142d3c7223 */ /* 0x000fe2000001003c */
[----:B------:R-:W-:Y:S01]  /*11fb0*/  LOP3.LUT R41, R112, 0xffff0000, RZ, 0xc0, !PT ;  /* 0xffff000070297812 */ /* 0x000fe200078ec0ff */
[C---:B------:R-:W-:Y:S01]  /*11fc0*/  FMUL.FTZ R45, R47.reuse, R55 ;  /* 0x000000372f2d7220 */ /* 0x040fe20000410000 */
[----:B------:R-:W-:Y:S01]  /*11fd0*/  FMUL.FTZ R58, R47, R40 ;  /* 0x000000282f3a7220 */ /* 0x000fe20000410000 */
[----:B------:R-:W-:-:S02]  /*11fe0*/  FMUL.FTZ R47, R54, R61 ;  /* 0x0000003d362f7220 */ /* 0x000fc40000410000 */
[-C--:B------:R-:W-:Y:S01]  /*11ff0*/  FMUL.FTZ R62, R54, R41.reuse ;  /* 0x00000029363e7220 */ /* 0x080fe20000410000 */
        /* <DEDUP_REMOVED lines=9> */
[----:B------:R-:W-:Y:S02]  /*12090*/  F2FP.BF16.F32.PACK_AB R45, R48, R57 ;  /* 0x00000039302d723e */ /* 0x000fe400000010ff */
[----:B------:R-:W-:Y:S01]  /*120a0*/  F2FP.BF16.F32.PACK_AB R46, R55, R60 ;  /* 0x0000003c372e723e */ /* 0x000fe200000010ff */
[----:B------:R2:W-:Y:S01]  /*120b0*/  STS.128 [R65], R40 ;  /* 0x0000002841007388 */ /* 0x0005e20000000c00 */
[----:B------:R-:W-:-:S05]  /*120c0*/  F2FP.BF16.F32.PACK_AB R47, R47, R56 ;  /* 0x000000382f2f723e */ /* 0x000fca00000010ff */
[----:B------:R2:W-:Y:S02]  /*120d0*/  STS.128 [R3+0x10400], R44 ;  /* 0x0104002c03007388 */ /* 0x0005e40000000c00 */
.L_x_1726:
[----:B------:R-:W-:Y:S05]  /*120e0*/  BSYNC B1 ;  /* 0x0000000000017941 */ /* 0x000fea0003800000 */
.L_x_1725:
[----:B--2---:R-:W-:Y:S01]  /*120f0*/  VIADD R3, R123, 0x40 ;  /* 0x000000407b037836 */ /* 0x004fe20000000000 */
[----:B------:R-:W-:Y:S04]  /*12100*/  BSSY B1, `(.L_x_1729) ;  /* 0x00000e8000017945 */ /* 0x000fe80003800000 */
[----:B------:R-:W-:-:S13]  /*12110*/  ISETP.GE.AND P0, PT, R3, R0, PT ;  /* 0x000000000300720c */ /* 0x000fda0003f06270 */
[----:B------:R-:W-:Y:S05]  /*12120*/  @P0 BRA `(.L_x_1730) ;  /* 0x0000000c00940947 */ /* 0x000fea0003800000 */
[----:B01----:R-:W0:Y:S01]  /*12130*/  LDC R20, c[0x0][0x3f4] ;  /* 0x0000fd00ff147b82 */ /* 0x003e220000000800 */
[----:B------:R-:W-:Y:S01]  /*12140*/  BSSY B2, `(.L_x_1731) ;  /* 0x0000073000027945 */ /* 0x000fe20003800000 */
[-C--:B0-----:R-:W-:Y:S02]  /*12150*/  ISETP.GE.AND P0, PT, R18, R20.reuse, PT ;  /* 0x000000141200720c */ /* 0x081fe40003f06270 */
[----:B------:R-:W-:-:S11]  /*12160*/  ISETP.GE.AND P1, PT, R203, R20, PT ;  /* 0x00000014cb00720c */ /* 0x000fd60003f26270 */
[----:B------:R-:W-:Y:S05]  /*12170*/  @P0 BRA `(.L_x_1732) ;  /* 0x0000000400bc0947 */ /* 0x000fea0003800000 */
[----:B------:R-:W2:Y:S04]  /*12180*/  LDL R40, [R1+0x80] ;  /* 0x0000800001287983 */ /* 0x000ea80000100800 */
[----:B------:R-:W3:Y:S01]  /*12190*/  LDL R61, [R1+0xb4] ;  /* 0x0000b400013d7983 */ /* 0x000ee20000100800 */
[----:B------:R-:W-:Y:S01]  /*121a0*/  IMAD.SHL.U32 R41, R3, 0x40, RZ ;  /* 0x0000004003297824 */ /* 0x000fe200078e00ff */
[----:B------:R-:W-:Y:S02]  /*121b0*/  SHF.R.S32.HI R44, RZ, 0x1f, R3 ;  /* 0x0000001fff2c7819 */ /* 0x000fe40000011403 */
[----:B------:R-:W-:Y:S02]  /*121c0*/  SHF.R.U64 R50, R28, 0x10, R29 ;  /* 0x000000101c327819 */ /* 0x000fe4000000121d */
[----:B------:R-:W-:-:S02]  /*121d0*/  LOP3.LUT R42, R41, 0x1c0, RZ, 0xc0, !PT ;  /* 0x000001c0292a7812 */ /* 0x000fc400078ec0ff */
[----:B------:R-:W-:Y:S02]  /*121e0*/  LEA.HI R44, R44, R3, RZ, 0x3 ;  /* 0x000000032c2c7211 */ /* 0x000fe400078f18ff */
[----:B------:R-:W-:Y:S02]  /*121f0*/  SHF.R.U32.HI R28, RZ, 0x10, R29 ;  /* 0x00000010ff1c7819 */ /* 0x000fe4000001161d */
[--C-:B------:R-:W-:Y:S01]  /*12200*/  SHF.R.U64 R51, R30, 0x10, R31.reuse ;  /* 0x000000101e337819 */ /* 0x100fe2000000121f */
[----:B------:R-:W-:Y:S01]  /*12210*/  IMAD.SHL.U32 R44, R44, 0x40, RZ ;  /* 0x000000402c2c7824 */ /* 0x000fe200078e00ff */
[----:B------:R-:W-:Y:S02]  /*12220*/  SHF.R.U32.HI R49, RZ, 0x10, R31 ;  /* 0x00000010ff317819 */ /* 0x000fe4000001161f */
[----:B------:R-:W-:Y:S02]  /*12230*/  SHF.R.U64 R30, R36, 0x10, R37 ;  /* 0x00000010241e7819 */ /* 0x000fe40000001225 */
[----:B------:R-:W-:-:S02]  /*12240*/  LOP3.LUT R44, R44, 0xfffffe00, RZ, 0xc0, !PT ;  /* 0xfffffe002c2c7812 */ /* 0x000fc400078ec0ff */
[C---:B------:R-:W-:Y:S02]  /*12250*/  PRMT R31, R107.reuse, 0x5410, R50 ;  /* 0x000054106b1f7816 */ /* 0x040fe40000000032 */
[----:B------:R-:W-:Y:S02]  /*12260*/  PRMT R107, R107, 0x5432, R28 ;  /* 0x000054326b6b7816 */ /* 0x000fe4000000001c */
[----:B------:R-:W-:Y:S02]  /*12270*/  SHF.R.U32.HI R36, RZ, 0x10, R37 ;  /* 0x00000010ff247819 */ /* 0x000fe40000011625 */
[----:B------:R-:W-:Y:S02]  /*12280*/  PRMT R28, R108, 0x5410, R51 ;  /* 0x000054106c1c7816 */ /* 0x000fe40000000033 */
[----:B------:R-:W-:Y:S02]  /*12290*/  SHF.R.U64 R29, R38, 0x10, R39 ;  /* 0x00000010261d7819 */ /* 0x000fe40000001227 */
[----:B------:R-:W-:-:S02]  /*122a0*/  PRMT R108, R108, 0x5432, R49 ;  /* 0x000054326c6c7816 */ /* 0x000fc40000000031 */
[C---:B------:R-:W-:Y:S02]  /*122b0*/  PRMT R49, R105.reuse, 0x5410, R30 ;  /* 0x0000541069317816 */ /* 0x040fe4000000001e */
[----:B------:R-:W-:Y:S02]  /*122c0*/  PRMT R105, R105, 0x5432, R36 ;  /* 0x0000543269697816 */ /* 0x000fe40000000024 */
[----:B------:R-:W-:Y:S01]  /*122d0*/  SHF.R.U32.HI R39, RZ, 0x10, R39 ;  /* 0x00000010ff277819 */ /* 0x000fe20000011627 */
[----:B------:R-:W-:Y:S01]  /*122e0*/  IMAD.U32 R56, R49, 0x10000, RZ ;  /* 0x0001000031387824 */ /* 0x000fe200078e00ff */
[C---:B------:R-:W-:Y:S01]  /*122f0*/  PRMT R36, R106.reuse, 0x5410, R29 ;  /* 0x000054106a247816 */ /* 0x040fe2000000001d */
[C---:B------:R-:W-:Y:S01]  /*12300*/  IMAD.U32 R57, R105.reuse, 0x10000, RZ ;  /* 0x0001000069397824 */ /* 0x040fe200078e00ff */
[----:B------:R-:W-:Y:S02]  /*12310*/  PRMT R106, R106, 0x5432, R39 ;  /* 0x000054326a6a7816 */ /* 0x000fe40000000027 */
[----:B------:R-:W-:-:S03]  /*12320*/  LOP3.LUT R105, R105, 0xffff0000, RZ, 0xc0, !PT ;  /* 0xffff000069697812 */ /* 0x000fc600078ec0ff */
[----:B------:R-:W-:Y:S01]  /*12330*/  IMAD.U32 R58, R106, 0x10000, RZ ;  /* 0x000100006a3a7824 */ /* 0x000fe200078e00ff */
[----:B--2---:R-:W-:-:S04]  /*12340*/  LEA.HI R40, R20, R40, RZ, 0x1d ;  /* 0x0000002814287211 */ /* 0x004fc800078fe8ff */
[----:B------:R-:W-:Y:S01]  /*12350*/  SHF.R.S32.HI R43, RZ, 0x1f, R40 ;  /* 0x0000001fff2b7819 */ /* 0x000fe20000011428 */
[----:B------:R-:W-:-:S03]  /*12360*/  IMAD.SHL.U32 R41, R40, 0x8, RZ ;  /* 0x0000000828297824 */ /* 0x000fc600078e00ff */
[----:B------:R-:W-:Y:S02]  /*12370*/  LEA.HI R43, R43, R40, RZ, 0x3 ;  /* 0x000000282b2b7211 */ /* 0x000fe400078f18ff */
[----:B------:R-:W-:Y:S02]  /*12380*/  LOP3.LUT R40, R42, 0x38, R41, 0xf8, !PT ;  /* 0x000000382a287812 */ /* 0x000fe400078ef829 */
[----:B------:R-:W-:Y:S01]  /*12390*/  SHF.R.U32.HI R41, RZ, 0x3, R42 ;  /* 0x00000003ff297819 */ /* 0x000fe2000001162a */
[----:B------:R-:W-:-:S03]  /*123a0*/  IMAD.SHL.U32 R43, R43, 0x400, RZ ;  /* 0x000004002b2b7824 */ /* 0x000fc600078e00ff */
[----:B------:R-:W-:Y:S02]  /*123b0*/  LOP3.LUT R40, R40, R41, RZ, 0x3c, !PT ;  /* 0x0000002928287212 */ /* 0x000fe400078e3cff */
[----:B------:R-:W-:-:S04]  /*123c0*/  LOP3.LUT R43, R43, 0x7fffe000, RZ, 0xc0, !PT ;  /* 0x7fffe0002b2b7812 */ /* 0x000fc800078ec0ff */
[----:B------:R-:W-:Y:S02]  /*123d0*/  IADD3 R48, R40, R43, R44 ;  /* 0x0000002b28307210 */ /* 0x000fe40007ffe02c */
[----:B---3--:R-:W0:Y:S03]  /*123e0*/  LDS.128 R40, [R61] ;  /* 0x000000003d287984 */ /* 0x008e260000000c00 */
        /* <DEDUP_REMOVED lines=13> */
[C---:B------:R-:W-:Y:S01]  /*124c0*/  LOP3.LUT R44, R45.reuse, 0xffff0000, RZ, 0xc0, !PT ;  /* 0xffff00002d2c7812 */ /* 0x040fe200078ec0ff */
[----:B------:R-:W-:Y:S01]  /*124d0*/  IMAD.U32 R54, R45, 0x10000, RZ ;  /* 0x000100002d367824 */ /* 0x000fe200078e00ff */
[C---:B------:R-:W-:Y:S01]  /*124e0*/  LOP3.LUT R38, R46.reuse, 0xffff0000, RZ, 0xc0, !PT ;  /* 0xffff00002e267812 */ /* 0x040fe200078ec0ff */
[----:B------:R-:W-:-:S02]  /*124f0*/  IMAD.U32 R39, R46, 0x10000, RZ ;  /* 0x000100002e277824 */ /* 0x000fc400078e00ff */
[-C--:B------:R-:W-:Y:S01]  /*12500*/  FMUL.FTZ R45, R41, R56.reuse ;  /* 0x00000038292d7220 */ /* 0x080fe20000410000 */
[C---:B------:R-:W-:Y:S01]  /*12510*/  IMAD.U32 R55, R47.reuse, 0x10000, RZ ;  /* 0x000100002f377824 */ /* 0x040fe200078e00ff */
[----:B------:R-:W-:Y:S01]  /*12520*/  LOP3.LUT R46, R47, 0xffff0000, RZ, 0xc0, !PT ;  /* 0xffff00002f2e7812 */ /* 0x000fe200078ec0ff */
[-C--:B------:R-:W-:Y:S01]  /*12530*/  FMUL.FTZ R47, R41, R43.reuse ;  /* 0x0000002b292f7220 */ /* 0x080fe20000410000 */
[----:B------:R-:W-:Y:S01]  /*12540*/  FFMA.FTZ R41, R50, R43, -R45 ;  /* 0x0000002b32297223 */ /* 0x000fe2000001082d */
[----:B------:R-:W-:Y:S02]  /*12550*/  IMAD.U32 R45, R107, 0x10000, RZ ;  /* 0x000100006b2d7824 */ /* 0x000fe400078e00ff */
[----:B------:R-:W-:Y:S01]  /*12560*/  FMUL.FTZ R60, R54, R57 ;  /* 0x00000039363c7220 */ /* 0x000fe20000410000 */
[----:B------:R-:W-:Y:S01]  /*12570*/  FFMA.FTZ R43, R50, R56, R47 ;  /* 0x00000038322b7223 */ /* 0x000fe2000001002f */
[----:B------:R-:W-:Y:S02]  /*12580*/  IMAD.U32 R47, R108, 0x10000, RZ ;  /* 0x000100006c2f7824 */ /* 0x000fe400078e00ff */
[----:B------:R-:W-:Y:S01]  /*12590*/  FMUL.FTZ R50, R54, R45 ;  /* 0x0000002d36327220 */ /* 0x000fe20000410000 */
[----:B------:R-:W-:Y:S01]  /*125a0*/  LOP3.LUT R56, R49, 0xffff0000, RZ, 0xc0, !PT ;  /* 0xffff000031387812 */ /* 0x000fe200078ec0ff */
[CC--:B------:R-:W-:Y:S01]  /*125b0*/  FMUL.FTZ R59, R55.reuse, R58.reuse ;  /* 0x0000003a373b7220 */ /* 0x0c0fe20000410000 */
[----:B------:R-:W-:Y:S01]  /*125c0*/  FMUL.FTZ R49, R55, R47 ;  /* 0x0000002f37317220 */ /* 0x000fe20000410000 */
[----:B------:R-:W-:Y:S01]  /*125d0*/  LOP3.LUT R54, R31, 0xffff0000, RZ, 0xc0, !PT ;  /* 0xffff00001f367812 */ /* 0x000fe200078ec0ff */
[C---:B------:R-:W-:Y:S01]  /*125e0*/  FFMA.FTZ R45, R51.reuse, R45, -R60 ;  /* 0x0000002d332d7223 */ /* 0x040fe2000001083c */
[C---:B------:R-:W-:Y:S01]  /*125f0*/  FFMA.FTZ R47, R52.reuse, R47, -R59 ;  /* 0x0000002f342f7223 */ /* 0x040fe2000001083b */
[----:B------:R-:W-:Y:S01]  /*12600*/  FFMA.FTZ R49, R52, R58, R49 ;  /* 0x0000003a34317223 */ /* 0x000fe20000010031 */
[----:B------:R-:W-:Y:S01]  /*12610*/  FFMA.FTZ R50, R51, R57, R50 ;  /* 0x0000003933327223 */ /* 0x000fe20000010032 */
[C---:B------:R-:W-:Y:S01]  /*12620*/  FMUL.FTZ R52, R53.reuse, R56 ;  /* 0x0000003835347220 */ /* 0x040fe20000410000 */
[----:B------:R-:W-:Y:S01]  /*12630*/  FMUL.FTZ R58, R53, R54 ;  /* 0x00000036353a7220 */ /* 0x000fe20000410000 */
[----:B------:R-:W-:Y:S01]  /*12640*/  LOP3.LUT R107, R107, 0xffff0000, RZ, 0xc0, !PT ;  /* 0xffff00006b6b7812 */ /* 0x000fe200078ec0ff */
[----:B------:R-:W-:-:S02]  /*12650*/  IMAD.U32 R51, R36, 0x10000, RZ ;  /* 0x0001000024337824 */ /* 0x000fc400078e00ff */
[----:B------:R-:W-:Y:S01]  /*12660*/  FMUL.FTZ R53, R44, R105 ;  /* 0x000000692c357220 */ /* 0x000fe20000410000 */
[C---:B------:R-:W-:Y:S01]  /*12670*/  FFMA.FTZ R52, R37.reuse, R54, -R52 ;  /* 0x0000003625347223 */ /* 0x040fe20000010834 */
[----:B------:R-:W-:Y:S02]  /*12680*/  IMAD.U32 R31, R28, 0x10000, RZ ;  /* 0x000100001c1f7824 */ /* 0x000fe400078e00ff */
[----:B------:R-:W-:Y:S01]  /*12690*/  FFMA.FTZ R58, R37, R56, R58 ;  /* 0x00000038253a7223 */ /* 0x000fe2000001003a */
[C---:B------:R-:W-:Y:S01]  /*126a0*/  FMUL.FTZ R37, R39.reuse, R51 ;  /* 0x0000003327257220 */ /* 0x040fe20000410000 */
[-C--:B------:R-:W-:Y:S01]  /*126b0*/  FMUL.FTZ R54, R44, R107.reuse ;  /* 0x0000006b2c367220 */ /* 0x080fe20000410000 */
[----:B------:R-:W-:Y:S01]  /*126c0*/  FFMA.FTZ R44, R40, R107, -R53 ;  /* 0x0000006b282c7223 */ /* 0x000fe20000010835 */
[-C--:B------:R-:W-:Y:S01]  /*126d0*/  FMUL.FTZ R53, R39, R31.reuse ;  /* 0x0000001f27357220 */ /* 0x080fe20000410000 */
[----:B------:R-:W-:Y:S01]  /*126e0*/  FFMA.FTZ R39, R30, R31, -R37 ;  /* 0x0000001f1e277223 */ /* 0x000fe20000010825 */
[----:B------:R-:W-:Y:S01]  /*126f0*/  LOP3.LUT R36, R36, 0xffff0000, RZ, 0xc0, !PT ;  /* 0xffff000024247812 */ /* 0x000fe200078ec0ff */
[----:B------:R-:W-:Y:S01]  /*12700*/  FFMA.FTZ R105, R40, R105, R54 ;  /* 0x0000006928697223 */ /* 0x000fe20000010036 */
[----:B------:R-:W-:Y:S01]  /*12710*/  LOP3.LUT R37, R106, 0xffff0000, RZ, 0xc0, !PT ;  /* 0xffff00006a257812 */ /* 0x000fe200078ec0ff */
[----:B------:R-:W-:Y:S01]  /*12720*/  FFMA.FTZ R53, R30, R51, R53 ;  /* 0x000000331e357223 */ /* 0x000fe20000010035 */
[----:B------:R-:W-:Y:S01]  /*12730*/  LOP3.LUT R28, R28, 0xffff0000, RZ, 0xc0, !PT ;  /* 0xffff00001c1c7812 */ /* 0x000fe200078ec0ff */
[----:B------:R-:W-:Y:S01]  /*12740*/  FMUL.FTZ R30, R38, R36 ;  /* 0x00000024261e7220 */ /* 0x000fe20000410000 */
[----:B------:R-:W-:Y:S01]  /*12750*/  LOP3.LUT R31, R108, 0xffff0000, RZ, 0xc0, !PT ;  /* 0xffff00006c1f7812 */ /* 0x000fe200078ec0ff */
[----:B------:R-:W-:-:S02]  /*12760*/  FMUL.FTZ R55, R46, R37 ;  /* 0x000000252e377220 */ /* 0x000fc40000410000 */
[-C--:B------:R-:W-:Y:S01]  /*12770*/  FMUL.FTZ R51, R38, R28.reuse ;  /* 0x0000001c26337220 */ /* 0x080fe20000410000 */
[C---:B------:R-:W-:Y:S01]  /*12780*/  FFMA.FTZ R30, R29.reuse, R28, -R30 ;  /* 0x0000001c1d1e7223 */ /* 0x040fe2000001081e */
[-C--:B------:R-:W-:Y:S01]  /*12790*/  FMUL.FTZ R46, R46, R31.reuse ;  /* 0x0000001f2e2e7220 */ /* 0x080fe20000410000 */
[----:B------:R-:W-:Y:S01]  /*127a0*/  FFMA.FTZ R40, R42, R31, -R55 ;  /* 0x0000001f2a287223 */ /* 0x000fe20000010837 */
[----:B------:R-:W-:Y:S01]  /*127b0*/  FFMA.FTZ R38, R29, R36, R51 ;  /* 0x000000241d267223 */ /* 0x000fe20000010033 */
[----:B------:R-:W-:Y:S01]  /*127c0*/  F2FP.BF16.F32.PACK_AB R28, R52, R41 ;  /* 0x00000029341c723e */ /* 0x000fe200000010ff */
[----:B------:R-:W-:Y:S01]  /*127d0*/  FFMA.FTZ R46, R42, R37, R46 ;  /* 0x000000252a2e7223 */ /* 0x000fe2000001002e */
        /* <DEDUP_REMOVED lines=9> */
.L_x_1732:
[----:B------:R-:W-:Y:S05]  /*12870*/  BSYNC B2 ;  /* 0x0000000000027941 */ /* 0x000fea0003800000 */
.L_x_1731:
[----:B------:R-:W-:Y:S05]  /*12880*/  @P1 BRA `(.L_x_1730) ;  /* 0x0000000400bc1947 */ /* 0x000fea0003800000 */
[----:B0-----:R-:W2:Y:S04]  /*12890*/  LDL R29, [R1+0xa0] ;  /* 0x0000a000011d7983 */ /* 0x001ea80000100800 */
        /* <DEDUP_REMOVED lines=10> */
[----:B------:R-:W-:Y:S02]  /*12940*/  PRMT R41, R96, 0x5410, R41 ;  /* 0x0000541060297816 */ /* 0x000fe40000000029 */
[----:B------:R-:W-:-:S02]  /*12950*/  LOP3.LUT R30, R30, 0xfffffe00, RZ, 0xc0, !PT ;  /* 0xfffffe001e1e7812 */ /* 0x000fc400078ec0ff */
[----:B------:R-:W-:Y:S01]  /*12960*/  PRMT R96, R96, 0x5432, R25 ;  /* 0x0000543260607816 */ /* 0x000fe20000000019 */
[----:B------:R-:W-:Y:S01]  /*12970*/  IMAD.U32 R42, R41, 0x10000, RZ ;  /* 0x00010000292a7824 */ /* 0x000fe200078e00ff */
[----:B------:R-:W-:Y:S02]  /*12980*/  PRMT R43, R95, 0x5432, R24 ;  /* 0x000054325f2b7816 */ /* 0x000fe40000000018 */
[--C-:B------:R-:W-:Y:S02]  /*12990*/  SHF.R.U64 R45, R34, 0x10, R35.reuse ;  /* 0x00000010222d7819 */ /* 0x100fe40000001223 */
[----:B------:R-:W-:Y:S01]  /*129a0*/  SHF.R.U32.HI R35, RZ, 0x10, R35 ;  /* 0x00000010ff237819 */ /* 0x000fe20000011623 */
[----:B------:R-:W-:Y:S01]  /*129b0*/  IMAD.U32 R44, R43, 0x10000, RZ ;  /* 0x000100002b2c7824 */ /* 0x000fe200078e00ff */
[----:B------:R-:W-:Y:S02]  /*129c0*/  PRMT R95, R95, 0x5410, R32 ;  /* 0x000054105f5f7816 */ /* 0x000fe40000000020 */
[----:B------:R-:W-:-:S02]  /*129d0*/  PRMT R45, R94, 0x5432, R45 ;  /* 0x000054325e2d7816 */ /* 0x000fc4000000002d */
[----:B------:R-:W-:Y:S02]  /*129e0*/  PRMT R94, R94, 0x5410, R35 ;  /* 0x000054105e5e7816 */ /* 0x000fe40000000023 */
[----:B------:R-:W-:Y:S02]  /*129f0*/  LOP3.LUT R43, R43, 0xffff0000, RZ, 0xc0, !PT ;  /* 0xffff00002b2b7812 */ /* 0x000fe400078ec0ff */
[----:B------:R-:W-:Y:S01]  /*12a00*/  LOP3.LUT R41, R41, 0xffff0000, RZ, 0xc0, !PT ;  /* 0xffff000029297812 */ /* 0x000fe200078ec0ff */
        /* <DEDUP_REMOVED lines=12> */
[----:B------:R-:W-:Y:S01]  /*12ad0*/  IMAD R3, R20, 0x2, R17 ;  /* 0x0000000214037824 */ /* 0x000fe200078e0211 */
[--C-:B------:R-:W-:Y:S02]  /*12ae0*/  SHF.R.U64 R20, R26, 0x10, R27.reuse ;  /* 0x000000101a147819 */ /* 0x100fe4000000121b */
[----:B------:R-:W-:Y:S02]  /*12af0*/  SHF.R.U32.HI R26, RZ, 0x10, R27 ;  /* 0x00000010ff1a7819 */ /* 0x000fe4000001161b */
[----:B------:R-:W1:Y:S01]  /*12b00*/  LDS.128 R36, [R3+0x10400] ;  /* 0x0104000003247984 */ /* 0x000e620000000c00 */
[----:B------:R-:W-:-:S02]  /*12b10*/  PRMT R20, R97, 0x5410, R20 ;  /* 0x0000541061147816 */ /* 0x000fc40000000014 */
[----:B------:R-:W-:Y:S01]  /*12b20*/  PRMT R97, R97, 0x5432, R26 ;  /* 0x0000543261617816 */ /* 0x000fe2000000001a */
        /* <DEDUP_REMOVED lines=12> */
[C---:B------:R-:W-:Y:S01]  /*12bf0*/  IMAD.U32 R35, R38.reuse, 0x10000, RZ ;  /* 0x0001000026237824 */ /* 0x040fe200078e00ff */
[----:B------:R-:W-:Y:S01]  /*12c00*/  LOP3.LUT R37, R38, 0xffff0000, RZ, 0xc0, !PT ;  /* 0xffff000026257812 */ /* 0x000fe200078ec0ff */
[----:B------:R-:W-:-:S02]  /*12c10*/  IMAD.U32 R40, R39, 0x10000, RZ ;  /* 0x0001000027287824 */ /* 0x000fc400078e00ff */
[----:B------:R-:W-:Y:S01]  /*12c20*/  FMUL.FTZ R46, R31, R44 ;  /* 0x0000002c1f2e7220 */ /* 0x000fe20000410000 */
[----:B------:R-:W-:Y:S01]  /*12c30*/  LOP3.LUT R38, R39, 0xffff0000, RZ, 0xc0, !PT ;  /* 0xffff000027267812 */ /* 0x000fe200078ec0ff */
[----:B------:R-:W-:Y:S02]  /*12c40*/  IMAD.U32 R39, R95, 0x10000, RZ ;  /* 0x000100005f277824 */ /* 0x000fe400078e00ff */
[-C--:B------:R-:W-:Y:S01]  /*12c50*/  FMUL.FTZ R48, R31, R42.reuse ;  /* 0x0000002a1f307220 */ /* 0x080fe20000410000 */
[C---:B------:R-:W-:Y:S01]  /*12c60*/  FFMA.FTZ R46, R25.reuse, R42, -R46 ;  /* 0x0000002a192e7223 */ /* 0x040fe2000001082e */
[----:B------:R-:W-:Y:S02]  /*12c70*/  IMAD.U32 R31, R96, 0x10000, RZ ;  /* 0x00010000601f7824 */ /* 0x000fe400078e00ff */
[----:B------:R-:W-:Y:S01]  /*12c80*/  FMUL.FTZ R42, R34, R39 ;  /* 0x00000027222a7220 */ /* 0x000fe20000410000 */
[----:B------:R-:W-:Y:S01]  /*12c90*/  FFMA.FTZ R48, R25, R44, R48 ;  /* 0x0000002c19307223 */ /* 0x000fe20000010030 */
[----:B------:R-:W-:-:S02]  /*12ca0*/  IMAD.U32 R25, R97, 0x10000, RZ ;  /* 0x0001000061197824 */ /* 0x000fc400078e00ff */
[-C--:B------:R-:W-:Y:S01]  /*12cb0*/  FMUL.FTZ R34, R34, R31.reuse ;  /* 0x0000001f22227220 */ /* 0x080fe20000410000 */
[----:B------:R-:W-:Y:S01]  /*12cc0*/  FFMA.FTZ R42, R27, R31, -R42 ;  /* 0x0000001f1b2a7223 */ /* 0x000fe2000001082a */
[C---:B------:R-:W-:Y:S01]  /*12cd0*/  FMUL.FTZ R31, R40.reuse, R47 ;  /* 0x0000002f281f7220 */ /* 0x040fe20000410000 */
[----:B------:R-:W-:Y:S01]  /*12ce0*/  FMUL.FTZ R44, R40, R25 ;  /* 0x00000019282c7220 */ /* 0x000fe20000410000 */
[----:B------:R-:W-:Y:S01]  /*12cf0*/  LOP3.LUT R95, R95, 0xffff0000, RZ, 0xc0, !PT ;  /* 0xffff00005f5f7812 */ /* 0x000fe200078ec0ff */
[----:B------:R-:W-:Y:S01]  /*12d00*/  FFMA.FTZ R39, R27, R39, R34 ;  /* 0x000000271b277223 */ /* 0x000fe20000010022 */
[----:B------:R-:W-:Y:S01]  /*12d10*/  FFMA.FTZ R40, R32, R25, -R31 ;  /* 0x0000001920287223 */ /* 0x000fe2000001081f */
[----:B------:R-:W-:Y:S01]  /*12d20*/  LOP3.LUT R25, R96, 0xffff0000, RZ, 0xc0, !PT ;  /* 0xffff000060197812 */ /* 0x000fe200078ec0ff */
[C---:B------:R-:W-:Y:S01]  /*12d30*/  FMUL.FTZ R27, R33.reuse, R43 ;  /* 0x0000002b211b7220 */ /* 0x040fe20000410000 */
[----:B------:R-:W-:Y:S01]  /*12d40*/  FMUL.FTZ R31, R36, R95 ;  /* 0x0000005f241f7220 */ /* 0x000fe20000410000 */
[----:B------:R-:W-:Y:S01]  /*12d50*/  FFMA.FTZ R44, R32, R47, R44 ;  /* 0x0000002f202c7223 */ /* 0x000fe2000001002c */
[----:B------:R-:W-:Y:S01]  /*12d60*/  FMUL.FTZ R33, R33, R41 ;  /* 0x0000002921217220 */ /* 0x000fe20000410000 */
[----:B------:R-:W-:Y:S01]  /*12d70*/  FMUL.FTZ R36, R36, R25 ;  /* 0x0000001924247220 */ /* 0x000fe20000410000 */
[----:B------:R-:W-:-:S02]  /*12d80*/  IMAD.U32 R34, R45, 0x10000, RZ ;  /* 0x000100002d227824 */ /* 0x000fc400078e00ff */
[----:B------:R-:W-:Y:S01]  /*12d90*/  FFMA.FTZ R27, R26, R41, -R27 ;  /* 0x000000291a1b7223 */ /* 0x000fe2000001081b */
[----:B------:R-:W-:Y:S02]  /*12da0*/  IMAD.U32 R32, R20, 0x10000, RZ ;  /* 0x0001000014207824 */ /* 0x000fe400078e00ff */
[----:B------:R-:W-:Y:S01]  /*12db0*/  FFMA.FTZ R33, R26, R43, R33 ;  /* 0x0000002b1a217223 */ /* 0x000fe20000010021 */
        /* <DEDUP_REMOVED lines=28> */
.L_x_1730:
[----:B------:R-:W-:Y:S05]  /*12f80*/  BSYNC B1 ;  /* 0x0000000000017941 */ /* 0x000fea0003800000 */
.L_x_1729:
[----:B--2---:R-:W-:-:S05]  /*12f90*/  VIADD R3, R123, 0x60 ;  /* 0x000000607b037836 */ /* 0x004fca0000000000 */
[----:B------:R-:W-:-:S13]  /*12fa0*/  ISETP.GE.AND P0, PT, R3, R0, PT ;  /* 0x000000000300720c */ /* 0x000fda0003f06270 */
[----:B------:R-:W-:Y:S05]  /*12fb0*/  @P0 BRA `(.L_x_1700) ;  /* 0x0000000c00940947 */ /* 0x000fea0003800000 */
[----:B------:R-:W2:Y:S01]  /*12fc0*/  LDC R0, c[0x0][0x3f4] ;  /* 0x0000fd00ff007b82 */ /* 0x000ea20000000800 */
[----:B------:R-:W-:Y:S01]  /*12fd0*/  BSSY B1, `(.L_x_1733) ;  /* 0x0000073000017945 */ /* 0x000fe20003800000 */
[-C--:B--2---:R-:W-:Y:S02]  /*12fe0*/  ISETP.GE.AND P0, PT, R18, R0.reuse, PT ;  /* 0x000000001200720c */ /* 0x084fe40003f06270 */
[----:B------:R-:W-:-:S11]  /*12ff0*/  ISETP.GE.AND P1, PT, R203, R0, PT ;  /* 0x00000000cb00720c */ /* 0x000fd60003f26270 */
[----:B------:R-:W-:Y:S05]  /*13000*/  @P0 BRA `(.L_x_1734) ;  /* 0x0000000400bc0947 */ /* 0x000fea0003800000 */
[----:B01----:R-:W2:Y:S04]  /*13010*/  LDL R20, [R1+0x80] ;  /* 0x0000800001147983 */ /* 0x003ea80000100800 */
[----:B------:R-:W3:Y:S01]  /*13020*/  LDL R42, [R1+0xac] ;  /* 0x0000ac00012a7983 */ /* 0x000ee20000100800 */
[----:B------:R-:W-:Y:S01]  /*13030*/  IMAD.SHL.U32 R24, R3, 0x40, RZ ;  /* 0x0000004003187824 */ /* 0x000fe200078e00ff */
[----:B------:R-:W-:Y:S02]  /*13040*/  SHF.R.S32.HI R26, RZ, 0x1f, R3 ;  /* 0x0000001fff1a7819 */ /* 0x000fe40000011403 */
[----:B------:R-:W-:Y:S02]  /*13050*/  SHF.R.U64 R33, R12, 0x10, R13 ;  /* 0x000000100c217819 */ /* 0x000fe4000000120d */
[----:B------:R-:W-:-:S02]  /*13060*/  LOP3.LUT R27, R24, 0x1c0, RZ, 0xc0, !PT ;  /* 0x000001c0181b7812 */ /* 0x000fc400078ec0ff */
[----:B------:R-:W-:Y:S02]  /*13070*/  LEA.HI R26, R26, R3, RZ, 0x3 ;  /* 0x000000031a1a7211 */ /* 0x000fe400078f18ff */
[----:B------:R-:W-:Y:S02]  /*13080*/  SHF.R.U32.HI R35, RZ, 0x10, R13 ;  /* 0x00000010ff237819 */ /* 0x000fe4000001160d */
[----:B------:R-:W-:Y:S01]  /*13090*/  SHF.R.U64 R13, R4, 0x10, R5 ;  /* 0x00000010040d7819 */ /* 0x000fe20000001205 */
[----:B------:R-:W-:Y:S01]  /*130a0*/  IMAD.SHL.U32 R26, R26, 0x40, RZ ;  /* 0x000000401a1a7824 */ /* 0x000fe200078e00ff */
[----:B------:R-:W-:Y:S02]  /*130b0*/  SHF.R.U64 R34, R14, 0x10, R15 ;  /* 0x000000100e227819 */ /* 0x000fe4000000120f */
[----:B------:R-:W-:Y:S02]  /*130c0*/  SHF.R.U32.HI R5, RZ, 0x10, R5 ;  /* 0x00000010ff057819 */ /* 0x000fe40000011605 */
[----:B------:R-:W-:-:S02]  /*130d0*/  LOP3.LUT R26, R26, 0xfffffe00, RZ, 0xc0, !PT ;  /* 0xfffffe001a1a7812 */ /* 0x000fc400078ec0ff */
[----:B------:R-:W-:Y:S02]  /*130e0*/  SHF.R.U64 R38, R6, 0x10, R7 ;  /* 0x0000001006267819 */ /* 0x000fe40000001207 */
[----:B------:R-:W-:Y:S02]  /*130f0*/  SHF.R.U32.HI R14, RZ, 0x10, R15 ;  /* 0x00000010ff0e7819 */ /* 0x000fe4000001160f */
[----:B------:R-:W-:Y:S02]  /*13100*/  SHF.R.U32.HI R6, RZ, 0x10, R7 ;  /* 0x00000010ff067819 */ /* 0x000fe40000011607 */
[----:B------:R-:W-:Y:S02]  /*13110*/  PRMT R36, R98, 0x5410, R13 ;  /* 0x0000541062247816 */ /* 0x000fe4000000000d */
[----:B------:R-:W-:Y:S02]  /*13120*/  PRMT R33, R100, 0x5410, R33 ;  /* 0x0000541064217816 */ /* 0x000fe40000000021 */
[----:B------:R-:W-:Y:S01]  /*13130*/  PRMT R34, R101, 0x5410, R34 ;  /* 0x0000541065227816 */ /* 0x000fe20000000022 */
[----:B------:R-:W-:Y:S01]  /*13140*/  IMAD.U32 R37, R36, 0x10000, RZ ;  /* 0x0001000024257824 */ /* 0x000fe200078e00ff */
[----:B------:R-:W-:-:S02]  /*13150*/  PRMT R98, R98, 0x5432, R5 ;  /* 0x0000543262627816 */ /* 0x000fc40000000005 */
[----:B------:R-:W-:Y:S02]  /*13160*/  PRMT R38, R99, 0x5410, R38 ;  /* 0x0000541063267816 */ /* 0x000fe40000000026 */
[----:B------:R-:W-:Y:S02]  /*13170*/  PRMT R101, R101, 0x5432, R14 ;  /* 0x0000543265657816 */ /* 0x000fe4000000000e */
[----:B------:R-:W-:Y:S02]  /*13180*/  PRMT R99, R99, 0x5432, R6 ;  /* 0x0000543263637816 */ /* 0x000fe40000000006 */
[----:B------:R-:W-:Y:S01]  /*13190*/  PRMT R100, R100, 0x5432, R35 ;  /* 0x0000543264647816 */ /* 0x000fe20000000023 */
[----:B------:R-:W-:Y:S01]  /*131a0*/  IMAD.U32 R35, R33, 0x10000, RZ ;  /* 0x0001000021237824 */ /* 0x000fe200078e00ff */
[----:B------:R-:W-:Y:S02]  /*131b0*/  LOP3.LUT R36, R36, 0xffff0000, RZ, 0xc0, !PT ;  /* 0xffff000024247812 */ /* 0x000fe400078ec0ff */
        /* <DEDUP_REMOVED lines=27> */
[C---:B------:R-:W-:Y:S01]  /*13370*/  IMAD.U32 R32, R31.reuse, 0x10000, RZ ;  /* 0x000100001f207824 */ /* 0x040fe200078e00ff */
[----:B------:R-:W-:Y:S01]  /*13380*/  LOP3.LUT R30, R31, 0xffff0000, RZ, 0xc0, !PT ;  /* 0xffff00001f1e7812 */ /* 0x000fe200078ec0ff */
[----:B------:R-:W-:Y:S01]  /*13390*/  FMUL.FTZ R39, R14, R37 ;  /* 0x000000250e277220 */ /* 0x000fe20000410000 */
[----:B------:R-:W-:-:S02]  /*133a0*/  IMAD.U32 R31, R98, 0x10000, RZ ;  /* 0x00010000621f7824 */ /* 0x000fc400078e00ff */
[-C--:B------:R-:W-:Y:S01]  /*133b0*/  FMUL.FTZ R41, R14, R35.reuse ;  /* 0x000000230e297220 */ /* 0x080fe20000410000 */
[----:B------:R-:W-:Y:S02]  /*133c0*/  IMAD.U32 R14, R100, 0x10000, RZ ;  /* 0x00010000640e7824 */ /* 0x000fe400078e00ff */
[C---:B------:R-:W-:Y:S01]  /*133d0*/  FFMA.FTZ R39, R4.reuse, R35, -R39 ;  /* 0x0000002304277223 */ /* 0x040fe20000010827 */
[----:B------:R-:W-:Y:S01]  /*133e0*/  FMUL.FTZ R43, R25, R31 ;  /* 0x0000001f192b7220 */ /* 0x000fe20000410000 */
[----:B------:R-:W-:Y:S02]  /*133f0*/  IMAD.U32 R35, R99, 0x10000, RZ ;  /* 0x0001000063237824 */ /* 0x000fe400078e00ff */
[----:B------:R-:W-:Y:S01]  /*13400*/  FFMA.FTZ R41, R4, R37, R41 ;  /* 0x0000002504297223 */ /* 0x000fe20000010029 */
[----:B------:R-:W-:Y:S02]  /*13410*/  IMAD.U32 R4, R101, 0x10000, RZ ;  /* 0x0001000065047824 */ /* 0x000fe400078e00ff */
[-C--:B------:R-:W-:Y:S01]  /*13420*/  FMUL.FTZ R25, R25, R14.reuse ;  /* 0x0000000e19197220 */ /* 0x080fe20000410000 */
[----:B------:R-:W-:Y:S01]  /*13430*/  FFMA.FTZ R43, R6, R14, -R43 ;  /* 0x0000000e062b7223 */ /* 0x000fe2000001082b */
[C---:B------:R-:W-:Y:S01]  /*13440*/  FMUL.FTZ R14, R32.reuse, R35 ;  /* 0x00000023200e7220 */ /* 0x040fe20000410000 */
[----:B------:R-:W-:Y:S01]  /*13450*/  FMUL.FTZ R32, R32, R4 ;  /* 0x0000000420207220 */ /* 0x000fe20000410000 */
[----:B------:R-:W-:Y:S01]  /*13460*/  FFMA.FTZ R31, R6, R31, R25 ;  /* 0x0000001f061f7223 */ /* 0x000fe20000010019 */
[----:B------:R-:W-:Y:S01]  /*13470*/  FMUL.FTZ R6, R15, R36 ;  /* 0x000000240f067220 */ /* 0x000fe20000410000 */
[----:B------:R-:W-:Y:S01]  /*13480*/  FFMA.FTZ R37, R13, R4, -R14 ;  /* 0x000000040d257223 */ /* 0x000fe2000001080e */
[----:B------:R-:W-:Y:S01]  /*13490*/  LOP3.LUT R4, R33, 0xffff0000, RZ, 0xc0, !PT ;  /* 0xffff000021047812 */ /* 0x000fe200078ec0ff */
[----:B------:R-:W-:Y:S01]  /*134a0*/  FFMA.FTZ R35, R13, R35, R32 ;  /* 0x000000230d237223 */ /* 0x000fe20000010020 */
[----:B------:R-:W-:-:S02]  /*134b0*/  LOP3.LUT R13, R100, 0xffff0000, RZ, 0xc0, !PT ;  /* 0xffff0000640d7812 */ /* 0x000fc400078ec0ff */
[----:B------:R-:W-:Y:S01]  /*134c0*/  LOP3.LUT R25, R98, 0xffff0000, RZ, 0xc0, !PT ;  /* 0xffff000062197812 */ /* 0x000fe200078ec0ff */
[-C--:B------:R-:W-:Y:S01]  /*134d0*/  FMUL.FTZ R32, R15, R4.reuse ;  /* 0x000000040f207220 */ /* 0x080fe20000410000 */
[C---:B------:R-:W-:Y:S01]  /*134e0*/  FFMA.FTZ R14, R5.reuse, R4, -R6 ;  /* 0x00000004050e7223 */ /* 0x040fe20000010806 */
[----:B------:R-:W-:Y:S02]  /*134f0*/  IMAD.U32 R6, R38, 0x10000, RZ ;  /* 0x0001000026067824 */ /* 0x000fe400078e00ff */
[C---:B------:R-:W-:Y:S01]  /*13500*/  FMUL.FTZ R40, R28.reuse, R13 ;  /* 0x0000000d1c287220 */ /* 0x040fe20000410000 */
[----:B------:R-:W-:Y:S01]  /*13510*/  FMUL.FTZ R15, R28, R25 ;  /* 0x000000191c0f7220 */ /* 0x000fe20000410000 */
[----:B------:R-:W-:Y:S01]  /*13520*/  IMAD.U32 R4, R34, 0x10000, RZ ;  /* 0x0001000022047824 */ /* 0x000fe200078e00ff */
[----:B------:R-:W-:Y:S01]  /*13530*/  LOP3.LUT R38, R38, 0xffff0000, RZ, 0xc0, !PT ;  /* 0xffff000026267812 */ /* 0x000fe200078ec0ff */
[----:B------:R-:W-:Y:S01]  /*13540*/  FFMA.FTZ R32, R5, R36, R32 ;  /* 0x0000002405207223 */ /* 0x000fe20000010020 */
[----:B------:R-:W-:Y:S01]  /*13550*/  LOP3.LUT R99, R99, 0xffff0000, RZ, 0xc0, !PT ;  /* 0xffff000063637812 */ /* 0x000fe200078ec0ff */
[----:B------:R-:W-:Y:S01]  /*13560*/  FMUL.FTZ R36, R27, R6 ;  /* 0x000000061b247220 */ /* 0x000fe20000410000 */
[----:B------:R-:W-:Y:S01]  /*13570*/  LOP3.LUT R34, R34, 0xffff0000, RZ, 0xc0, !PT ;  /* 0xffff000022227812 */ /* 0x000fe200078ec0ff */
[C---:B------:R-:W-:Y:S01]  /*13580*/  FFMA.FTZ R28, R24.reuse, R13, -R15 ;  /* 0x0000000d181c7223 */ /* 0x040fe2000001080f */
[----:B------:R-:W-:Y:S01]  /*13590*/  LOP3.LUT R101, R101, 0xffff0000, RZ, 0xc0, !PT ;  /* 0xffff000065657812 */ /* 0x000fe200078ec0ff */
[----:B------:R-:W-:Y:S01]  /*135a0*/  FFMA.FTZ R40, R24, R25, R40 ;  /* 0x0000001918287223 */ /* 0x000fe20000010028 */
[----:B------:R-:W-:Y:S01]  /*135b0*/  FMUL.FTZ R24, R27, R4 ;  /* 0x000000041b187220 */ /* 0x000fe20000410000 */
[----:B------:R-:W-:Y:S01]  /*135c0*/  FMUL.FTZ R5, R29, R38 ;  /* 0x000000261d057220 */ /* 0x000fe20000410000 */
[----:B------:R-:W-:Y:S01]  /*135d0*/  FFMA.FTZ R36, R7, R4, -R36 ;  /* 0x0000000407247223 */ /* 0x000fe20000010824 */
[C---:B------:R-:W-:Y:S01]  /*135e0*/  FMUL.FTZ R13, R30.reuse, R99 ;  /* 0x000000631e0d7220 */ /* 0x040fe20000410000 */
[----:B------:R-:W-:Y:S01]  /*135f0*/  FMUL.FTZ R29, R29, R34 ;  /* 0x000000221d1d7220 */ /* 0x000fe20000410000 */
[-C--:B------:R-:W-:Y:S01]  /*13600*/  FMUL.FTZ R4, R30, R101.reuse ;  /* 0x000000651e047220 */ /* 0x080fe20000410000 */
        /* <DEDUP_REMOVED lines=15> */
.L_x_1734:
[----:B------:R-:W-:Y:S05]  /*13700*/  BSYNC B1 ;  /* 0x0000000000017941 */ /* 0x000fea0003800000 */
.L_x_1733:
[----:B------:R-:W-:Y:S05]  /*13710*/  @P1 BRA `(.L_x_1700) ;  /* 0x0000000400bc1947 */ /* 0x000fea0003800000 */
[----:B--2---:R-:W2:Y:S04]  /*13720*/  LDL R5, [R1+0xa0] ;  /* 0x0000a00001057983 */ /* 0x004ea80000100800 */
[----:B0-----:R-:W3:Y:S01]  /*13730*/  LDL R38, [R1+0xa8] ;  /* 0x0000a80001267983 */ /* 0x001ee20000100800 */
[----:B------:R-:W-:Y:S01]  /*13740*/  IMAD.SHL.U32 R4, R3, 0x40, RZ ;  /* 0x0000004003047824 */ /* 0x000fe200078e00ff */
[----:B------:R-:W-:Y:S02]  /*13750*/  SHF.R.S32.HI R6, RZ, 0x1f, R3 ;  /* 0x0000001fff067819 */ /* 0x000fe40000011403 */
[----:B-1----:R-:W-:Y:S02]  /*13760*/  SHF.R.U64 R20, R72, 0x10, R73 ;  /* 0x0000001048147819 */ /* 0x002fe40000001249 */
[----:B------:R-:W-:-:S02]  /*13770*/  LOP3.LUT R7, R4, 0x1c0, RZ, 0xc0, !PT ;  /* 0x000001c004077812 */ /* 0x000fc400078ec0ff */
[----:B------:R-:W-:Y:S02]  /*13780*/  LEA.HI R6, R6, R3, RZ, 0x3 ;  /* 0x0000000306067211 */ /* 0x000fe400078f18ff */
[--C-:B------:R-:W-:Y:S02]  /*13790*/  SHF.R.U64 R28, R8, 0x10, R9.reuse ;  /* 0x00000010081c7819 */ /* 0x100fe40000001209 */
[----:B------:R-:W-:Y:S01]  /*137a0*/  SHF.R.U32.HI R8, RZ, 0x10, R9 ;  /* 0x00000010ff087819 */ /* 0x000fe20000011609 */
[----:B------:R-:W-:Y:S01]  /*137b0*/  IMAD.SHL.U32 R6, R6, 0x40, RZ ;  /* 0x0000004006067824 */ /* 0x000fe200078e00ff */
[--C-:B------:R-:W-:Y:S02]  /*137c0*/  SHF.R.U64 R3, R10, 0x10, R11.reuse ;  /* 0x000000100a037819 */ /* 0x100fe4000000120b */
[----:B------:R-:W-:Y:S02]  /*137d0*/  SHF.R.U32.HI R11, RZ, 0x10, R11 ;  /* 0x00000010ff0b7819 */ /* 0x000fe4000001160b */
[----:B------:R-:W-:-:S02]  /*137e0*/  LOP3.LUT R6, R6, 0xfffffe00, RZ, 0xc0, !PT ;  /* 0xfffffe0006067812 */ /* 0x000fc400078ec0ff */
[----:B------:R-:W-:Y:S02]  /*137f0*/  PRMT R25, R85, 0x5410, R20 ;  /* 0x0000541055197816 */ /* 0x000fe40000000014 */
[----:B------:R-:W-:Y:S02]  /*13800*/  PRMT R28, R21, 0x5410, R28 ;  /* 0x00005410151c7816 */ /* 0x000fe4000000001c */
[----:B------:R-:W-:Y:S01]  /*13810*/  SHF.R.U32.HI R72, RZ, 0x10, R73 ;  /* 0x00000010ff487819 */ /* 0x000fe20000011649 */
[----:B------:R-:W-:Y:S01]  /*13820*/  IMAD.U32 R26, R25, 0x10000, RZ ;  /* 0x00010000191a7824 */ /* 0x000fe200078e00ff */
[----:B------:R-:W-:Y:S01]  /*13830*/  PRMT R29, R21, 0x5432, R8 ;  /* 0x00005432151d7816 */ /* 0x000fe20000000008 */
[----:B------:R-:W-:Y:S01]  /*13840*/  IMAD.U32 R30, R28, 0x10000, RZ ;  /* 0x000100001c1e7824 */ /* 0x000fe200078e00ff */
[----:B------:R-:W-:Y:S02]  /*13850*/  PRMT R32, R84, 0x5410, R3 ;  /* 0x0000541054207816 */ /* 0x000fe40000000003 */
[----:B------:R-:W-:Y:S01]  /*13860*/  SHF.R.U64 R27, R74, 0x10, R75 ;  /* 0x000000104a1b7819 */ /* 0x000fe2000000124b */
[----:B------:R-:W-:Y:S01]  /*13870*/  IMAD.U32 R31, R29, 0x10000, RZ ;  /* 0x000100001d1f7824 */ /* 0x000fe200078e00ff */
[----:B------:R-:W-:-:S02]  /*13880*/  PRMT R84, R84, 0x5432, R11 ;  /* 0x0000543254547816 */ /* 0x000fc4000000000b */
[----:B------:R-:W-:Y:S02]  /*13890*/  SHF.R.U32.HI R75, RZ, 0x10, R75 ;  /* 0x00000010ff4b7819 */ /* 0x000fe4000001164b */
[----:B------:R-:W-:Y:S01]  /*138a0*/  PRMT R85, R85, 0x5432, R72 ;  /* 0x0000543255557816 */ /* 0x000fe20000000048 */
[----:B------:R-:W-:Y:S01]  /*138b0*/  IMAD.U32 R33, R84, 0x10000, RZ ;  /* 0x0001000054217824 */ /* 0x000fe200078e00ff */
[C---:B------:R-:W-:Y:S02]  /*138c0*/  PRMT R27, R86.reuse, 0x5410, R27 ;  /* 0x00005410561b7816 */ /* 0x040fe4000000001b */
[----:B------:R-:W-:Y:S02]  /*138d0*/  PRMT R86, R86, 0x5432, R75 ;  /* 0x0000543256567816 */ /* 0x000fe4000000004b */
[----:B------:R-:W-:Y:S02]  /*138e0*/  LOP3.LUT R25, R25, 0xffff0000, RZ, 0xc0, !PT ;  /* 0xffff000019197812 */ /* 0x000fe400078ec0ff */
[----:B------:R-:W-:-:S02]  /*138f0*/  LOP3.LUT R84, R84, 0xffff0000, RZ, 0xc0, !PT ;  /* 0xffff000054547812 */ /* 0x000fc400078ec0ff */
        /* <DEDUP_REMOVED lines=26> */
[----:B------:R-:W-:Y:S01]  /*13aa0*/  FMUL.FTZ R36, R11, R26 ;  /* 0x0000001a0b247220 */ /* 0x000fe20000410000 */
[----:B------:R-:W-:-:S02]  /*13ab0*/  IMAD.U32 R11, R85, 0x10000, RZ ;  /* 0x00010000550b7824 */ /* 0x000fc400078e00ff */
[----:B------:R-:W-:Y:S01]  /*13ac0*/  FMUL.FTZ R35, R20, R31 ;  /* 0x0000001f14237220 */ /* 0x000fe20000410000 */
[----:B------:R-:W-:Y:S02]  /*13ad0*/  IMAD.U32 R24, R15, 0x10000, RZ ;  /* 0x000100000f187824 */ /* 0x000fe400078e00ff */
[C---:B------:R-:W-:Y:S01]  /*13ae0*/  FFMA.FTZ R34, R3.reuse, R26, -R34 ;  /* 0x0000001a03227223 */ /* 0x040fe20000010822 */
[----:B------:R-:W-:Y:S01]  /*13af0*/  FFMA.FTZ R36, R3, R30, R36 ;  /* 0x0000001e03247223 */ /* 0x000fe20000010024 */
[----:B------:R-:W-:Y:S02]  /*13b00*/  IMAD.U32 R3, R86, 0x10000, RZ ;  /* 0x0001000056037824 */ /* 0x000fe400078e00ff */
[-C--:B------:R-:W-:Y:S01]  /*13b10*/  FMUL.FTZ R37, R20, R11.reuse ;  /* 0x0000000b14257220 */ /* 0x080fe20000410000 */
[----:B------:R-:W-:Y:S01]  /*13b20*/  FFMA.FTZ R35, R8, R11, -R35 ;  /* 0x0000000b08237223 */ /* 0x000fe20000010823 */
[----:B------:R-:W-:Y:S01]  /*13b30*/  FMUL.FTZ R39, R24, R33 ;  /* 0x0000002118277220 */ /* 0x000fe20000410000 */
[----:B------:R-:W-:Y:S01]  /*13b40*/  LOP3.LUT R11, R28, 0xffff0000, RZ, 0xc0, !PT ;  /* 0xffff00001c0b7812 */ /* 0x000fe200078ec0ff */
[----:B------:R-:W-:Y:S01]  /*13b50*/  FMUL.FTZ R24, R24, R3 ;  /* 0x0000000318187220 */ /* 0x000fe20000410000 */
[----:B------:R-:W-:Y:S01]  /*13b60*/  LOP3.LUT R20, R29, 0xffff0000, RZ, 0xc0, !PT ;  /* 0xffff00001d147812 */ /* 0x000fe200078ec0ff */
[----:B------:R-:W-:Y:S01]  /*13b70*/  FFMA.FTZ R37, R8, R31, R37 ;  /* 0x0000001f08257223 */ /* 0x000fe20000010025 */
[----:B------:R-:W-:Y:S01]  /*13b80*/  FFMA.FTZ R39, R10, R3, -R39 ;  /* 0x000000030a277223 */ /* 0x000fe20000010827 */
[C---:B------:R-:W-:Y:S01]  /*13b90*/  FMUL.FTZ R3, R12.reuse, R11 ;  /* 0x0000000b0c037220 */ /* 0x040fe20000410000 */
[----:B------:R-:W-:Y:S01]  /*13ba0*/  LOP3.LUT R8, R85, 0xffff0000, RZ, 0xc0, !PT ;  /* 0xffff000055087812 */ /* 0x000fe200078ec0ff */
[----:B------:R-:W-:Y:S01]  /*13bb0*/  FMUL.FTZ R29, R12, R25 ;  /* 0x000000190c1d7220 */ /* 0x000fe20000410000 */
[----:B------:R-:W-:-:S02]  /*13bc0*/  IMAD.U32 R21, R14, 0x10000, RZ ;  /* 0x000100000e157824 */ /* 0x000fc400078e00ff */
[----:B------:R-:W-:Y:S01]  /*13bd0*/  FFMA.FTZ R33, R10, R33, R24 ;  /* 0x000000210a217223 */ /* 0x000fe20000010018 */
[----:B------:R-:W-:Y:S02]  /*13be0*/  IMAD.U32 R12, R32, 0x10000, RZ ;  /* 0x00010000200c7824 */ /* 0x000fe400078e00ff */
[----:B------:R-:W-:Y:S01]  /*13bf0*/  FMUL.FTZ R24, R13, R20 ;  /* 0x000000140d187220 */ /* 0x000fe20000410000 */
[C---:B------:R-:W-:Y:S01]  /*13c00*/  FFMA.FTZ R25, R4.reuse, R25, -R3 ;  /* 0x0000001904197223 */ /* 0x040fe20000010803 */
[----:B------:R-:W-:Y:S02]  /*13c10*/  IMAD.U32 R10, R27, 0x10000, RZ ;  /* 0x000100001b0a7824 */ /* 0x000fe400078e00ff */
[----:B------:R-:W-:Y:S01]  /*13c20*/  FFMA.FTZ R29, R4, R11, R29 ;  /* 0x0000000b041d7223 */ /* 0x000fe2000001001d */
[----:B------:R-:W-:Y:S01]  /*13c30*/  LOP3.LUT R14, R14, 0xffff0000, RZ, 0xc0, !PT ;  /* 0xffff00000e0e7812 */ /* 0x000fe200078ec0ff */
[----:B------:R-:W-:Y:S01]  /*13c40*/  FMUL.FTZ R13, R13, R8 ;  /* 0x000000080d0d7220 */ /* 0x000fe20000410000 */
[----:B------:R-:W-:Y:S01]  /*13c50*/  LOP3.LUT R15, R15, 0xffff0000, RZ, 0xc0, !PT ;  /* 0xffff00000f0f7812 */ /* 0x000fe200078ec0ff */
[----:B------:R-:W-:Y:S01]  /*13c60*/  FMUL.FTZ R4, R21, R12 ;  /* 0x0000000c15047220 */ /* 0x000fe20000410000 */
[----:B------:R-:W-:Y:S01]  /*13c70*/  LOP3.LUT R3, R32, 0xffff0000, RZ, 0xc0, !PT ;  /* 0xffff000020037812 */ /* 0x000fe200078ec0ff */
[----:B------:R-:W-:Y:S01]  /*13c80*/  FFMA.FTZ R24, R5, R8, -R24 ;  /* 0x0000000805187223 */ /* 0x000fe20000010818 */
[----:B------:R-:W-:Y:S01]  /*13c90*/  LOP3.LUT R27, R27, 0xffff0000, RZ, 0xc0, !PT ;  /* 0xffff00001b1b7812 */ /* 0x000fe200078ec0ff */
[----:B------:R-:W-:Y:S01]  /*13ca0*/  FMUL.FTZ R8, R21, R10 ;  /* 0x0000000a15087220 */ /* 0x000fe20000410000 */
[----:B------:R-:W-:Y:S01]  /*13cb0*/  LOP3.LUT R86, R86, 0xffff0000, RZ, 0xc0, !PT ;  /* 0xffff000056567812 */ /* 0x000fe200078ec0ff */
[----:B------:R-:W-:Y:S01]  /*13cc0*/  FFMA.FTZ R20, R5, R20, R13 ;  /* 0x0000001405147223 */ /* 0x000fe2000001000d */
[----:B------:R-:W-:Y:S01]  /*13cd0*/  FFMA.FTZ R10, R9, R10, -R4 ;  /* 0x0000000a090a7223 */ /* 0x000fe20000010804 */
[C---:B------:R-:W-:Y:S01]  /*13ce0*/  FMUL.FTZ R5, R14.reuse, R3 ;  /* 0x000000030e057220 */ /* 0x040fe20000410000 */
[C---:B------:R-:W-:Y:S01]  /*13cf0*/  FMUL.FTZ R4, R15.reuse, R84 ;  /* 0x000000540f047220 */ /* 0x040fe20000410000 */
[-C--:B------:R-:W-:Y:S01]  /*13d00*/  FMUL.FTZ R14, R14, R27.reuse ;  /* 0x0000001b0e0e7220 */ /* 0x080fe20000410000 */
[-C--:B------:R-:W-:Y:S01]  /*13d10*/  FMUL.FTZ R15, R15, R86.reuse ;  /* 0x000000560f0f7220 */ /* 0x080fe20000410000 */
[C---:B------:R-:W-:Y:S01]  /*13d20*/  FFMA.FTZ R27, R6.reuse, R27, -R5 ;  /* 0x0000001b061b7223 */ /* 0x040fe20000010805 */
[----:B------:R-:W-:Y:S01]  /*13d30*/  FFMA.FTZ R86, R7, R86, -R4 ;  /* 0x0000005607567223 */ /* 0x000fe20000010804 */
[----:B------:R-:W-:Y:S01]  /*13d40*/  FFMA.FTZ R12, R9, R12, R8 ;  /* 0x0000000c090c7223 */ /* 0x000fe20000010008 */
        /* <DEDUP_REMOVED lines=12> */
.L_x_1700:
[----:B------:R-:W-:Y:S05]  /*13e10*/  BSYNC B0 ;  /* 0x0000000000007941 */ /* 0x000fea0003800000 */
.L_x_1660:
        /* <DEDUP_REMOVED lines=8> */
.L_x_1657:
[----:B01-3--:R-:W3:Y:S02]  /*13ea0*/  LDL R0, [R1+0x64] ;  /* 0x0000640001007983 */ /* 0x00bee40000100800 */
[----:B---3--:R-:W-:-:S13]  /*13eb0*/  R2UR UR4, R0 ;  /* 0x00000000000472ca */ /* 0x008fda00000e0000 */
[----:B------:R-:W-:-:S05]  /*13ec0*/  IMAD.U32 R0, RZ, RZ, UR4 ;  /* 0x00000004ff007e24 */ /* 0x000fca000f8e00ff */
[----:B------:R-:W-:-:S13]  /*13ed0*/  ISETP.NE.AND P0, PT, R0, 0x3, PT ;  /* 0x000000030000780c */ /* 0x000fda0003f05270 */
[----:B------:R-:W-:Y:S05]  /*13ee0*/  @!P0 BRA `(.L_x_1735) ;  /* 0x0000000000048947 */ /* 0x000fea0003800000 */
[----:B------:R-:W-:Y:S01]  /*13ef0*/  BPT.TRAP 0x1 ;  /* 0x000000040000795c */ /* 0x000fe20000300000 */
.L_x_1735:
[----:B------:R-:W-:Y:S01]  /*13f00*/  IMAD R0, R202, 0x8, R17 ;  /* 0x00000008ca007824 */ /* 0x000fe200078e0211 */
[----:B--2---:R-:W-:-:S04]  /*13f10*/  SHF.L.U32 R5, R218, 0x1f, RZ ;  /* 0x0000001fda057819 */ /* 0x004fc800000006ff */
[----:B------:R0:W1:Y:S01]  /*13f20*/  SYNCS.PHASECHK.TRANS64.TRYWAIT P1, [R0+URZ+0x30830], R5 ;  /* 0x03083005000075a7 */ /* 0x000062000802017f */
[----:B------:R-:W-:Y:S05]  /*13f30*/  @!P0 BRA `(.L_x_1736) ;  /* 0x0000000000048947 */ /* 0x000fea0003800000 */
[----:B------:R-:W-:Y:S01]  /*13f40*/  BPT.TRAP 0x1 ;  /* 0x000000040000795c */ /* 0x000fe20000300000 */
.L_x_1736:
[----:B------:R-:W-:Y:S01]  /*13f50*/  VIADD R3, R17, 0x20400 ;  /* 0x0002040011037836 */ /* 0x000fe20000000000 */
[----:B------:R-:W-:Y:S01]  /*13f60*/  LOP3.LUT R6, R2, 0x10000, RZ, 0xfc, !PT ;  /* 0x0001000002067812 */ /* 0x000fe200078efcff */
[----:B------:R-:W-:-:S03]  /*13f70*/  IMAD.MOV.U32 R7, RZ, RZ, 0x40000040 ;  /* 0x40000040ff077424 */ /* 0x000fc600078e00ff */
[----:B------:R-:W-:-:S04]  /*13f80*/  SHF.R.U32.HI R3, RZ, 0x4, R3 ;  /* 0x00000004ff037819 */ /* 0x000fc80000011603 */
[----:B------:R-:W-:-:S04]  /*13f90*/  LOP3.LUT R3, R3, 0x3fff, RZ, 0xc0, !PT ;  /* 0x00003fff03037812 */ /* 0x000fc800078ec0ff */
[----:B------:R-:W-:-:S05]  /*13fa0*/  LOP3.LUT R2, R3, 0x10000, RZ, 0xfc, !PT ;  /* 0x0001000003027812 */ /* 0x000fca00078efcff */
[----:B------:R2:W-:Y:S01]  /*13fb0*/  STL [R1+0x50], R2 ;  /* 0x0000500201007387 */ /* 0x0005e20000100800 */
[----:B-1----:R-:W-:Y:S05]  /*13fc0*/  @P1 BRA `(.L_x_1737) ;  /* 0x0000000000081947 */ /* 0x002fea0003800000 */
[----:B------:R-:W1:Y:S02]  /*13fd0*/  SYNCS.PHASECHK.TRANS64.TRYWAIT P1, [R0+URZ+0x30830], R5 ;  /* 0x03083005000075a7 */ /* 0x000e64000802017f */
[----:B-1----:R-:W-:Y:S05]  /*13fe0*/  @!P1 BRA `(.L_x_1738) ;  /* 0x000001a400349947 */ /* 0x002fea0003800000 */
.L_x_1737:
[----:B--2---:R-:W2:Y:S01]  /*13ff0*/  LDL R2, [R1+0x50] ;  /* 0x0000500001027983 */ /* 0x004ea20000100800 */
[----:B------:R-:W-:Y:S01]  /*14000*/  IMAD.MOV.U32 R3, RZ, RZ, 0x40000040 ;  /* 0x40000040ff037424 */ /* 0x000fe200078e00ff */
[----:B------:R-:W-:Y:S05]  /*14010*/  WARPSYNC.ALL ;  /* 0x0000000000007948 */ /* 0x000fea0003800000 */
[C---:B------:R-:W-:Y:S01]  /*14020*/  R2UR UR4, R6.reuse ;  /* 0x00000000060472ca */ /* 0x040fe200000e0000 */
[----:B----45:R-:W-:Y:S01]  /*14030*/  WARPGROUP.ARRIVE ;  /* 0x00000000000079c5 */ /* 0x030fe20000000000 */
[----:B------:R-:W-:Y:S01]  /*14040*/  R2UR UR5, R7 ;  /* 0x00000000070572ca */ /* 0x000fe200000e0000 */
[----:B------:R-:W-:Y:S01]  /*14050*/  VIADD R62, R6, 0x2 ;  /* 0x00000002063e7836 */ /* 0x000fe20000000000 */
[----:B------:R-:W-:Y:S01]  /*14060*/  R2UR UR7, R3 ;  /* 0x00000000030772ca */ /* 0x000fe200000e0000 */
[----:B------:R-:W-:-:S02]  /*14070*/  IMAD.MOV.U32 R63, RZ, RZ, 0x40000040 ;  /* 0x40000040ff3f7424 */ /* 0x000fc400078e00ff */
[----:B01----:R-:W-:Y:S02]  /*14080*/  IMAD.MOV.U32 R5, RZ, RZ, 0x40000040 ;  /* 0x40000040ff057424 */ /* 0x003fe400078e00ff */
[C---:B------:R-:W-:Y:S01]  /*14090*/  VIADD R60, R6.reuse, 0x4 ;  /* 0x00000004063c7836 */ /* 0x040fe20000000000 */
[----:B------:R0:W-:Y:S01]  /*140a0*/  STL.64 [R1+0x40], R62 ;  /* 0x0000403e01007387 */ /* 0x0001e20000100a00 */
[----:B------:R-:W-:Y:S02]  /*140b0*/  IMAD.MOV.U32 R61, RZ, RZ, 0x40000040 ;  /* 0x40000040ff3d7424 */ /* 0x000fe400078e00ff */
[C---:B------:R-:W-:Y:S02]  /*140c0*/  VIADD R58, R6.reuse, 0x6 ;  /* 0x00000006063a7836 */ /* 0x040fe40000000000 */
[----:B------:R-:W-:Y:S01]  /*140d0*/  IMAD.MOV.U32 R59, RZ, RZ, 0x40000040 ;  /* 0x40000040ff3b7424 */ /* 0x000fe200078e00ff */
[----:B------:R0:W-:Y:S01]  /*140e0*/  STL.64 [R1+0x38], R60 ;  /* 0x0000383c01007387 */ /* 0x0001e20000100a00 */
[----:B------:R-:W-:-:S02]  /*140f0*/  VIADD R56, R6, 0x400 ;  /* 0x0000040006387836 */ /* 0x000fc40000000000 */
[----:B------:R-:W-:Y:S01]  /*14100*/  IMAD.MOV.U32 R57, RZ, RZ, 0x40000040 ;  /* 0x40000040ff397424 */ /* 0x000fe200078e00ff */
[----:B------:R0:W-:Y:S01]  /*14110*/  STL.64 [R1+0x28], R58 ;  /* 0x0000283a01007387 */ /* 0x0001e20000100a00 */
[C---:B------:R-:W-:Y:S02]  /*14120*/  VIADD R8, R6.reuse, 0x402 ;  /* 0x0000040206087836 */ /* 0x040fe40000000000 */
[----:B------:R-:W-:Y:S01]  /*14130*/  IMAD.MOV.U32 R9, RZ, RZ, 0x40000040 ;  /* 0x40000040ff097424 */ /* 0x000fe200078e00ff */
[----:B------:R0:W-:Y:S01]  /*14140*/  STL.64 [R1+0x20], R56 ;  /* 0x0000203801007387 */ /* 0x0001e20000100a00 */
[C---:B------:R-:W-:Y:S02]  /*14150*/  VIADD R216, R6.reuse, 0x404 ;  /* 0x0000040406d87836 */ /* 0x040fe40000000000 */
[----:B------:R-:W-:Y:S01]  /*14160*/  IMAD.MOV.U32 R217, RZ, RZ, 0x40000040 ;  /* 0x40000040ffd97424 */ /* 0x000fe200078e00ff */
[----:B------:R0:W-:Y:S01]  /*14170*/  STL.64 [R1+0x18], R8 ;  /* 0x0000180801007387 */ /* 0x0001e20000100a00 */
[----:B------:R-:W-:-:S02]  /*14180*/  VIADD R214, R6, 0x406 ;  /* 0x0000040606d67836 */ /* 0x000fc40000000000 */
[----:B------:R-:W-:Y:S02]  /*14190*/  IMAD.MOV.U32 R215, RZ, RZ, 0x40000040 ;  /* 0x40000040ffd77424 */ /* 0x000fe400078e00ff */
[C---:B------:R-:W-:Y:S02]  /*141a0*/  VIADD R212, R6.reuse, 0x800 ;  /* 0x0000080006d47836 */ /* 0x040fe40000000000 */
[----:B------:R-:W-:Y:S02]  /*141b0*/  IMAD.MOV.U32 R213, RZ, RZ, 0x40000040 ;  /* 0x40000040ffd57424 */ /* 0x000fe400078e00ff */
[C---:B------:R-:W-:Y:S02]  /*141c0*/  VIADD R210, R6.reuse, 0x802 ;  /* 0x0000080206d27836 */ /* 0x040fe40000000000 */
[----:B------:R-:W-:Y:S02]  /*141d0*/  IMAD.MOV.U32 R211, RZ, RZ, 0x40000040 ;  /* 0x40000040ffd37424 */ /* 0x000fe400078e00ff */
        /* <DEDUP_REMOVED lines=10> */
[----:B------:R-:W-:Y:S02]  /*14280*/  VIADD R10, R6, 0xc06 ;  /* 0x00000c06060a7836 */ /* 0x000fe40000000000 */
[----:B------:R-:W-:Y:S02]  /*14290*/  IMAD.MOV.U32 R11, RZ, RZ, 0x40000040 ;  /* 0x40000040ff0b7424 */ /* 0x000fe400078e00ff */
[----:B------:R-:W-:-:S02]  /*142a0*/  IMAD.MOV.U32 R3, RZ, RZ, 0x40000040 ;  /* 0x40000040ff037424 */ /* 0x000fc400078e00ff */
[----:B--2---:R-:W-:-:S04]  /*142b0*/  IMAD R2, R202, 0x800, R2 ;  /* 0x00000800ca027824 */ /* 0x004fc800078e0202 */
[C---:B------:R-:W-:Y:S01]  /*142c0*/  VIADD R4, R2.reuse, 0x2 ;  /* 0x0000000202047836 */ /* 0x040fe20000000000 */
[----:B------:R-:W-:-:S13]  /*142d0*/  R2UR UR6, R2 ;  /* 0x00000000020672ca */ /* 0x000fda00000e0000 */
[----:B------:R-:W-:Y:S01]  /*142e0*/  HGMMA.64x64x16.F32.BF16 R24, gdesc[UR4], RZ, !UPT, gsb0 ;  /* 0x00e00000041879f0 */ /* 0x000fe2000c0018ff */
[----:B------:R-:W-:Y:S02]  /*142f0*/  R2UR UR4, R62 ;  /* 0x000000003e0472ca */ /* 0x000fe400000e0000 */
[----:B------:R-:W-:Y:S02]  /*14300*/  R2UR UR5, R63 ;  /* 0x000000003f0572ca */ /* 0x000fe400000e0000 */
[----:B------:R-:W-:Y:S01]  /*14310*/  R2UR UR6, R4 ;  /* 0x00000000040672ca */ /* 0x000fe200000e0000 */
[----:B------:R-:W-:Y:S01]  /*14320*/  VIADD R4, R2, 0x4 ;  /* 0x0000000402047836 */ /* 0x000fe20000000000 */
[----:B------:R-:W-:Y:S01]  /*14330*/  R2UR UR7, R5 ;  /* 0x00000000050772ca */ /* 0x000fe200000e0000 */
[----:B------:R-:W-:Y:S01]  /*14340*/  IMAD.MOV.U32 R5, RZ, RZ, 0x40000040 ;  /* 0x40000040ff057424 */ /* 0x000fe200078e00ff */
[----:B------:R-:W-:Y:S02]  /*14350*/  WARPGROUP.DEPBAR.LE gsb0, 0x0 ;  /* 0x00008000000079c5 */ /* 0x000fe40000010000 */
[----:B------:R-:W-:-:S09]  /*14360*/  WARPGROUP.ARRIVE ;  /* 0x00000000000079c5 */ /* 0x000fd20000000000 */
[----:B------:R-:W-:Y:S01]  /*14370*/  HGMMA.64x64x16.F32.BF16 R24, gdesc[UR4], R24, gsb0 ;  /* 0x00e00000041879f0 */ /* 0x000fe20008001818 */
        /* <DEDUP_REMOVED lines=102> */
[C---:B------:R-:W-:Y:S01]  /*149e0*/  VIADD R4, R2.reuse, 0x604 ;  /* 0x0000060402047836 */ /* 0x040fe20000000000 */
[----:B------:R-:W-:Y:S01]  /*149f0*/  R2UR UR7, R5 ;  /* 0x00000000050772ca */ /* 0x000fe200000e0000 */
[----:B------:R-:W-:Y:S02]  /*14a00*/  IMAD.MOV.U32 R5, RZ, RZ, 0x40000040 ;  /* 0x40000040ff057424 */ /* 0x000fe400078e00ff */
[----:B------:R-:W-:Y:S01]  /*14a10*/  VIADD R2, R2, 0x606 ;  /* 0x0000060602027836 */ /* 0x000fe20000000000 */
[----:B------:R-:W-:-:S02]  /*14a20*/  WARPGROUP.DEPBAR.LE gsb0, 0x0 ;  /* 0x00008000000079c5 */ /* 0x000fc40000010000 */
[----:B------:R-:W-:-:S07]  /*14a30*/  WARPGROUP.ARRIVE ;  /* 0x00000000000079c5 */ /* 0x000fce0000000000 */
[----:B------:R-:W-:Y:S01]  /*14a40*/  HGMMA.64x64x16.F32.BF16 R24, gdesc[UR4], R24, gsb0 ;  /* 0x00e00000041879f0 */ /* 0x000fe20008001818 */
[----:B------:R-:W-:Y:S02]  /*14a50*/  R2UR UR4, R12 ;  /* 0x000000000c0472ca */ /* 0x000fe400000e0000 */
[----:B------:R-:W-:Y:S02]  /*14a60*/  R2UR UR5, R13 ;  /* 0x000000000d0572ca */ /* 0x000fe400000e0000 */
[----:B------:R-:W-:Y:S02]  /*14a70*/  R2UR UR6, R4 ;  /* 0x00000000040672ca */ /* 0x000fe400000e0000 */
[----:B------:R-:W-:Y:S01]  /*14a80*/  R2UR UR7, R5 ;  /* 0x00000000050772ca */ /* 0x000fe200000e0000 */
[----:B------:R-:W-:Y:S02]  /*14a90*/  WARPGROUP.DEPBAR.LE gsb0, 0x0 ;  /* 0x00008000000079c5 */ /* 0x000fe40000010000 */
[----:B------:R-:W-:-:S10]  /*14aa0*/  WARPGROUP.ARRIVE ;  /* 0x00000000000079c5 */ /* 0x000fd40000000000 */
[----:B------:R-:W-:Y:S01]  /*14ab0*/  HGMMA.64x64x16.F32.BF16 R24, gdesc[UR4], R24, gsb0 ;  /* 0x00e00000041879f0 */ /* 0x000fe20008001818 */
[----:B------:R-:W-:Y:S02]  /*14ac0*/  R2UR UR4, R10 ;  /* 0x000000000a0472ca */ /* 0x000fe400000e0000 */
[----:B------:R-:W-:Y:S02]  /*14ad0*/  R2UR UR5, R11 ;  /* 0x000000000b0572ca */ /* 0x000fe400000e0000 */
[----:B------:R-:W-:Y:S02]  /*14ae0*/  R2UR UR6, R2 ;  /* 0x00000000020672ca */ /* 0x000fe400000e0000 */
[----:B------:R-:W-:Y:S01]  /*14af0*/  R2UR UR7, R3 ;  /* 0x00000000030772ca */ /* 0x000fe200000e0000 */
[----:B------:R-:W-:Y:S02]  /*14b00*/  WARPGROUP.DEPBAR.LE gsb0, 0x0 ;  /* 0x00008000000079c5 */ /* 0x000fe40000010000 */
[----:B------:R-:W-:-:S10]  /*14b10*/  WARPGROUP.ARRIVE ;  /* 0x00000000000079c5 */ /* 0x000fd40000000000 */
[----:B------:R-:W-:Y:S03]  /*14b20*/  HGMMA.64x64x16.F32.BF16 R24, gdesc[UR4], R24, gsb0 ;  /* 0x00e00000041879f0 */ /* 0x000fe60008001818 */
[----:B------:R-:W-:Y:S02]  /*14b30*/  WARPGROUP.DEPBAR.LE gsb0, 0x0 ;  /* 0x00008000000079c5 */ /* 0x000fe40000010000 */
[----:B0-----:R-:W-:Y:S05]  /*14b40*/  @!P0 BRA `(.L_x_1739) ;  /* 0x0000000000048947 */ /* 0x001fea0003800000 */
[----:B------:R-:W-:Y:S01]  /*14b50*/  BPT.TRAP 0x1 ;  /* 0x000000040000795c */ /* 0x000fe20000300000 */
.L_x_1739:
[----:B------:R-:W2:Y:S01]  /*14b60*/  LDL R2, [R1+0x74] ;  /* 0x0000740001027983 */ /* 0x000ea20000100800 */
[----:B------:R-:W0:Y:S03]  /*14b70*/  LDC R76, c[0x0][0x448] ;  /* 0x00011200ff4c7b82 */ /* 0x000e260000000800 */
[----:B------:R-:W2:Y:S04]  /*14b80*/  LDL R74, [R1+0x58] ;  /* 0x00005800014a7983 */ /* 0x000ea80000100800 */
[----:B------:R-:W3:Y:S01]  /*14b90*/  LDL R8, [R1+0x8] ;  /* 0x0000080001087983 */ /* 0x000ee20000100800 */
[----:B------:R-:W1:Y:S01]  /*14ba0*/  LDC.64 R56, c[0x0][0x9e0] ;  /* 0x00027800ff387b82 */ /* 0x000e620000000a00 */
[----:B------:R-:W-:Y:S01]  /*14bb0*/  VIADD R0, R0, 0x30840 ;  /* 0x0003084000007836 */ /* 0x000fe20000000000 */
[----:B------:R-:W-:Y:S01]  /*14bc0*/  LOP3.LUT R16, R16, 0xffffffbf, RZ, 0xc0, !PT ;  /* 0xffffffbf10107812 */ /* 0x000fe200078ec0ff */
[----:B------:R-:W-:Y:S01]  /*14bd0*/  IMAD.MOV.U32 R64, RZ, RZ, -0x40 ;  /* 0xffffffc0ff407424 */ /* 0x000fe200078e00ff */
[----:B------:R-:W-:Y:S01]  /*14be0*/  ULDC UR4, c[0x0][0x9dc] ;  /* 0x0002770000047ab9 */ /* 0x000fe20000000800 */
[----:B0-----:R-:W-:-:S13]  /*14bf0*/  ISETP.NE.AND P1, PT, R76, 0x1, PT ;  /* 0x000000014c00780c */ /* 0x001fda0003f25270 */
[----:B------:R-:W0:Y:S08]  /*14c00*/  @P1 LDC R3, c[0x0][0x44c] ;  /* 0x00011300ff031b82 */ /* 0x000e300000000800 */
[----:B------:R-:W4:Y:S01]  /*14c10*/  @P1 LDC R5, c[0x0][0x450] ;  /* 0x00011400ff051b82 */ /* 0x000f220000000800 */
[----:B------:R-:W-:Y:S01]  /*14c20*/  IMAD R64, R93, R64, 0x40 ;  /* 0x000000405d407424 */ /* 0x000fe200078e0240 */
[----:B------:R-:W-:Y:S01]  /*14c30*/  @P1 LOP3.LUT R16, R16, 0x40, RZ, 0xfc, !PT ;  /* 0x0000004010101812 */ /* 0x000fe200078efcff */
[----:B------:R-:W-:-:S03]  /*14c40*/  IMAD.U32 R223, RZ, RZ, UR4 ;  /* 0x00000004ffdf7e24 */ /* 0x000fc6000f8e00ff */
[----:B------:R-:W-:Y:S02]  /*14c50*/  IADD3 R58, -R225, R220, R64 ;  /* 0x000000dce13a7210 */ /* 0x000fe40007ffe140 */
[----:B------:R-:W-:Y:S01]  /*14c60*/  LOP3.LUT R16, R16, 0xffffffdf, RZ, 0xc0, !PT ;  /* 0xffffffdf10107812 */ /* 0x000fe200078ec0ff */
[----:B--2---:R-:W-:-:S04]  /*14c70*/  IMAD.IADD R4, R2, 0x1, R74 ;  /* 0x0000000102047824 */ /* 0x004fc800078e024a */
[----:B0-----:R-:W-:-:S05]  /*14c80*/  @P1 IMAD.HI.U32 R2, R4, R3, RZ ;  /* 0x0000000304021227 */ /* 0x001fca00078e00ff */
[----:B----4-:R-:W-:-:S05]  /*14c90*/  @P1 SHF.R.U32.HI R4, RZ, R5, R2 ;  /* 0x00000005ff041219 */ /* 0x010fca0000011602 */
[----:B------:R-:W0:Y:S01]  /*14ca0*/  SHFL.IDX PT, R9, R4, RZ, 0x1c1f ;  /* 0x001c1fff04097589 */ /* 0x000e2200000e0000 */
[----:B---3--:R-:W-:Y:S02]  /*14cb0*/  PRMT R0, R8, 0x654, R0 ;  /* 0x0000065408007816 */ /* 0x008fe40000000000 */
[----:B-1----:R-:W-:Y:S02]  /*14cc0*/  ISETP.GE.AND P1, PT, R57, 0x1, PT ;  /* 0x000000013900780c */ /* 0x002fe40003f26270 */
[----:B------:R1:W-:Y:S01]  /*14cd0*/  SYNCS.ARRIVE.TRANS64.RED.A1T0 RZ, [R0+URZ], RZ ;  /* 0x000000ff00ff79a7 */ /* 0x0003e2000810043f */
[----:B------:R-:W-:Y:S02]  /*14ce0*/  LOP3.LUT R8, RZ, R223, RZ, 0x33, !PT ;  /* 0x000000dfff087212 */ /* 0x000fe400078e33ff */
[----:B-1----:R-:W-:-:S04]  /*14cf0*/  IADD3 R0, -R225, 0x1, R64 ;  /* 0x00000001e1007810 */ /* 0x002fc80007ffe140 */
[----:B------:R-:W-:-:S05]  /*14d00*/  IADD3 R5, -R219, R0, R220 ;  /* 0x00000000db057210 */ /* 0x000fca0007ffe1dc */
[C---:B------:R-:W-:Y:S02]  /*14d10*/  IMAD.IADD R8, R5.reuse, 0x1, R8 ;  /* 0x0000000105087824 */ /* 0x040fe400078e0208 */
[----:B------:R-:W-:Y:S01]  /*14d20*/  IMAD.IADD R5, R5, 0x1, R56 ;  /* 0x0000000105057824 */ /* 0x000fe200078e0238 */
[----:B------:R-:W-:Y:S01]  /*14d30*/  @P1 LOP3.LUT R16, R16, 0x20, RZ, 0xfc, !PT ;  /* 0x0000002010101812 */ /* 0x000fe200078efcff */
[----:B0-----:R-:W-:Y:S01]  /*14d40*/  IMAD.IADD R62, R8, 0x1, R9 ;  /* 0x00000001083e7824 */ /* 0x001fe200078e0209 */
[----:B------:R-:W-:Y:S02]  /*14d50*/  LEA R0, R93, 0xffffffc0, 0x6 ;  /* 0xffffffc05d007811 */ /* 0x000fe400078e30ff */
[----:B------:R-:W-:Y:S01]  /*14d60*/  VIADDMNMX R60, R9, R5, R58, PT ;  /* 0x00000005093c7246 */ /* 0x000fe2000380013a */
[----:B------:R-:W-:Y:S06]  /*14d70*/  @!P1 BRA `(.L_x_1740) ;  /* 0x0000000000509947 */ /* 0x000fec0003800000 */
[----:B------:R-:W-:Y:S01]  /*14d80*/  IADD3 R9, -R219, R220, R9 ;  /* 0x000000dcdb097210 */ /* 0x000fe20007ffe109 */
[----:B------:R-:W-:Y:S03]  /*14d90*/  BSSY B0, `(.L_x_1741) ;  /* 0x000000e000007945 */ /* 0x000fe60003800000 */
        /* <DEDUP_REMOVED lines=9> */
.L_x_1742:
[----:B------:R-:W-:-:S13]  /*14e30*/  ISETP.NE.AND P1, PT, R57, 0x1, PT ;  /* 0x000000013900780c */ /* 0x000fda0003f25270 */
[----:B------:R-:W0:Y:S02]  /*14e40*/  @P1 LDC.64 R2, c[0x0][0x9e8] ;  /* 0x00027a00ff021b82 */ /* 0x000e240000000a00 */
[----:B0-----:R-:W-:-:S05]  /*14e50*/  @P1 IMAD.HI.U32 R2, R9, R2, RZ ;  /* 0x0000000209021227 */ /* 0x001fca00078e00ff */
[----:B------:R-:W-:-:S07]  /*14e60*/  @P1 SHF.R.U32.HI R9, RZ, R3, R2 ;  /* 0x00000003ff091219 */ /* 0x000fce0000011602 */
.L_x_1743:
[----:B------:R-:W-:Y:S05]  /*14e70*/  BSYNC B0 ;  /* 0x0000000000007941 */ /* 0x000fea0003800000 */
.L_x_1741:
[----:B------:R-:W-:-:S04]  /*14e80*/  IMAD R2, R9, R57, -R0 ;  /* 0x0000003909027224 */ /* 0x000fc800078e0a00 */
[----:B------:R-:W-:-:S05]  /*14e90*/  IMAD.IADD R3, R2, 0x1, -R225 ;  /* 0x0000000102037824 */ /* 0x000fca00078e0ae1 */
[----:B------:R-:W-:Y:S02]  /*14ea0*/  VIMNMX R62, R62, R3, !PT ;  /* 0x000000033e3e7248 */ /* 0x000fe40007fe0100 */
[----:B------:R-:W-:-:S07]  /*14eb0*/  VIADDMNMX R60, R3, R57, R60, PT ;  /* 0x00000039033c7246 */ /* 0x000fce000380013c */
.L_x_1740:
        /* <DEDUP_REMOVED lines=10> */
[----:B------:R-:W-:Y:S02]  /*14f60*/  FSEL R25, R25, -INF , !P4 ;  /* 0xff80000019197808 */ /* 0x000fe40006000000 */
[----:B------:R-:W-:Y:S02]  /*14f70*/  ISETP.LT.OR P3, PT, R60, 0xa, P3 ;  /* 0x0000000a3c00780c */ /* 0x000fe40001f61670 */
[----:B------:R-:W-:-:S02]  /*14f80*/  ISETP.GE.AND P4, PT, R64, 0x11, PT ;  /* 0x000000114000780c */ /* 0x000fc40003f86270 */
[----:B------:R-:W-:Y:S01]  /*14f90*/  FSEL R29, R29, -INF , !P3 ;  /* 0xff8000001d1d7808 */ /* 0x000fe20005800000 */
[----:B0-----:R-:W-:Y:S01]  /*14fa0*/  IMAD.IADD R8, R8, 0x1, R3 ;  /* 0x0000000108087824 */ /* 0x001fe200078e0203 */
        /* <DEDUP_REMOVED lines=48> */
[C---:B------:R-:W-:Y:S02]  /*152b0*/  ISETP.GE.AND P6, PT, R64.reuse, 0x1, PT ;  /* 0x000000014000780c */ /* 0x040fe40003fc6270 */
[----:B------:R-:W-:Y:S02]  /*152c0*/  FSEL R69, R49, -INF , !P3 ;  /* 0xff80000031457808 */ /* 0x000fe40005800000 */
[----:B------:R-:W-:Y:S02]  /*152d0*/  ISETP.GE.AND P3, PT, R64, 0x39, PT ;  /* 0x000000394000780c */ /* 0x000fe40003f66270 */
[----:B------:R-:W-:Y:S02]  /*152e0*/  P2R R70, PR, RZ, 0x20 ;  /* 0x00000020ff467803 */ /* 0x000fe40000000000 */
[----:B------:R-:W-:-:S02]  /*152f0*/  ISETP.GT.AND P4, PT, R62, 0x38, !P3 ;  /* 0x000000383e00780c */ /* 0x000fc40005f84270 */
[----:B------:R-:W-:Y:S02]  /*15300*/  ISETP.GE.AND P5, PT, R64, 0x3a, PT ;  /* 0x0000003a4000780c */ /* 0x000fe40003fa6270 */
[----:B------:R-:W-:Y:S02]  /*15310*/  ISETP.LT.OR P4, PT, R60, 0x39, P4 ;  /* 0x000000393c00780c */ /* 0x000fe40002781670 */
[----:B------:R-:W-:Y:S02]  /*15320*/  VIADDMNMX R58, R3, R5, R58, PT ;  /* 0x00000005033a7246 */ /* 0x000fe4000380013a */
[----:B------:R-:W-:Y:S02]  /*15330*/  FSEL R49, R52, -INF , !P4 ;  /* 0xff80000034317808 */ /* 0x000fe40006000000 */
[----:B------:R-:W-:-:S04]  /*15340*/  ISETP.GT.AND P4, PT, R62, RZ, !P6 ;  /* 0x000000ff3e00720c */ /* 0x000fc80007784270 */
[----:B------:R-:W-:-:S04]  /*15350*/  ISETP.LT.OR P4, PT, R60, 0x1, P4 ;  /* 0x000000013c00780c */ /* 0x000fc80002781670 */
[----:B------:R-:W-:Y:S02]  /*15360*/  FSEL R24, R24, -INF , !P4 ;  /* 0xff80000018187808 */ /* 0x000fe40006000000 */
[----:B------:R-:W-:-:S04]  /*15370*/  ISETP.GT.AND P4, PT, R62, 0x39, !P5 ;  /* 0x000000393e00780c */ /* 0x000fc80006f84270 */
[----:B------:R-:W-:-:S04]  /*15380*/  ISETP.LT.OR P4, PT, R60, 0x3a, P4 ;  /* 0x0000003a3c00780c */ /* 0x000fc80002781670 */
[----:B------:R-:W-:Y:S02]  /*15390*/  FSEL R53, R53, -INF , !P4 ;  /* 0xff80000035357808 */ /* 0x000fe40006000000 */
[----:B------:R-:W-:-:S13]  /*153a0*/  ISETP.GE.AND P4, PT, R57, 0x1, PT ;  /* 0x000000013900780c */ /* 0x000fda0003f86270 */
[----:B------:R-:W-:Y:S05]  /*153b0*/  @!P4 BRA `(.L_x_1744) ;  /* 0x000000000050c947 */ /* 0x000fea0003800000 */
        /* <DEDUP_REMOVED lines=11> */
.L_x_1746:
[----:B------:R-:W-:-:S13]  /*15470*/  ISETP.NE.AND P4, PT, R57, 0x1, PT ;  /* 0x000000013900780c */ /* 0x000fda0003f85270 */
[----:B------:R-:W0:Y:S02]  /*15480*/  @P4 LDC.64 R2, c[0x0][0x9e8] ;  /* 0x00027a00ff024b82 */ /* 0x000e240000000a00 */
[----:B0-----:R-:W-:-:S05]  /*15490*/  @P4 IMAD.HI.U32 R2, R5, R2, RZ ;  /* 0x0000000205024227 */ /* 0x001fca00078e00ff */
[----:B------:R-:W-:-:S07]  /*154a0*/  @P4 SHF.R.U32.HI R5, RZ, R3, R2 ;  /* 0x00000003ff054219 */ /* 0x000fce0000011602 */
.L_x_1747:
[----:B------:R-:W-:Y:S05]  /*154b0*/  BSYNC B0 ;  /* 0x0000000000007941 */ /* 0x000fea0003800000 */
.L_x_1745:
[----:B------:R-:W-:-:S04]  /*154c0*/  IMAD R0, R5, R57, -R0 ;  /* 0x0000003905007224 */ /* 0x000fc800078e0a00 */
[----:B------:R-:W-:-:S05]  /*154d0*/  IMAD.IADD R3, R0, 0x1, -R225 ;  /* 0x0000000100037824 */ /* 0x000fca00078e0ae1 */
[----:B------:R-:W-:Y:S02]  /*154e0*/  VIMNMX R8, R8, R3, !PT ;  /* 0x0000000308087248 */ /* 0x000fe40007fe0100 */
[----:B------:R-:W-:-:S07]  /*154f0*/  VIADDMNMX R58, R3, R57, R58, PT ;  /* 0x00000039033a7246 */ /* 0x000fce000380013a */
.L_x_1744:
[----:B------:R-:W-:Y:S01]  /*15500*/  FMNMX.FTZ R0, R24, R25, !PT ;  /* 0x0000001918007209 */ /* 0x000fe20007810000 */
[----:B------:R-:W-:Y:S01]  /*15510*/  ULDC UR4, c[0x0][0x988] ;  /* 0x0002620000047ab9 */ /* 0x000fe20000000800 */
[----:B------:R-:W-:Y:S01]  /*15520*/  ISETP.GT.AND P1, PT, R8, 0x1, !P1 ;  /* 0x000000010800780c */ /* 0x000fe20004f24270 */
[----:B------:R-:W-:Y:S01]  /*15530*/  IMAD.U32 R2, RZ, RZ, UR4 ;  /* 0x00000004ff027e24 */ /* 0x000fe2000f8e00ff */
        /* <DEDUP_REMOVED lines=13> */
[C---:B------:R-:W-:Y:S02]  /*15610*/  ISETP.GT.AND P2, PT, R8.reuse, 0x8, !P2 ;  /* 0x000000080800780c */ /* 0x040fe40005744270 */
[----:B------:R-:W-:Y:S02]  /*15620*/  ISETP.GT.AND P1, PT, R8, 0x10, !P1 ;  /* 0x000000100800780c */ /* 0x000fe40004f24270 */
[----:B------:R-:W-:-:S02]  /*15630*/  FMNMX.FTZ R0, R63, R0, !PT ;  /* 0x000000003f007209 */ /* 0x000fc40007810000 */
[C---:B------:R-:W-:Y:S02]  /*15640*/  ISETP.LT.OR P2, PT, R58.reuse, 0x9, P2 ;  /* 0x000000093a00780c */ /* 0x040fe40001741670 */
[----:B------:R-:W-:Y:S02]  /*15650*/  ISETP.LT.OR P1, PT, R58, 0x11, P1 ;  /* 0x000000113a00780c */ /* 0x000fe40000f21670 */
[----:B------:R-:W-:Y:S02]  /*15660*/  FMNMX.FTZ R0, R41, R0, !PT ;  /* 0x0000000029007209 */ /* 0x000fe40007810000 */
[----:B------:R-:W-:Y:S02]  /*15670*/  FSEL R3, R30, -INF , !P2 ;  /* 0xff8000001e037808 */ /* 0x000fe40005000000 */
[----:B------:R-:W-:Y:S02]  /*15680*/  ISETP.NE.AND P2, PT, R71, RZ, PT ;  /* 0x000000ff4700720c */ /* 0x000fe40003f45270 */
[----:B------:R-:W-:-:S02]  /*15690*/  FSEL R71, R34, -INF , !P1 ;  /* 0xff80000022477808 */ /* 0x000fc40004800000 */
[----:B------:R-:W-:Y:S02]  /*156a0*/  FMNMX.FTZ R0, R65, R0, !PT ;  /* 0x0000000041007209 */ /* 0x000fe40007810000 */
        /* <DEDUP_REMOVED lines=12> */
[----:B------:R-:W-:Y:S01]  /*15770*/  ISETP.GT.AND P6, PT, R8, RZ, !P6 ;  /* 0x000000ff0800720c */ /* 0x000fe200077c4270 */
[----:B------:R-:W0:Y:S01]  /*15780*/  SHFL.BFLY PT, R5, R28, 0x2, 0x1f ;  /* 0x0c401f001c057f89 */ /* 0x000e2200000e0000 */
[----:B------:R-:W-:Y:S02]  /*15790*/  FSEL R73, R38, -INF , !P1 ;  /* 0xff80000026497808 */ /* 0x000fe40004800000 */
[----:B------:R-:W-:Y:S02]  /*157a0*/  ISETP.NE.AND P1, PT, R36, RZ, PT ;  /* 0x000000ff2400720c */ /* 0x000fe40003f25270 */
[----:B------:R-:W-:Y:S02]  /*157b0*/  ISETP.LT.OR P6, PT, R58, 0x1, P6 ;  /* 0x000000013a00780c */ /* 0x000fe400037c1670 */
[----:B------:R-:W-:-:S02]  /*157c0*/  ISETP.GT.AND P1, PT, R8, 0x19, !P1 ;  /* 0x000000190800780c */ /* 0x000fc40004f24270 */
[----:B------:R-:W-:Y:S02]  /*157d0*/  FSEL R26, R26, -INF , !P6 ;  /* 0xff8000001a1a7808 */ /* 0x000fe40007000000 */
[----:B------:R-:W-:Y:S02]  /*157e0*/  ISETP.LT.OR P1, PT, R58, 0x1a, P1 ;  /* 0x0000001a3a00780c */ /* 0x000fe40000f21670 */
[----:B------:R-:W-:Y:S02]  /*157f0*/  FMNMX.FTZ R4, R26, R27, !PT ;  /* 0x0000001b1a047209 */ /* 0x000fe40007810000 */
[----:B------:R-:W-:Y:S02]  /*15800*/  FSEL R39, R39, -INF , !P1 ;  /* 0xff80000027277808 */ /* 0x000fe40004800000 */
[----:B------:R-:W-:Y:S02]  /*15810*/  ISETP.NE.AND P1, PT, R68, RZ, PT ;  /* 0x000000ff4400720c */ /* 0x000fe40003f25270 */
[----:B------:R-:W-:-:S02]  /*15820*/  FMNMX.FTZ R4, R3, R4, !PT ;  /* 0x0000000403047209 */ /* 0x000fc40007810000 */
[----:B------:R-:W-:Y:S02]  /*15830*/  ISETP.GT.AND P1, PT, R8, 0x20, !P1 ;  /* 0x000000200800780c */ /* 0x000fe40004f24270 */
[----:B------:R-:W-:Y:S02]  /*15840*/  FMNMX.FTZ R4, R31, R4, !PT ;  /* 0x000000041f047209 */ /* 0x000fe40007810000 */
[----:B------:R-:W-:Y:S02]  /*15850*/  ISETP.LT.OR P1, PT, R58, 0x21, P1 ;  /* 0x000000213a00780c */ /* 0x000fe40000f21670 */
[----:B0-----:R-:W-:Y:S02]  /*15860*/  FMNMX.FTZ R30, R28, R5, !PT ;  /* 0x000000051c1e7209 */ /* 0x001fe40007810000 */
[----:B------:R-:W-:Y:S02]  /*15870*/  FSEL R75, R42, -INF , !P1 ;  /* 0xff8000002a4b7808 */ /* 0x000fe40004800000 */
[----:B------:R-:W-:Y:S01]  /*15880*/  ISETP.NE.AND P1, PT, R40, RZ, PT ;  /* 0x000000ff2800720c */ /* 0x000fe20003f25270 */
[----:B------:R-:W0:Y:S01]  /*15890*/  SHFL.BFLY PT, R5, R30, 0x1, 0x1f ;  /* 0x0c201f001e057f89 */ /* 0x000e2200000e0000 */
[----:B------:R-:W-:-:S02]  /*158a0*/  FMNMX.FTZ R4, R71, R4, !PT ;  /* 0x0000000447047209 */ /* 0x000fc40007810000 */
[----:B------:R-:W-:Y:S02]  /*158b0*/  ISETP.GT.AND P1, PT, R8, 0x21, !P1 ;  /* 0x000000210800780c */ /* 0x000fe40004f24270 */
[----:B------:R-:W-:Y:S02]  /*158c0*/  ISETP.NE.AND P4, PT, R72, RZ, PT ;  /* 0x000000ff4800720c */ /* 0x000fe40003f85270 */
[----:B------:R-:W-:Y:S02]  /*158d0*/  ISETP.LT.OR P1, PT, R58, 0x22, P1 ;  /* 0x000000223a00780c */ /* 0x000fe40000f21670 */
[----:B------:R-:W-:Y:S02]  /*158e0*/  FMNMX.FTZ R4, R35, R4, !PT ;  /* 0x0000000423047209 */ /* 0x000fe40007810000 */
[----:B------:R-:W-:Y:S02]  /*158f0*/  FSEL R43, R43, -INF , !P1 ;  /* 0xff8000002b2b7808 */ /* 0x000fe40004800000 */
[----:B------:R-:W-:-:S02]  /*15900*/  ISETP.GT.AND P1, PT, R8, 0x28, !P2 ;  /* 0x000000280800780c */ /* 0x000fc40005724270 */
[----:B------:R-:W-:Y:S02]  /*15910*/  FMNMX.FTZ R4, R73, R4, !PT ;  /* 0x0000000449047209 */ /* 0x000fe40007810000 */
[----:B------:R-:W-:Y:S02]  /*15920*/  ISETP.LT.OR P1, PT, R58, 0x29, P1 ;  /* 0x000000293a00780c */ /* 0x000fe40000f21670 */
[----:B------:R-:W-:Y:S02]  /*15930*/  FMNMX.FTZ R4, R39, R4, !PT ;  /* 0x0000000427047209 */ /* 0x000fe40007810000 */
[----:B------:R-:W-:Y:S02]  /*15940*/  FSEL R77, R46, -INF , !P1 ;  /* 0xff8000002e4d7808 */ /* 0x000fe40004800000 */
[----:B------:R-:W-:Y:S02]  /*15950*/  ISETP.GT.AND P1, PT, R8, 0x29, !P4 ;  /* 0x000000290800780c */ /* 0x000fe40006724270 */
[----:B0-----:R-:W-:-:S02]  /*15960*/  FMNMX.FTZ R5, R30, R5, !PT ;  /* 0x000000051e057209 */ /* 0x001fc40007810000 */
[----:B------:R-:W-:Y:S02]  /*15970*/  ISETP.LT.OR P1, PT, R58, 0x2a, P1 ;  /* 0x0000002a3a00780c */ /* 0x000fe40000f21670 */
[----:B------:R-:W-:Y:S01]  /*15980*/  ISETP.NE.AND P2, PT, R44, RZ, PT ;  /* 0x000000ff2c00720c */ /* 0x000fe20003f45270 */
[----:B------:R-:W-:Y:S01]  /*15990*/  FMUL.FTZ R0, R5, R2 ;  /* 0x0000000205007220 */ /* 0x000fe20000410000 */
[----:B------:R-:W-:Y:S02]  /*159a0*/  FSEL R47, R47, -INF , !P1 ;  /* 0xff8000002f2f7808 */ /* 0x000fe40004800000 */
[----:B------:R-:W-:Y:S02]  /*159b0*/  FSETP.NEU.FTZ.AND P1, PT, R5, -INF , PT ;  /* 0xff8000000500780b */ /* 0x000fe40003f3d000 */
[----:B------:R-:W-:Y:S02]  /*159c0*/  FMNMX.FTZ R4, R75, R4, !PT ;  /* 0x000000044b047209 */ /* 0x000fe40007810000 */
[----:B------:R-:W-:-:S02]  /*159d0*/  FSEL R0, R0, RZ, P1 ;  /* 0x000000ff00007208 */ /* 0x000fc40000800000 */
[----:B------:R-:W-:Y:S02]  /*159e0*/  ISETP.NE.AND P4, PT, R48, RZ, PT ;  /* 0x000000ff3000720c */ /* 0x000fe40003f85270 */
[----:B------:R-:W-:Y:S01]  /*159f0*/  ISETP.GT.AND P1, PT, R8, 0x30, !P2 ;  /* 0x000000300800780c */ /* 0x000fe20005724270 */
[--C-:B------:R-:W-:Y:S01]  /*15a00*/  FFMA.FTZ R196, R24, R2, -R0.reuse ;  /* 0x0000000218c47223 */ /* 0x100fe20000010800 */
[----:B------:R-:W-:Y:S01]  /*15a10*/  FMNMX.FTZ R4, R43, R4, !PT ;  /* 0x000000042b047209 */ /* 0x000fe20007810000 */
[-CC-:B------:R-:W-:Y:S01]  /*15a20*/  FFMA.FTZ R25, R25, R2.reuse, -R0.reuse ;  /* 0x0000000219197223 */ /* 0x180fe20000010800 */
[----:B------:R-:W-:Y:S01]  /*15a30*/  ISETP.GT.AND P2, PT, R8, 0x31, !P4 ;  /* 0x000000310800780c */ /* 0x000fe20006744270 */
[-CC-:B------:R-:W-:Y:S01]  /*15a40*/  FFMA.FTZ R198, R9, R2.reuse, -R0.reuse ;  /* 0x0000000209c67223 */ /* 0x180fe20000010800 */
[----:B------:R-:W-:Y:S01]  /*15a50*/  ISETP.LT.OR P1, PT, R58, 0x31, P1 ;  /* 0x000000313a00780c */ /* 0x000fe20000f21670 */
[--C-:B------:R-:W-:Y:S01]  /*15a60*/  FFMA.FTZ R9, R29, R2, -R0.reuse ;  /* 0x000000021d097223 */ /* 0x100fe20000010800 */
[----:B------:R-:W-:Y:S01]  /*15a70*/  FMNMX.FTZ R4, R77, R4, !PT ;  /* 0x000000044d047209 */ /* 0x000fe20007810000 */
[-CC-:B------:R-:W-:Y:S01]  /*15a80*/  FFMA.FTZ R29, R33, R2.reuse, -R0.reuse ;  /* 0x00000002211d7223 */ /* 0x180fe20000010800 */
[----:B------:R-:W-:Y:S01]  /*15a90*/  ISETP.GT.AND P3, PT, R8, 0x38, !P3 ;  /* 0x000000380800780c */ /* 0x000fe20005f64270 */
[-CC-:B------:R-:W-:Y:S01]  /*15aa0*/  FFMA.FTZ R33, R37, R2.reuse, -R0.reuse ;  /* 0x0000000225217223 */ /* 0x180fe20000010800 */
[----:B------:R-:W-:Y:S01]  /*15ab0*/  ISETP.LT.OR P2, PT, R58, 0x32, P2 ;  /* 0x000000323a00780c */ /* 0x000fe20001741670 */
[----:B------:R-:W-:Y:S01]  /*15ac0*/  MUFU.EX2 R196, R196 ;  /* 0x000000c400c47308 */ /* 0x000fe20000000800 */
[----:B------:R-:W-:Y:S01]  /*15ad0*/  FSEL R79, R50, -INF , !P1 ;  /* 0xff800000324f7808 */ /* 0x000fe20004800000 */
[--C-:B------:R-:W-:Y:S01]  /*15ae0*/  FFMA.FTZ R37, R41, R2, -R0.reuse ;  /* 0x0000000229257223 */ /* 0x100fe20000010800 */
[----:B------:R-:W-:Y:S01]  /*15af0*/  FMNMX.FTZ R4, R47, R4, !PT ;  /* 0x000000042f047209 */ /* 0x000fe20007810000 */
[-CC-:B------:R-:W-:Y:S01]  /*15b00*/  FFMA.FTZ R41, R45, R2.reuse, -R0.reuse ;  /* 0x000000022d297223 */ /* 0x180fe20000010800 */
[----:B------:R-:W-:Y:S01]  /*15b10*/  ISETP.GT.AND P5, PT, R8, 0x39, !P5 ;  /* 0x000000390800780c */ /* 0x000fe20006fa4270 */
[-CC-:B------:R-:W-:Y:S01]  /*15b20*/  FFMA.FTZ R186, R49, R2.reuse, -R0.reuse ;  /* 0x0000000231ba7223 */ /* 0x180fe20000010800 */
[C---:B------:R-:W-:Y:S01]  /*15b30*/  ISETP.LT.OR P3, PT, R58.reuse, 0x39, P3 ;  /* 0x000000393a00780c */ /* 0x040fe20001f61670 */
[----:B------:R-:W0:Y:S01]  /*15b40*/  MUFU.EX2 R25, R25 ;  /* 0x0000001900197308 */ /* 0x000e220000000800 */
[----:B------:R-:W-:Y:S01]  /*15b50*/  FSEL R51, R51, -INF , !P2 ;  /* 0xff80000033337808 */ /* 0x000fe20005000000 */
[--C-:B------:R-:W-:Y:S01]  /*15b60*/  FFMA.FTZ R192, R59, R2, -R0.reuse ;  /* 0x000000023bc07223 */ /* 0x100fe20000010800 */
[----:B------:R-:W-:Y:S01]  /*15b70*/  FMNMX.FTZ R4, R79, R4, !PT ;  /* 0x000000044f047209 */ /* 0x000fe20007810000 */
[-CC-:B------:R-:W-:Y:S01]  /*15b80*/  FFMA.FTZ R194, R61, R2.reuse, -R0.reuse ;  /* 0x000000023dc27223 */ /* 0x180fe20000010800 */
[----:B------:R-:W-:Y:S01]  /*15b90*/  ISETP.LT.OR P5, PT, R58, 0x3a, P5 ;  /* 0x0000003a3a00780c */ /* 0x000fe20002fa1670 */
[-CC-:B------:R-:W-:Y:S01]  /*15ba0*/  FFMA.FTZ R188, R63, R2.reuse, -R0.reuse ;  /* 0x000000023fbc7223 */ /* 0x180fe20000010800 */
[----:B------:R-:W-:Y:S01]  /*15bb0*/  FSEL R81, R54, -INF , !P3 ;  /* 0xff80000036517808 */ /* 0x000fe20005800000 */
[--C-:B------:R-:W-:Y:S01]  /*15bc0*/  FFMA.FTZ R190, R65, R2, -R0.reuse ;  /* 0x0000000241be7223 */ /* 0x100fe20000010800 */
[----:B------:R-:W-:Y:S01]  /*15bd0*/  FMNMX.FTZ R4, R51, R4, !PT ;  /* 0x0000000433047209 */ /* 0x000fe20007810000 */
[-CC-:B------:R-:W-:Y:S01]  /*15be0*/  FFMA.FTZ R184, R67, R2.reuse, -R0.reuse ;  /* 0x0000000243b87223 */ /* 0x180fe20000010800 */
[----:B------:R-:W-:Y:S01]  /*15bf0*/  FSEL R55, R55, -INF , !P5 ;  /* 0xff80000037377808 */ /* 0x000fe20006800000 */
[--C-:B------:R-:W-:Y:S01]  /*15c00*/  FFMA.FTZ R45, R69, R2, -R0.reuse ;  /* 0x00000002452d7223 */ /* 0x100fe20000010800 */
[----:B------:R-:W-:Y:S01]  /*15c10*/  FMNMX.FTZ R4, R81, R4, !PT ;  /* 0x0000000451047209 */ /* 0x000fe20007810000 */
[----:B------:R-:W-:Y:S01]  /*15c20*/  FFMA.FTZ R49, R53, R2, -R0 ;  /* 0x0000000235317223 */ /* 0x000fe20000010800 */
[----:B------:R-:W1:Y:S01]  /*15c30*/  MUFU.EX2 R198, R198 ;  /* 0x000000c600c67308 */ /* 0x000e620000000800 */
[----:B------:R-:W-:-:S02]  /*15c40*/  ISETP.NE.AND P4, PT, R76, 0x1, PT ;  /* 0x000000014c00780c */ /* 0x000fc40003f85270 */
[----:B------:R-:W-:-:S05]  /*15c50*/  FMNMX.FTZ R4, R55, R4, !PT ;  /* 0x0000000437047209 */ /* 0x000fca0007810000 */
[----:B------:R-:W2:Y:S01]  /*15c60*/  SHFL.BFLY PT, R83, R4, 0x2, 0x1f ;  /* 0x0c401f0004537f89 */ /* 0x000ea200000e0000 */
[----:B------:R-:W3:Y:S05]  /*15c70*/  MUFU.EX2 R9, R9 ;  /* 0x0000000900097308 */ /* 0x000eea0000000800 */
[----:B------:R-:W4:Y:S03]  /*15c80*/  @P4 LDC R38, c[0x0][0x450] ;  /* 0x00011400ff264b82 */ /* 0x000f260000000800 */
[----:B------:R-:W5:Y:S08]  /*15c90*/  MUFU.EX2 R192, R192 ;  /* 0x000000c000c07308 */ /* 0x000f700000000800 */
[----:B------:R-:W5:Y:S01]  /*15ca0*/  MUFU.EX2 R29, R29 ;  /* 0x0000001d001d7308 */ /* 0x000f620000000800 */
[----:B--2---:R-:W-:-:S07]  /*15cb0*/  FMNMX.FTZ R83, R4, R83, !PT ;  /* 0x0000005304537209 */ /* 0x004fce0007810000 */
[----:B------:R-:W2:Y:S01]  /*15cc0*/  MUFU.EX2 R194, R194 ;  /* 0x000000c200c27308 */ /* 0x000ea20000000800 */
[----:B------:R-:W0:Y:S07]  /*15cd0*/  SHFL.BFLY PT, R4, R83, 0x1, 0x1f ;  /* 0x0c201f0053047f89 */ /* 0x000e2e00000e0000 */
[----:B------:R-:W4:Y:S08]  /*15ce0*/  MUFU.EX2 R33, R33 ;  /* 0x0000002100217308 */ /* 0x000f300000000800 */
[----:B------:R-:W-:Y:S08]  /*15cf0*/  MUFU.EX2 R188, R188 ;  /* 0x000000bc00bc7308 */ /* 0x000ff00000000800 */
[----:B------:R-:W-:Y:S01]  /*15d00*/  MUFU.EX2 R37, R37 ;  /* 0x0000002500257308 */ /* 0x000fe20000000800 */
[----:B0-----:R-:W-:-:S04]  /*15d10*/  FMNMX.FTZ R4, R83, R4, !PT ;  /* 0x0000000453047209 */ /* 0x001fc80007810000 */
[C---:B------:R-:W-:Y:S01]  /*15d20*/  FSETP.NEU.FTZ.AND P1, PT, R4.reuse, -INF , PT ;  /* 0xff8000000400780b */ /* 0x040fe20003f3d000 */
[----:B------:R-:W-:Y:S02]  /*15d30*/  FMUL.FTZ R28, R4, R2 ;  /* 0x00000002041c7220 */ /* 0x000fe40000410000 */
[----:B------:R-:W-:Y:S03]  /*15d40*/  MUFU.EX2 R190, R190 ;  /* 0x000000be00be7308 */ /* 0x000fe60000000800 */
[----:B------:R-:W-:-:S05]  /*15d50*/  FSEL R28, R28, RZ, P1 ;  /* 0x000000ff1c1c7208 */ /* 0x000fca0000800000 */
[----:B------:R-:W-:Y:S01]  /*15d60*/  MUFU.EX2 R41, R41 ;  /* 0x0000002900297308 */ /* 0x000fe20000000800 */
[-CC-:B------:R-:W-:Y:S01]  /*15d70*/  FFMA.FTZ R197, R26, R2.reuse, -R28.reuse ;  /* 0x000000021ac57223 */ /* 0x180fe2000001081c */
[-CC-:B------:R-:W-:Y:S01]  /*15d80*/  FFMA.FTZ R0, R27, R2.reuse, -R28.reuse ;  /* 0x000000021b007223 */ /* 0x180fe2000001081c */
[-CC-:B------:R-:W-:Y:S01]  /*15d90*/  FFMA.FTZ R199, R3, R2.reuse, -R28.reuse ;  /* 0x0000000203c77223 */ /* 0x180fe2000001081c */
[-CC-:B------:R-:W-:Y:S01]  /*15da0*/  FFMA.FTZ R8, R31, R2.reuse, -R28.reuse ;  /* 0x000000021f087223 */ /* 0x180fe2000001081c */
[-CC-:B------:R-:W-:Y:S01]  /*15db0*/  FFMA.FTZ R193, R71, R2.reuse, -R28.reuse ;  /* 0x0000000247c17223 */ /* 0x180fe2000001081c */
[----:B------:R-:W-:Y:S01]  /*15dc0*/  FADD.FTZ R3, R196, R25 ;  /* 0x00000019c4037221 */ /* 0x000fe20000010000 */
[-CC-:B------:R-:W-:Y:S01]  /*15dd0*/  FFMA.FTZ R24, R35, R2.reuse, -R28.reuse ;  /* 0x0000000223187223 */ /* 0x180fe2000001081c */
[----:B------:R-:W-:Y:S01]  /*15de0*/  MUFU.EX2 R197, R197 ;  /* 0x000000c500c57308 */ /* 0x000fe20000000800 */
[-CC-:B------:R-:W-:Y:S01]  /*15df0*/  FFMA.FTZ R195, R73, R2.reuse, -R28.reuse ;  /* 0x0000000249c37223 */ /* 0x180fe2000001081c */
[----:B-1----:R-:W-:Y:S01]  /*15e00*/  FADD.FTZ R32, R198, R3 ;  /* 0x00000003c6207221 */ /* 0x002fe20000010000 */
[-CC-:B------:R-:W-:Y:S01]  /*15e10*/  FFMA.FTZ R26, R39, R2.reuse, -R28.reuse ;  /* 0x00000002271a7223 */ /* 0x180fe2000001081c */
[-CC-:B------:R-:W-:Y:S01]  /*15e20*/  FFMA.FTZ R189, R75, R2.reuse, -R28.reuse ;  /* 0x000000024bbd7223 */ /* 0x180fe2000001081c */
[-C--:B------:R-:W-:Y:S01]  /*15e30*/  FFMA.FTZ R30, R43, R2.reuse, -R28 ;  /* 0x000000022b1e7223 */ /* 0x080fe2000001081c */
[----:B---3--:R-:W-:Y:S01]  /*15e40*/  FADD.FTZ R3, R9, R32 ;  /* 0x0000002009037221 */ /* 0x008fe20000010000 */
[----:B------:R-:W0:Y:S01]  /*15e50*/  @P4 LDC R35, c[0x0][0x44c] ;  /* 0x00011300ff234b82 */ /* 0x000e220000000800 */
[----:B------:R-:W1:Y:S01]  /*15e60*/  MUFU.EX2 R0, R0 ;  /* 0x0000000000007308 */ /* 0x000e620000000800 */
[-CC-:B------:R-:W-:Y:S01]  /*15e70*/  FFMA.FTZ R191, R77, R2.reuse, -R28.reuse ;  /* 0x000000024dbf7223 */ /* 0x180fe2000001081c */
[----:B-----5:R-:W-:Y:S01]  /*15e80*/  FADD.FTZ R36, R192, R3 ;  /* 0x00000003c0247221 */ /* 0x020fe20000010000 */
[-CC-:B------:R-:W-:Y:S01]  /*15e90*/  FFMA.FTZ R32, R47, R2.reuse, -R28.reuse ;  /* 0x000000022f207223 */ /* 0x180fe2000001081c */
[-CC-:B------:R-:W-:Y:S01]  /*15ea0*/  FFMA.FTZ R185, R79, R2.reuse, -R28.reuse ;  /* 0x000000024fb97223 */ /* 0x180fe2000001081c */
[----:B------:R-:W-:Y:S01]  /*15eb0*/  FFMA.FTZ R51, R51, R2, -R28 ;  /* 0x0000000233337223 */ /* 0x000fe2000001081c */
[----:B------:R-:W-:Y:S01]  /*15ec0*/  FADD.FTZ R27, R29, R36 ;  /* 0x000000241d1b7221 */ /* 0x000fe20000010000 */
[----:B------:R-:W-:Y:S01]  /*15ed0*/  F2FP.BF16.F32.PACK_AB R196, R25, R196 ;  /* 0x000000c419c4723e */ /* 0x000fe200000010ff */
[----:B------:R-:W3:Y:S01]  /*15ee0*/  MUFU.EX2 R199, R199 ;  /* 0x000000c700c77308 */ /* 0x000ee20000000800 */
[-CC-:B------:R-:W-:Y:S01]  /*15ef0*/  FFMA.FTZ R81, R81, R2.reuse, -R28.reuse ;  /* 0x0000000251517223 */ /* 0x180fe2000001081c */
[----:B--2---:R-:W-:Y:S01]  /*15f00*/  FADD.FTZ R36, R194, R27 ;  /* 0x0000001bc2247221 */ /* 0x004fe20000010000 */
[----:B------:R-:W-:Y:S01]  /*15f10*/  FFMA.FTZ R55, R55, R2, -R28 ;  /* 0x0000000237377223 */ /* 0x000fe2000001081c */
[----:B------:R-:W-:Y:S01]  /*15f20*/  F2FP.BF16.F32.PACK_AB R198, R9, R198 ;  /* 0x000000c609c6723e */ /* 0x000fe200000010ff */
[----:B------:R-:W-:-:S02]  /*15f30*/  IMAD.MOV.U32 R31, RZ, RZ, R74 ;  /* 0x000000ffff1f7224 */ /* 0x000fc400078e004a */
[----:B----4-:R-:W-:Y:S01]  /*15f40*/  FADD.FTZ R27, R33, R36 ;  /* 0x00000024211b7221 */ /* 0x010fe20000010000 */
[----:B------:R-:W-:Y:S01]  /*15f50*/  F2FP.BF16.F32.PACK_AB R192, R29, R192 ;  /* 0x000000c01dc0723e */ /* 0x000fe200000010ff */
[----:B------:R-:W2:Y:S01]  /*15f60*/  MUFU.EX2 R8, R8 ;  /* 0x0000000800087308 */ /* 0x000ea20000000800 */
[----:B-1----:R-:W-:Y:S01]  /*15f70*/  FADD.FTZ R34, R197, R0 ;  /* 0x00000000c5227221 */ /* 0x002fe20000010000 */
[----:B------:R-:W-:Y:S01]  /*15f80*/  FADD.FTZ R36, R188, R27 ;  /* 0x0000001bbc247221 */ /* 0x000fe20000010000 */
[----:B------:R-:W-:Y:S02]  /*15f90*/  F2FP.BF16.F32.PACK_AB R197, R0, R197 ;  /* 0x000000c500c5723e */ /* 0x000fe400000010ff */
[----:B------:R-:W-:Y:S01]  /*15fa0*/  F2FP.BF16.F32.PACK_AB R194, R33, R194 ;  /* 0x000000c221c2723e */ /* 0x000fe200000010ff */
[----:B------:R-:W-:Y:S01]  /*15fb0*/  FADD.FTZ R27, R37, R36 ;  /* 0x00000024251b7221 */ /* 0x000fe20000010000 */
[----:B0-----:R-:W-:Y:S01]  /*15fc0*/  @P4 IMAD.HI.U32 R35, R74, R35, RZ ;  /* 0x000000234a234227 */ /* 0x001fe200078e00ff */
[----:B------:R-:W0:Y:S03]  /*15fd0*/  MUFU.EX2 R193, R193 ;  /* 0x000000c100c17308 */ /* 0x000e260000000800 */
[----:B---3--:R-:W-:Y:S01]  /*15fe0*/  FADD.FTZ R3, R199, R34 ;  /* 0x00000022c7037221 */ /* 0x008fe20000010000 */
[----:B------:R-:W-:Y:S01]  /*15ff0*/  FADD.FTZ R36, R190, R27 ;  /* 0x0000001bbe247221 */ /* 0x000fe20000010000 */
[----:B------:R-:W-:-:S02]  /*16000*/  F2FP.BF16.F32.PACK_AB R188, R37, R188 ;  /* 0x000000bc25bc723e */ /* 0x000fc400000010ff */
[----:B------:R-:W-:Y:S01]  /*16010*/  @P4 SHF.R.U32.HI R31, RZ, R38, R35 ;  /* 0x00000026ff1f4219 */ /* 0x000fe20000011623 */
[----:B------:R-:W-:Y:S01]  /*16020*/  FADD.FTZ R27, R41, R36 ;  /* 0x00000024291b7221 */ /* 0x000fe20000010000 */
[----:B------:R-:W-:Y:S01]  /*16030*/  ISETP.GE.AND P4, PT, R57, 0x1, PT ;  /* 0x000000013900780c */ /* 0x000fe20003f86270 */
[----:B------:R-:W1:Y:S01]  /*16040*/  MUFU.EX2 R24, R24 ;  /* 0x0000001800187308 */ /* 0x000e620000000800 */
[C---:B--2---:R-:W-:Y:S01]  /*16050*/  FADD.FTZ R34, R8.reuse, R3 ;  /* 0x0000000308227221 */ /* 0x044fe20000010000 */
[----:B------:R-:W-:Y:S01]  /*16060*/  F2FP.BF16.F32.PACK_AB R199, R8, R199 ;  /* 0x000000c708c7723e */ /* 0x000fe200000010ff */
[----:B------:R-:W-:Y:S01]  /*16070*/  VIADD R8, R93, 0xfffffffe ;  /* 0xfffffffe5d087836 */ /* 0x000fe20000000000 */
[----:B------:R-:W-:-:S04]  /*16080*/  F2FP.BF16.F32.PACK_AB R190, R41, R190 ;  /* 0x000000be29be723e */ /* 0x000fc800000010ff */
[----:B------:R-:W2:Y:S01]  /*16090*/  MUFU.EX2 R195, R195 ;  /* 0x000000c300c37308 */ /* 0x000ea20000000800 */
[----:B0-----:R-:W-:-:S07]  /*160a0*/  FADD.FTZ R3, R193, R34 ;  /* 0x00000022c1037221 */ /* 0x001fce0000010000 */
[----:B------:R-:W0:Y:S01]  /*160b0*/  MUFU.EX2 R26, R26 ;  /* 0x0000001a001a7308 */ /* 0x000e220000000800 */
[C---:B-1----:R-:W-:Y:S01]  /*160c0*/  FADD.FTZ R34, R24.reuse, R3 ;  /* 0x0000000318227221 */ /* 0x042fe20000010000 */
[----:B------:R-:W-:-:S06]  /*160d0*/  F2FP.BF16.F32.PACK_AB R193, R24, R193 ;  /* 0x000000c118c1723e */ /* 0x000fcc00000010ff */
[----:B------:R-:W1:Y:S01]  /*160e0*/  MUFU.EX2 R189, R189 ;  /* 0x000000bd00bd7308 */ /* 0x000e620000000800 */
[----:B--2---:R-:W-:-:S07]  /*160f0*/  FADD.FTZ R3, R195, R34 ;  /* 0x00000022c3037221 */ /* 0x004fce0000010000 */
[----:B------:R-:W2:Y:S01]  /*16100*/  MUFU.EX2 R30, R30 ;  /* 0x0000001e001e7308 */ /* 0x000ea20000000800 */
[----:B0-----:R-:W-:Y:S01]  /*16110*/  FADD.FTZ R34, R26, R3 ;  /* 0x000000031a227221 */ /* 0x001fe20000010000 */
[----:B------:R-:W-:Y:S01]  /*16120*/  IMAD.IADD R3, R156, 0x1, R31 ;  /* 0x000000019c037824 */ /* 0x000fe200078e021f */
[----:B------:R-:W-:-:S03]  /*16130*/  F2FP.BF16.F32.PACK_AB R195, R26, R195 ;  /* 0x000000c31ac3723e */ /* 0x000fc600000010ff */
[----:B------:R-:W-:Y:S02]  /*16140*/  IMAD.IADD R56, R3, 0x1, R56 ;  /* 0x0000000103387824 */ /* 0x000fe400078e0238 */
[----:B------:R-:W0:Y:S01]  /*16150*/  MUFU.EX2 R184, R184 ;  /* 0x000000b800b87308 */ /* 0x000e220000000800 */
[----:B-1----:R-:W-:-:S07]  /*16160*/  FADD.FTZ R25, R189, R34 ;  /* 0x00000022bd197221 */ /* 0x002fce0000010000 */
[----:B------:R-:W1:Y:S01]  /*16170*/  MUFU.EX2 R191, R191 ;  /* 0x000000bf00bf7308 */ /* 0x000e620000000800 */
[C---:B--2---:R-:W-:Y:S01]  /*16180*/  FADD.FTZ R34, R30.reuse, R25 ;  /* 0x000000191e227221 */ /* 0x044fe20000010000 */
[----:B------:R-:W-:-:S06]  /*16190*/  F2FP.BF16.F32.PACK_AB R189, R30, R189 ;  /* 0x000000bd1ebd723e */ /* 0x000fcc00000010ff */
[----:B------:R-:W2:Y:S01]  /*161a0*/  MUFU.EX2 R45, R45 ;  /* 0x0000002d002d7308 */ /* 0x000ea20000000800 */
[----:B0-----:R-:W-:-:S07]  /*161b0*/  FADD.FTZ R36, R184, R27 ;  /* 0x0000001bb8247221 */ /* 0x001fce0000010000 */
        /* <DEDUP_REMOVED lines=16> */
[----:B-1----:R-:W-:Y:S01]  /*162c0*/  FADD.FTZ R9, R81, R0 ;  /* 0x0000000051097221 */ /* 0x002fe20000010000 */
[C---:B--2---:R-:W-:Y:S01]  /*162d0*/  FADD.FTZ R221, R49.reuse, R38 ;  /* 0x0000002631dd7221 */ /* 0x044fe20000010000 */
[----:B------:R-:W-:Y:S02]  /*162e0*/  F2FP.BF16.F32.PACK_AB R186, R49, R186 ;  /* 0x000000ba31ba723e */ /* 0x000fe400000010ff */
[C---:B0-----:R-:W-:Y:S01]  /*162f0*/  FADD.FTZ R9, R34.reuse, R9 ;  /* 0x0000000922097221 */ /* 0x041fe20000010000 */
[----:B------:R-:W-:Y:S01]  /*16300*/  F2FP.BF16.F32.PACK_AB R187, R34, R81 ;  /* 0x0000005122bb723e */ /* 0x000fe200000010ff */
[----:B------:R-:W-:Y:S06]  /*16310*/  @!P4 BRA `(.L_x_1748) ;  /* 0x000000000048c947 */ /* 0x000fec0003800000 */
        /* <DEDUP_REMOVED lines=11> */
.L_x_1750:
[----:B------:R-:W-:-:S13]  /*163d0*/  ISETP.NE.AND P1, PT, R57, 0x1, PT ;  /* 0x000000013900780c */ /* 0x000fda0003f25270 */
[----:B------:R-:W0:Y:S02]  /*163e0*/  @P1 LDC.64 R24, c[0x0][0x9e8] ;  /* 0x00027a00ff181b82 */ /* 0x000e240000000a00 */
[----:B0-----:R-:W-:-:S05]  /*163f0*/  @P1 IMAD.HI.U32 R24, R0, R24, RZ ;  /* 0x0000001800181227 */ /* 0x001fca00078e00ff */
[----:B------:R-:W-:-:S07]  /*16400*/  @P1 SHF.R.U32.HI R0, RZ, R25, R24 ;  /* 0x00000019ff001219 */ /* 0x000fce0000011618 */
.L_x_1751:
[----:B------:R-:W-:Y:S05]  /*16410*/  BSYNC B0 ;  /* 0x0000000000007941 */ /* 0x000fea0003800000 */
.L_x_1749:
[----:B------:R-:W-:-:S05]  /*16420*/  IMAD R57, R0, R57, R57 ;  /* 0x0000003900397224 */ /* 0x000fca00078e0239 */
[----:B------:R-:W-:-:S07]  /*16430*/  VIMNMX R56, R56, R57, PT ;  /* 0x0000003938387248 */ /* 0x000fce0003fe0100 */
.L_x_1748:
[----:B------:R-:W2:Y:S01]  /*16440*/  LDL R25, [R1+0x78] ;  /* 0x0000780001197983 */ /* 0x000ea20000100800 */
[----:B------:R-:W-:Y:S01]  /*16450*/  SHF.R.S32.HI R3, RZ, 0x1f, R56 ;  /* 0x0000001fff037819 */ /* 0x000fe20000011438 */
[----:B------:R-:W-:Y:S01]  /*16460*/  BSSY B1, `(.L_x_1752) ;  /* 0x0000329000017945 */ /* 0x000fe20003800000 */
[----:B------:R-:W-:Y:S01]  /*16470*/  IMAD.MOV.U32 R0, RZ, RZ, 0x3f800000 ;  /* 0x3f800000ff007424 */ /* 0x000fe200078e00ff */
[----:B------:R-:W-:Y:S02]  /*16480*/  CS2R R150, SRZ ;  /* 0x0000000000967805 */ /* 0x000fe4000001ff00 */
[----:B------:R-:W-:Y:S01]  /*16490*/  LEA.HI R24, R3, R56, RZ, 0x6 ;  /* 0x0000003803187211 */ /* 0x000fe200078f30ff */
[----:B------:R-:W-:Y:S01]  /*164a0*/  IMAD.MOV.U32 R3, RZ, RZ, 0x3f800000 ;  /* 0x3f800000ff037424 */ /* 0x000fe200078e00ff */
[----:B------:R-:W-:Y:S02]  /*164b0*/  CS2R R148, SRZ ;  /* 0x0000000000947805 */ /* 0x000fe4000001ff00 */
[----:B------:R-:W-:-:S02]  /*164c0*/  CS2R R146, SRZ ;  /* 0x0000000000927805 */ /* 0x000fc4000001ff00 */
[----:B------:R-:W-:Y:S02]  /*164d0*/  SHF.R.S32.HI R24, RZ, 0x6, R24 ;  /* 0x00000006ff187819 */ /* 0x000fe40000011418 */
        /* <DEDUP_REMOVED lines=60> */
[----:B--2---:R-:W-:-:S04]  /*168a0*/  VIMNMX R25, R25, R24, !PT ;  /* 0x0000001819197248 */ /* 0x004fc80007fe0100 */
[----:B------:R-:W-:Y:S01]  /*168b0*/  ISETP.GE.AND P1, PT, R8, R25, PT ;  /* 0x000000190800720c */ /* 0x000fe20003f26270 */
[----:B------:R0:W-:Y:S02]  /*168c0*/  STL [R1+0x10], R25 ;  /* 0x0000101901007387 */ /* 0x0001e40000100800 */
[----:B0-----:R-:W-:-:S10]  /*168d0*/  CS2R R24, SRZ ;  /* 0x0000000000187805 */ /* 0x001fd4000001ff00 */
[----:B------:R-:W-:Y:S05]  /*168e0*/  @!P1 BRA `(.L_x_1753) ;  /* 0x0000002c00809947 */ /* 0x000fea0003800000 */
[----:B------:R-:W-:Y:S01]  /*168f0*/  BSSY B0, `(.L_x_1754) ;  /* 0x00002db000007945 */ /* 0x000fe20003800000 */
[----:B------:R-:W-:Y:S02]  /*16900*/  IMAD.MOV.U32 R0, RZ, RZ, 0x3f800000 ;  /* 0x3f800000ff007424 */ /* 0x000fe400078e00ff */
[----:B------:R-:W-:-:S07]  /*16910*/  IMAD.MOV.U32 R151, RZ, RZ, RZ ;  /* 0x000000ffff977224 */ /* 0x000fce00078e00ff */
.L_x_1775:
[----:B------:R-:W-:-:S05]  /*16920*/  VIADD R222, R202, 0x1 ;  /* 0x00000001cade7836 */ /* 0x000fca0000000000 */
[----:B------:R-:W-:-:S04]  /*16930*/  ISETP.NE.AND P1, PT, R222, 0x2, PT ;  /* 0x00000002de00780c */ /* 0x000fc80003f25270 */
[----:B------:R-:W-:Y:S02]  /*16940*/  SEL R227, RZ, 0x1, P1 ;  /* 0x00000001ffe37807 */ /* 0x000fe40000800000 */
[----:B------:R-:W-:Y:S02]  /*16950*/  SEL R222, R222, RZ, P1 ;  /* 0x000000ffdede7207 */ /* 0x000fe40000800000 */
[----:B------:R-:W-:Y:S01]  /*16960*/  LOP3.LUT R227, R218, R227, RZ, 0x3c, !PT ;  /* 0x000000e3dae37212 */ /* 0x000fe200078e3cff */
[----:B------:R-:W-:Y:S06]  /*16970*/  @!P0 BRA `(.L_x_1755) ;  /* 0x0000000000048947 */ /* 0x000fec0003800000 */
[----:B------:R-:W-:Y:S01]  /*16980*/  BPT.TRAP 0x1 ;  /* 0x000000040000795c */ /* 0x000fe20000300000 */
.L_x_1755:
[----:B------:R-:W-:Y:S01]  /*16990*/  IMAD R223, R222, 0x8, R17 ;  /* 0x00000008dedf7824 */ /* 0x000fe200078e0211 */
[----:B------:R-:W-:-:S04]  /*169a0*/  SHF.L.U32 R152, R227, 0x1f, RZ ;  /* 0x0000001fe3987819 */ /* 0x000fc800000006ff */
[----:B------:R0:W1:Y:S01]  /*169b0*/  SYNCS.PHASECHK.TRANS64.TRYWAIT P1, [R223+URZ+0x30830], R152 ;  /* 0x03083098df0075a7 */ /* 0x000062000802017f */
[----:B------:R-:W-:Y:S05]  /*169c0*/  @!P0 BRA `(.L_x_1756) ;  /* 0x0000000000048947 */ /* 0x000fea0003800000 */
[----:B------:R-:W-:Y:S01]  /*169d0*/  BPT.TRAP 0x1 ;  /* 0x000000040000795c */ /* 0x000fe20000300000 */
.L_x_1756:
[----:B------:R-:W2:Y:S01]  /*169e0*/  LDL R2, [R1+0x50] ;  /* 0x0000500001027983 */ /* 0x000ea20000100800 */
[----:B------:R-:W-:Y:S01]  /*169f0*/  BSSY B2, `(.L_x_1757) ;  /* 0x0000007000027945 */ /* 0x000fe20003800000 */
[----:B--2---:R-:W-:-:S04]  /*16a00*/  IMAD R2, R222, 0x800, R2 ;  /* 0x00000800de027824 */ /* 0x004fc800078e0202 */
[C---:B------:R-:W-:Y:S02]  /*16a10*/  VIADD R156, R2.reuse, 0x2 ;  /* 0x00000002029c7836 */ /* 0x040fe40000000000 */
[----:B------:R-:W-:Y:S01]  /*16a20*/  VIADD R155, R2, 0x4 ;  /* 0x00000004029b7836 */ /* 0x000fe20000000000 */
[----:B-1----:R-:W-:Y:S06]  /*16a30*/  @P1 BRA `(.L_x_1758) ;  /* 0x0000000000081947 */ /* 0x002fec0003800000 */
[----:B------:R-:W1:Y:S02]  /*16a40*/  SYNCS.PHASECHK.TRANS64.TRYWAIT P1, [R223+URZ+0x30830], R152 ;  /* 0x03083098df0075a7 */ /* 0x000e64000802017f */
[----:B-1----:R-:W-:Y:S05]  /*16a50*/  @!P1 BRA `(.L_x_1759) ;  /* 0x0000017800ac9947 */ /* 0x002fea0003800000 */
.L_x_1758:
[----:B------:R-:W-:Y:S05]  /*16a60*/  BSYNC B2 ;  /* 0x0000000000027941 */ /* 0x000fea0003800000 */
.L_x_1757:
[----:B------:R2:W-:Y:S04]  /*16a70*/  STL.64 [R1+0xf8], R18 ;  /* 0x0000f81201007387 */ /* 0x0005e80000100a00 */
[----:B--2---:R-:W2:Y:S04]  /*16a80*/  LDL.64 R18, [R1+0x40] ;  /* 0x0000400001127983 */ /* 0x004ea80000100a00 */
[----:B------:R3:W-:Y:S04]  /*16a90*/  STL.64 [R1+0xf0], R16 ;  /* 0x0000f01001007387 */ /* 0x0007e80000100a00 */
[----:B---3--:R-:W3:Y:S04]  /*16aa0*/  LDL.64 R16, [R1+0x38] ;  /* 0x0000380001107983 */ /* 0x008ee80000100a00 */
[----:B------:R4:W-:Y:S01]  /*16ab0*/  STL.64 [R1+0xe8], R8 ;  /* 0x0000e80801007387 */ /* 0x0009e20000100a00 */
[----:B01----:R-:W-:-:S03]  /*16ac0*/  IMAD.MOV.U32 R152, RZ, RZ, R2 ;  /* 0x000000ffff987224 */ /* 0x003fc600078e0002 */
[----:B----4-:R-:W4:Y:S02]  /*16ad0*/  LDL.64 R8, [R1+0x28] ;  /* 0x0000280001087983 */ /* 0x010f240000100a00 */
[----:B------:R-:W-:Y:S01]  /*16ae0*/  R2UR UR6, R152 ;  /* 0x00000000980672ca */ /* 0x000fe200000e0000 */
[----:B------:R-:W-:Y:S02]  /*16af0*/  IMAD.MOV.U32 R152, RZ, RZ, R156 ;  /* 0x000000ffff987224 */ /* 0x000fe400078e009c */
[----:B------:R-:W-:Y:S01]  /*16b00*/  VIADD R154, R2, 0x6 ;  /* 0x00000006029a7836 */ /* 0x000fe20000000000 */
[----:B------:R0:W-:Y:S02]  /*16b10*/  STL.64 [R1+0xe0], R4 ;  /* 0x0000e00401007387 */ /* 0x0001e40000100a00 */
[----:B------:R-:W-:Y:S01]  /*16b20*/  R2UR UR4, R152 ;  /* 0x00000000980472ca */ /* 0x000fe200000e0000 */
[----:B------:R-:W-:-:S05]  /*16b30*/  IMAD.MOV.U32 R152, RZ, RZ, R155 ;  /* 0x000000ffff987224 */ /* 0x000fca00078e009b */
[----:B------:R-:W-:Y:S01]  /*16b40*/  R2UR UR8, R152 ;  /* 0x00000000980872ca */ /* 0x000fe200000e0000 */
[----:B------:R-:W-:Y:S02]  /*16b50*/  VIADD R152, R2, 0x200 ;  /* 0x0000020002987836 */ /* 0x000fe40000000000 */
[----:B------:R-:W-:Y:S02]  /*16b60*/  IMAD.MOV.U32 R155, RZ, RZ, 0x40000040 ;  /* 0x40000040ff9b7424 */ /* 0x000fe400078e00ff */
[----:B------:R-:W-:Y:S01]  /*16b70*/  IMAD.MOV.U32 R153, RZ, RZ, 0x40000040 ;  /* 0x40000040ff997424 */ /* 0x000fe200078e00ff */
[----:B------:R-:W-:Y:S01]  /*16b80*/  R2UR UR14, R152 ;  /* 0x00000000980e72ca */ /* 0x000fe200000e0000 */
[----:B------:R-:W-:Y:S01]  /*16b90*/  VIADD R156, R2, 0x204 ;  /* 0x00000204029c7836 */ /* 0x000fe20000000000 */
[----:B------:R-:W-:Y:S01]  /*16ba0*/  R2UR UR10, R154 ;  /* 0x000000009a0a72ca */ /* 0x000fe200000e0000 */
[C---:B------:R-:W-:Y:S01]  /*16bb0*/  VIADD R152, R2.reuse, 0x206 ;  /* 0x0000020602987836 */ /* 0x040fe20000000000 */
[----:B------:R-:W-:Y:S01]  /*16bc0*/  R2UR UR11, R155 ;  /* 0x000000009b0b72ca */ /* 0x000fe200000e0000 */
[----:B------:R-:W-:Y:S01]  /*16bd0*/  IMAD.MOV.U32 R157, RZ, RZ, 0x40000040 ;  /* 0x40000040ff9d7424 */ /* 0x000fe200078e00ff */
[C---:B------:R-:W-:Y:S01]  /*16be0*/  R2UR UR5, R153.reuse ;  /* 0x00000000990572ca */ /* 0x040fe200000e0000 */
[----:B------:R-:W-:Y:S01]  /*16bf0*/  VIADD R154, R2, 0x202 ;  /* 0x00000202029a7836 */ /* 0x000fe20000000000 */
[----:B------:R-:W-:Y:S01]  /*16c00*/  R2UR UR22, R156 ;  /* 0x000000009c1672ca */ /* 0x000fe200000e0000 */
        /* <DEDUP_REMOVED lines=9> */
[----:B------:R-:W-:Y:S01]  /*16ca0*/  MOV R229, UR11 ;  /* 0x0000000b00e57c02 */ /* 0x000fe20008000f00 */
[----:B------:R-:W-:Y:S01]  /*16cb0*/  UMOV UR11, UR5 ;  /* 0x00000005000b7c82 */ /* 0x000fe20008000000 */
[----:B------:R-:W-:Y:S01]  /*16cc0*/  MOV R228, UR10 ;  /* 0x0000000a00e47c02 */ /* 0x000fe20008000f00 */
[----:B------:R-:W-:Y:S01]  /*16cd0*/  UMOV UR10, UR4 ;  /* 0x00000004000a7c82 */ /* 0x000fe20008000000 */
[----:B------:R-:W-:Y:S01]  /*16ce0*/  R2UR UR7, R153 ;  /* 0x00000000990772ca */ /* 0x000fe200000e0000 */
[----:B0-----:R-:W4:Y:S01]  /*16cf0*/  LDL.64 R4, [R1+0x20] ;  /* 0x0000200001047983 */ /* 0x001f220000100a00 */
[----:B------:R-:W-:Y:S01]  /*16d00*/  R2UR UR34, R154 ;  /* 0x000000009a2272ca */ /* 0x000fe200000e0000 */
[----:B------:R-:W-:Y:S01]  /*16d10*/  VIADD R154, R2, 0x604 ;  /* 0x00000604029a7836 */ /* 0x000fe20000000000 */
[----:B------:R-:W-:Y:S01]  /*16d20*/  R2UR UR42, R156 ;  /* 0x000000009c2a72ca */ /* 0x000fe200000e0000 */
[----:B------:R-:W-:Y:S01]  /*16d30*/  VIADD R156, R2, 0x602 ;  /* 0x00000602029c7836 */ /* 0x000fe20000000000 */
[----:B------:R-:W-:Y:S01]  /*16d40*/  R2UR UR46, R152 ;  /* 0x00000000982e72ca */ /* 0x000fe200000e0000 */
[----:B------:R-:W-:Y:S01]  /*16d50*/  VIADD R152, R2, 0x606 ;  /* 0x0000060602987836 */ /* 0x000fe20000000000 */
[----:B------:R-:W-:Y:S01]  /*16d60*/  R2UR UR4, R6 ;  /* 0x00000000060472ca */ /* 0x000fe200000e0000 */
[-C--:B------:R-:W-:Y:S01]  /*16d70*/  FMUL.FTZ R24, R24, R3.reuse ;  /* 0x0000000318187220 */ /* 0x080fe20000410000 */
[----:B------:R-:W-:Y:S01]  /*16d80*/  R2UR UR5, R7 ;  /* 0x00000000070572ca */ /* 0x000fe200000e0000 */
[-C--:B------:R-:W-:Y:S01]  /*16d90*/  FMUL.FTZ R25, R25, R3.reuse ;  /* 0x0000000319197220 */ /* 0x080fe20000410000 */
[C---:B------:R-:W-:Y:S01]  /*16da0*/  R2UR UR9, R153.reuse ;  /* 0x00000000990972ca */ /* 0x040fe200000e0000 */
[-C--:B------:R-:W-:Y:S01]  /*16db0*/  FMUL.FTZ R28, R28, R3.reuse ;  /* 0x000000031c1c7220 */ /* 0x080fe20000410000 */
[----:B------:R-:W-:Y:S01]  /*16dc0*/  R2UR UR15, R153 ;  /* 0x00000000990f72ca */ /* 0x000fe200000e0000 */
        /* <DEDUP_REMOVED lines=29> */
[----:B------:R-:W-:Y:S01]  /*16fa0*/  WARPGROUP.ARRIVE ;  /* 0x00000000000079c5 */ /* 0x000fe20000000000 */
[-C--:B------:R-:W-:Y:S01]  /*16fb0*/  FMUL.FTZ R60, R60, R3.reuse ;  /* 0x000000033c3c7220 */ /* 0x080fe20000410000 */
[-C--:B------:R-:W-:Y:S01]  /*16fc0*/  FMUL.FTZ R61, R61, R3.reuse ;  /* 0x000000033d3d7220 */ /* 0x080fe20000410000 */
[-C--:B------:R-:W-:Y:S01]  /*16fd0*/  FMUL.FTZ R64, R64, R3.reuse ;  /* 0x0000000340407220 */ /* 0x080fe20000410000 */
[-C--:B------:R-:W-:Y:S01]  /*16fe0*/  FMUL.FTZ R65, R65, R3.reuse ;  /* 0x0000000341417220 */ /* 0x080fe20000410000 */
[-C--:B------:R-:W-:Y:S01]  /*16ff0*/  FMUL.FTZ R68, R68, R3.reuse ;  /* 0x0000000344447220 */ /* 0x080fe20000410000 */
[----:B------:R-:W-:Y:S01]  /*17000*/  HGMMA.64x64x16.F32.BF16 R152, gdesc[UR4], RZ, !UPT, gsb0 ;  /* 0x00e00000049879f0 */ /* 0x000fe2000c0018ff */
[----:B------:R-:W-:Y:S01]  /*17010*/  UMOV UR6, UR8 ;  /* 0x0000000800067c82 */ /* 0x000fe20008000000 */
[----:B------:R-:W-:Y:S01]  /*17020*/  UMOV UR7, UR9 ;  /* 0x0000000900077c82 */ /* 0x000fe20008000000 */
        /* <DEDUP_REMOVED lines=40> */
[----:B------:R-:W-:-:S02]  /*172b0*/  FMUL.FTZ R149, R149, R3 ;  /* 0x0000000395957220 */ /* 0x000fc40000410000 */
[----:B------:R-:W4:Y:S01]  /*172c0*/  LDL.64 R2, [R1+0x18] ;  /* 0x0000180001027983 */ /* 0x000f220000100a00 */
        /* <DEDUP_REMOVED lines=66> */
[----:B--2---:R-:W-:-:S02]  /*176f0*/  R2UR UR8, R18 ;  /* 0x00000000120872ca */ /* 0x004fc400000e0000 */
[----:B------:R-:W-:Y:S02]  /*17700*/  R2UR UR9, R19 ;  /* 0x00000000130972ca */ /* 0x000fe400000e0000 */
[----:B------:R-:W-:Y:S01]  /*17710*/  R2UR UR20, R216 ;  /* 0x00000000d81472ca */ /* 0x000fe200000e0000 */
[----:B------:R0:W5:Y:S10]  /*17720*/  LDL.LU.64 R18, [R1+0xf8] ;  /* 0x0000f80001127983 */ /* 0x0001740000300a00 */
[----:B------:R-:W-:Y:S01]  /*17730*/  HGMMA.64x64x16.F32.BF16 R152, gdesc[UR8], R152, gsb0 ;  /* 0x00e00000089879f0 */ /* 0x000fe20008001898 */
[----:B---3--:R-:W-:-:S02]  /*17740*/  R2UR UR4, R16 ;  /* 0x00000000100472ca */ /* 0x008fc400000e0000 */
[----:B------:R-:W-:Y:S02]  /*17750*/  R2UR UR5, R17 ;  /* 0x00000000110572ca */ /* 0x000fe400000e0000 */
[----:B------:R-:W-:Y:S01]  /*17760*/  R2UR UR11, R229 ;  /* 0x00000000e50b72ca */ /* 0x000fe200000e0000 */
[----:B------:R0:W5:Y:S01]  /*17770*/  LDL.LU.64 R16, [R1+0xf0] ;  /* 0x0000f00001107983 */ /* 0x0001620000300a00 */
[----:B------:R-:W-:Y:S01]  /*17780*/  R2UR UR10, R228 ;  /* 0x00000000e40a72ca */ /* 0x000fe200000e0000 */
[----:B------:R-:W-:Y:S02]  /*17790*/  WARPGROUP.DEPBAR.LE gsb0, 0x0 ;  /* 0x00008000000079c5 */ /* 0x000fe40000010000 */
[----:B------:R-:W-:-:S06]  /*177a0*/  WARPGROUP.ARRIVE ;  /* 0x00000000000079c5 */ /* 0x000fcc0000000000 */
[----:B------:R-:W-:Y:S01]  /*177b0*/  HGMMA.64x64x16.F32.BF16 R152, gdesc[UR4], R152, gsb0 ;  /* 0x00e00000049879f0 */ /* 0x000fe20008001898 */
[----:B----4-:R-:W-:Y:S02]  /*177c0*/  R2UR UR8, R8 ;  /* 0x00000000080872ca */ /* 0x010fe400000e0000 */
[----:B------:R-:W-:Y:S02]  /*177d0*/  R2UR UR9, R9 ;  /* 0x00000000090972ca */ /* 0x000fe400000e0000 */
[----:B------:R-:W-:Y:S01]  /*177e0*/  R2UR UR12, R4 ;  /* 0x00000000040c72ca */ /* 0x000fe200000e0000 */
[----:B------:R0:W5:Y:S01]  /*177f0*/  LDL.LU.64 R8, [R1+0xe8] ;  /* 0x0000e80001087983 */ /* 0x0001620000300a00 */
[----:B------:R-:W-:Y:S02]  /*17800*/  WARPGROUP.DEPBAR.LE gsb0, 0x0 ;  /* 0x00008000000079c5 */ /* 0x000fe40000010000 */
[----:B------:R-:W-:-:S07]  /*17810*/  WARPGROUP.ARRIVE ;  /* 0x00000000000079c5 */ /* 0x000fce0000000000 */
[----:B------:R-:W-:Y:S01]  /*17820*/  HGMMA.64x64x16.F32.BF16 R152, gdesc[UR8], R152, gsb0 ;  /* 0x00e00000089879f0 */ /* 0x000fe20008001898 */
[----:B------:R-:W-:Y:S02]  /*17830*/  R2UR UR13, R5 ;  /* 0x00000000050d72ca */ /* 0x000fe400000e0000 */
[----:B------:R-:W-:Y:S01]  /*17840*/  R2UR UR16, R2 ;  /* 0x00000000021072ca */ /* 0x000fe200000e0000 */
[----:B------:R0:W5:Y:S01]  /*17850*/  LDL.LU.64 R4, [R1+0xe0] ;  /* 0x0000e00001047983 */ /* 0x0001620000300a00 */
[----:B------:R-:W-:Y:S02]  /*17860*/  WARPGROUP.DEPBAR.LE gsb0, 0x0 ;  /* 0x00008000000079c5 */ /* 0x000fe40000010000 */
[----:B------:R-:W-:-:S07]  /*17870*/  WARPGROUP.ARRIVE ;  /* 0x00000000000079c5 */ /* 0x000fce0000000000 */
[----:B------:R-:W-:Y:S01]  /*17880*/  HGMMA.64x64x16.F32.BF16 R152, gdesc[UR12], R152, gsb0 ;  /* 0x00e000000c9879f0 */ /* 0x000fe20008001898 */
[----:B------:R-:W-:Y:S02]  /*17890*/  R2UR UR17, R3 ;  /* 0x00000000031172ca */ /* 0x000fe400000e0000 */
[----:B------:R-:W-:Y:S02]  /*178a0*/  WARPGROUP.DEPBAR.LE gsb0, 0x0 ;  /* 0x00008000000079c5 */ /* 0x000fe40000010000 */
[----:B------:R-:W-:-:S09]  /*178b0*/  WARPGROUP.ARRIVE ;  /* 0x00000000000079c5 */ /* 0x000fd20000000000 */
[----:B------:R-:W-:Y:S01]  /*178c0*/  HGMMA.64x64x16.F32.BF16 R152, gdesc[UR16], R152, gsb0 ;  /* 0x00e00000109879f0 */ /* 0x000fe20008001898 */
[----:B------:R-:W-:Y:S02]  /*178d0*/  R2UR UR21, R217 ;  /* 0x00000000d91572ca */ /* 0x000fe400000e0000 */
[----:B------:R-:W-:Y:S02]  /*178e0*/  WARPGROUP.DEPBAR.LE gsb0, 0x0 ;  /* 0x00008000000079c5 */ /* 0x000fe40000010000 */
[----:B------:R-:W-:-:S09]  /*178f0*/  WARPGROUP.ARRIVE ;  /* 0x00000000000079c5 */ /* 0x000fd20000000000 */
[----:B------:R-:W-:Y:S01]  /*17900*/  HGMMA.64x64x16.F32.BF16 R152, gdesc[UR20], R152, gsb0 ;  /* 0x00e00000149879f0 */ /* 0x000fe20008001898 */
[----:B------:R-:W-:Y:S02]  /*17910*/  R2UR UR24, R214 ;  /* 0x00000000d61872ca */ /* 0x000fe400000e0000 */
[----:B------:R-:W-:Y:S01]  /*17920*/  R2UR UR25, R215 ;  /* 0x00000000d71972ca */ /* 0x000fe200000e0000 */
[----:B------:R-:W-:Y:S02]  /*17930*/  WARPGROUP.DEPBAR.LE gsb0, 0x0 ;  /* 0x00008000000079c5 */ /* 0x000fe40000010000 */
[----:B------:R-:W-:-:S10]  /*17940*/  WARPGROUP.ARRIVE ;  /* 0x00000000000079c5 */ /* 0x000fd40000000000 */
        /* <DEDUP_REMOVED lines=44> */
.L_x_1760:
[----:B------:R-:W-:Y:S01]  /*17c10*/  SHF.L.U32 R0, R218, 0x1f, RZ ;  /* 0x0000001fda007819 */ /* 0x000fe200000006ff */
[----:B-----5:R-:W-:-:S04]  /*17c20*/  IMAD R218, R202, 0x8, R17 ;  /* 0x00000008cada7824 */ /* 0x020fc800078e0211 */
[----:B------:R0:W1:Y:S01]  /*17c30*/  SYNCS.PHASECHK.TRANS64.TRYWAIT P1, [R218+URZ+0x30850], R0 ;  /* 0x03085000da0075a7 */ /* 0x000062000802017f */
[----:B------:R-:W-:Y:S05]  /*17c40*/  @!P0 BRA `(.L_x_1761) ;  /* 0x0000000000048947 */ /* 0x000fea0003800000 */
[----:B------:R-:W-:Y:S01]  /*17c50*/  BPT.TRAP 0x1 ;  /* 0x000000040000795c */ /* 0x000fe20000300000 */
.L_x_1761:
[----:B------:R-:W-:Y:S04]  /*17c60*/  BSSY B2, `(.L_x_1762) ;  /* 0x0000004000027945 */ /* 0x000fe80003800000 */
[----:B-1----:R-:W-:Y:S05]  /*17c70*/  @P1 BRA `(.L_x_1763) ;  /* 0x0000000000081947 */ /* 0x002fea0003800000 */
[----:B------:R-:W1:Y:S02]  /*17c80*/  SYNCS.PHASECHK.TRANS64.TRYWAIT P1, [R218+URZ+0x30850], R0 ;  /* 0x03085000da0075a7 */ /* 0x000e64000802017f */
[----:B-1----:R-:W-:Y:S05]  /*17c90*/  @!P1 BRA `(.L_x_1764) ;  /* 0x0000016800309947 */ /* 0x002fea0003800000 */
.L_x_1763:
[----:B------:R-:W-:Y:S05]  /*17ca0*/  BSYNC B2 ;  /* 0x0000000000027941 */ /* 0x000fea0003800000 */
.L_x_1762:
[----:B01----:R-:W-:Y:S01]  /*17cb0*/  VIADD R0, R17, 0x400 ;  /* 0x0000040011007836 */ /* 0x003fe20000000000 */
[----:B------:R-:W-:Y:S01]  /*17cc0*/  WARPGROUP.ARRIVE ;  /* 0x00000000000079c5 */ /* 0x000fe20000000000 */
[----:B------:R-:W-:-:S03]  /*17cd0*/  IMAD.MOV.U32 R3, RZ, RZ, 0x40000040 ;  /* 0x40000040ff037424 */ /* 0x000fc600078e00ff */
[----:B------:R-:W-:Y:S02]  /*17ce0*/  SHF.R.U32.HI R0, RZ, 0x4, R0 ;  /* 0x00000004ff007819 */ /* 0x000fe40000011600 */
[----:B------:R-:W-:Y:S01]  /*17cf0*/  R2UR UR7, R3 ;  /* 0x00000000030772ca */ /* 0x000fe200000e0000 */
[----:B------:R-:W-:Y:S01]  /*17d00*/  IMAD.MOV.U32 R3, RZ, RZ, 0x40000040 ;  /* 0x40000040ff037424 */ /* 0x000fe200078e00ff */
[----:B------:R-:W-:-:S04]  /*17d10*/  LOP3.LUT R0, R0, 0x3fff, RZ, 0xc0, !PT ;  /* 0x00003fff00007812 */ /* 0x000fc800078ec0ff */
[----:B------:R-:W-:-:S05]  /*17d20*/  LOP3.LUT R0, R0, 0x2000000, RZ, 0xfc, !PT ;  /* 0x0200000000007812 */ /* 0x000fca00078efcff */
[----:B------:R-:W-:-:S05]  /*17d30*/  IMAD R2, R202, 0x800, R0 ;  /* 0x00000800ca027824 */ /* 0x000fca00078e0200 */
[----:B------:R-:W-:-:S13]  /*17d40*/  R2UR UR6, R2 ;  /* 0x00000000020672ca */ /* 0x000fda00000e0000 */
[----:B------:R-:W-:Y:S03]  /*17d50*/  HGMMA.64x256x16.F32.BF16 R24, R196, gdesc[UR4].tnspB, R24, gsb0 ;  /* 0x43e00004c4187df0 */ /* 0x000fe60008001818 */
[----:B------:R-:W-:Y:S02]  /*17d60*/  WARPGROUP.DEPBAR.LE gsb0, 0x0 ;  /* 0x00008000000079c5 */ /* 0x000fe40000010000 */
[----:B------:R-:W-:Y:S01]  /*17d70*/  VIADD R196, R2, 0x80 ;  /* 0x0000008002c47836 */ /* 0x000fe20000000000 */
[----:B------:R-:W-:Y:S01]  /*17d80*/  WARPGROUP.ARRIVE ;  /* 0x00000000000079c5 */ /* 0x000fe20000000000 */
[----:B------:R-:W-:-:S03]  /*17d90*/  IMAD.MOV.U32 R197, RZ, RZ, 0x40000040 ;  /* 0x40000040ffc57424 */ /* 0x000fc600078e00ff */
[----:B------:R-:W-:Y:S02]  /*17da0*/  R2UR UR6, R196 ;  /* 0x00000000c40672ca */ /* 0x000fe400000e0000 */
[----:B------:R-:W-:-:S15]  /*17db0*/  R2UR UR7, R197 ;  /* 0x00000000c50772ca */ /* 0x000fde00000e0000 */
[----:B------:R-:W-:-:S01]  /*17dc0*/  NOP ;  /* 0x0000000000007918 */ /* 0x000fc20000000000 */
[----:B------:R-:W-:Y:S03]  /*17dd0*/  HGMMA.64x256x16.F32.BF16 R24, R192, gdesc[UR4].tnspB, R24, gsb0 ;  /* 0x43e00004c0187df0 */ /* 0x000fe60008001818 */
[----:B------:R-:W-:Y:S02]  /*17de0*/  WARPGROUP.DEPBAR.LE gsb0, 0x0 ;  /* 0x00008000000079c5 */ /* 0x000fe40000010000 */
[C---:B------:R-:W-:Y:S01]  /*17df0*/  VIADD R192, R2.reuse, 0x100 ;  /* 0x0000010002c07836 */ /* 0x040fe20000000000 */
[----:B------:R-:W-:Y:S01]  /*17e00*/  WARPGROUP.ARRIVE ;  /* 0x00000000000079c5 */ /* 0x000fe20000000000 */
[----:B------:R-:W-:Y:S02]  /*17e10*/  IMAD.MOV.U32 R193, RZ, RZ, 0x40000040 ;  /* 0x40000040ffc17424 */ /* 0x000fe400078e00ff */
[----:B------:R-:W-:Y:S01]  /*17e20*/  VIADD R2, R2, 0x180 ;  /* 0x0000018002027836 */ /* 0x000fe20000000000 */
[----:B------:R-:W-:-:S02]  /*17e30*/  R2UR UR6, R192 ;  /* 0x00000000c00672ca */ /* 0x000fc400000e0000 */
[----:B------:R-:W-:-:S15]  /*17e40*/  R2UR UR7, R193 ;  /* 0x00000000c10772ca */ /* 0x000fde00000e0000 */
[----:B------:R-:W-:-:S01]  /*17e50*/  NOP ;  /* 0x0000000000007918 */ /* 0x000fc20000000000 */
        /* <DEDUP_REMOVED lines=10> */
.L_x_1765:
[----:B------:R-:W2:Y:S01]  /*17f00*/  LDL R184, [R1+0x58] ;  /* 0x0000580001b87983 */ /* 0x000ea20000100800 */
[----:B------:R-:W0:Y:S01]  /*17f10*/  LDC R0, c[0x0][0x448] ;  /* 0x00011200ff007b82 */ /* 0x000e220000000800 */
[----:B------:R-:W-:Y:S02]  /*17f20*/  ULDC UR4, c[0x0][0x9dc] ;  /* 0x0002770000047ab9 */ /* 0x000fe40000000800 */
[----:B------:R-:W2:Y:S04]  /*17f30*/  LDL R3, [R1+0x74] ;  /* 0x0000740001037983 */ /* 0x000ea80000100800 */
[----:B------:R-:W3:Y:S01]  /*17f40*/  LDL R191, [R1+0x8] ;  /* 0x0000080001bf7983 */ /* 0x000ee20000100800 */
[----:B0-----:R-:W-:-:S13]  /*17f50*/  ISETP.NE.AND P1, PT, R0, 0x1, PT ;  /* 0x000000010000780c */ /* 0x001fda0003f25270 */
[----:B------:R-:W0:Y:S08]  /*17f60*/  @P1 LDC R2, c[0x0][0x44c] ;  /* 0x00011300ff021b82 */ /* 0x000e300000000800 */
[----:B------:R-:W1:Y:S01]  /*17f70*/  @P1 LDC R0, c[0x0][0x450] ;  /* 0x00011400ff001b82 */ /* 0x000e620000000800 */
[----:B------:R-:W-:Y:S01]  /*17f80*/  LOP3.LUT P5, RZ, R16, 0x20, RZ, 0xc0, !PT ;  /* 0x0000002010ff7812 */ /* 0x000fe200078ac0ff */
[----:B--2---:R-:W-:-:S04]  /*17f90*/  IMAD.IADD R188, R3, 0x1, R184 ;  /* 0x0000000103bc7824 */ /* 0x004fc800078e02b8 */
[----:B0-----:R-:W-:-:S05]  /*17fa0*/  @P1 IMAD.HI.U32 R2, R188, R2, RZ ;  /* 0x00000002bc021227 */ /* 0x001fca00078e00ff */
[----:B-1----:R-:W-:Y:S01]  /*17fb0*/  @P1 SHF.R.U32.HI R188, RZ, R0, R2 ;  /* 0x00000000ffbc1219 */ /* 0x002fe20000011602 */
[----:B------:R-:W-:-:S04]  /*17fc0*/  VIADD R0, R223, 0x30840 ;  /* 0x00030840df007836 */ /* 0x000fc80000000000 */
[----:B------:R-:W0:Y:S01]  /*17fd0*/  SHFL.IDX PT, R189, R188, RZ, 0x1c1f ;  /* 0x001c1fffbcbd7589 */ /* 0x000e2200000e0000 */
[----:B---3--:R-:W-:-:S04]  /*17fe0*/  PRMT R0, R191, 0x654, R0 ;  /* 0x00000654bf007816 */ /* 0x008fc80000000000 */
[----:B------:R1:W-:Y:S01]  /*17ff0*/  SYNCS.ARRIVE.TRANS64.RED.A1T0 RZ, [R0+URZ], RZ ;  /* 0x000000ff00ff79a7 */ /* 0x0003e2000810043f */
[----:B------:R-:W-:Y:S01]  /*18000*/  IMAD.U32 R223, RZ, RZ, UR4 ;  /* 0x00000004ffdf7e24 */ /* 0x000fe2000f8e00ff */
[----:B------:R-:W-:Y:S01]  /*18010*/  ULDC UR4, c[0x0][0x9e0] ;  /* 0x0002780000047ab9 */ /* 0x000fe20000000800 */
[----:B-1----:R-:W-:-:S03]  /*18020*/  IMAD.SHL.U32 R0, R8, 0x40, RZ ;  /* 0x0000004008007824 */ /* 0x002fc600078e00ff */
[----:B------:R-:W-:Y:S02]  /*18030*/  LOP3.LUT R187, RZ, R223, RZ, 0x33, !PT ;  /* 0x000000dfffbb7212 */ /* 0x000fe400078e33ff */
[----:B------:R-:W-:-:S04]  /*18040*/  IADD3 R186, -R225, 0x1, -R0 ;  /* 0x00000001e1ba7810 */ /* 0x000fc80007ffe900 */
[----:B------:R-:W-:-:S05]  /*18050*/  IADD3 R186, -R219, R186, R220 ;  /* 0x000000badbba7210 */ /* 0x000fca0007ffe1dc */
[----:B------:R-:W-:Y:S02]  /*18060*/  IMAD.IADD R187, R187, 0x1, R186 ;  /* 0x00000001bbbb7824 */ /* 0x000fe400078e02ba */
[----:B------:R-:W-:Y:S02]  /*18070*/  VIADD R186, R186, UR4 ;  /* 0x00000004baba7c36 */ /* 0x000fe40008000000 */
[--C-:B0-----:R-:W-:Y:S02]  /*18080*/  IMAD.IADD R184, R187, 0x1, R189.reuse ;  /* 0x00000001bbb87824 */ /* 0x101fe400078e02bd */
[----:B------:R-:W-:Y:S01]  /*18090*/  IMAD.IADD R185, R186, 0x1, R189 ;  /* 0x00000001bab97824 */ /* 0x000fe200078e02bd */
[----:B------:R-:W-:Y:S06]  /*180a0*/  @!P5 BRA `(.L_x_1766) ;  /* 0x000000000060d947 */ /* 0x000fec0003800000 */
[----:B------:R-:W-:Y:S01]  /*180b0*/  IADD3 R189, -R219, R220, R189 ;  /* 0x000000dcdbbd7210 */ /* 0x000fe20007ffe1bd */
[----:B------:R-:W-:Y:S03]  /*180c0*/  BSSY B2, `(.L_x_1767) ;  /* 0x0000012000027945 */ /* 0x000fe60003800000 */
        /* <DEDUP_REMOVED lines=11> */
.L_x_1768:
[----:B------:R-:W-:Y:S02]  /*18180*/  ULDC UR4, c[0x0][0x9e4] ;  /* 0x0002790000047ab9 */ /* 0x000fe40000000800 */
[----:B------:R-:W-:-:S05]  /*18190*/  IMAD.U32 R190, RZ, RZ, UR4 ;  /* 0x00000004ffbe7e24 */ /* 0x000fca000f8e00ff */
[----:B------:R-:W-:-:S13]  /*181a0*/  ISETP.NE.AND P1, PT, R190, 0x1, PT ;  /* 0x00000001be00780c */ /* 0x000fda0003f25270 */
[----:B------:R-:W0:Y:S02]  /*181b0*/  @P1 LDC.64 R2, c[0x0][0x9e8] ;  /* 0x00027a00ff021b82 */ /* 0x000e240000000a00 */
[----:B0-----:R-:W-:-:S05]  /*181c0*/  @P1 IMAD.HI.U32 R2, R189, R2, RZ ;  /* 0x00000002bd021227 */ /* 0x001fca00078e00ff */
[----:B------:R-:W-:-:S07]  /*181d0*/  @P1 SHF.R.U32.HI R189, RZ, R3, R2 ;  /* 0x00000003ffbd1219 */ /* 0x000fce0000011602 */
.L_x_1769:
[----:B------:R-:W-:Y:S05]  /*181e0*/  BSYNC B2 ;  /* 0x0000000000027941 */ /* 0x000fea0003800000 */
.L_x_1767:
[----:B------:R-:W-:-:S04]  /*181f0*/  IMAD R189, R189, R190, -R0 ;  /* 0x000000bebdbd7224 */ /* 0x000fc800078e0a00 */
[----:B------:R-:W-:-:S05]  /*18200*/  IMAD.IADD R189, R189, 0x1, -R225 ;  /* 0x00000001bdbd7824 */ /* 0x000fca00078e0ae1 */
[----:B------:R-:W-:Y:S02]  /*18210*/  VIMNMX R184, R184, R189, !PT ;  /* 0x000000bdb8b87248 */ /* 0x000fe40007fe0100 */
[----:B------:R-:W-:-:S07]  /*18220*/  VIADDMNMX R185, R189, R190, R185, PT ;  /* 0x000000bebdb97246 */ /* 0x000fce00038001b9 */
.L_x_1766:
[----:B------:R-:W-:Y:S01]  /*18230*/  ISETP.GT.AND P1, PT, R8, -0x1, PT ;  /* 0xffffffff0800780c */ /* 0x000fe20003f24270 */
[----:B------:R-:W0:Y:S03]  /*18240*/  SHFL.IDX PT, R188, R188, 0x1, 0x1c1f ;  /* 0x003c1f00bcbc7f89 */ /* 0x000e2600000e0000 */
[C---:B------:R-:W-:Y:S02]  /*18250*/  ISETP.GT.AND P2, PT, R184.reuse, RZ, P1 ;  /* 0x000000ffb800720c */ /* 0x040fe40000f44270 */
[C---:B------:R-:W-:Y:S02]  /*18260*/  ISETP.GT.AND P4, PT, R184.reuse, 0x1, P1 ;  /* 0x00000001b800780c */ /* 0x040fe40000f84270 */
[----:B------:R-:W-:Y:S02]  /*18270*/  ISETP.LT.OR P3, PT, R185, 0x1, P2 ;  /* 0x00000001b900780c */ /* 0x000fe40001761670 */
[----:B------:R-:W-:-:S02]  /*18280*/  ISETP.GT.AND P2, PT, R184, 0x8, P1 ;  /* 0x00000008b800780c */ /* 0x000fc40000f44270 */
[----:B------:R-:W-:Y:S02]  /*18290*/  FSEL R152, R152, -INF , !P3 ;  /* 0xff80000098987808 */ /* 0x000fe40005800000 */
[----:B------:R-:W-:Y:S02]  /*182a0*/  ISETP.GT.AND P3, PT, R184, 0x9, P1 ;  /* 0x00000009b800780c */ /* 0x000fe40000f64270 */
[C---:B------:R-:W-:Y:S02]  /*182b0*/  ISETP.LT.OR P4, PT, R185.reuse, 0x2, P4 ;  /* 0x00000002b900780c */ /* 0x040fe40002781670 */
[C---:B------:R-:W-:Y:S02]  /*182c0*/  ISETP.LT.OR P2, PT, R185.reuse, 0x9, P2 ;  /* 0x00000009b900780c */ /* 0x040fe40001741670 */
[----:B------:R-:W-:Y:S02]  /*182d0*/  ISETP.LT.OR P3, PT, R185, 0xa, P3 ;  /* 0x0000000ab900780c */ /* 0x000fe40001f61670 */
[----:B------:R-:W-:-:S02]  /*182e0*/  FSEL R153, R153, -INF , !P4 ;  /* 0xff80000099997808 */ /* 0x000fc40006000000 */
[----:B------:R-:W-:Y:S01]  /*182f0*/  FSEL R156, R156, -INF , !P2 ;  /* 0xff8000009c9c7808 */ /* 0x000fe20005000000 */
[--C-:B0-----:R-:W-:Y:S01]  /*18300*/  IMAD.IADD R186, R186, 0x1, R188.reuse ;  /* 0x00000001baba7824 */ /* 0x101fe200078e02bc */
[----:B------:R-:W-:Y:S01]  /*18310*/  FSEL R157, R157, -INF , !P3 ;  /* 0xff8000009d9d7808 */ /* 0x000fe20005800000 */
[----:B------:R-:W-:Y:S01]  /*18320*/  IMAD.IADD R187, R187, 0x1, R188 ;  /* 0x00000001bbbb7824 */ /* 0x000fe200078e02bc */
[C---:B------:R-:W-:Y:S02]  /*18330*/  ISETP.GT.AND P4, PT, R184.reuse, 0x10, P1 ;  /* 0x00000010b800780c */ /* 0x040fe40000f84270 */
[C---:B------:R-:W-:Y:S02]  /*18340*/  ISETP.GT.AND P2, PT, R184.reuse, 0x11, P1 ;  /* 0x00000011b800780c */ /* 0x040fe40000f44270 */
[----:B------:R-:W-:Y:S02]  /*18350*/  ISETP.GT.AND P3, PT, R184, 0x18, P1 ;  /* 0x00000018b800780c */ /* 0x000fe40000f64270 */
[----:B------:R-:W-:-:S02]  /*18360*/  ISETP.LT.OR P4, PT, R185, 0x11, P4 ;  /* 0x00000011b900780c */ /* 0x000fc40002781670 */
[C---:B------:R-:W-:Y:S02]  /*18370*/  ISETP.LT.OR P2, PT, R185.reuse, 0x12, P2 ;  /* 0x00000012b900780c */ /* 0x040fe40001741670 */
[----:B------:R-:W-:Y:S02]  /*18380*/  ISETP.LT.OR P3, PT, R185, 0x19, P3 ;  /* 0x00000019b900780c */ /* 0x000fe40001f61670 */
[----:B------:R-:W-:Y:S02]  /*18390*/  FSEL R160, R160, -INF , !P4 ;  /* 0xff800000a0a07808 */ /* 0x000fe40006000000 */
[----:B------:R-:W-:Y:S02]  /*183a0*/  FSEL R161, R161, -INF , !P2 ;  /* 0xff800000a1a17808 */ /* 0x000fe40005000000 */
[----:B------:R-:W-:Y:S02]  /*183b0*/  FSEL R164, R164, -INF , !P3 ;  /* 0xff800000a4a47808 */ /* 0x000fe40005800000 */
[----:B------:R-:W-:-:S02]  /*183c0*/  ISETP.GT.AND P4, PT, R184, 0x19, P1 ;  /* 0x00000019b800780c */ /* 0x000fc40000f84270 */
[C---:B------:R-:W-:Y:S02]  /*183d0*/  ISETP.GT.AND P2, PT, R184.reuse, 0x20, P1 ;  /* 0x00000020b800780c */ /* 0x040fe40000f44270 */
[----:B------:R-:W-:Y:S02]  /*183e0*/  ISETP.GT.AND P3, PT, R184, 0x21, P1 ;  /* 0x00000021b800780c */ /* 0x000fe40000f64270 */
[C---:B------:R-:W-:Y:S02]  /*183f0*/  ISETP.LT.OR P4, PT, R185.reuse, 0x1a, P4 ;  /* 0x0000001ab900780c */ /* 0x040fe40002781670 */
[C---:B------:R-:W-:Y:S02]  /*18400*/  ISETP.LT.OR P2, PT, R185.reuse, 0x21, P2 ;  /* 0x00000021b900780c */ /* 0x040fe40001741670 */
[----:B------:R-:W-:Y:S02]  /*18410*/  ISETP.LT.OR P3, PT, R185, 0x22, P3 ;  /* 0x00000022b900780c */ /* 0x000fe40001f61670 */
[----:B------:R-:W-:-:S02]  /*18420*/  FSEL R165, R165, -INF , !P4 ;  /* 0xff800000a5a57808 */ /* 0x000fc40006000000 */
[----:B------:R-:W-:Y:S02]  /*18430*/  FSEL R168, R168, -INF , !P2 ;  /* 0xff800000a8a87808 */ /* 0x000fe40005000000 */
[----:B------:R-:W-:Y:S02]  /*18440*/  FSEL R169, R169, -INF , !P3 ;  /* 0xff800000a9a97808 */ /* 0x000fe40005800000 */
        /* <DEDUP_REMOVED lines=17> */
[----:B------:R-:W-:Y:S01]  /*18560*/  FSEL R181, R181, -INF , !P3 ;  /* 0xff800000b5b57808 */ /* 0x000fe20005800000 */
        /* <DEDUP_REMOVED lines=14> */
.L_x_1772:
[----:B------:R-:W-:Y:S02]  /*18650*/  ULDC UR4, c[0x0][0x9e4] ;  /* 0x0002790000047ab9 */ /* 0x000fe40000000800 */
[----:B------:R-:W-:-:S05]  /*18660*/  IMAD.U32 R184, RZ, RZ, UR4 ;  /* 0x00000004ffb87e24 */ /* 0x000fca000f8e00ff */
[----:B------:R-:W-:-:S13]  /*18670*/  ISETP.NE.AND P2, PT, R184, 0x1, PT ;  /* 0x00000001b800780c */ /* 0x000fda0003f45270 */
[----:B------:R-:W0:Y:S02]  /*18680*/  @P2 LDC.64 R2, c[0x0][0x9e8] ;  /* 0x00027a00ff022b82 */ /* 0x000e240000000a00 */
[----:B0-----:R-:W-:-:S05]  /*18690*/  @P2 IMAD.HI.U32 R2, R188, R2, RZ ;  /* 0x00000002bc022227 */ /* 0x001fca00078e00ff */
[----:B------:R-:W-:-:S07]  /*186a0*/  @P2 SHF.R.U32.HI R188, RZ, R3, R2 ;  /* 0x00000003ffbc2219 */ /* 0x000fce0000011602 */
.L_x_1773:
[----:B------:R-:W-:Y:S05]  /*186b0*/  BSYNC B2 ;  /* 0x0000000000027941 */ /* 0x000fea0003800000 */
.L_x_1771:
[----:B------:R-:W-:-:S04]  /*186c0*/  IMAD R0, R188, R184, -R0 ;  /* 0x000000b8bc007224 */ /* 0x000fc800078e0a00 */
[----:B------:R-:W-:-:S05]  /*186d0*/  IMAD.IADD R0, R0, 0x1, -R225 ;  /* 0x0000000100007824 */ /* 0x000fca00078e0ae1 */
[----:B------:R-:W-:Y:S02]  /*186e0*/  VIMNMX R187, R187, R0, !PT ;  /* 0x00000000bbbb7248 */ /* 0x000fe40007fe0100 */
[----:B------:R-:W-:-:S07]  /*186f0*/  VIADDMNMX R186, R0, R184, R186, PT ;  /* 0x000000b800ba7246 */ /* 0x000fce00038001ba */
.L_x_1770:
[----:B------:R-:W-:Y:S01]  /*18700*/  FMNMX.FTZ R2, R152, R5, !PT ;  /* 0x0000000598027209 */ /* 0x000fe20007810000 */
[----:B------:R-:W-:Y:S01]  /*18710*/  ULDC UR4, c[0x0][0x988] ;  /* 0x0002620000047ab9 */ /* 0x000fe20000000800 */
[----:B------:R-:W-:Y:S02]  /*18720*/  LOP3.LUT R16, R16, 0xffffdfff, RZ, 0xc0, !PT ;  /* 0xffffdfff10107812 */ /* 0x000fe400078ec0ff */
[----:B------:R-:W-:Y:S02]  /*18730*/  FMNMX.FTZ R2, R153, R2, !PT ;  /* 0x0000000299027209 */ /* 0x000fe40007810000 */
[C---:B------:R-:W-:Y:S02]  /*18740*/  ISETP.GT.AND P2, PT, R187.reuse, 0x1, P1 ;  /* 0x00000001bb00780c */ /* 0x040fe40000f44270 */
[----:B------:R-:W-:Y:S02]  /*18750*/  FMNMX.FTZ R2, R156, R2, !PT ;  /* 0x000000029c027209 */ /* 0x000fe40007810000 */
[----:B------:R-:W-:-:S02]  /*18760*/  ISETP.GT.AND P3, PT, R187, 0x8, P1 ;  /* 0x00000008bb00780c */ /* 0x000fc40000f64270 */
[----:B------:R-:W-:Y:S02]  /*18770*/  FMNMX.FTZ R2, R157, R2, !PT ;  /* 0x000000029d027209 */ /* 0x000fe40007810000 */
[----:B------:R-:W-:Y:S02]  /*18780*/  @P0 LOP3.LUT R16, R16, 0x2000, RZ, 0xfc, !PT ;  /* 0x0000200010100812 */ /* 0x000fe400078efcff */
[----:B------:R-:W-:Y:S02]  /*18790*/  FMNMX.FTZ R2, R160, R2, !PT ;  /* 0x00000002a0027209 */ /* 0x000fe40007810000 */
[----:B------:R-:W-:Y:S02]  /*187a0*/  ISETP.GT.AND P0, PT, R187, 0x21, P1 ;  /* 0x00000021bb00780c */ /* 0x000fe40000f04270 */
[----:B------:R-:W-:Y:S02]  /*187b0*/  FMNMX.FTZ R2, R161, R2, !PT ;  /* 0x00000002a1027209 */ /* 0x000fe40007810000 */
[----:B------:R-:W-:-:S02]  /*187c0*/  ISETP.LT.OR P2, PT, R186, 0x2, P2 ;  /* 0x00000002ba00780c */ /* 0x000fc40001741670 */
[----:B------:R-:W-:Y:S02]  /*187d0*/  FMNMX.FTZ R2, R164, R2, !PT ;  /* 0x00000002a4027209 */ /* 0x000fe40007810000 */
[----:B------:R-:W-:Y:S02]  /*187e0*/  ISETP.LT.OR P3, PT, R186, 0x9, P3 ;  /* 0x00000009ba00780c */ /* 0x000fe40001f61670 */
[----:B------:R-:W-:Y:S02]  /*187f0*/  FMNMX.FTZ R2, R165, R2, !PT ;  /* 0x00000002a5027209 */ /* 0x000fe40007810000 */
[----:B------:R-:W-:Y:S02]  /*18800*/  FSEL R0, R155, -INF , !P2 ;  /* 0xff8000009b007808 */ /* 0x000fe40005000000 */
[----:B------:R-:W-:Y:S02]  /*18810*/  FMNMX.FTZ R2, R168, R2, !PT ;  /* 0x00000002a8027209 */ /* 0x000fe40007810000 */
[----:B------:R-:W-:-:S02]  /*18820*/  FSEL R158, R158, -INF , !P3 ;  /* 0xff8000009e9e7808 */ /* 0x000fc40005800000 */
[----:B------:R-:W-:Y:S02]  /*18830*/  FMNMX.FTZ R2, R169, R2, !PT ;  /* 0x00000002a9027209 */ /* 0x000fe40007810000 */
[C---:B------:R-:W-:Y:S02]  /*18840*/  ISETP.GT.AND P4, PT, R187.reuse, 0x9, P1 ;  /* 0x00000009bb00780c */ /* 0x040fe40000f84270 */
[----:B------:R-:W-:Y:S02]  /*18850*/  FMNMX.FTZ R2, R172, R2, !PT ;  /* 0x00000002ac027209 */ /* 0x000fe40007810000 */
[----:B------:R-:W-:Y:S02]  /*18860*/  ISETP.GT.AND P2, PT, R187, 0x10, P1 ;  /* 0x00000010bb00780c */ /* 0x000fe40000f44270 */
[----:B------:R-:W-:Y:S02]  /*18870*/  FMNMX.FTZ R2, R173, R2, !PT ;  /* 0x00000002ad027209 */ /* 0x000fe40007810000 */
[----:B------:R-:W-:-:S02]  /*18880*/  ISETP.GT.AND P3, PT, R187, 0x11, P1 ;  /* 0x00000011bb00780c */ /* 0x000fc40000f64270 */
[----:B------:R-:W-:Y:S02]  /*18890*/  FMNMX.FTZ R2, R176, R2, !PT ;  /* 0x00000002b0027209 */ /* 0x000fe40007810000 */
[----:B------:R-:W-:Y:S02]  /*188a0*/  LOP3.LUT R16, R16, 0xffff7fff, RZ, 0xc0, !PT ;  /* 0xffff7fff10107812 */ /* 0x000fe400078ec0ff */
[----:B------:R-:W-:Y:S02]  /*188b0*/  FMNMX.FTZ R2, R177, R2, !PT ;  /* 0x00000002b1027209 */ /* 0x000fe40007810000 */
[----:B------:R-:W-:Y:S02]  /*188c0*/  ISETP.LT.OR P4, PT, R186, 0xa, P4 ;  /* 0x0000000aba00780c */ /* 0x000fe40002781670 */
[----:B------:R-:W-:Y:S02]  /*188d0*/  FMNMX.FTZ R2, R180, R2, !PT ;  /* 0x00000002b4027209 */ /* 0x000fe40007810000 */
[----:B------:R-:W-:-:S02]  /*188e0*/  ISETP.LT.OR P2, PT, R186, 0x11, P2 ;  /* 0x00000011ba00780c */ /* 0x000fc40001741670 */
[----:B------:R-:W-:Y:S02]  /*188f0*/  FMNMX.FTZ R2, R181, R2, !PT ;  /* 0x00000002b5027209 */ /* 0x000fe40007810000 */
[----:B------:R-:W-:Y:S02]  /*18900*/  ISETP.LT.OR P3, PT, R186, 0x12, P3 ;  /* 0x00000012ba00780c */ /* 0x000fe40001f61670 */
[----:B------:R-:W-:Y:S01]  /*18910*/  @P0 LOP3.LUT R16, R16, 0x8000, RZ, 0xfc, !PT ;  /* 0x0000800010100812 */ /* 0x000fe200078efcff */
[----:B------:R-:W0:Y:S01]  /*18920*/  SHFL.BFLY PT, R3, R2, 0x2, 0x1f ;  /* 0x0c401f0002037f89 */ /* 0x000e2200000e0000 */
[----:B------:R-:W-:Y:S02]  /*18930*/  ISETP.GT.AND P0, PT, R187, RZ, P1 ;  /* 0x000000ffbb00720c */ /* 0x000fe40000f04270 */
[----:B------:R-:W-:Y:S02]  /*18940*/  FSEL R159, R159, -INF , !P4 ;  /* 0xff8000009f9f7808 */ /* 0x000fe40006000000 */
[----:B------:R-:W-:-:S02]  /*18950*/  FSEL R162, R162, -INF , !P2 ;  /* 0xff800000a2a27808 */ /* 0x000fc40005000000 */
[----:B------:R-:W-:Y:S02]  /*18960*/  FSEL R163, R163, -INF , !P3 ;  /* 0xff800000a3a37808 */ /* 0x000fe40005800000 */
[C---:B------:R-:W-:Y:S02]  /*18970*/  ISETP.GT.AND P4, PT, R187.reuse, 0x18, P1 ;  /* 0x00000018bb00780c */ /* 0x040fe40000f84270 */
[C---:B------:R-:W-:Y:S02]  /*18980*/  ISETP.GT.AND P2, PT, R187.reuse, 0x19, P1 ;  /* 0x00000019bb00780c */ /* 0x040fe40000f44270 */
[----:B------:R-:W-:Y:S02]  /*18990*/  ISETP.GT.AND P3, PT, R187, 0x20, P1 ;  /* 0x00000020bb00780c */ /* 0x000fe40000f64270 */
[C---:B------:R-:W-:Y:S02]  /*189a0*/  ISETP.LT.OR P4, PT, R186.reuse, 0x19, P4 ;  /* 0x00000019ba00780c */ /* 0x040fe40002781670 */
[----:B------:R-:W-:-:S02]  /*189b0*/  ISETP.LT.OR P2, PT, R186, 0x1a, P2 ;  /* 0x0000001aba00780c */ /* 0x000fc40001741670 */
[----:B------:R-:W-:Y:S02]  /*189c0*/  ISETP.LT.OR P3, PT, R186, 0x21, P3 ;  /* 0x00000021ba00780c */ /* 0x000fe40001f61670 */
[----:B------:R-:W-:Y:S02]  /*189d0*/  LOP3.LUT R16, R16, 0xfffffff7, RZ, 0xc0, !PT ;  /* 0xfffffff710107812 */ /* 0x000fe400078ec0ff */
[----:B------:R-:W-:Y:S02]  /*189e0*/  FSEL R166, R166, -INF , !P4 ;  /* 0xff800000a6a67808 */ /* 0x000fe40006000000 */
[----:B------:R-:W-:Y:S02]  /*189f0*/  FSEL R167, R167, -INF , !P2 ;  /* 0xff800000a7a77808 */ /* 0x000fe40005000000 */
[----:B------:R-:W-:Y:S02]  /*18a00*/  FSEL R170, R170, -INF , !P3 ;  /* 0xff800000aaaa7808 */ /* 0x000fe40005800000 */
[----:B------:R-:W-:-:S02]  /*18a10*/  ISETP.GT.AND P2, PT, R187, 0x28, P1 ;  /* 0x00000028bb00780c */ /* 0x000fc40000f44270 */
[C---:B------:R-:W-:Y:S02]  /*18a20*/  ISETP.GT.AND P3, PT, R187.reuse, 0x29, P1 ;  /* 0x00000029bb00780c */ /* 0x040fe40000f64270 */
[C---:B------:R-:W-:Y:S02]  /*18a30*/  ISETP.GT.AND P4, PT, R187.reuse, 0x30, P1 ;  /* 0x00000030bb00780c */ /* 0x040fe40000f84270 */
[C---:B------:R-:W-:Y:S02]  /*18a40*/  ISETP.GT.AND P5, PT, R187.reuse, 0x31, P1 ;  /* 0x00000031bb00780c */ /* 0x040fe40000fa4270 */
[C---:B------:R-:W-:Y:S02]  /*18a50*/  ISETP.GT.AND P6, PT, R187.reuse, 0x38, P1 ;  /* 0x00000038bb00780c */ /* 0x040fe40000fc4270 */
[----:B------:R-:W-:Y:S02]  /*18a60*/  ISETP.GT.AND P1, PT, R187, 0x39, P1 ;  /* 0x00000039bb00780c */ /* 0x000fe40000f24270 */
[----:B------:R-:W-:-:S02]  /*18a70*/  @P0 LOP3.LUT R16, R16, 0x8, RZ, 0xfc, !PT ;  /* 0x0000000810100812 */ /* 0x000fc400078efcff */
[----:B0-----:R-:W-:Y:S01]  /*18a80*/  FMNMX.FTZ R3, R2, R3, !PT ;  /* 0x0000000302037209 */ /* 0x001fe20007810000 */
[----:B------:R-:W-:Y:S01]  /*18a90*/  IMAD.U32 R2, RZ, RZ, UR4 ;  /* 0x00000004ff027e24 */ /* 0x000fe2000f8e00ff */
[C---:B------:R-:W-:Y:S02]  /*18aa0*/  LOP3.LUT P0, RZ, R16.reuse, 0x8000, RZ, 0xc0, !PT ;  /* 0x0000800010ff7812 */ /* 0x040fe4000780c0ff */
[----:B------:R-:W-:Y:S01]  /*18ab0*/  LOP3.LUT R16, R16, 0xfffffffd, RZ, 0xc0, !PT ;  /* 0xfffffffd10107812 */ /* 0x000fe200078ec0ff */
[----:B------:R-:W0:Y:S01]  /*18ac0*/  SHFL.BFLY PT, R155, R3, 0x1, 0x1f ;  /* 0x0c201f00039b7f89 */ /* 0x000e2200000e0000 */
[C---:B------:R-:W-:Y:S02]  /*18ad0*/  ISETP.LT.OR P0, PT, R186.reuse, 0x22, P0 ;  /* 0x00000022ba00780c */ /* 0x040fe40000701670 */
[----:B------:R-:W-:Y:S02]  /*18ae0*/  ISETP.LT.OR P4, PT, R186, 0x31, P4 ;  /* 0x00000031ba00780c */ /* 0x000fe40002781670 */
[----:B------:R-:W-:-:S02]  /*18af0*/  @P1 LOP3.LUT R16, R16, 0x2, RZ, 0xfc, !PT ;  /* 0x0000000210101812 */ /* 0x000fc400078efcff */
[----:B------:R-:W-:Y:S02]  /*18b00*/  ISETP.LT.OR P5, PT, R186, 0x32, P5 ;  /* 0x00000032ba00780c */ /* 0x000fe40002fa1670 */
[C---:B------:R-:W-:Y:S02]  /*18b10*/  LOP3.LUT P1, RZ, R16.reuse, 0x8, RZ, 0xc0, !PT ;  /* 0x0000000810ff7812 */ /* 0x040fe4000782c0ff */
[----:B------:R-:W-:Y:S02]  /*18b20*/  LOP3.LUT R16, R16, 0xffffffef, RZ, 0xc0, !PT ;  /* 0xffffffef10107812 */ /* 0x000fe400078ec0ff */
[----:B------:R-:W-:Y:S02]  /*18b30*/  ISETP.LT.OR P1, PT, R186, 0x1, P1 ;  /* 0x00000001ba00780c */ /* 0x000fe40000f21670 */
[----:B------:R-:W-:Y:S02]  /*18b40*/  @P0 LOP3.LUT R16, R16, 0x10, RZ, 0xfc, !PT ;  /* 0x0000001010100812 */ /* 0x000fe400078efcff */
[----:B------:R-:W-:-:S02]  /*18b50*/  ISETP.LT.OR P0, PT, R186, 0x29, P2 ;  /* 0x00000029ba00780c */ /* 0x000fc40001701670 */
[C---:B------:R-:W-:Y:S02]  /*18b60*/  LOP3.LUT P2, RZ, R16.reuse, 0x2, RZ, 0xc0, !PT ;  /* 0x0000000210ff7812 */ /* 0x040fe4000784c0ff */
[----:B------:R-:W-:Y:S02]  /*18b70*/  LOP3.LUT R16, R16, 0xfffffffb, RZ, 0xc0, !PT ;  /* 0xfffffffb10107812 */ /* 0x000fe400078ec0ff */
[----:B------:R-:W-:Y:S02]  /*18b80*/  FSEL R154, R154, -INF , !P1 ;  /* 0xff8000009a9a7808 */ /* 0x000fe40004800000 */
[----:B0-----:R-:W-:Y:S02]  /*18b90*/  FMNMX.FTZ R155, R3, R155, !PT ;  /* 0x0000009b039b7209 */ /* 0x001fe40007810000 */
[----:B------:R-:W-:Y:S02]  /*18ba0*/  FSEL R178, R178, -INF , !P4 ;  /* 0xff800000b2b27808 */ /* 0x000fe40006000000 */
[----:B------:R-:W-:-:S02]  /*18bb0*/  ISETP.LT.OR P6, PT, R186, 0x39, P6 ;  /* 0x00000039ba00780c */ /* 0x000fc400037c1670 */
[----:B------:R-:W-:Y:S02]  /*18bc0*/  @P0 LOP3.LUT R16, R16, 0x4, RZ, 0xfc, !PT ;  /* 0x0000000410100812 */ /* 0x000fe400078efcff */
[----:B------:R-:W-:Y:S02]  /*18bd0*/  ISETP.LT.OR P0, PT, R186, 0x2a, P3 ;  /* 0x0000002aba00780c */ /* 0x000fe40001f01670 */
[C---:B------:R-:W-:Y:S02]  /*18be0*/  FSETP.NEU.FTZ.AND P3, PT, R155.reuse, -INF , PT ;  /* 0xff8000009b00780b */ /* 0x040fe40003f7d000 */
[----:B------:R-:W-:Y:S02]  /*18bf0*/  LOP3.LUT R16, R16, 0xffffbfff, RZ, 0xc0, !PT ;  /* 0xffffbfff10107812 */ /* 0x000fe400078ec0ff */
[----:B------:R-:W-:Y:S02]  /*18c00*/  FSEL R3, R155, RZ, P3 ;  /* 0x000000ff9b037208 */ /* 0x000fe40001800000 */
[----:B------:R-:W-:-:S02]  /*18c10*/  FSEL R179, R179, -INF , !P5 ;  /* 0xff800000b3b37808 */ /* 0x000fc40006800000 */
[----:B------:R-:W-:Y:S01]  /*18c20*/  ISETP.LT.OR P2, PT, R186, 0x3a, P2 ;  /* 0x0000003aba00780c */ /* 0x000fe20001741670 */
[----:B------:R-:W-:Y:S01]  /*18c30*/  FADD.FTZ R3, -R3, R5 ;  /* 0x0000000503037221 */ /* 0x000fe20000010100 */
[-C--:B------:R-:W-:Y:S01]  /*18c40*/  FMUL.FTZ R5, R155, R2.reuse ;  /* 0x000000029b057220 */ /* 0x080fe20000410000 */
[----:B------:R-:W-:Y:S02]  /*18c50*/  @P0 LOP3.LUT R16, R16, 0x4000, RZ, 0xfc, !PT ;  /* 0x0000400010100812 */ /* 0x000fe400078efcff */
[----:B------:R-:W-:Y:S01]  /*18c60*/  FSEL R182, R182, -INF , !P6 ;  /* 0xff800000b6b67808 */ /* 0x000fe20007000000 */
[-C--:B------:R-:W-:Y:S01]  /*18c70*/  FMUL.FTZ R3, R3, R2.reuse ;  /* 0x0000000203037220 */ /* 0x080fe20000410000 */
[----:B------:R-:W-:Y:S02]  /*18c80*/  FSEL R5, R5, RZ, P3 ;  /* 0x000000ff05057208 */ /* 0x000fe40001800000 */
[C---:B------:R-:W-:Y:S02]  /*18c90*/  LOP3.LUT P0, RZ, R16.reuse, 0x10, RZ, 0xc0, !PT ;  /* 0x0000001010ff7812 */ /* 0x040fe4000780c0ff */
[----:B------:R-:W-:Y:S01]  /*18ca0*/  LOP3.LUT P3, RZ, R16, 0x4, RZ, 0xc0, !PT ;  /* 0x0000000410ff7812 */ /* 0x000fe2000786c0ff */
[-CC-:B------:R-:W-:Y:S01]  /*18cb0*/  FFMA.FTZ R152, R152, R2.reuse, -R5.reuse ;  /* 0x0000000298987223 */ /* 0x180fe20000010805 */
        /* <DEDUP_REMOVED lines=14> */
[----:B------:R-:W-:Y:S01]  /*18da0*/  FFMA.FTZ R5, R181, R2, -R5 ;  /* 0x00000002b5057223 */ /* 0x000fe20000010805 */
[----:B------:R-:W-:Y:S01]  /*18db0*/  FMNMX.FTZ R181, R154, R4, !PT ;  /* 0x000000049ab57209 */ /* 0x000fe20007810000 */
[----:B------:R-:W-:Y:S01]  /*18dc0*/  MUFU.EX2 R196, R152 ;  /* 0x0000009800c47308 */ /* 0x000fe20000000800 */
[----:B------:R-:W-:-:S02]  /*18dd0*/  FSEL R171, R171, -INF , !P0 ;  /* 0xff800000abab7808 */ /* 0x000fc40004000000 */
[----:B------:R-:W-:Y:S02]  /*18de0*/  FMNMX.FTZ R181, R0, R181, !PT ;  /* 0x000000b500b57209 */ /* 0x000fe40007810000 */
[----:B------:R-:W-:Y:S02]  /*18df0*/  LOP3.LUT P0, RZ, R16, 0x4000, RZ, 0xc0, !PT ;  /* 0x0000400010ff7812 */ /* 0x000fe4000780c0ff */
[----:B------:R-:W-:Y:S01]  /*18e00*/  FMNMX.FTZ R181, R158, R181, !PT ;  /* 0x000000b59eb57209 */ /* 0x000fe20007810000 */
[----:B------:R-:W0:Y:S01]  /*18e10*/  MUFU.EX2 R3, R3 ;  /* 0x0000000300037308 */ /* 0x000e220000000800 */
[----:B------:R-:W-:Y:S02]  /*18e20*/  FSEL R174, R174, -INF , !P3 ;  /* 0xff800000aeae7808 */ /* 0x000fe40005800000 */
[----:B------:R-:W-:Y:S02]  /*18e30*/  FMNMX.FTZ R181, R159, R181, !PT ;  /* 0x000000b59fb57209 */ /* 0x000fe40007810000 */
[----:B------:R-:W-:-:S02]  /*18e40*/  FSEL R175, R175, -INF , !P0 ;  /* 0xff800000afaf7808 */ /* 0x000fc40004000000 */
[----:B------:R-:W-:Y:S01]  /*18e50*/  FMNMX.FTZ R181, R162, R181, !PT ;  /* 0x000000b5a2b57209 */ /* 0x000fe20007810000 */
[----:B------:R-:W1:Y:S01]  /*18e60*/  MUFU.EX2 R153, R153 ;  /* 0x0000009900997308 */ /* 0x000e620000000800 */
[----:B------:R-:W-:Y:S02]  /*18e70*/  FSEL R183, R183, -INF , !P2 ;  /* 0xff800000b7b77808 */ /* 0x000fe40005000000 */
[----:B------:R-:W-:Y:S02]  /*18e80*/  FMNMX.FTZ R181, R163, R181, !PT ;  /* 0x000000b5a3b57209 */ /* 0x000fe40007810000 */
[----:B------:R-:W-:Y:S02]  /*18e90*/  LOP3.LUT P0, RZ, R16, 0x2000, RZ, 0xc0, !PT ;  /* 0x0000200010ff7812 */ /* 0x000fe4000780c0ff */
[----:B------:R-:W-:Y:S01]  /*18ea0*/  FMNMX.FTZ R181, R166, R181, !PT ;  /* 0x000000b5a6b57209 */ /* 0x000fe20007810000 */
[----:B------:R-:W2:Y:S01]  /*18eb0*/  MUFU.EX2 R156, R156 ;  /* 0x0000009c009c7308 */ /* 0x000ea20000000800 */
[----:B0-----:R-:W-:-:S02]  /*18ec0*/  FFMA.FTZ R221, R3, R221, R196 ;  /* 0x000000dd03dd7223 */ /* 0x001fc400000100c4 */
[----:B------:R-:W-:-:S04]  /*18ed0*/  FMNMX.FTZ R181, R167, R181, !PT ;  /* 0x000000b5a7b57209 */ /* 0x000fc80007810000 */
[----:B------:R-:W-:Y:S01]  /*18ee0*/  FMNMX.FTZ R181, R170, R181, !PT ;  /* 0x000000b5aab57209 */ /* 0x000fe20007810000 */
[----:B------:R-:W-:Y:S03]  /*18ef0*/  MUFU.EX2 R157, R157 ;  /* 0x0000009d009d7308 */ /* 0x000fe60000000800 */
        /* <DEDUP_REMOVED lines=20> */
[----:B0-----:R-:W-:-:S04]  /*19040*/  FMNMX.FTZ R152, R181, R184, !PT ;  /* 0x000000b8b5987209 */ /* 0x001fc80007810000 */
[----:B------:R-:W-:-:S03]  /*19050*/  FSETP.NEU.FTZ.AND P1, PT, R152, -INF , PT ;  /* 0xff8000009800780b */ /* 0x000fc60003f3d000 */
[----:B------:R-:W-:Y:S01]  /*19060*/  MUFU.EX2 R180, R180 ;  /* 0x000000b400b47308 */ /* 0x000fe20000000800 */
[----:B------:R-:W-:-:S05]  /*19070*/  FSEL R181, R152, RZ, P1 ;  /* 0x000000ff98b57208 */ /* 0x000fca0000800000 */
[----:B------:R-:W-:Y:S01]  /*19080*/  FADD.FTZ R4, -R181, R4 ;  /* 0x00000004b5047221 */ /* 0x000fe20000010100 */
[-C--:B------:R-:W-:Y:S01]  /*19090*/  FMUL.FTZ R181, R152, R2.reuse ;  /* 0x0000000298b57220 */ /* 0x080fe20000410000 */
[----:B------:R-:W-:Y:S02]  /*190a0*/  MUFU.EX2 R5, R5 ;  /* 0x0000000500057308 */ /* 0x000fe40000000800 */
[----:B------:R-:W-:Y:S02]  /*190b0*/  FMUL.FTZ R4, R4, R2 ;  /* 0x0000000204047220 */ /* 0x000fe40000410000 */
[----:B------:R-:W-:-:S05]  /*190c0*/  FSEL R181, R181, RZ, P1 ;  /* 0x000000ffb5b57208 */ /* 0x000fca0000800000 */
[-CC-:B------:R-:W-:Y:S01]  /*190d0*/  FFMA.FTZ R154, R154, R2.reuse, -R181.reuse ;  /* 0x000000029a9a7223 */ /* 0x180fe200000108b5 */
[-CC-:B------:R-:W-:Y:S01]  /*190e0*/  FFMA.FTZ R0, R0, R2.reuse, -R181.reuse ;  /* 0x0000000200007223 */ /* 0x180fe200000108b5 */
[-CC-:B------:R-:W-:Y:S01]  /*190f0*/  FFMA.FTZ R158, R158, R2.reuse, -R181.reuse ;  /* 0x000000029e9e7223 */ /* 0x180fe200000108b5 */
[-CC-:B------:R-:W-:Y:S01]  /*19100*/  FFMA.FTZ R159, R159, R2.reuse, -R181.reuse ;  /* 0x000000029f9f7223 */ /* 0x180fe200000108b5 */
[-CC-:B------:R-:W-:Y:S01]  /*19110*/  FFMA.FTZ R162, R162, R2.reuse, -R181.reuse ;  /* 0x00000002a2a27223 */ /* 0x180fe200000108b5 */
[----:B------:R-:W-:Y:S01]  /*19120*/  MUFU.EX2 R197, R0 ;  /* 0x0000000000c57308 */ /* 0x000fe20000000800 */
[-CC-:B------:R-:W-:Y:S01]  /*19130*/  FFMA.FTZ R163, R163, R2.reuse, -R181.reuse ;  /* 0x00000002a3a37223 */ /* 0x180fe200000108b5 */
[-CC-:B------:R-:W-:Y:S01]  /*19140*/  FFMA.FTZ R166, R166, R2.reuse, -R181.reuse ;  /* 0x00000002a6a67223 */ /* 0x180fe200000108b5 */
        /* <DEDUP_REMOVED lines=9> */
[----:B------:R-:W-:-:S04]  /*191e0*/  FFMA.FTZ R181, R183, R2, -R181 ;  /* 0x00000002b7b57223 */ /* 0x000fc800000108b5 */
[----:B------:R1:W0:Y:S08]  /*191f0*/  MUFU.EX2 R0, R4 ;  /* 0x0000000400007308 */ /* 0x0002300000000800 */
[----:B------:R-:W3:Y:S01]  /*19200*/  MUFU.EX2 R158, R158 ;  /* 0x0000009e009e7308 */ /* 0x000ee20000000800 */
[----:B-1----:R-:W-:-:S04]  /*19210*/  FADD.FTZ R4, R153, R221 ;  /* 0x000000dd99047221 */ /* 0x002fc80000010000 */
[----:B--2---:R-:W-:-:S03]  /*19220*/  FADD.FTZ R4, R156, R4 ;  /* 0x000000049c047221 */ /* 0x004fc60000010000 */
[----:B------:R-:W1:Y:S01]  /*19230*/  MUFU.EX2 R159, R159 ;  /* 0x0000009f009f7308 */ /* 0x000e620000000800 */
[----:B0-----:R-:W-:Y:S01]  /*19240*/  FFMA.FTZ R9, R0, R9, R154 ;  /* 0x0000000900097223 */ /* 0x001fe2000001009a */
[----:B------:R-:W-:-:S03]  /*19250*/  FADD.FTZ R4, R157, R4 ;  /* 0x000000049d047221 */ /* 0x000fc60000010000 */
[----:B------:R-:W-:Y:S01]  /*19260*/  FADD.FTZ R9, R197, R9 ;  /* 0x00000009c5097221 */ /* 0x000fe20000010000 */
[----:B------:R-:W-:Y:S02]  /*19270*/  FADD.FTZ R4, R160, R4 ;  /* 0x00000004a0047221 */ /* 0x000fe40000010000 */
[----:B------:R-:W0:Y:S01]  /*19280*/  MUFU.EX2 R162, R162 ;  /* 0x000000a200a27308 */ /* 0x000e220000000800 */
[----:B---3--:R-:W-:Y:S01]  /*19290*/  FADD.FTZ R9, R158, R9 ;  /* 0x000000099e097221 */ /* 0x008fe20000010000 */
[----:B------:R-:W-:-:S04]  /*192a0*/  FADD.FTZ R4, R161, R4 ;  /* 0x00000004a1047221 */ /* 0x000fc80000010000 */
[----:B------:R-:W-:Y:S02]  /*192b0*/  FADD.FTZ R4, R164, R4 ;  /* 0x00000004a4047221 */ /* 0x000fe40000010000 */
[----:B------:R-:W2:Y:S01]  /*192c0*/  MUFU.EX2 R163, R163 ;  /* 0x000000a300a37308 */ /* 0x000ea20000000800 */
[----:B-1----:R-:W-:Y:S01]  /*192d0*/  FADD.FTZ R9, R159, R9 ;  /* 0x000000099f097221 */ /* 0x002fe20000010000 */
[----:B------:R-:W-:-:S04]  /*192e0*/  FADD.FTZ R4, R165, R4 ;  /* 0x00000004a5047221 */ /* 0x000fc80000010000 */
[----:B------:R-:W-:Y:S02]  /*192f0*/  FADD.FTZ R4, R168, R4 ;  /* 0x00000004a8047221 */ /* 0x000fe40000010000 */
[----:B------:R-:W1:Y:S01]  /*19300*/  MUFU.EX2 R166, R166 ;  /* 0x000000a600a67308 */ /* 0x000e620000000800 */
[----:B0-----:R-:W-:Y:S01]  /*19310*/  FADD.FTZ R9, R162, R9 ;  /* 0x00000009a2097221 */ /* 0x001fe20000010000 */
[----:B------:R-:W-:-:S04]  /*19320*/  FADD.FTZ R4, R169, R4 ;  /* 0x00000004a9047221 */ /* 0x000fc80000010000 */
[----:B------:R-:W-:Y:S02]  /*19330*/  FADD.FTZ R4, R172, R4 ;  /* 0x00000004ac047221 */ /* 0x000fe40000010000 */
[----:B------:R-:W0:Y:S01]  /*19340*/  MUFU.EX2 R167, R167 ;  /* 0x000000a700a77308 */ /* 0x000e220000000800 */
[----:B--2---:R-:W-:Y:S01]  /*19350*/  FADD.FTZ R9, R163, R9 ;  /* 0x00000009a3097221 */ /* 0x004fe20000010000 */
        /* <DEDUP_REMOVED lines=8> */
[----:B------:R-:W-:-:S06]  /*193e0*/  FADD.FTZ R221, R5, R4 ;  /* 0x0000000405dd7221 */ /* 0x000fcc0000010000 */
        /* <DEDUP_REMOVED lines=11> */
[----:B0-----:R-:W-:-:S04]  /*194a0*/  FADD.FTZ R9, R179, R9 ;  /* 0x00000009b3097221 */ /* 0x001fc80000010000 */
[----:B--2---:R-:W-:-:S04]  /*194b0*/  FADD.FTZ R9, R182, R9 ;  /* 0x00000009b6097221 */ /* 0x004fc80000010000 */
[----:B-1----:R-:W-:Y:S01]  /*194c0*/  FADD.FTZ R9, R181, R9 ;  /* 0x00000009b5097221 */ /* 0x002fe20000010000 */
[----:B------:R-:W-:Y:S06]  /*194d0*/  @!P0 BRA `(.L_x_1774) ;  /* 0x0000000000048947 */ /* 0x000fec0003800000 */
[----:B------:R-:W-:Y:S01]  /*194e0*/  BPT.TRAP 0x1 ;  /* 0x000000040000795c */ /* 0x000fe20000300000 */
.L_x_1774:
[----:B------:R-:W2:Y:S01]  /*194f0*/  LDL R4, [R1+0x10] ;  /* 0x0000100001047983 */ /* 0x000ea20000100800 */
[----:B------:R-:W-:Y:S01]  /*19500*/  VIADD R218, R218, 0x30860 ;  /* 0x00030860dada7836 */ /* 0x000fe20000000000 */
[----:B------:R-:W-:Y:S01]  /*19510*/  F2FP.BF16.F32.PACK_AB R186, R5, R180 ;  /* 0x000000b405ba723e */ /* 0x000fe200000010ff */
[----:B------:R-:W-:Y:S01]  /*19520*/  IMAD.MOV.U32 R5, RZ, RZ, R155 ;  /* 0x000000ffff057224 */ /* 0x000fe200078e009b */
[----:B------:R-:W-:Y:S01]  /*19530*/  F2FP.BF16.F32.PACK_AB R196, R153, R196 ;  /* 0x000000c499c4723e */ /* 0x000fe200000010ff */
[----:B------:R-:W-:Y:S01]  /*19540*/  IMAD.MOV.U32 R202, RZ, RZ, R222 ;  /* 0x000000ffffca7224 */ /* 0x000fe200078e00de */
[----:B------:R-:W-:Y:S02]  /*19550*/  PRMT R218, R191, 0x654, R218 ;  /* 0x00000654bfda7816 */ /* 0x000fe400000000da */
[----:B------:R-:W-:Y:S02]  /*19560*/  F2FP.BF16.F32.PACK_AB R197, R197, R154 ;  /* 0x0000009ac5c5723e */ /* 0x000fe400000010ff */
[----:B------:R0:W-:Y:S01]  /*19570*/  SYNCS.ARRIVE.TRANS64.RED.A1T0 RZ, [R218+URZ], RZ ;  /* 0x000000ffdaff79a7 */ /* 0x0001e2000810043f */
[----:B------:R-:W-:-:S02]  /*19580*/  F2FP.BF16.F32.PACK_AB R198, R157, R156 ;  /* 0x0000009c9dc6723e */ /* 0x000fc400000010ff */
[----:B------:R-:W-:Y:S02]  /*19590*/  F2FP.BF16.F32.PACK_AB R199, R159, R158 ;  /* 0x0000009e9fc7723e */ /* 0x000fe400000010ff */
[----:B------:R-:W-:Y:S02]  /*195a0*/  F2FP.BF16.F32.PACK_AB R192, R161, R160 ;  /* 0x000000a0a1c0723e */ /* 0x000fe400000010ff */
[----:B------:R-:W-:Y:S01]  /*195b0*/  F2FP.BF16.F32.PACK_AB R193, R163, R162 ;  /* 0x000000a2a3c1723e */ /* 0x000fe200000010ff */
[----:B0-----:R-:W-:Y:S01]  /*195c0*/  IMAD.MOV.U32 R218, RZ, RZ, R227 ;  /* 0x000000ffffda7224 */ /* 0x001fe200078e00e3 */
        /* <DEDUP_REMOVED lines=9> */
[C---:B--2---:R-:W-:Y:S01]  /*19660*/  ISETP.GT.AND P1, PT, R8.reuse, R4, PT ;  /* 0x000000040800720c */ /* 0x044fe20003f24270 */
[----:B------:R-:W-:Y:S02]  /*19670*/  VIADD R8, R8, 0xffffffff ;  /* 0xffffffff08087836 */ /* 0x000fe40000000000 */
[----:B------:R-:W-:-:S10]  /*19680*/  IMAD.MOV.U32 R4, RZ, RZ, R152 ;  /* 0x000000ffff047224 */ /* 0x000fd400078e0098 */
[----:B------:R-:W-:Y:S05]  /*19690*/  @P1 BRA `(.L_x_1775) ;  /* 0xffffffd000a01947 */ /* 0x000fea000383ffff */
[----:B------:R-:W-:Y:S05]  /*196a0*/  BSYNC B0 ;  /* 0x0000000000007941 */ /* 0x000fea0003800000 */
.L_x_1754:
[----:B------:R-:W-:Y:S02]  /*196b0*/  IMAD.MOV.U32 R4, RZ, RZ, R152 ;  /* 0x000000ffff047224 */ /* 0x000fe400078e0098 */
[----:B------:R-:W-:Y:S02]  /*196c0*/  IMAD.MOV.U32 R5, RZ, RZ, R155 ;  /* 0x000000ffff057224 */ /* 0x000fe400078e009b */
[----:B------:R-:W-:Y:S02]  /*196d0*/  IMAD.MOV.U32 R202, RZ, RZ, R222 ;  /* 0x000000ffffca7224 */ /* 0x000fe400078e00de */
[----:B------:R-:W-:-:S07]  /*196e0*/  IMAD.MOV.U32 R218, RZ, RZ, R227 ;  /* 0x000000ffffda7224 */ /* 0x000fce00078e00e3 */
.L_x_1753:
[----:B------:R-:W-:Y:S05]  /*196f0*/  BSYNC B1 ;  /* 0x0000000000017941 */ /* 0x000fea0003800000 */
.L_x_1752:
[----:B------:R-:W2:Y:S01]  /*19700*/  LDL R153, [R1+0x58] ;  /* 0x0000580001997983 */ /* 0x000ea20000100800 */
[----:B------:R-:W0:Y:S01]  /*19710*/  LDC R152, c[0x0][0x448] ;  /* 0x00011200ff987b82 */ /* 0x000e220000000800 */
[----:B------:R-:W-:-:S07]  /*19720*/  LOP3.LUT R16, R16, 0xffffffdf, RZ, 0xc0, !PT ;  /* 0xffffffdf10107812 */ /* 0x000fce00078ec0ff */
[----:B------:R-:W1:Y:S01]  /*19730*/  LDC R155, c[0x0][0x9e4] ;  /* 0x00027900ff9b7b82 */ /* 0x000e620000000800 */
[----:B0-----:R-:W-:-:S13]  /*19740*/  ISETP.NE.AND P1, PT, R152, 0x1, PT ;  /* 0x000000019800780c */ /* 0x001fda0003f25270 */
[----:B------:R-:W0:Y:S01]  /*19750*/  @P1 LDC R154, c[0x0][0x44c] ;  /* 0x00011300ff9a1b82 */ /* 0x000e220000000800 */
[----:B------:R-:W-:-:S04]  /*19760*/  @P1 LOP3.LUT R16, R16, 0x20, RZ, 0xfc, !PT ;  /* 0x0000002010101812 */ /* 0x000fc800078efcff */
[----:B------:R-:W-:-:S03]  /*19770*/  LOP3.LUT R16, R16, 0xffffffbf, RZ, 0xc0, !PT ;  /* 0xffffffbf10107812 */ /* 0x000fc600078ec0ff */
[----:B------:R-:W3:Y:S01]  /*19780*/  @P1 LDC R152, c[0x0][0x450] ;  /* 0x00011400ff981b82 */ /* 0x000ee20000000800 */
[----:B--2---:R-:W-:-:S04]  /*19790*/  VIADD R153, R153, 0x7f ;  /* 0x0000007f99997836 */ /* 0x004fc80000000000 */
[----:B0-----:R-:W-:-:S05]  /*197a0*/  @P1 IMAD.HI.U32 R154, R153, R154, RZ ;  /* 0x0000009a999a1227 */ /* 0x001fca00078e00ff */
[----:B---3--:R-:W-:Y:S02]  /*197b0*/  @P1 SHF.R.U32.HI R153, RZ, R152, R154 ;  /* 0x00000098ff991219 */ /* 0x008fe4000001169a */
[----:B-1----:R-:W-:Y:S02]  /*197c0*/  ISETP.GE.AND P1, PT, R155, 0x1, PT ;  /* 0x000000019b00780c */ /* 0x002fe40003f26270 */
[----:B------:R-:W-:-:S05]  /*197d0*/  IADD3 R152, R220, 0x1, -R219 ;  /* 0x00000001dc987810 */ /* 0x000fca0007ffe8db */
[----:B------:R-:W-:-:S04]  /*197e0*/  IMAD.IADD R153, R152, 0x1, R153 ;  /* 0x0000000198997824 */ /* 0x000fc800078e0299 */
[----:B------:R-:W-:Y:S02]  /*197f0*/  IMAD.IADD R223, R153, 0x1, -R223 ;  /* 0x0000000199df7824 */ /* 0x000fe400078e0adf */
[----:B------:R-:W-:Y:S01]  /*19800*/  @P1 LOP3.LUT R16, R16, 0x40, RZ, 0xfc, !PT ;  /* 0x0000004010101812 */ /* 0x000fe200078efcff */
        /* <DEDUP_REMOVED lines=12> */
.L_x_1778:
[----:B------:R-:W-:-:S13]  /*198d0*/  ISETP.NE.AND P1, PT, R155, 0x1, PT ;  /* 0x000000019b00780c */ /* 0x000fda0003f25270 */
[----:B------:R-:W0:Y:S02]  /*198e0*/  @P1 LDC.64 R152, c[0x0][0x9e8] ;  /* 0x00027a00ff981b82 */ /* 0x000e240000000a00 */
[----:B0-----:R-:W-:-:S05]  /*198f0*/  @P1 IMAD.HI.U32 R152, R154, R152, RZ ;  /* 0x000000989a981227 */ /* 0x001fca00078e00ff */
[----:B------:R-:W-:-:S07]  /*19900*/  @P1 SHF.R.U32.HI R154, RZ, R153, R152 ;  /* 0x00000099ff9a1219 */ /* 0x000fce0000011698 */
.L_x_1779:
[----:B------:R-:W-:Y:S05]  /*19910*/  BSYNC B0 ;  /* 0x0000000000007941 */ /* 0x000fea0003800000 */
.L_x_1777:
[----:B------:R-:W-:-:S05]  /*19920*/  IMAD R154, R154, R155, RZ ;  /* 0x0000009b9a9a7224 */ /* 0x000fca00078e02ff */
[----:B------:R-:W-:-:S07]  /*19930*/  VIMNMX R223, R223, R154, !PT ;  /* 0x0000009adfdf7248 */ /* 0x000fce0007fe0100 */
.L_x_1776:
[----:B------:R-:W2:Y:S01]  /*19940*/  LDL R153, [R1+0x78] ;  /* 0x0000780001997983 */ /* 0x000ea20000100800 */
[----:B------:R-:W-:Y:S01]  /*19950*/  VIADD R223, R223, 0x3f ;  /* 0x0000003fdfdf7836 */ /* 0x000fe20000000000 */
[----:B------:R-:W-:Y:S04]  /*19960*/  BSSY B0, `(.L_x_1780) ;  /* 0x0000224000007945 */ /* 0x000fe80003800000 */
[----:B------:R-:W-:-:S04]  /*19970*/  SHF.R.S32.HI R152, RZ, 0x1f, R223 ;  /* 0x0000001fff987819 */ /* 0x000fc800000114df */
[----:B------:R-:W-:-:S04]  /*19980*/  LEA.HI R152, R152, R223, RZ, 0x6 ;  /* 0x000000df98987211 */ /* 0x000fc800078f30ff */
[----:B------:R-:W-:-:S04]  /*19990*/  SHF.R.S32.HI R152, RZ, 0x6, R152 ;  /* 0x00000006ff987819 */ /* 0x000fc80000011498 */
[----:B--2---:R-:W-:-:S04]  /*199a0*/  VIMNMX R153, R153, R152, !PT ;  /* 0x0000009899997248 */ /* 0x004fc80007fe0100 */
[----:B------:R-:W-:Y:S01]  /*199b0*/  ISETP.GE.AND P1, PT, R8, R153, PT ;  /* 0x000000990800720c */ /* 0x000fe20003f26270 */
[----:B------:R0:W-:-:S12]  /*199c0*/  STL [R1+0x54], R153 ;  /* 0x0000549901007387 */ /* 0x0001d80000100800 */
[----:B0-----:R-:W-:Y:S05]  /*199d0*/  @!P1 BRA `(.L_x_1781) ;  /* 0x0000002000709947 */ /* 0x001fea0003800000 */
[----:B------:R-:W-:Y:S01]  /*199e0*/  BSSY B1, `(.L_x_1782) ;  /* 0x000021a000017945 */ /* 0x000fe20003800000 */
[----:B------:R-:W-:Y:S02]  /*199f0*/  IMAD.MOV.U32 R228, RZ, RZ, R8 ;  /* 0x000000ffffe47224 */ /* 0x000fe400078e0008 */
[----:B------:R-:W-:Y:S02]  /*19a00*/  IMAD.MOV.U32 R227, RZ, RZ, R4 ;  /* 0x000000ffffe37224 */ /* 0x000fe400078e0004 */
[----:B------:R-:W-:Y:S02]  /*19a10*/  IMAD.MOV.U32 R223, RZ, RZ, R5 ;  /* 0x000000ffffdf7224 */ /* 0x000fe400078e0005 */
[----:B------:R-:W-:Y:S02]  /*19a20*/  IMAD.MOV.U32 R8, RZ, RZ, R218 ;  /* 0x000000ffff087224 */ /* 0x000fe400078e00da */
[----:B------:R-:W-:-:S07]  /*19a30*/  IMAD.MOV.U32 R229, RZ, RZ, R202 ;  /* 0x000000ffffe57224 */ /* 0x000fce00078e00ca */
.L_x_1795:
[----:B------:R-:W-:-:S04]  /*19a40*/  ISETP.NE.AND P1, PT, R229, 0x1, PT ;  /* 0x00000001e500780c */ /* 0x000fc80003f25270 */
[----:B------:R-:W-:-:S04]  /*19a50*/  SEL R218, RZ, 0x1, P1 ;  /* 0x00000001ffda7807 */ /* 0x000fc80000800000 */
[----:B------:R-:W-:Y:S01]  /*19a60*/  LOP3.LUT R218, R8, R218, RZ, 0x3c, !PT ;  /* 0x000000da08da7212 */ /* 0x000fe200078e3cff */
[----:B------:R-:W-:Y:S06]  /*19a70*/  @!P0 BRA `(.L_x_1783) ;  /* 0x0000000000048947 */ /* 0x000fec0003800000 */
[----:B------:R-:W-:Y:S01]  /*19a80*/  BPT.TRAP 0x1 ;  /* 0x000000040000795c */ /* 0x000fe20000300000 */
.L_x_1783:
        /* <DEDUP_REMOVED lines=8> */
.L_x_1784:
        /* <DEDUP_REMOVED lines=8> */
.L_x_1786:
[----:B------:R-:W-:Y:S05]  /*19b90*/  BSYNC B2 ;  /* 0x0000000000027941 */ /* 0x000fea0003800000 */
.L_x_1785:
[----:B------:R-:W-:Y:S04]  /*19ba0*/  STL.64 [R1+0xf8], R22 ;  /* 0x0000f81601007387 */ /* 0x000fe80000100a00 */
[----:B------:R-:W-:Y:S04]  /*19bb0*/  STL [R1+0xf0], R18 ;  /* 0x0000f01201007387 */ /* 0x000fe80000100800 */
[----:B------:R2:W-:Y:S04]  /*19bc0*/  STL.64 [R1+0xe8], R16 ;  /* 0x0000e81001007387 */ /* 0x0005e80000100a00 */
[----:B--2---:R-:W2:Y:S04]  /*19bd0*/  LDL.64 R16, [R1+0x38] ;  /* 0x0000380001107983 */ /* 0x004ea80000100a00 */
[----:B------:R3:W-:Y:S04]  /*19be0*/  STL.64 [R1+0xe0], R8 ;  /* 0x0000e00801007387 */ /* 0x0007e80000100a00 */
[----:B------:R-:W4:Y:S01]  /*19bf0*/  LDL.64 R22, [R1+0x40] ;  /* 0x0000400001167983 */ /* 0x000f220000100a00 */
[----:B01----:R-:W-:-:S05]  /*19c00*/  IMAD.MOV.U32 R4, RZ, RZ, R2 ;  /* 0x000000ffff047224 */ /* 0x003fca00078e0002 */
[----:B------:R-:W-:Y:S01]  /*19c10*/  R2UR UR6, R4 ;  /* 0x00000000040672ca */ /* 0x000fe200000e0000 */
[----:B------:R-:W-:Y:S01]  /*19c20*/  IMAD.MOV.U32 R4, RZ, RZ, R154 ;  /* 0x000000ffff047224 */ /* 0x000fe200078e009a */
[----:B---3--:R-:W3:Y:S01]  /*19c30*/  LDL.64 R8, [R1+0x28] ;  /* 0x0000280001087983 */ /* 0x008ee20000100a00 */
[----:B------:R-:W-:Y:S02]  /*19c40*/  VIADD R152, R2, 0x6 ;  /* 0x0000000602987836 */ /* 0x000fe40000000000 */
[----:B------:R-:W-:Y:S01]  /*19c50*/  IMAD.MOV.U32 R5, RZ, RZ, 0x40000040 ;  /* 0x40000040ff057424 */ /* 0x000fe200078e00ff */
[----:B------:R-:W-:Y:S01]  /*19c60*/  R2UR UR4, R4 ;  /* 0x00000000040472ca */ /* 0x000fe200000e0000 */
[----:B------:R-:W-:Y:S01]  /*19c70*/  IMAD.MOV.U32 R4, RZ, RZ, R153 ;  /* 0x000000ffff047224 */ /* 0x000fe200078e0099 */
[----:B------:R-:W-:Y:S01]  /*19c80*/  R2UR UR10, R152 ;  /* 0x00000000980a72ca */ /* 0x000fe200000e0000 */
[----:B------:R-:W-:Y:S01]  /*19c90*/  IMAD.MOV.U32 R153, RZ, RZ, 0x40000040 ;  /* 0x40000040ff997424 */ /* 0x000fe200078e00ff */
[----:B------:R-:W-:-:S02]  /*19ca0*/  R2UR UR7, R5 ;  /* 0x00000000050772ca */ /* 0x000fc400000e0000 */
[----:B------:R-:W-:Y:S01]  /*19cb0*/  R2UR UR8, R4 ;  /* 0x00000000040872ca */ /* 0x000fe200000e0000 */
[C---:B------:R-:W-:Y:S01]  /*19cc0*/  VIADD R4, R2.reuse, 0x200 ;  /* 0x0000020002047836 */ /* 0x040fe20000000000 */
[----:B------:R-:W-:Y:S01]  /*19cd0*/  R2UR UR11, R153 ;  /* 0x00000000990b72ca */ /* 0x000fe200000e0000 */
[----:B------:R-:W-:Y:S01]  /*19ce0*/  VIADD R154, R2, 0x204 ;  /* 0x00000204029a7836 */ /* 0x000fe20000000000 */
[C---:B------:R-:W-:Y:S02]  /*19cf0*/  R2UR UR5, R5.reuse ;  /* 0x00000000050572ca */ /* 0x040fe400000e0000 */
[----:B------:R-:W-:Y:S01]  /*19d00*/  R2UR UR14, R4 ;  /* 0x00000000040e72ca */ /* 0x000fe200000e0000 */
[----:B------:R-:W-:Y:S01]  /*19d10*/  VIADD R4, R2, 0x206 ;  /* 0x0000020602047836 */ /* 0x000fe20000000000 */
[----:B------:R-:W-:-:S04]  /*19d20*/  R2UR UR9, R5 ;  /* 0x00000000050972ca */ /* 0x000fc800000e0000 */
[----:B------:R-:W-:Y:S01]  /*19d30*/  R2UR UR26, R4 ;  /* 0x00000000041a72ca */ /* 0x000fe200000e0000 */
[----:B------:R-:W-:Y:S02]  /*19d40*/  VIADD R4, R2, 0x404 ;  /* 0x0000040402047836 */ /* 0x000fe40000000000 */
[----:B------:R-:W-:Y:S02]  /*19d50*/  MOV R152, UR11 ;  /* 0x0000000b00987c02 */ /* 0x000fe40008000f00 */
[----:B------:R-:W-:Y:S01]  /*19d60*/  R2UR UR22, R154 ;  /* 0x000000009a1672ca */ /* 0x000fe200000e0000 */
[----:B------:R-:W-:Y:S01]  /*19d70*/  VIADD R154, R2, 0x400 ;  /* 0x00000400029a7836 */ /* 0x000fe20000000000 */
[----:B------:R-:W-:Y:S01]  /*19d80*/  R2UR UR38, R4 ;  /* 0x00000000042672ca */ /* 0x000fe200000e0000 */
[----:B------:R0:W-:Y:S01]  /*19d90*/  STL [R1+0x14], R152 ;  /* 0x0000149801007387 */ /* 0x0001e20000100800 */
[----:B------:R-:W-:Y:S02]  /*19da0*/  VIADD R4, R2, 0x600 ;  /* 0x0000060002047836 */ /* 0x000fe40000000000 */
[----:B------:R-:W-:Y:S01]  /*19db0*/  R2UR UR30, R154 ;  /* 0x000000009a1e72ca */ /* 0x000fe200000e0000 */
[----:B------:R-:W-:-:S02]  /*19dc0*/  VIADD R154, R2, 0x406 ;  /* 0x00000406029a7836 */ /* 0x000fc40000000000 */
[----:B0-----:R-:W-:Y:S01]  /*19dd0*/  VIADD R152, R2, 0x202 ;  /* 0x0000020202987836 */ /* 0x001fe20000000000 */
[----:B------:R-:W-:Y:S01]  /*19de0*/  R2UR UR46, R4 ;  /* 0x00000000042e72ca */ /* 0x000fe200000e0000 */
[----:B------:R-:W-:-:S03]  /*19df0*/  VIADD R4, R2, 0x606 ;  /* 0x0000060602047836 */ /* 0x000fc60000000000 */
[----:B------:R-:W-:Y:S01]  /*19e00*/  R2UR UR18, R152 ;  /* 0x00000000981272ca */ /* 0x000fe200000e0000 */
[----:B------:R-:W-:Y:S01]  /*19e10*/  VIADD R152, R2, 0x402 ;  /* 0x0000040202987836 */ /* 0x000fe20000000000 */
[----:B------:R-:W-:Y:S01]  /*19e20*/  R2UR UR42, R154 ;  /* 0x000000009a2a72ca */ /* 0x000fe200000e0000 */
[----:B------:R-:W-:Y:S01]  /*19e30*/  VIADD R154, R2, 0x602 ;  /* 0x00000602029a7836 */ /* 0x000fe20000000000 */
[C---:B------:R-:W-:Y:S01]  /*19e40*/  R2UR UR15, R5.reuse ;  /* 0x00000000050f72ca */ /* 0x040fe200000e0000 */
[-C--:B------:R-:W-:Y:S01]  /*19e50*/  FMUL.FTZ R24, R24, R3.reuse ;  /* 0x0000000318187220 */ /* 0x080fe20000410000 */
[----:B------:R-:W-:Y:S01]  /*19e60*/  R2UR UR34, R152 ;  /* 0x00000000982272ca */ /* 0x000fe200000e0000 */
[----:B------:R-:W-:Y:S01]  /*19e70*/  VIADD R152, R2, 0x604 ;  /* 0x0000060402987836 */ /* 0x000fe20000000000 */
        /* <DEDUP_REMOVED lines=68> */
[----:B------:R-:W3:Y:S01]  /*1a2c0*/  LDL.64 R4, [R1+0x18] ;  /* 0x0000180001047983 */ /* 0x000ee20000100a00 */
[-C--:B------:R-:W-:Y:S01]  /*1a2d0*/  FMUL.FTZ R26, R26, R0.reuse ;  /* 0x000000001a1a7220 */ /* 0x080fe20000410000 */
[-C--:B------:R-:W-:Y:S01]  /*1a2e0*/  FMUL.FTZ R27, R27, R0.reuse ;  /* 0x000000001b1b7220 */ /* 0x080fe20000410000 */
[-C--:B------:R-:W-:Y:S01]  /*1a2f0*/  FMUL.FTZ R30, R30, R0.reuse ;  /* 0x000000001e1e7220 */ /* 0x080fe20000410000 */
[----:B------:R-:W3:Y:S01]  /*1a300*/  LDL.64 R2, [R1+0x20] ;  /* 0x0000200001027983 */ /* 0x000ee20000100a00 */
        /* <DEDUP_REMOVED lines=61> */
[----:B------:R-:W3:Y:S01]  /*1a6e0*/  LDL.LU R0, [R1+0x14] ;  /* 0x0000140001007983 */ /* 0x000ee20000300800 */
[----:B------:R-:W-:Y:S01]  /*1a6f0*/  MOV R18, UR10 ;  /* 0x0000000a00127c02 */ /* 0x000fe20008000f00 */
[----:B------:R-:W-:Y:S01]  /*1a700*/  UMOV UR10, UR4 ;  /* 0x00000004000a7c82 */ /* 0x000fe20008000000 */
[----:B------:R-:W-:Y:S01]  /*1a710*/  UMOV UR11, UR5 ;  /* 0x00000005000b7c82 */ /* 0x000fe20008000000 */
[----:B------:R-:W-:Y:S01]  /*1a720*/  R2UR UR4, R6 ;  /* 0x00000000060472ca */ /* 0x000fe200000e0000 */
[----:B------:R-:W-:Y:S01]  /*1a730*/  IMAD.MOV.U32 R155, RZ, RZ, 0x40000040 ;  /* 0x40000040ff9b7424 */ /* 0x000fe200078e00ff */
[----:B------:R-:W-:Y:S02]  /*1a740*/  R2UR UR5, R7 ;  /* 0x00000000070572ca */ /* 0x000fe400000e0000 */
[----:B------:R-:W-:Y:S02]  /*1a750*/  R2UR UR19, R153 ;  /* 0x00000000991372ca */ /* 0x000fe400000e0000 */
[----:B------:R-:W-:-:S02]  /*1a760*/  R2UR UR23, R155 ;  /* 0x000000009b1772ca */ /* 0x000fc400000e0000 */
[----:B------:R-:W-:Y:S02]  /*1a770*/  R2UR UR31, R155 ;  /* 0x000000009b1f72ca */ /* 0x000fe400000e0000 */
[----:B------:R-:W-:Y:S02]  /*1a780*/  R2UR UR35, R153 ;  /* 0x00000000992372ca */ /* 0x000fe400000e0000 */
[C---:B------:R-:W-:Y:S02]  /*1a790*/  R2UR UR43, R155.reuse ;  /* 0x000000009b2b72ca */ /* 0x040fe400000e0000 */
[----:B------:R-:W-:Y:S02]  /*1a7a0*/  R2UR UR50, R154 ;  /* 0x000000009a3272ca */ /* 0x000fe400000e0000 */
[----:B------:R-:W-:Y:S02]  /*1a7b0*/  R2UR UR51, R155 ;  /* 0x000000009b3372ca */ /* 0x000fe400000e0000 */
[----:B------:R-:W-:-:S02]  /*1a7c0*/  R2UR UR54, R152 ;  /* 0x00000000983672ca */ /* 0x000fc400000e0000 */
[----:B------:R-:W-:Y:S02]  /*1a7d0*/  R2UR UR55, R153 ;  /* 0x00000000993772ca */ /* 0x000fe400000e0000 */
[----:B------:R-:W-:-:S06]  /*1a7e0*/  WARPGROUP.ARRIVE ;  /* 0x00000000000079c5 */ /* 0x000fcc0000000000 */
[----:B------:R-:W-:Y:S01]  /*1a7f0*/  HGMMA.64x64x16.F32.BF16 R152, gdesc[UR4], RZ, !UPT, gsb0 ;  /* 0x00e00000049879f0 */ /* 0x000fe2000c0018ff */
[----:B------:R-:W-:Y:S01]  /*1a800*/  UMOV UR6, UR8 ;  /* 0x0000000800067c82 */ /* 0x000fe20008000000 */
[----:B------:R-:W-:Y:S01]  /*1a810*/  UMOV UR7, UR9 ;  /* 0x0000000900077c82 */ /* 0x000fe20008000000 */
[----:B----4-:R-:W-:Y:S02]  /*1a820*/  R2UR UR8, R22 ;  /* 0x00000000160872ca */ /* 0x010fe400000e0000 */
[----:B------:R-:W-:Y:S01]  /*1a830*/  R2UR UR9, R23 ;  /* 0x00000000170972ca */ /* 0x000fe200000e0000 */
[----:B------:R-:W-:Y:S02]  /*1a840*/  WARPGROUP.DEPBAR.LE gsb0, 0x0 ;  /* 0x00008000000079c5 */ /* 0x000fe40000010000 */
[----:B------:R-:W-:Y:S01]  /*1a850*/  WARPGROUP.ARRIVE ;  /* 0x00000000000079c5 */ /* 0x000fe20000000000 */
[----:B--2---:R-:W-:Y:S01]  /*1a860*/  R2UR UR4, R16 ;  /* 0x00000000100472ca */ /* 0x004fe200000e0000 */
[----:B------:R0:W5:Y:S08]  /*1a870*/  LDL.LU.64 R22, [R1+0xf8] ;  /* 0x0000f80001167983 */ /* 0x0001700000300a00 */
[----:B------:R-:W-:Y:S01]  /*1a880*/  HGMMA.64x64x16.F32.BF16 R152, gdesc[UR8], R152, gsb0 ;  /* 0x00e00000089879f0 */ /* 0x000fe20008001898 */
[----:B------:R-:W-:-:S02]  /*1a890*/  R2UR UR5, R17 ;  /* 0x00000000110572ca */ /* 0x000fc400000e0000 */
[----:B------:R-:W-:Y:S02]  /*1a8a0*/  WARPGROUP.DEPBAR.LE gsb0, 0x0 ;  /* 0x00008000000079c5 */ /* 0x000fe40000010000 */
[----:B------:R-:W-:-:S09]  /*1a8b0*/  WARPGROUP.ARRIVE ;  /* 0x00000000000079c5 */ /* 0x000fd20000000000 */
[----:B------:R-:W-:Y:S01]  /*1a8c0*/  HGMMA.64x64x16.F32.BF16 R152, gdesc[UR4], R152, gsb0 ;  /* 0x00e00000049879f0 */ /* 0x000fe20008001898 */
[----:B------:R-:W-:Y:S02]  /*1a8d0*/  R2UR UR10, R18 ;  /* 0x00000000120a72ca */ /* 0x000fe400000e0000 */
[----:B---3--:R-:W-:Y:S01]  /*1a8e0*/  R2UR UR8, R8 ;  /* 0x00000000080872ca */ /* 0x008fe200000e0000 */
[----:B------:R0:W5:Y:S01]  /*1a8f0*/  LDL.LU R18, [R1+0xf0] ;  /* 0x0000f00001127983 */ /* 0x0001620000300800 */
[----:B------:R-:W-:Y:S02]  /*1a900*/  R2UR UR9, R9 ;  /* 0x00000000090972ca */ /* 0x000fe400000e0000 */
[----:B------:R-:W-:Y:S01]  /*1a910*/  R2UR UR20, R216 ;  /* 0x00000000d81472ca */ /* 0x000fe200000e0000 */
[----:B------:R0:W5:Y:S01]  /*1a920*/  LDL.LU.64 R16, [R1+0xe8] ;  /* 0x0000e80001107983 */ /* 0x0001620000300a00 */
[----:B------:R-:W-:Y:S02]  /*1a930*/  R2UR UR21, R217 ;  /* 0x00000000d91572ca */ /* 0x000fe400000e0000 */
[----:B------:R-:W-:Y:S01]  /*1a940*/  R2UR UR24, R214 ;  /* 0x00000000d61872ca */ /* 0x000fe200000e0000 */
[----:B------:R0:W5:Y:S01]  /*1a950*/  LDL.LU.64 R8, [R1+0xe0] ;  /* 0x0000e00001087983 */ /* 0x0001620000300a00 */
[----:B------:R-:W-:-:S02]  /*1a960*/  WARPGROUP.DEPBAR.LE gsb0, 0x0 ;  /* 0x00008000000079c5 */ /* 0x000fc40000010000 */
[----:B------:R-:W-:Y:S01]  /*1a970*/  WARPGROUP.ARRIVE ;  /* 0x00000000000079c5 */ /* 0x000fe20000000000 */
[----:B------:R-:W-:-:S13]  /*1a980*/  R2UR UR11, R0 ;  /* 0x00000000000b72ca */ /* 0x000fda00000e0000 */
        /* <DEDUP_REMOVED lines=12> */
[----:B------:R-:W-:-:S06]  /*1aa50*/  WARPGROUP.ARRIVE ;  /* 0x00000000000079c5 */ /* 0x000fcc0000000000 */
        /* <DEDUP_REMOVED lines=48> */
.L_x_1788:
[----:B-----5:R-:W-:Y:S01]  /*1ad60*/  SHF.L.U32 R0, R8, 0x1f, RZ ;  /* 0x0000001f08007819 */ /* 0x020fe200000006ff */
[----:B------:R-:W-:-:S04]  /*1ad70*/  IMAD R8, R229, 0x8, R17 ;  /* 0x00000008e5087824 */ /* 0x000fc800078e0211 */
[----:B------:R0:W1:Y:S01]  /*1ad80*/  SYNCS.PHASECHK.TRANS64.TRYWAIT P1, [R8+URZ+0x30850], R0 ;  /* 0x03085000080075a7 */ /* 0x000062000802017f */
[----:B------:R-:W-:Y:S05]  /*1ad90*/  @!P0 BRA `(.L_x_1789) ;  /* 0x0000000000048947 */ /* 0x000fea0003800000 */
[----:B------:R-:W-:Y:S01]  /*1ada0*/  BPT.TRAP 0x1 ;  /* 0x000000040000795c */ /* 0x000fe20000300000 */
.L_x_1789:
[----:B------:R-:W-:Y:S04]  /*1adb0*/  BSSY B2, `(.L_x_1790) ;  /* 0x0000004000027945 */ /* 0x000fe80003800000 */
[----:B-1----:R-:W-:Y:S05]  /*1adc0*/  @P1 BRA `(.L_x_1791) ;  /* 0x0000000000081947 */ /* 0x002fea0003800000 */
[----:B------:R-:W1:Y:S02]  /*1add0*/  SYNCS.PHASECHK.TRANS64.TRYWAIT P1, [R8+URZ+0x30850], R0 ;  /* 0x03085000080075a7 */ /* 0x000e64000802017f */
[----:B-1----:R-:W-:Y:S05]  /*1ade0*/  @!P1 BRA `(.L_x_1792) ;  /* 0x0000013800049947 */ /* 0x002fea0003800000 */
.L_x_1791:
[----:B------:R-:W-:Y:S05]  /*1adf0*/  BSYNC B2 ;  /* 0x0000000000027941 */ /* 0x000fea0003800000 */
.L_x_1790:
[----:B01----:R-:W-:Y:S01]  /*1ae00*/  VIADD R0, R17, 0x400 ;  /* 0x0000040011007836 */ /* 0x003fe20000000000 */
[----:B------:R-:W-:Y:S01]  /*1ae10*/  WARPGROUP.ARRIVE ;  /* 0x00000000000079c5 */ /* 0x000fe20000000000 */
[----:B------:R-:W-:Y:S02]  /*1ae20*/  IMAD.MOV.U32 R3, RZ, RZ, 0x40000040 ;  /* 0x40000040ff037424 */ /* 0x000fe400078e00ff */
        /* <DEDUP_REMOVED lines=34> */
.L_x_1793:
[----:B------:R-:W2:Y:S01]  /*1b050*/  LDL R185, [R1+0x8] ;  /* 0x0000080001b97983 */ /* 0x000ea20000100800 */
[----:B------:R-:W-:Y:S01]  /*1b060*/  FMNMX.FTZ R0, R152, R223, !PT ;  /* 0x000000df98007209 */ /* 0x000fe20007810000 */
[----:B------:R-:W-:Y:S01]  /*1b070*/  ULDC UR4, c[0x0][0x988] ;  /* 0x0002620000047ab9 */ /* 0x000fe20000000800 */
[----:B------:R-:W-:Y:S02]  /*1b080*/  VIADD R222, R222, 0x30840 ;  /* 0x00030840dede7836 */ /* 0x000fe40000000000 */
        /* <DEDUP_REMOVED lines=27> */
[----:B------:R-:W-:Y:S01]  /*1b240*/  FADD.FTZ R3, -R5, R223 ;  /* 0x000000df05037221 */ /* 0x000fe20000010100 */
        /* <DEDUP_REMOVED lines=9> */
[----:B0-----:R-:W-:-:S05]  /*1b2e0*/  FMNMX.FTZ R2, R0, R2, !PT ;  /* 0x0000000200027209 */ /* 0x001fca0007810000 */
[----:B------:R-:W0:Y:S02]  /*1b2f0*/  SHFL.BFLY PT, R4, R2, 0x1, 0x1f ;  /* 0x0c201f0002047f89 */ /* 0x000e2400000e0000 */
[----:B0-----:R-:W-:Y:S01]  /*1b300*/  FMNMX.FTZ R4, R2, R4, !PT ;  /* 0x0000000402047209 */ /* 0x001fe20007810000 */
[----:B------:R-:W-:-:S04]  /*1b310*/  IMAD.U32 R2, RZ, RZ, UR4 ;  /* 0x00000004ff027e24 */ /* 0x000fc8000f8e00ff */
[-C--:B------:R-:W-:Y:S01]  /*1b320*/  FMUL.FTZ R184, R5, R2.reuse ;  /* 0x0000000205b87220 */ /* 0x080fe20000410000 */
[----:B------:R-:W-:Y:S01]  /*1b330*/  FADD.FTZ R0, -R4, R227 ;  /* 0x000000e304007221 */ /* 0x000fe20000010100 */
[-C--:B------:R-:W-:Y:S02]  /*1b340*/  FMUL.FTZ R3, R3, R2.reuse ;  /* 0x0000000203037220 */ /* 0x080fe40000410000 */
        /* <DEDUP_REMOVED lines=15> */
[-C--:B------:R-:W-:Y:S01]  /*1b440*/  FFMA.FTZ R181, R181, R2.reuse, -R184 ;  /* 0x00000002b5b57223 */ /* 0x080fe200000108b8 */
[-C--:B------:R-:W-:Y:S01]  /*1b450*/  FMUL.FTZ R184, R4, R2.reuse ;  /* 0x0000000204b87220 */ /* 0x080fe20000410000 */
[-C--:B------:R-:W-:Y:S01]  /*1b460*/  FMUL.FTZ R0, R0, R2.reuse ;  /* 0x0000000200007220 */ /* 0x080fe20000410000 */
[----:B------:R-:W-:Y:S02]  /*1b470*/  MUFU.EX2 R3, R3 ;  /* 0x0000000300037308 */ /* 0x000fe40000000800 */
[-CC-:B------:R-:W-:Y:S01]  /*1b480*/  FFMA.FTZ R154, R154, R2.reuse, -R184.reuse ;  /* 0x000000029a9a7223 */ /* 0x180fe200000108b8 */
[-CC-:B------:R-:W-:Y:S01]  /*1b490*/  FFMA.FTZ R155, R155, R2.reuse, -R184.reuse ;  /* 0x000000029b9b7223 */ /* 0x180fe200000108b8 */
[-CC-:B------:R-:W-:Y:S01]  /*1b4a0*/  FFMA.FTZ R158, R158, R2.reuse, -R184.reuse ;  /* 0x000000029e9e7223 */ /* 0x180fe200000108b8 */
[-CC-:B------:R-:W-:Y:S01]  /*1b4b0*/  FFMA.FTZ R159, R159, R2.reuse, -R184.reuse ;  /* 0x000000029f9f7223 */ /* 0x180fe200000108b8 */
[-CC-:B------:R-:W-:Y:S01]  /*1b4c0*/  FFMA.FTZ R162, R162, R2.reuse, -R184.reuse ;  /* 0x00000002a2a27223 */ /* 0x180fe200000108b8 */
[-CC-:B------:R-:W-:Y:S01]  /*1b4d0*/  FFMA.FTZ R163, R163, R2.reuse, -R184.reuse ;  /* 0x00000002a3a37223 */ /* 0x180fe200000108b8 */
[----:B------:R-:W0:Y:S01]  /*1b4e0*/  MUFU.EX2 R152, R152 ;  /* 0x0000009800987308 */ /* 0x000e220000000800 */
        /* <DEDUP_REMOVED lines=10> */
[----:B------:R-:W-:-:S05]  /*1b590*/  FFMA.FTZ R183, R183, R2, -R184 ;  /* 0x00000002b7b77223 */ /* 0x000fca00000108b8 */
[----:B------:R-:W1:Y:S01]  /*1b5a0*/  MUFU.EX2 R197, R154 ;  /* 0x0000009a00c57308 */ /* 0x000e620000000800 */
[----:B0-----:R-:W-:-:S07]  /*1b5b0*/  FFMA.FTZ R221, R3, R221, R152 ;  /* 0x000000dd03dd7223 */ /* 0x001fce0000010098 */
[----:B------:R-:W0:Y:S08]  /*1b5c0*/  MUFU.EX2 R153, R153 ;  /* 0x0000009900997308 */ /* 0x000e300000000800 */
[----:B------:R-:W3:Y:S01]  /*1b5d0*/  MUFU.EX2 R155, R155 ;  /* 0x0000009b009b7308 */ /* 0x000ee20000000800 */
[----:B-1----:R-:W-:-:S07]  /*1b5e0*/  FFMA.FTZ R9, R0, R9, R197 ;  /* 0x0000000900097223 */ /* 0x002fce00000100c5 */
[----:B------:R-:W1:Y:S01]  /*1b5f0*/  MUFU.EX2 R156, R156 ;  /* 0x0000009c009c7308 */ /* 0x000e620000000800 */
[----:B0-----:R-:W-:-:S07]  /*1b600*/  FADD.FTZ R221, R153, R221 ;  /* 0x000000dd99dd7221 */ /* 0x001fce0000010000 */
[----:B------:R-:W0:Y:S01]  /*1b610*/  MUFU.EX2 R158, R158 ;  /* 0x0000009e009e7308 */ /* 0x000e220000000800 */
[----:B---3--:R-:W-:Y:S01]  /*1b620*/  FADD.FTZ R154, R155, R9 ;  /* 0x000000099b9a7221 */ /* 0x008fe20000010000 */
[----:B--2---:R-:W-:-:S06]  /*1b630*/  PRMT R222, R185, 0x654, R222 ;  /* 0x00000654b9de7816 */ /* 0x004fcc00000000de */
[----:B------:R-:W2:Y:S01]  /*1b640*/  MUFU.EX2 R157, R157 ;  /* 0x0000009d009d7308 */ /* 0x000ea20000000800 */
[----:B-1----:R-:W-:Y:S01]  /*1b650*/  FADD.FTZ R9, R156, R221 ;  /* 0x000000dd9c097221 */ /* 0x002fe20000010000 */
[----:B------:R1:W-:Y:S06]  /*1b660*/  SYNCS.ARRIVE.TRANS64.RED.A1T0 RZ, [R222+URZ], RZ ;  /* 0x000000ffdeff79a7 */ /* 0x0003ec000810043f */
[----:B------:R-:W3:Y:S01]  /*1b670*/  MUFU.EX2 R159, R159 ;  /* 0x0000009f009f7308 */ /* 0x000ee20000000800 */
[----:B0-----:R-:W-:-:S07]  /*1b680*/  FADD.FTZ R154, R158, R154 ;  /* 0x0000009a9e9a7221 */ /* 0x001fce0000010000 */
[----:B------:R-:W0:Y:S01]  /*1b690*/  MUFU.EX2 R160, R160 ;  /* 0x000000a000a07308 */ /* 0x000e220000000800 */
[----:B--2---:R-:W-:-:S07]  /*1b6a0*/  FADD.FTZ R9, R157, R9 ;  /* 0x000000099d097221 */ /* 0x004fce0000010000 */
[----:B------:R-:W2:Y:S01]  /*1b6b0*/  MUFU.EX2 R162, R162 ;  /* 0x000000a200a27308 */ /* 0x000ea20000000800 */
[----:B---3--:R-:W-:-:S07]  /*1b6c0*/  FADD.FTZ R154, R159, R154 ;  /* 0x0000009a9f9a7221 */ /* 0x008fce0000010000 */
        /* <DEDUP_REMOVED lines=43> */
[----:B0-----:R-:W-:Y:S01]  /*1b980*/  FADD.FTZ R182, R187, R182 ;  /* 0x000000b6bbb67221 */ /* 0x001fe20000010000 */
[----:B--2---:R-:W-:-:S03]  /*1b990*/  FADD.FTZ R221, R181, R9 ;  /* 0x00000009b5dd7221 */ /* 0x004fc60000010000 */
[----:B---3--:R-:W-:Y:S01]  /*1b9a0*/  FADD.FTZ R9, R154, R182 ;  /* 0x000000b69a097221 */ /* 0x008fe20000010000 */
[----:B-1----:R-:W-:Y:S06]  /*1b9b0*/  @!P0 BRA `(.L_x_1794) ;  /* 0x0000000000048947 */ /* 0x002fec0003800000 */
[----:B------:R-:W-:Y:S01]  /*1b9c0*/  BPT.TRAP 0x1 ;  /* 0x000000040000795c */ /* 0x000fe20000300000 */
.L_x_1794:
        /* <DEDUP_REMOVED lines=25> */
[----:B------:R-:W-:-:S12]  /*1bb60*/  VIADD R228, R228, 0xffffffff ;  /* 0xffffffffe4e47836 */ /* 0x000fd80000000000 */
[----:B------:R-:W-:Y:S05]  /*1bb70*/  @P1 BRA `(.L_x_1795) ;  /* 0xffffffdc00b01947 */ /* 0x000fea000383ffff */
[----:B------:R-:W-:Y:S05]  /*1bb80*/  BSYNC B1 ;  /* 0x0000000000017941 */ /* 0x000fea0003800000 */
.L_x_1782:
[----:B------:R-:W-:-:S07]  /*1bb90*/  IMAD.MOV.U32 R8, RZ, RZ, R228 ;  /* 0x000000ffff087224 */ /* 0x000fce00078e00e4 */
.L_x_1781:
[----:B------:R-:W-:Y:S05]  /*1bba0*/  BSYNC B0 ;  /* 0x0000000000007941 */ /* 0x000fea0003800000 */
.L_x_1780:
[----:B------:R-:W2:Y:S01]  /*1bbb0*/  LDL R152, [R1+0x78] ;  /* 0x0000780001987983 */ /* 0x000ea20000100800 */
[----:B------:R-:W-:Y:S01]  /*1bbc0*/  BSSY B0, `(.L_x_1796) ;  /* 0x00002e2000007945 */ /* 0x000fe20003800000 */
[----:B--2---:R-:W-:-:S13]  /*1bbd0*/  ISETP.GE.AND P1, PT, R8, R152, PT ;  /* 0x000000980800720c */ /* 0x004fda0003f26270 */
[----:B------:R-:W-:Y:S05]  /*1bbe0*/  @!P1 BRA `(.L_x_1797) ;  /* 0x0000002c007c9947 */ /* 0x000fea0003800000 */
[----:B------:R-:W-:Y:S02]  /*1bbf0*/  IMAD.MOV.U32 R228, RZ, RZ, R4 ;  /* 0x000000ffffe47224 */ /* 0x000fe400078e0004 */
[----:B------:R-:W-:Y:S02]  /*1bc00*/  IMAD.MOV.U32 R227, RZ, RZ, R5 ;  /* 0x000000ffffe37224 */ /* 0x000fe400078e0005 */
[----:B------:R-:W-:Y:S02]  /*1bc10*/  IMAD.MOV.U32 R222, RZ, RZ, R218 ;  /* 0x000000ffffde7224 */ /* 0x000fe400078e00da */
[----:B------:R-:W-:-:S07]  /*1bc20*/  IMAD.MOV.U32 R229, RZ, RZ, R202 ;  /* 0x000000ffffe57224 */ /* 0x000fce00078e00ca */
.L_x_1818:
[----:B------:R-:W-:-:S04]  /*1bc30*/  ISETP.NE.AND P1, PT, R229, 0x1, PT ;  /* 0x00000001e500780c */ /* 0x000fc80003f25270 */
[----:B------:R-:W-:-:S04]  /*1bc40*/  SEL R218, RZ, 0x1, P1 ;  /* 0x00000001ffda7807 */ /* 0x000fc80000800000 */
[----:B------:R-:W-:Y:S01]  /*1bc50*/  LOP3.LUT R218, R222, R218, RZ, 0x3c, !PT ;  /* 0x000000dadeda7212 */ /* 0x000fe200078e3cff */
[----:B-1----:R-:W-:Y:S06]  /*1bc60*/  @!P0 BRA `(.L_x_1798) ;  /* 0x0000000000048947 */ /* 0x002fec0003800000 */
[----:B------:R-:W-:Y:S01]  /*1bc70*/  BPT.TRAP 0x1 ;  /* 0x000000040000795c */ /* 0x000fe20000300000 */
.L_x_1798:
        /* <DEDUP_REMOVED lines=8> */
.L_x_1799:
        /* <DEDUP_REMOVED lines=8> */
.L_x_1801:
[----:B------:R-:W-:Y:S05]  /*1bd80*/  BSYNC B1 ;  /* 0x0000000000017941 */ /* 0x000fea0003800000 */
.L_x_1800:
        /* <DEDUP_REMOVED lines=284> */
.L_x_1803:
[----:B------:R-:W-:Y:S01]  /*1cf50*/  SHF.L.U32 R0, R222, 0x1f, RZ ;  /* 0x0000001fde007819 */ /* 0x000fe200000006ff */
[----:B-----5:R-:W-:-:S04]  /*1cf60*/  IMAD R222, R229, 0x8, R17 ;  /* 0x00000008e5de7824 */ /* 0x020fc800078e0211 */
[----:B------:R0:W1:Y:S01]  /*1cf70*/  SYNCS.PHASECHK.TRANS64.TRYWAIT P1, [R222+URZ+0x30850], R0 ;  /* 0x03085000de0075a7 */ /* 0x000062000802017f */
[----:B------:R-:W-:Y:S05]  /*1cf80*/  @!P0 BRA `(.L_x_1804) ;  /* 0x0000000000048947 */ /* 0x000fea0003800000 */
[----:B------:R-:W-:Y:S01]  /*1cf90*/  BPT.TRAP 0x1 ;  /* 0x000000040000795c */ /* 0x000fe20000300000 */
.L_x_1804:
[----:B------:R-:W-:Y:S04]  /*1cfa0*/  BSSY B1, `(.L_x_1805) ;  /* 0x0000004000017945 */ /* 0x000fe80003800000 */
[----:B-1----:R-:W-:Y:S05]  /*1cfb0*/  @P1 BRA `(.L_x_1806) ;  /* 0x0000000000081947 */ /* 0x002fea0003800000 */
[----:B------:R-:W1:Y:S02]  /*1cfc0*/  SYNCS.PHASECHK.TRANS64.TRYWAIT P1, [R222+URZ+0x30850], R0 ;  /* 0x03085000de0075a7 */ /* 0x000e64000802017f */
[----:B-1----:R-:W-:Y:S05]  /*1cfd0*/  @!P1 BRA `(.L_x_1807) ;  /* 0x0000011400b09947 */ /* 0x002fea0003800000 */
.L_x_1806:
[----:B------:R-:W-:Y:S05]  /*1cfe0*/  BSYNC B1 ;  /* 0x0000000000017941 */ /* 0x000fea0003800000 */
.L_x_1805:
        /* <DEDUP_REMOVED lines=37> */
.L_x_1808:
[----:B------:R-:W2:Y:S01]  /*1d240*/  LDL R4, [R1+0x58] ;  /* 0x0000580001047983 */ /* 0x000ea20000100800 */
[----:B------:R-:W0:Y:S03]  /*1d250*/  LDC R0, c[0x0][0x448] ;  /* 0x00011200ff007b82 */ /* 0x000e260000000800 */
[----:B------:R-:W2:Y:S04]  /*1d260*/  LDL R3, [R1+0x74] ;  /* 0x0000740001037983 */ /* 0x000ea80000100800 */
[----:B------:R-:W3:Y:S01]  /*1d270*/  LDL R189, [R1+0x8] ;  /* 0x0000080001bd7983 */ /* 0x000ee20000100800 */
[----:B------:R-:W-:Y:S01]  /*1d280*/  VIADD R223, R223, 0x30840 ;  /* 0x00030840dfdf7836 */ /* 0x000fe20000000000 */
[----:B------:R-:W-:Y:S01]  /*1d290*/  ULDC UR4, c[0x0][0x9dc] ;  /* 0x0002770000047ab9 */ /* 0x000fe20000000800 */
[----:B------:R-:W-:Y:S01]  /*1d2a0*/  ULDC UR5, c[0x0][0x9e0] ;  /* 0x0002780000057ab9 */ /* 0x000fe20000000800 */
[----:B0-----:R-:W-:-:S13]  /*1d2b0*/  ISETP.NE.AND P1, PT, R0, 0x1, PT ;  /* 0x000000010000780c */ /* 0x001fda0003f25270 */
[----:B------:R-:W0:Y:S08]  /*1d2c0*/  @P1 LDC R2, c[0x0][0x44c] ;  /* 0x00011300ff021b82 */ /* 0x000e300000000800 */
[----:B------:R-:W1:Y:S01]  /*1d2d0*/  @P1 LDC R0, c[0x0][0x450] ;  /* 0x00011400ff001b82 */ /* 0x000e620000000800 */
[----:B------:R-:W-:Y:S01]  /*1d2e0*/  ULOP3.LUT UR4, URZ, UR4, URZ, 0x33, !UPT ;  /* 0x000000043f047292 */ /* 0x000fe2000f8e333f */
[----:B--2---:R-:W-:-:S06]  /*1d2f0*/  IMAD.IADD R186, R3, 0x1, R4 ;  /* 0x0000000103ba7824 */ /* 0x004fcc00078e0204 */
[----:B------:R-:W2:Y:S01]  /*1d300*/  LDC R3, c[0x0][0x9e4] ;  /* 0x00027900ff037b82 */ /* 0x000ea20000000800 */
[----:B0-----:R-:W-:-:S05]  /*1d310*/  @P1 IMAD.HI.U32 R2, R186, R2, RZ ;  /* 0x00000002ba021227 */ /* 0x001fca00078e00ff */
[----:B-1----:R-:W-:-:S05]  /*1d320*/  @P1 SHF.R.U32.HI R186, RZ, R0, R2 ;  /* 0x00000000ffba1219 */ /* 0x002fca0000011602 */
[----:B------:R-:W0:Y:S01]  /*1d330*/  SHFL.IDX PT, R187, R186, RZ, 0x1c1f ;  /* 0x001c1fffbabb7589 */ /* 0x000e2200000e0000 */
[----:B------:R-:W-:-:S05]  /*1d340*/  IMAD.SHL.U32 R0, R8, 0x40, RZ ;  /* 0x0000004008007824 */ /* 0x000fca00078e00ff */
[----:B------:R-:W-:Y:S02]  /*1d350*/  IADD3 R184, -R225, 0x1, -R0 ;  /* 0x00000001e1b87810 */ /* 0x000fe40007ffe900 */
[----:B--2---:R-:W-:Y:S02]  /*1d360*/  ISETP.GE.AND P5, PT, R3, 0x1, PT ;  /* 0x000000010300780c */ /* 0x004fe40003fa6270 */
[----:B------:R-:W-:Y:S02]  /*1d370*/  IADD3 R184, -R219, R184, R220 ;  /* 0x000000b8dbb87210 */ /* 0x000fe40007ffe1dc */
[----:B---3--:R-:W-:-:S03]  /*1d380*/  PRMT R223, R189, 0x654, R223 ;  /* 0x00000654bddf7816 */ /* 0x008fc600000000df */
[C---:B------:R-:W-:Y:S01]  /*1d390*/  VIADD R185, R184.reuse, UR5 ;  /* 0x00000005b8b97c36 */ /* 0x040fe20008000000 */
[----:B------:R1:W-:Y:S01]  /*1d3a0*/  SYNCS.ARRIVE.TRANS64.RED.A1T0 RZ, [R223+URZ], RZ ;  /* 0x000000ffdfff79a7 */ /* 0x0003e2000810043f */
        /* <DEDUP_REMOVED lines=17> */
.L_x_1811:
[----:B------:R-:W-:Y:S02]  /*1d4c0*/  ULDC UR4, c[0x0][0x9e4] ;  /* 0x0002790000047ab9 */ /* 0x000fe40000000800 */
[----:B------:R-:W-:-:S05]  /*1d4d0*/  IMAD.U32 R188, RZ, RZ, UR4 ;  /* 0x00000004ffbc7e24 */ /* 0x000fca000f8e00ff */
[----:B------:R-:W-:-:S13]  /*1d4e0*/  ISETP.NE.AND P1, PT, R188, 0x1, PT ;  /* 0x00000001bc00780c */ /* 0x000fda0003f25270 */
[----:B------:R-:W0:Y:S02]  /*1d4f0*/  @P1 LDC.64 R2, c[0x0][0x9e8] ;  /* 0x00027a00ff021b82 */ /* 0x000e240000000a00 */
[----:B0-----:R-:W-:-:S05]  /*1d500*/  @P1 IMAD.HI.U32 R2, R187, R2, RZ ;  /* 0x00000002bb021227 */ /* 0x001fca00078e00ff */
[----:B------:R-:W-:-:S07]  /*1d510*/  @P1 SHF.R.U32.HI R187, RZ, R3, R2 ;  /* 0x00000003ffbb1219 */ /* 0x000fce0000011602 */
.L_x_1812:
[----:B------:R-:W-:Y:S05]  /*1d520*/  BSYNC B1 ;  /* 0x0000000000017941 */ /* 0x000fea0003800000 */
.L_x_1810:
[----:B------:R-:W-:-:S04]  /*1d530*/  IMAD R187, R187, R188, -R0 ;  /* 0x000000bcbbbb7224 */ /* 0x000fc800078e0a00 */
[----:B------:R-:W-:-:S05]  /*1d540*/  IMAD.IADD R187, R187, 0x1, -R225 ;  /* 0x00000001bbbb7824 */ /* 0x000fca00078e0ae1 */
[----:B------:R-:W-:Y:S02]  /*1d550*/  VIMNMX R4, R4, R187, !PT ;  /* 0x000000bb04047248 */ /* 0x000fe40007fe0100 */
[----:B------:R-:W-:-:S07]  /*1d560*/  VIADDMNMX R5, R187, R188, R5, PT ;  /* 0x000000bcbb057246 */ /* 0x000fce0003800105 */
.L_x_1809:
        /* <DEDUP_REMOVED lines=66> */
.L_x_1815:
[----:B------:R-:W-:Y:S02]  /*1d990*/  ULDC UR4, c[0x0][0x9e4] ;  /* 0x0002790000047ab9 */ /* 0x000fe40000000800 */
[----:B------:R-:W-:-:S05]  /*1d9a0*/  IMAD.U32 R4, RZ, RZ, UR4 ;  /* 0x00000004ff047e24 */ /* 0x000fca000f8e00ff */
[----:B------:R-:W-:-:S13]  /*1d9b0*/  ISETP.NE.AND P2, PT, R4, 0x1, PT ;  /* 0x000000010400780c */ /* 0x000fda0003f45270 */
[----:B------:R-:W0:Y:S02]  /*1d9c0*/  @P2 LDC.64 R2, c[0x0][0x9e8] ;  /* 0x00027a00ff022b82 */ /* 0x000e240000000a00 */
[----:B0-----:R-:W-:-:S05]  /*1d9d0*/  @P2 IMAD.HI.U32 R2, R186, R2, RZ ;  /* 0x00000002ba022227 */ /* 0x001fca00078e00ff */
[----:B------:R-:W-:-:S07]  /*1d9e0*/  @P2 SHF.R.U32.HI R186, RZ, R3, R2 ;  /* 0x00000003ffba2219 */ /* 0x000fce0000011602 */
.L_x_1816:
[----:B------:R-:W-:Y:S05]  /*1d9f0*/  BSYNC B1 ;  /* 0x0000000000017941 */ /* 0x000fea0003800000 */
.L_x_1814:
[----:B------:R-:W-:-:S04]  /*1da00*/  IMAD R0, R186, R4, -R0 ;  /* 0x00000004ba007224 */ /* 0x000fc800078e0a00 */
[----:B------:R-:W-:-:S05]  /*1da10*/  IMAD.IADD R0, R0, 0x1, -R225 ;  /* 0x0000000100007824 */ /* 0x000fca00078e0ae1 */
[----:B------:R-:W-:Y:S02]  /*1da20*/  VIMNMX R184, R184, R0, !PT ;  /* 0x00000000b8b87248 */ /* 0x000fe40007fe0100 */
[----:B------:R-:W-:-:S07]  /*1da30*/  VIADDMNMX R185, R0, R4, R185, PT ;  /* 0x0000000400b97246 */ /* 0x000fce00038001b9 */
.L_x_1813:
[----:B------:R-:W-:Y:S01]  /*1da40*/  FMNMX.FTZ R0, R152, R227, !PT ;  /* 0x000000e398007209 */ /* 0x000fe20007810000 */
[----:B------:R-:W-:Y:S01]  /*1da50*/  ULDC UR4, c[0x0][0x988] ;  /* 0x0002620000047ab9 */ /* 0x000fe20000000800 */
[----:B------:R-:W-:Y:S02]  /*1da60*/  LOP3.LUT R16, R16, 0xffffdfff, RZ, 0xc0, !PT ;  /* 0xffffdfff10107812 */ /* 0x000fe400078ec0ff */
[----:B------:R-:W-:Y:S02]  /*1da70*/  FMNMX.FTZ R0, R153, R0, !PT ;  /* 0x0000000099007209 */ /* 0x000fe40007810000 */
[----:B------:R-:W-:Y:S02]  /*1da80*/  ISETP.GT.AND P2, PT, R184, 0x1, P1 ;  /* 0x00000001b800780c */ /* 0x000fe40000f44270 */
[----:B------:R-:W-:Y:S02]  /*1da90*/  FMNMX.FTZ R0, R156, R0, !PT ;  /* 0x000000009c007209 */ /* 0x000fe40007810000 */
[----:B------:R-:W-:-:S02]  /*1daa0*/  ISETP.GT.AND P3, PT, R184, 0x8, P1 ;  /* 0x00000008b800780c */ /* 0x000fc40000f64270 */
[----:B------:R-:W-:Y:S02]  /*1dab0*/  FMNMX.FTZ R0, R157, R0, !PT ;  /* 0x000000009d007209 */ /* 0x000fe40007810000 */
[----:B------:R-:W-:Y:S02]  /*1dac0*/  @P0 LOP3.LUT R16, R16, 0x2000, RZ, 0xfc, !PT ;  /* 0x0000200010100812 */ /* 0x000fe400078efcff */
[----:B------:R-:W-:Y:S02]  /*1dad0*/  FMNMX.FTZ R0, R160, R0, !PT ;  /* 0x00000000a0007209 */ /* 0x000fe40007810000 */
[----:B------:R-:W-:Y:S02]  /*1dae0*/  ISETP.LT.OR P2, PT, R185, 0x2, P2 ;  /* 0x00000002b900780c */ /* 0x000fe40001741670 */
[----:B------:R-:W-:Y:S02]  /*1daf0*/  FMNMX.FTZ R0, R161, R0, !PT ;  /* 0x00000000a1007209 */ /* 0x000fe40007810000 */
[----:B------:R-:W-:-:S02]  /*1db00*/  ISETP.LT.OR P3, PT, R185, 0x9, P3 ;  /* 0x00000009b900780c */ /* 0x000fc40001f61670 */
[----:B------:R-:W-:Y:S02]  /*1db10*/  FMNMX.FTZ R0, R164, R0, !PT ;  /* 0x00000000a4007209 */ /* 0x000fe40007810000 */
[----:B------:R-:W-:Y:S02]  /*1db20*/  ISETP.GT.AND P0, PT, R184, 0x21, P1 ;  /* 0x00000021b800780c */ /* 0x000fe40000f04270 */
[----:B------:R-:W-:Y:S02]  /*1db30*/  FMNMX.FTZ R0, R165, R0, !PT ;  /* 0x00000000a5007209 */ /* 0x000fe40007810000 */
[----:B------:R-:W-:Y:S02]  /*1db40*/  FSEL R155, R155, -INF , !P2 ;  /* 0xff8000009b9b7808 */ /* 0x000fe40005000000 */
[----:B------:R-:W-:Y:S02]  /*1db50*/  FMNMX.FTZ R0, R168, R0, !PT ;  /* 0x00000000a8007209 */ /* 0x000fe40007810000 */
[----:B------:R-:W-:-:S02]  /*1db60*/  FSEL R158, R158, -INF , !P3 ;  /* 0xff8000009e9e7808 */ /* 0x000fc40005800000 */
[----:B------:R-:W-:Y:S02]  /*1db70*/  FMNMX.FTZ R0, R169, R0, !PT ;  /* 0x00000000a9007209 */ /* 0x000fe40007810000 */
[----:B------:R-:W-:Y:S02]  /*1db80*/  ISETP.GT.AND P4, PT, R184, 0x9, P1 ;  /* 0x00000009b800780c */ /* 0x000fe40000f84270 */
[----:B------:R-:W-:Y:S02]  /*1db90*/  FMNMX.FTZ R0, R172, R0, !PT ;  /* 0x00000000ac007209 */ /* 0x000fe40007810000 */
[C---:B------:R-:W-:Y:S02]  /*1dba0*/  ISETP.GT.AND P2, PT, R184.reuse, 0x10, P1 ;  /* 0x00000010b800780c */ /* 0x040fe40000f44270 */
[----:B------:R-:W-:Y:S02]  /*1dbb0*/  FMNMX.FTZ R0, R173, R0, !PT ;  /* 0x00000000ad007209 */ /* 0x000fe40007810000 */
[----:B------:R-:W-:-:S02]  /*1dbc0*/  ISETP.GT.AND P3, PT, R184, 0x11, P1 ;  /* 0x00000011b800780c */ /* 0x000fc40000f64270 */
[----:B------:R-:W-:Y:S02]  /*1dbd0*/  FMNMX.FTZ R0, R176, R0, !PT ;  /* 0x00000000b0007209 */ /* 0x000fe40007810000 */
[----:B------:R-:W-:Y:S02]  /*1dbe0*/  ISETP.LT.OR P4, PT, R185, 0xa, P4 ;  /* 0x0000000ab900780c */ /* 0x000fe40002781670 */
[----:B------:R-:W-:Y:S02]  /*1dbf0*/  FMNMX.FTZ R0, R177, R0, !PT ;  /* 0x00000000b1007209 */ /* 0x000fe40007810000 */
[C---:B------:R-:W-:Y:S02]  /*1dc00*/  ISETP.LT.OR P2, PT, R185.reuse, 0x11, P2 ;  /* 0x00000011b900780c */ /* 0x040fe40001741670 */
[----:B------:R-:W-:Y:S02]  /*1dc10*/  ISETP.LT.OR P3, PT, R185, 0x12, P3 ;  /* 0x00000012b900780c */ /* 0x000fe40001f61670 */
[----:B------:R-:W-:-:S02]  /*1dc20*/  LOP3.LUT R16, R16, 0xffff7fff, RZ, 0xc0, !PT ;  /* 0xffff7fff10107812 */ /* 0x000fc400078ec0ff */
[----:B------:R-:W-:Y:S02]  /*1dc30*/  FMNMX.FTZ R0, R180, R0, !PT ;  /* 0x00000000b4007209 */ /* 0x000fe40007810000 */
[----:B------:R-:W-:Y:S02]  /*1dc40*/  FSEL R159, R159, -INF , !P4 ;  /* 0xff8000009f9f7808 */ /* 0x000fe40006000000 */
[----:B------:R-:W-:Y:S02]  /*1dc50*/  FSEL R162, R162, -INF , !P2 ;  /* 0xff800000a2a27808 */ /* 0x000fe40005000000 */
[----:B------:R-:W-:Y:S02]  /*1dc60*/  FSEL R163, R163, -INF , !P3 ;  /* 0xff800000a3a37808 */ /* 0x000fe40005800000 */
[C---:B------:R-:W-:Y:S02]  /*1dc70*/  ISETP.GT.AND P4, PT, R184.reuse, 0x18, P1 ;  /* 0x00000018b800780c */ /* 0x040fe40000f84270 */
[----:B------:R-:W-:-:S02]  /*1dc80*/  ISETP.GT.AND P2, PT, R184, 0x19, P1 ;  /* 0x00000019b800780c */ /* 0x000fc40000f44270 */
[----:B------:R-:W-:Y:S02]  /*1dc90*/  ISETP.GT.AND P3, PT, R184, 0x20, P1 ;  /* 0x00000020b800780c */ /* 0x000fe40000f64270 */
[----:B------:R-:W-:Y:S02]  /*1dca0*/  @P0 LOP3.LUT R16, R16, 0x8000, RZ, 0xfc, !PT ;  /* 0x0000800010100812 */ /* 0x000fe400078efcff */
[----:B------:R-:W-:Y:S02]  /*1dcb0*/  ISETP.GT.AND P0, PT, R184, RZ, P1 ;  /* 0x000000ffb800720c */ /* 0x000fe40000f04270 */
[----:B------:R-:W-:Y:S02]  /*1dcc0*/  FMNMX.FTZ R0, R181, R0, !PT ;  /* 0x00000000b5007209 */ /* 0x000fe40007810000 */
[C---:B------:R-:W-:Y:S02]  /*1dcd0*/  ISETP.LT.OR P4, PT, R185.reuse, 0x19, P4 ;  /* 0x00000019b900780c */ /* 0x040fe40002781670 */
[C---:B------:R-:W-:Y:S01]  /*1dce0*/  ISETP.LT.OR P2, PT, R185.reuse, 0x1a, P2 ;  /* 0x0000001ab900780c */ /* 0x040fe20001741670 */
[----:B------:R-:W0:Y:S01]  /*1dcf0*/  SHFL.BFLY PT, R2, R0, 0x2, 0x1f ;  /* 0x0c401f0000027f89 */ /* 0x000e2200000e0000 */
[----:B------:R-:W-:-:S02]  /*1dd00*/  ISETP.LT.OR P3, PT, R185, 0x21, P3 ;  /* 0x00000021b900780c */ /* 0x000fc40001f61670 */
[----:B------:R-:W-:Y:S02]  /*1dd10*/  FSEL R166, R166, -INF , !P4 ;  /* 0xff800000a6a67808 */ /* 0x000fe40006000000 */
[----:B------:R-:W-:Y:S02]  /*1dd20*/  FSEL R167, R167, -INF , !P2 ;  /* 0xff800000a7a77808 */ /* 0x000fe40005000000 */
[----:B------:R-:W-:Y:S02]  /*1dd30*/  FSEL R170, R170, -INF , !P3 ;  /* 0xff800000aaaa7808 */ /* 0x000fe40005800000 */
[C---:B------:R-:W-:Y:S02]  /*1dd40*/  ISETP.GT.AND P2, PT, R184.reuse, 0x28, P1 ;  /* 0x00000028b800780c */ /* 0x040fe40000f44270 */
[C---:B------:R-:W-:Y:S02]  /*1dd50*/  ISETP.GT.AND P3, PT, R184.reuse, 0x29, P1 ;  /* 0x00000029b800780c */ /* 0x040fe40000f64270 */
[----:B------:R-:W-:-:S02]  /*1dd60*/  ISETP.GT.AND P4, PT, R184, 0x30, P1 ;  /* 0x00000030b800780c */ /* 0x000fc40000f84270 */
[C---:B------:R-:W-:Y:S02]  /*1dd70*/  ISETP.GT.AND P5, PT, R184.reuse, 0x31, P1 ;  /* 0x00000031b800780c */ /* 0x040fe40000fa4270 */
[----:B------:R-:W-:Y:S02]  /*1dd80*/  ISETP.GT.AND P6, PT, R184, 0x38, P1 ;  /* 0x00000038b800780c */ /* 0x000fe40000fc4270 */
[----:B------:R-:W-:Y:S02]  /*1dd90*/  LOP3.LUT R16, R16, 0xfffffff7, RZ, 0xc0, !PT ;  /* 0xfffffff710107812 */ /* 0x000fe400078ec0ff */
[----:B------:R-:W-:Y:S02]  /*1dda0*/  ISETP.GT.AND P1, PT, R184, 0x39, P1 ;  /* 0x00000039b800780c */ /* 0x000fe40000f24270 */
[----:B------:R-:W-:Y:S02]  /*1ddb0*/  @P0 LOP3.LUT R16, R16, 0x8, RZ, 0xfc, !PT ;  /* 0x0000000810100812 */ /* 0x000fe400078efcff */
[----:B0-----:R-:W-:-:S02]  /*1ddc0*/  FMNMX.FTZ R2, R0, R2, !PT ;  /* 0x0000000200027209 */ /* 0x001fc40007810000 */
[C---:B------:R-:W-:Y:S02]  /*1ddd0*/  LOP3.LUT P0, RZ, R16.reuse, 0x8000, RZ, 0xc0, !PT ;  /* 0x0000800010ff7812 */ /* 0x040fe4000780c0ff */
[----:B------:R-:W-:Y:S01]  /*1dde0*/  LOP3.LUT R16, R16, 0xfffffffd, RZ, 0xc0, !PT ;  /* 0xfffffffd10107812 */ /* 0x000fe200078ec0ff */
[----:B------:R-:W0:Y:S01]  /*1ddf0*/  SHFL.BFLY PT, R5, R2, 0x1, 0x1f ;  /* 0x0c201f0002057f89 */ /* 0x000e2200000e0000 */
[C---:B------:R-:W-:Y:S02]  /*1de00*/  ISETP.LT.OR P0, PT, R185.reuse, 0x22, P0 ;  /* 0x00000022b900780c */ /* 0x040fe40000701670 */
[C---:B------:R-:W-:Y:S02]  /*1de10*/  ISETP.LT.OR P4, PT, R185.reuse, 0x31, P4 ;  /* 0x00000031b900780c */ /* 0x040fe40002781670 */
[----:B------:R-:W-:Y:S02]  /*1de20*/  @P1 LOP3.LUT R16, R16, 0x2, RZ, 0xfc, !PT ;  /* 0x0000000210101812 */ /* 0x000fe400078efcff */
[----:B------:R-:W-:-:S02]  /*1de30*/  ISETP.LT.OR P5, PT, R185, 0x32, P5 ;  /* 0x00000032b900780c */ /* 0x000fc40002fa1670 */
[C---:B------:R-:W-:Y:S02]  /*1de40*/  LOP3.LUT P1, RZ, R16.reuse, 0x8, RZ, 0xc0, !PT ;  /* 0x0000000810ff7812 */ /* 0x040fe4000782c0ff */
[----:B------:R-:W-:Y:S02]  /*1de50*/  LOP3.LUT R16, R16, 0xffffffef, RZ, 0xc0, !PT ;  /* 0xffffffef10107812 */ /* 0x000fe400078ec0ff */
[C---:B------:R-:W-:Y:S02]  /*1de60*/  ISETP.LT.OR P1, PT, R185.reuse, 0x1, P1 ;  /* 0x00000001b900780c */ /* 0x040fe40000f21670 */
[----:B------:R-:W-:Y:S02]  /*1de70*/  @P0 LOP3.LUT R16, R16, 0x10, RZ, 0xfc, !PT ;  /* 0x0000001010100812 */ /* 0x000fe400078efcff */
[----:B------:R-:W-:Y:S02]  /*1de80*/  FSEL R154, R154, -INF , !P1 ;  /* 0xff8000009a9a7808 */ /* 0x000fe40004800000 */
[----:B------:R-:W-:-:S02]  /*1de90*/  ISETP.LT.OR P0, PT, R185, 0x29, P2 ;  /* 0x00000029b900780c */ /* 0x000fc40001701670 */
[----:B------:R-:W-:Y:S02]  /*1dea0*/  FMNMX.FTZ R4, R154, R228, !PT ;  /* 0x000000e49a047209 */ /* 0x000fe40007810000 */
[C---:B------:R-:W-:Y:S02]  /*1deb0*/  LOP3.LUT P2, RZ, R16.reuse, 0x2, RZ, 0xc0, !PT ;  /* 0x0000000210ff7812 */ /* 0x040fe4000784c0ff */
[----:B------:R-:W-:Y:S02]  /*1dec0*/  FMNMX.FTZ R4, R155, R4, !PT ;  /* 0x000000049b047209 */ /* 0x000fe40007810000 */
[----:B------:R-:W-:Y:S02]  /*1ded0*/  LOP3.LUT R16, R16, 0xfffffffb, RZ, 0xc0, !PT ;  /* 0xfffffffb10107812 */ /* 0x000fe400078ec0ff */
[----:B------:R-:W-:Y:S02]  /*1dee0*/  FMNMX.FTZ R4, R158, R4, !PT ;  /* 0x000000049e047209 */ /* 0x000fe40007810000 */
[----:B0-----:R-:W-:Y:S01]  /*1def0*/  FMNMX.FTZ R5, R2, R5, !PT ;  /* 0x0000000502057209 */ /* 0x001fe20007810000 */
[----:B------:R-:W-:Y:S01]  /*1df00*/  IMAD.U32 R2, RZ, RZ, UR4 ;  /* 0x00000004ff027e24 */ /* 0x000fe2000f8e00ff */
[----:B------:R-:W-:-:S02]  /*1df10*/  @P0 LOP3.LUT R16, R16, 0x4, RZ, 0xfc, !PT ;  /* 0x0000000410100812 */ /* 0x000fc400078efcff */
[----:B------:R-:W-:Y:S01]  /*1df20*/  ISETP.LT.OR P0, PT, R185, 0x2a, P3 ;  /* 0x0000002ab900780c */ /* 0x000fe20001f01670 */
[----:B------:R-:W-:Y:S01]  /*1df30*/  FMUL.FTZ R3, R5, R2 ;  /* 0x0000000205037220 */ /* 0x000fe20000410000 */
[----:B------:R-:W-:Y:S02]  /*1df40*/  FMNMX.FTZ R4, R159, R4, !PT ;  /* 0x000000049f047209 */ /* 0x000fe40007810000 */
[----:B------:R-:W-:Y:S02]  /*1df50*/  LOP3.LUT R16, R16, 0xffffbfff, RZ, 0xc0, !PT ;  /* 0xffffbfff10107812 */ /* 0x000fe400078ec0ff */
[----:B------:R-:W-:Y:S02]  /*1df60*/  FMNMX.FTZ R4, R162, R4, !PT ;  /* 0x00000004a2047209 */ /* 0x000fe40007810000 */
[----:B------:R-:W-:Y:S02]  /*1df70*/  FSETP.NEU.FTZ.AND P3, PT, R5, -INF , PT ;  /* 0xff8000000500780b */ /* 0x000fe40003f7d000 */
[----:B------:R-:W-:-:S02]  /*1df80*/  FMNMX.FTZ R4, R163, R4, !PT ;  /* 0x00000004a3047209 */ /* 0x000fc40007810000 */
[----:B------:R-:W-:Y:S02]  /*1df90*/  FSEL R0, R5, RZ, P3 ;  /* 0x000000ff05007208 */ /* 0x000fe40001800000 */
[----:B------:R-:W-:Y:S02]  /*1dfa0*/  @P0 LOP3.LUT R16, R16, 0x4000, RZ, 0xfc, !PT ;  /* 0x0000400010100812 */ /* 0x000fe400078efcff */
[----:B------:R-:W-:Y:S01]  /*1dfb0*/  FMNMX.FTZ R4, R166, R4, !PT ;  /* 0x00000004a6047209 */ /* 0x000fe20007810000 */
[----:B------:R-:W-:Y:S01]  /*1dfc0*/  FADD.FTZ R0, -R0, R227 ;  /* 0x000000e300007221 */ /* 0x000fe20000010100 */
[----:B------:R-:W-:Y:S02]  /*1dfd0*/  LOP3.LUT P0, RZ, R16, 0x10, RZ, 0xc0, !PT ;  /* 0x0000001010ff7812 */ /* 0x000fe4000780c0ff */
[----:B------:R-:W-:Y:S01]  /*1dfe0*/  FMNMX.FTZ R4, R167, R4, !PT ;  /* 0x00000004a7047209 */ /* 0x000fe20007810000 */
[----:B------:R-:W-:Y:S01]  /*1dff0*/  FMUL.FTZ R184, R0, R2 ;  /* 0x0000000200b87220 */ /* 0x000fe20000410000 */
[----:B------:R-:W-:-:S02]  /*1e000*/  FSEL R3, R3, RZ, P3 ;  /* 0x000000ff03037208 */ /* 0x000fc40001800000 */
[----:B------:R-:W-:Y:S02]  /*1e010*/  LOP3.LUT P3, RZ, R16, 0x4, RZ, 0xc0, !PT ;  /* 0x0000000410ff7812 */ /* 0x000fe4000786c0ff */
[----:B------:R-:W-:Y:S01]  /*1e020*/  FSEL R171, R171, -INF , !P0 ;  /* 0xff800000abab7808 */ /* 0x000fe20004000000 */
[--C-:B------:R-:W-:Y:S01]  /*1e030*/  FFMA.FTZ R152, R152, R2, -R3.reuse ;  /* 0x0000000298987223 */ /* 0x100fe20000010803 */
[----:B------:R-:W-:Y:S01]  /*1e040*/  FMNMX.FTZ R4, R170, R4, !PT ;  /* 0x00000004aa047209 */ /* 0x000fe20007810000 */
[-CC-:B------:R-:W-:Y:S01]  /*1e050*/  FFMA.FTZ R153, R153, R2.reuse, -R3.reuse ;  /* 0x0000000299997223 */ /* 0x180fe20000010803 */
[----:B------:R-:W-:Y:S01]  /*1e060*/  LOP3.LUT P0, RZ, R16, 0x4000, RZ, 0xc0, !PT ;  /* 0x0000400010ff7812 */ /* 0x000fe2000780c0ff */
        /* <DEDUP_REMOVED lines=26> */
[----:B------:R-:W-:Y:S01]  /*1e210*/  FFMA.FTZ R3, R181, R2, -R3 ;  /* 0x00000002b5037223 */ /* 0x000fe20000010803 */
[----:B------:R-:W-:Y:S01]  /*1e220*/  FMNMX.FTZ R4, R182, R4, !PT ;  /* 0x00000004b6047209 */ /* 0x000fe20007810000 */
[----:B------:R-:W-:Y:S01]  /*1e230*/  MUFU.EX2 R152, R152 ;  /* 0x0000009800987308 */ /* 0x000fe20000000800 */
[----:B------:R-:W-:-:S02]  /*1e240*/  LOP3.LUT P0, RZ, R16, 0x2000, RZ, 0xc0, !PT ;  /* 0x0000200010ff7812 */ /* 0x000fc4000780c0ff */
[----:B------:R-:W-:-:S05]  /*1e250*/  FMNMX.FTZ R4, R183, R4, !PT ;  /* 0x00000004b7047209 */ /* 0x000fca0007810000 */
[----:B------:R-:W0:Y:S01]  /*1e260*/  SHFL.BFLY PT, R181, R4, 0x2, 0x1f ;  /* 0x0c401f0004b57f89 */ /* 0x000e2200000e0000 */
[----:B------:R2:W-:Y:S08]  /*1e270*/  MUFU.EX2 R186, R3 ;  /* 0x0000000300ba7308 */ /* 0x0005f00000000800 */
        /* <DEDUP_REMOVED lines=9> */
[C---:B------:R-:W-:Y:S01]  /*1e310*/  FSETP.NEU.FTZ.AND P1, PT, R4.reuse, -INF , PT ;  /* 0xff8000000400780b */ /* 0x040fe20003f3d000 */
[C---:B--2---:R-:W-:Y:S02]  /*1e320*/  FMUL.FTZ R3, R4.reuse, R2 ;  /* 0x0000000204037220 */ /* 0x044fe40000410000 */
[----:B------:R-:W-:Y:S01]  /*1e330*/  MUFU.EX2 R165, R165 ;  /* 0x000000a500a57308 */ /* 0x000fe20000000800 */
[----:B------:R-:W-:Y:S02]  /*1e340*/  FSEL R181, R4, RZ, P1 ;  /* 0x000000ff04b57208 */ /* 0x000fe40000800000 */
[----:B------:R-:W-:-:S03]  /*1e350*/  FSEL R0, R3, RZ, P1 ;  /* 0x000000ff03007208 */ /* 0x000fc60000800000 */
[----:B------:R-:W-:Y:S02]  /*1e360*/  FADD.FTZ R181, -R181, R228 ;  /* 0x000000e4b5b57221 */ /* 0x000fe40000010100 */
[----:B------:R-:W0:Y:S01]  /*1e370*/  MUFU.EX2 R3, R184 ;  /* 0x000000b800037308 */ /* 0x000e220000000800 */
[-CC-:B------:R-:W-:Y:S01]  /*1e380*/  FFMA.FTZ R154, R154, R2.reuse, -R0.reuse ;  /* 0x000000029a9a7223 */ /* 0x180fe20000010800 */
[-CC-:B------:R-:W-:Y:S01]  /*1e390*/  FFMA.FTZ R155, R155, R2.reuse, -R0.reuse ;  /* 0x000000029b9b7223 */ /* 0x180fe20000010800 */
[-C--:B------:R-:W-:Y:S01]  /*1e3a0*/  FMUL.FTZ R181, R181, R2.reuse ;  /* 0x00000002b5b57220 */ /* 0x080fe20000410000 */
        /* <DEDUP_REMOVED lines=14> */
[----:B------:R-:W-:Y:S01]  /*1e490*/  MUFU.EX2 R154, R154 ;  /* 0x0000009a009a7308 */ /* 0x000fe20000000800 */
[----:B0-----:R-:W-:-:S04]  /*1e4a0*/  FFMA.FTZ R221, R3, R221, R152 ;  /* 0x000000dd03dd7223 */ /* 0x001fc80000010098 */
[----:B------:R-:W-:-:S03]  /*1e4b0*/  FADD.FTZ R221, R153, R221 ;  /* 0x000000dd99dd7221 */ /* 0x000fc60000010000 */
[----:B------:R-:W0:Y:S08]  /*1e4c0*/  MUFU.EX2 R0, R181 ;  /* 0x000000b500007308 */ /* 0x000e300000000800 */
[----:B------:R-:W2:Y:S08]  /*1e4d0*/  MUFU.EX2 R155, R155 ;  /* 0x0000009b009b7308 */ /* 0x000eb00000000800 */
[----:B------:R-:W3:Y:S01]  /*1e4e0*/  MUFU.EX2 R158, R158 ;  /* 0x0000009e009e7308 */ /* 0x000ee20000000800 */
[----:B0-----:R-:W-:-:S07]  /*1e4f0*/  FFMA.FTZ R9, R0, R9, R154 ;  /* 0x0000000900097223 */ /* 0x001fce000001009a */
[----:B------:R-:W0:Y:S01]  /*1e500*/  MUFU.EX2 R159, R159 ;  /* 0x0000009f009f7308 */ /* 0x000e220000000800 */
[----:B--2---:R-:W-:Y:S01]  /*1e510*/  FADD.FTZ R181, R155, R9 ;  /* 0x000000099bb57221 */ /* 0x004fe20000010000 */
[----:B------:R-:W-:-:S04]  /*1e520*/  FADD.FTZ R9, R156, R221 ;  /* 0x000000dd9c097221 */ /* 0x000fc80000010000 */
[----:B------:R-:W-:Y:S02]  /*1e530*/  FADD.FTZ R9, R157, R9 ;  /* 0x000000099d097221 */ /* 0x000fe40000010000 */
[----:B------:R-:W2:Y:S01]  /*1e540*/  MUFU.EX2 R162, R162 ;  /* 0x000000a200a27308 */ /* 0x000ea20000000800 */
[----:B---3--:R-:W-:Y:S01]  /*1e550*/  FADD.FTZ R181, R158, R181 ;  /* 0x000000b59eb57221 */ /* 0x008fe20000010000 */
[----:B------:R-:W-:-:S04]  /*1e560*/  FADD.FTZ R9, R160, R9 ;  /* 0x00000009a0097221 */ /* 0x000fc80000010000 */
[----:B------:R-:W-:Y:S02]  /*1e570*/  FADD.FTZ R9, R161, R9 ;  /* 0x00000009a1097221 */ /* 0x000fe40000010000 */
[----:B------:R-:W3:Y:S01]  /*1e580*/  MUFU.EX2 R163, R163 ;  /* 0x000000a300a37308 */ /* 0x000ee20000000800 */
[----:B0-----:R-:W-:Y:S01]  /*1e590*/  FADD.FTZ R181, R159, R181 ;  /* 0x000000b59fb57221 */ /* 0x001fe20000010000 */
[----:B------:R-:W-:-:S04]  /*1e5a0*/  FADD.FTZ R9, R164, R9 ;  /* 0x00000009a4097221 */ /* 0x000fc80000010000 */
[----:B------:R-:W-:Y:S02]  /*1e5b0*/  FADD.FTZ R9, R165, R9 ;  /* 0x00000009a5097221 */ /* 0x000fe40000010000 */
        /* <DEDUP_REMOVED lines=33> */
[----:B---3--:R-:W-:-:S04]  /*1e7d0*/  FADD.FTZ R9, R180, R9 ;  /* 0x00000009b4097221 */ /* 0x008fc80000010000 */
[----:B------:R-:W-:Y:S01]  /*1e7e0*/  FADD.FTZ R221, R186, R9 ;  /* 0x00000009badd7221 */ /* 0x000fe20000010000 */
[----:B0-----:R-:W-:-:S04]  /*1e7f0*/  FADD.FTZ R181, R182, R181 ;  /* 0x000000b5b6b57221 */ /* 0x001fc80000010000 */
[----:B--2---:R-:W-:Y:S01]  /*1e800*/  FADD.FTZ R9, R183, R181 ;  /* 0x000000b5b7097221 */ /* 0x004fe20000010000 */
[----:B------:R-:W-:Y:S06]  /*1e810*/  @!P0 BRA `(.L_x_1817) ;  /* 0x0000000000048947 */ /* 0x000fec0003800000 */
[----:B------:R-:W-:Y:S01]  /*1e820*/  BPT.TRAP 0x1 ;  /* 0x000000040000795c */ /* 0x000fe20000300000 */
.L_x_1817:
        /* <DEDUP_REMOVED lines=27> */
.L_x_1797:
[----:B------:R-:W-:Y:S05]  /*1e9e0*/  BSYNC B0 ;  /* 0x0000000000007941 */ /* 0x000fea0003800000 */
.L_x_1796:
        /* <DEDUP_REMOVED lines=131> */
.L_x_1819:
[----:B------:R-:W-:Y:S01]  /*1f220*/  IMAD R3, R202, 0x8, R17 ;  /* 0x00000008ca037824 */ /* 0x000fe200078e0211 */
[----:B------:R-:W-:-:S04]  /*1f230*/  SHF.L.U32 R0, R218, 0x1f, RZ ;  /* 0x0000001fda007819 */ /* 0x000fc800000006ff */
[----:B------:R0:W2:Y:S01]  /*1f240*/  SYNCS.PHASECHK.TRANS64.TRYWAIT P1, [R3+URZ+0x30850], R0 ;  /* 0x03085000030075a7 */ /* 0x0000a2000802017f */
[----:B------:R-:W-:Y:S05]  /*1f250*/  @!P0 BRA `(.L_x_1820) ;  /* 0x0000000000048947 */ /* 0x000fea0003800000 */
[----:B------:R-:W-:Y:S01]  /*1f260*/  BPT.TRAP 0x1 ;  /* 0x000000040000795c */ /* 0x000fe20000300000 */
.L_x_1820:
[----:B------:R-:W-:Y:S04]  /*1f270*/  BSSY B0, `(.L_x_1821) ;  /* 0x0000004000007945 */ /* 0x000fe80003800000 */
[----:B--2---:R-:W-:Y:S05]  /*1f280*/  @P1 BRA `(.L_x_1822) ;  /* 0x0000000000081947 */ /* 0x004fea0003800000 */
[----:B------:R-:W2:Y:S02]  /*1f290*/  SYNCS.PHASECHK.TRANS64.TRYWAIT P1, [R3+URZ+0x30850], R0 ;  /* 0x03085000030075a7 */ /* 0x000ea4000802017f */
[----:B--2---:R-:W-:Y:S05]  /*1f2a0*/  @!P1 BRA `(.L_x_1823) ;  /* 0x000000f400109947 */ /* 0x004fea0003800000 */
.L_x_1822:
[----:B------:R-:W-:Y:S05]  /*1f2b0*/  BSYNC B0 ;  /* 0x0000000000007941 */ /* 0x000fea0003800000 */
.L_x_1821:
[----:B------:R-:W-:Y:S01]  /*1f2c0*/  VIADD R17, R17, 0x400 ;  /* 0x0000040011117836 */ /* 0x000fe20000000000 */
[----:B------:R-:W-:Y:S01]  /*1f2d0*/  WARPGROUP.ARRIVE ;  /* 0x00000000000079c5 */ /* 0x000fe20000000000 */
[----:B------:R-:W-:Y:S01]  /*1f2e0*/  IMAD.MOV.U32 R7, RZ, RZ, 0x40000040 ;  /* 0x40000040ff077424 */ /* 0x000fe200078e00ff */
[----:B0-2---:R-:W0:Y:S01]  /*1f2f0*/  SHFL.BFLY PT, R0, R221, 0x2, 0x1f ;  /* 0x0c401f00dd007f89 */ /* 0x005e2200000e0000 */
[----:B------:R-:W-:Y:S01]  /*1f300*/  IMAD.MOV.U32 R11, RZ, RZ, 0x40000040 ;  /* 0x40000040ff0b7424 */ /* 0x000fe200078e00ff */
[----:B------:R-:W-:Y:S01]  /*1f310*/  SHF.R.U32.HI R17, RZ, 0x4, R17 ;  /* 0x00000004ff117819 */ /* 0x000fe20000011611 */
[----:B------:R-:W-:Y:S01]  /*1f320*/  IMAD.MOV.U32 R155, RZ, RZ, -0x800000 ;  /* 0xff800000ff9b7424 */ /* 0x000fe200078e00ff */
[----:B------:R-:W-:Y:S01]  /*1f330*/  R2UR UR7, R7 ;  /* 0x00000000070772ca */ /* 0x000fe200000e0000 */
[----:B------:R-:W-:Y:S01]  /*1f340*/  IMAD.MOV.U32 R7, RZ, RZ, 0x40000040 ;  /* 0x40000040ff077424 */ /* 0x000fe200078e00ff */
[----:B------:R-:W-:Y:S01]  /*1f350*/  LOP3.LUT R17, R17, 0x3fff, RZ, 0xc0, !PT ;  /* 0x00003fff11117812 */ /* 0x000fe200078ec0ff */
[----:B------:R-:W-:-:S03]  /*1f360*/  IMAD.MOV.U32 R154, RZ, RZ, -0x800000 ;  /* 0xff800000ff9a7424 */ /* 0x000fc600078e00ff */
[----:B------:R-:W-:-:S05]  /*1f370*/  LOP3.LUT R17, R17, 0x2000000, RZ, 0xfc, !PT ;  /* 0x0200000011117812 */ /* 0x000fca00078efcff */
[----:B------:R-:W-:-:S04]  /*1f380*/  IMAD R6, R202, 0x800, R17 ;  /* 0x00000800ca067824 */ /* 0x000fc800078e0211 */
[C---:B------:R-:W-:Y:S01]  /*1f390*/  VIADD R10, R6.reuse, 0x80 ;  /* 0x00000080060a7836 */ /* 0x040fe20000000000 */
[----:B------:R-:W-:Y:S01]  /*1f3a0*/  R2UR UR6, R6 ;  /* 0x00000000060672ca */ /* 0x000fe200000e0000 */
[----:B0-----:R-:W-:-:S12]  /*1f3b0*/  FADD.FTZ R0, R0, R221 ;  /* 0x000000dd00007221 */ /* 0x001fd80000010000 */
        /* <DEDUP_REMOVED lines=18> */
[----:B------:R-:W0:Y:S04]  /*1f4e0*/  SHFL.BFLY PT, R6, R9, 0x2, 0x1f ;  /* 0x0c401f0009067f89 */ /* 0x000e2800000e0000 */
[----:B------:R-:W2:Y:S01]  /*1f4f0*/  SHFL.BFLY PT, R7, R0, 0x1, 0x1f ;  /* 0x0c201f0000077f89 */ /* 0x000ea200000e0000 */
[----:B0-----:R-:W-:Y:S01]  /*1f500*/  FADD.FTZ R6, R6, R9 ;  /* 0x0000000906067221 */ /* 0x001fe20000010000 */
[----:B--2---:R-:W-:-:S04]  /*1f510*/  FADD.FTZ R0, R0, R7 ;  /* 0x0000000700007221 */ /* 0x004fc80000010000 */
[----:B------:R-:W0:Y:S01]  /*1f520*/  SHFL.BFLY PT, R8, R6, 0x1, 0x1f ;  /* 0x0c201f0006087f89 */ /* 0x000e2200000e0000 */
[----:B------:R-:W-:-:S13]  /*1f530*/  FSETP.NE.FTZ.AND P1, PT, R0, RZ, PT ;  /* 0x000000ff0000720b */ /* 0x000fda0003f35000 */
[----:B------:R-:W2:Y:S01]  /*1f540*/  @P1 MUFU.LG2 R7, R0 ;  /* 0x0000000000071308 */ /* 0x000ea20000000c00 */
[----:B0-----:R-:W-:Y:S01]  /*1f550*/  FADD.FTZ R6, R6, R8 ;  /* 0x0000000806067221 */ /* 0x001fe20000010000 */
[----:B------:R-:W-:-:S04]  /*1f560*/  @P1 FMUL.FTZ R8, R2, 0.69314718246459960938 ;  /* 0x3f31721802081820 */ /* 0x000fc80000410000 */
[----:B------:R-:W-:Y:S01]  /*1f570*/  FSETP.NE.FTZ.AND P2, PT, R6, RZ, PT ;  /* 0x000000ff0600720b */ /* 0x000fe20003f55000 */
[----:B--2---:R-:W-:-:S04]  /*1f580*/  @P1 FMUL.FTZ R7, R7, 0.69314718246459960938 ;  /* 0x3f31721807071820 */ /* 0x004fc80000410000 */
[----:B------:R-:W-:Y:S01]  /*1f590*/  @P1 FFMA.FTZ R155, R8, R5, R7 ;  /* 0x00000005089b1223 */ /* 0x000fe20000010007 */
[----:B------:R-:W-:-:S07]  /*1f5a0*/  IMAD.MOV.U32 R5, RZ, RZ, RZ ;  /* 0x000000ffff057224 */ /* 0x000fce00078e00ff */
[----:B------:R-:W0:Y:S01]  /*1f5b0*/  @P2 MUFU.LG2 R7, R6 ;  /* 0x0000000600072308 */ /* 0x000e220000000c00 */
[----:B------:R-:W-:-:S07]  /*1f5c0*/  @P2 FMUL.FTZ R2, R2, 0.69314718246459960938 ;  /* 0x3f31721802022820 */ /* 0x000fce0000410000 */
[----:B------:R2:W3:Y:S02]  /*1f5d0*/  @P1 MUFU.RCP R5, R0 ;  /* 0x0000000000051308 */ /* 0x0004e40000001000 */
[----:B--2---:R-:W-:Y:S02]  /*1f5e0*/  IMAD.MOV.U32 R0, RZ, RZ, RZ ;  /* 0x000000ffff007224 */ /* 0x004fe400078e00ff */
[----:B0-----:R-:W-:-:S04]  /*1f5f0*/  @P2 FMUL.FTZ R7, R7, 0.69314718246459960938 ;  /* 0x3f31721807072820 */ /* 0x001fc80000410000 */
[----:B------:R-:W-:Y:S01]  /*1f600*/  @P2 FFMA.FTZ R154, R2, R4, R7 ;  /* 0x00000004029a2223 */ /* 0x000fe20000010007 */
[----:B------:R0:W2:Y:S01]  /*1f610*/  @P2 MUFU.RCP R0, R6 ;  /* 0x0000000600002308 */ /* 0x0000a20000001000 */
[----:B------:R-:W-:Y:S02]  /*1f620*/  WARPGROUP.DEPBAR.LE gsb0, 0x0 ;  /* 0x00008000000079c5 */ /* 0x000fe40000010000 */
[----:B------:R-:W-:-:S06]  /*1f630*/  WARPGROUP.ARRIVE ;  /* 0x00000000000079c5 */ /* 0x000fcc0000000000 */
[----:B------:R-:W-:Y:S03]  /*1f640*/  HGMMA.64x256x16.F32.BF16 R24, R184, gdesc[UR4].tnspB, R24, gsb0 ;  /* 0x43e00004b8187df0 */ /* 0x000fe60008001818 */
[----:B------:R-:W-:Y:S02]  /*1f650*/  WARPGROUP.DEPBAR.LE gsb0, 0x0 ;  /* 0x00008000000079c5 */ /* 0x000fe40000010000 */
[----:B---3--:R-:W-:Y:S05]  /*1f660*/  @!P0 BRA `(.L_x_1824) ;  /* 0x0000000000048947 */ /* 0x008fea0003800000 */
[----:B------:R-:W-:Y:S01]  /*1f670*/  BPT.TRAP 0x1 ;  /* 0x000000040000795c */ /* 0x000fe20000300000 */
.L_x_1824:
[----:B------:R-:W3:Y:S01]  /*1f680*/  LDL.LU R2, [R1+0x8] ;  /* 0x0000080001027983 */ /* 0x000ee20000300800 */
[----:B------:R-:W-:-:S03]  /*1f690*/  VIADD R3, R3, 0x30860 ;  /* 0x0003086003037836 */ /* 0x000fc60000000000 */
[----:B0-----:R-:W4:Y:S01]  /*1f6a0*/  LDL.LU R6, [R1+0x8c] ;  /* 0x00008c0001067983 */ /* 0x001f220000300800 */
[----:B------:R-:W-:Y:S02]  /*1f6b0*/  VIADD R202, R202, 0x1 ;  /* 0x00000001caca7836 */ /* 0x000fe40000000000 */
        /* <DEDUP_REMOVED lines=63> */
[-C--:B--2---:R-:W-:Y:S01]  /*1fab0*/  FMUL.FTZ R4, R26, R0.reuse ;  /* 0x000000001a047220 */ /* 0x084fe20000410000 */
        /* <DEDUP_REMOVED lines=64> */
[----:B---3--:R-:W-:Y:S01]  /*1fec0*/  PRMT R3, R2, 0x654, R3 ;  /* 0x0000065402037816 */ /* 0x008fe20000000003 */
[----:B----4-:R-:W-:-:S03]  /*1fed0*/  VIADD R6, R6, 0x1 ;  /* 0x0000000106067836 */ /* 0x010fc60000000000 */
[----:B------:R0:W-:Y:S02]  /*1fee0*/  SYNCS.ARRIVE.TRANS64.RED.A1T0 RZ, [R3+URZ], RZ ;  /* 0x000000ff03ff79a7 */ /* 0x0001e4000810043f */
[----:B------:R2:W-:Y:S01]  /*1fef0*/  STL [R1+0x8c], R6 ;  /* 0x00008c0601007387 */ /* 0x0005e20000100800 */
[-C--:B------:R-:W-:Y:S01]  /*1ff00*/  FMUL.FTZ R2, R92, R5.reuse ;  /* 0x000000055c027220 */ /* 0x080fe20000410000 */
[----:B0-----:R-:W-:Y:S01]  /*1ff10*/  FMUL.FTZ R3, R93, R5 ;  /* 0x000000055d037220 */ /* 0x001fe20000410000 */
[----:B------:R-:W-:Y:S01]  /*1ff20*/  FMUL.FTZ R5, R27, R0 ;  /* 0x000000001b057220 */ /* 0x000fe20000410000 */
[----:B------:R-:W-:-:S04]  /*1ff30*/  SEL R0, RZ, 0x1, P1 ;  /* 0x00000001ff007807 */ /* 0x000fc80000800000 */
[----:B--2---:R-:W-:-:S07]  /*1ff40*/  LOP3.LUT R218, R218, R0, RZ, 0x3c, !PT ;  /* 0x00000000dada7212 */ /* 0x004fce00078e3cff */
.L_x_1650:
[----:B------:R-:W0:Y:S08]  /*1ff50*/  S2UR UR4, SR_CgaCtaId ;  /* 0x00000000000479c3 */ /* 0x000e300000008800 */
[----:B------:R-:W-:Y:S01]  /*1ff60*/  BAR.SYNC.DEFER_BLOCKING 0x5, 0x180 ;  /* 0x0146000000007b1d */ /* 0x000fe20000010000 */
[----:B------:R-:W-:-:S05]  /*1ff70*/  MOV R17, 0x400 ;  /* 0x0000040000117802 */ /* 0x000fca0000000f00 */
[----:B------:R-:W-:Y:S01]  /*1ff80*/  BSSY B0, `(.L_x_1825) ;  /* 0x0000486000007945 */ /* 0x000fe20003800000 */
[----:B0-----:R-:W-:-:S05]  /*1ff90*/  IMAD.U32 R0, RZ, RZ, UR4 ;  /* 0x00000004ff007e24 */ /* 0x001fca000f8e00ff */
[----:B------:R0:W-:Y:S01]  /*1ffa0*/  STL [R1+0x8], R0 ;  /* 0x0000080001007387 */ /* 0x0001e20000100800 */
[----:B------:R-:W-:-:S05]  /*1ffb0*/  LEA R17, R0, R17, 0x18 ;  /* 0x0000001100117211 */ /* 0x000fca00078ec0ff */
[----:B------:R0:W2:Y:S01]  /*1ffc0*/  LDS.128 R24, [R17+0x308d0] ;  /* 0x0308d00011187984 */ /* 0x0000a20000000c00 */
[----:B------:R-:W-:Y:S06]  /*1ffd0*/  BAR.ARV 0x4, 0x180 ;  /* 0x0106000000007b1d */ /* 0x000fec0000002000 */
[----:B------:R-:W-:Y:S05]  /*1ffe0*/  @P0 BRA `(.L_x_1826) ;  /* 0x0000003800740947 */ /* 0x000fea0003800000 */
[----:B------:R-:W3:Y:S01]  /*1fff0*/  LDL R8, [R1+0xd4] ;  /* 0x0000d40001087983 */ /* 0x000ee20000100800 */
[----:B0-----:R-:W0:Y:S01]  /*20000*/  S2R R0, SR_SWINHI ;  /* 0x0000000000007919 */ /* 0x001e220000002f00 */
[----:B------:R-:W-:Y:S01]  /*20010*/  F2FP.BF16.F32.PACK_AB R10, R29, R28 ;  /* 0x0000001c1d0a723e */ /* 0x000fe200000010ff */
[----:B------:R-:W-:Y:S01]  /*20020*/  ULDC.64 UR6, c[0x0][0xc00] ;  /* 0x0003000000067ab9 */ /* 0x000fe20000000a00 */
[----:B------:R-:W-:Y:S01]  /*20030*/  F2FP.BF16.F32.PACK_AB R11, R31, R30 ;  /* 0x0000001e1f0b723e */ /* 0x000fe200000010ff */
[----:B------:R-:W4:Y:S01]  /*20040*/  LDL.LU R93, [R1+0x84] ;  /* 0x00008400015d7983 */ /* 0x000f220000300800 */
[----:B------:R-:W-:Y:S01]  /*20050*/  F2FP.BF16.F32.PACK_AB R12, R33, R32 ;  /* 0x00000020210c723e */ /* 0x000fe200000010ff */
[----:B------:R-:W-:Y:S01]  /*20060*/  ULDC.64 UR4, c[0x0][0xc08] ;  /* 0x0003020000047ab9 */ /* 0x000fe20000000a00 */
[----:B------:R-:W-:Y:S01]  /*20070*/  F2FP.BF16.F32.PACK_AB R13, R35, R34 ;  /* 0x00000022230d723e */ /* 0x000fe200000010ff */
[----:B------:R-:W2:Y:S01]  /*20080*/  LDL R92, [R1+0x88] ;  /* 0x00008800015c7983 */ /* 0x000ea20000100800 */
[----:B------:R-:W-:-:S02]  /*20090*/  MOV R6, R17 ;  /* 0x0000001100067202 */ /* 0x000fc40000000f00 */
[----:B0-----:R-:W-:Y:S02]  /*200a0*/  MOV R7, R0 ;  /* 0x0000000000077202 */ /* 0x001fe40000000f00 */
[----:B------:R-:W-:Y:S02]  /*200b0*/  F2FP.BF16.F32.PACK_AB R14, R37, R36 ;  /* 0x00000024250e723e */ /* 0x000fe400000010ff */
[----:B------:R-:W-:Y:S01]  /*200c0*/  F2FP.BF16.F32.PACK_AB R15, R39, R38 ;  /* 0x00000026270f723e */ /* 0x000fe200000010ff */
[----:B------:R-:W-:Y:S01]  /*200d0*/  BAR.SYNC.DEFER_BLOCKING 0x1, 0x100 ;  /* 0x0044000000007b1d */ /* 0x000fe20000010000 */
[----:B---3--:R-:W-:-:S03]  /*200e0*/  IMAD.WIDE R20, R8, 0x2, R6 ;  /* 0x0000000208147825 */ /* 0x008fc600078e0206 */
        /* <DEDUP_REMOVED lines=158> */
[----:B0-----:R-:W-:Y:S01]  /*20ad0*/  IADD3 R0, P0, R20, 0xc060, RZ ;  /* 0x0000c06014007810 */ /* 0x001fe20007f1e0ff */
[----:B------:R-:W2:Y:S03]  /*20ae0*/  LDC.64 R10, c[0x0][0xc00] ;  /* 0x00030000ff0a7b82 */ /* 0x000ea60000000a00 */
        /* <DEDUP_REMOVED lines=9> */
[----:B------:R0:W-:Y:S01]  /*20b80*/  STSM.16.M88.4 [R20], R12 ;  /* 0x0000000c14007844 */ /* 0x0001e20000000200 */
[----:B------:R-:W-:Y:S01]  /*20b90*/  BAR.SYNC.DEFER_BLOCKING 0x1, 0x100 ;  /* 0x0044000000007b1d */ /* 0x000fe20000010000 */
[----:B------:R-:W-:-:S04]  /*20ba0*/  ISETP.NE.U32.AND P1, PT, RZ, UR6, PT ;  /* 0x00000006ff007c0c */ /* 0x000fc8000bf25070 */
[----:B------:R-:W-:Y:S01]  /*20bb0*/  ISETP.NE.AND.EX P1, PT, RZ, UR7, PT, P1 ;  /* 0x00000007ff007c0c */ /* 0x000fe2000bf25310 */
[----:B------:R-:W-:Y:S02]  /*20bc0*/  IMAD.MOV.U32 R0, RZ, RZ, RZ ;  /* 0x000000ffff007224 */ /* 0x000fe400078e00ff */
[----:B--2---:R-:W-:-:S10]  /*20bd0*/  IMAD.WIDE R10, R92, 0x4, R10 ;  /* 0x000000045c0a7825 */ /* 0x004fd400078e020a */
[----:B------:R-:W5:Y:S01]  /*20be0*/  @P1 LDG.E R0, desc[UR60][R10.64] ;  /* 0x0000003c0a001981 */ /* 0x000f62000c1e1900 */
[----:B------:R-:W-:-:S04]  /*20bf0*/  ISETP.NE.U32.AND P0, PT, RZ, UR4, PT ;  /* 0x00000004ff007c0c */ /* 0x000fc8000bf05070 */
[----:B------:R-:W-:-:S13]  /*20c00*/  ISETP.NE.AND.EX P0, PT, RZ, UR5, PT, P0 ;  /* 0x00000005ff007c0c */ /* 0x000fda000bf05300 */
[----:B------:R-:W2:Y:S01]  /*20c10*/  @P0 LDC.64 R8, c[0x0][0xc08] ;  /* 0x00030200ff080b82 */ /* 0x000ea20000000a00 */
[----:B------:R-:W-:Y:S02]  /*20c20*/  ULDC UR4, c[0x0][0xa88] ;  /* 0x0002a20000047ab9 */ /* 0x000fe40000000800 */
[----:B------:R-:W-:Y:S01]  /*20c30*/  IMAD.U32 R24, RZ, RZ, UR4 ;  /* 0x00000004ff187e24 */ /* 0x000fe2000f8e00ff */
[----:B----4-:R-:W-:Y:S01]  /*20c40*/  ISETP.NE.AND P2, PT, R93, RZ, PT ;  /* 0x000000ff5d00720c */ /* 0x010fe20003f45270 */
[----:B------:R-:W-:Y:S01]  /*20c50*/  ULDC UR4, c[0x0][0xad4] ;  /* 0x0002b50000047ab9 */ /* 0x000fe20000000800 */
[----:B0-----:R-:W-:Y:S02]  /*20c60*/  IMAD.MOV.U32 R20, RZ, RZ, 0x9b8 ;  /* 0x000009b8ff147424 */ /* 0x001fe400078e00ff */
[----:B--2---:R-:W-:-:S05]  /*20c70*/  @P0 IMAD.WIDE R8, R92, 0x4, R8 ;  /* 0x000000045c080825 */ /* 0x004fca00078e0208 */
[----:B------:R0:W5:Y:S02]  /*20c80*/  @P0 LDG.E R24, desc[UR60][R8.64] ;  /* 0x0000003c08180981 */ /* 0x000164000c1e1900 */
[----:B0-----:R-:W-:-:S04]  /*20c90*/  SEL R8, R93, UR4, P2 ;  /* 0x000000045d087c07 */ /* 0x001fc80009000000 */
[----:B------:R-:W-:-:S04]  /*20ca0*/  ISETP.GT.AND P2, PT, R8, 0x1, PT ;  /* 0x000000010800780c */ /* 0x000fc80003f44270 */
[----:B------:R-:W-:-:S04]  /*20cb0*/  SEL R20, R20, 0x978, P2 ;  /* 0x0000097814147807 */ /* 0x000fc80001000000 */
[----:B------:R0:W2:Y:S08]  /*20cc0*/  LDC.64 R12, c[0x0][R20+0x220] ;  /* 0x00008800140c7b82 */ /* 0x0000b00000000a00 */
[----:B------:R0:W3:Y:S01]  /*20cd0*/  LDC.64 R8, c[0x0][R20+0x218] ;  /* 0x0000860014087b82 */ /* 0x0000e20000000a00 */
[----:B------:R-:W-:Y:S05]  /*20ce0*/  @P0 BRA `(.L_x_1827) ;  /* 0x0000000000100947 */ /* 0x000fea0003800000 */
[----:B------:R-:W-:Y:S05]  /*20cf0*/  @!P1 BRA `(.L_x_1827) ;  /* 0x00000000000c9947 */ /* 0x000fea0003800000 */
[----:B-----5:R-:W4:Y:S04]  /*20d00*/  LDG.E R24, desc[UR60][R10.64] ;  /* 0x0000003c0a187981 */ /* 0x020f28000c1e1900 */
[----:B------:R-:W4:Y:S02]  /*20d10*/  LDG.E R10, desc[UR60][R10.64+0x4] ;  /* 0x0000043c0a0a7981 */ /* 0x000f24000c1e1900 */
[----:B----4-:R-:W-:-:S07]  /*20d20*/  IMAD.IADD R24, R10, 0x1, -R24 ;  /* 0x000000010a187824 */ /* 0x010fce00078e0a18 */
.L_x_1827:
[----:B------:R-:W4:Y:S01]  /*20d30*/  LDL R157, [R1+0x90] ;  /* 0x00009000019d7983 */ /* 0x000f220000100800 */
[----:B------:R-:W1:Y:S03]  /*20d40*/  LDC R156, c[0x0][0xbe8] ;  /* 0x0002fa00ff9c7b82 */ /* 0x000e660000000800 */
[----:B------:R-:W4:Y:S04]  /*20d50*/  LDL R93, [R1+0x74] ;  /* 0x00007400015d7983 */ /* 0x000f280000100800 */
[----:B------:R-:W4:Y:S04]  /*20d60*/  LDL R159, [R1+0x58] ;  /* 0x00005800019f7983 */ /* 0x000f280000100800 */
[----:B------:R-:W4:Y:S04]  /*20d70*/  LDL R160, [R1+0xd0] ;  /* 0x0000d00001a07983 */ /* 0x000f280000100800 */
[----:B------:R-:W4:Y:S01]  /*20d80*/  LDL R158, [R1+0xa4] ;  /* 0x0000a400019e7983 */ /* 0x000f220000100800 */
[----:B------:R-:W0:Y:S01]  /*20d90*/  LDC.64 R14, c[0x0][R20+0x228] ;  /* 0x00008a00140e7b82 */ /* 0x000e220000000a00 */
[----:B------:R-:W-:-:S04]  /*20da0*/  ISETP.NE.U32.AND P0, PT, RZ, UR6, PT ;  /* 0x00000006ff007c0c */ /* 0x000fc8000bf05070 */
[----:B------:R-:W-:Y:S02]  /*20db0*/  ISETP.NE.AND.EX P0, PT, RZ, UR7, PT, P0 ;  /* 0x00000007ff007c0c */ /* 0x000fe4000bf05300 */
[----:B------:R-:W-:Y:S02]  /*20dc0*/  SHF.R.S32.HI R11, RZ, 0x1f, R92 ;  /* 0x0000001fff0b7819 */ /* 0x000fe4000001145c */
[----:B------:R-:W-:Y:S02]  /*20dd0*/  SEL R10, R92, RZ, !P0 ;  /* 0x000000ff5c0a7207 */ /* 0x000fe40004000000 */
[----:B-1----:R-:W-:Y:S02]  /*20de0*/  ISETP.NE.AND P1, PT, R156, 0x1, PT ;  /* 0x000000019c00780c */ /* 0x002fe40003f25270 */
[----:B------:R-:W-:Y:S01]  /*20df0*/  SEL R11, R11, RZ, !P0 ;  /* 0x000000ff0b0b7207 */ /* 0x000fe20004000000 */
[----:B--2---:R-:W-:-:S04]  /*20e00*/  IMAD R13, R13, R10, RZ ;  /* 0x0000000a0d0d7224 */ /* 0x004fc800078e02ff */
[C---:B------:R-:W-:Y:S02]  /*20e10*/  IMAD R11, R12.reuse, R11, R13 ;  /* 0x0000000b0c0b7224 */ /* 0x040fe400078e020d */
[----:B------:R-:W-:-:S04]  /*20e20*/  IMAD.WIDE.U32 R12, R12, R10, RZ ;  /* 0x0000000a0c0c7225 */ /* 0x000fc800078e00ff */
[-C--:B---3--:R-:W-:Y:S02]  /*20e30*/  IMAD R21, R9, R226.reuse, RZ ;  /* 0x000000e209157224 */ /* 0x088fe400078e02ff */
[----:B------:R-:W-:-:S04]  /*20e40*/  IMAD.WIDE.U32 R8, R8, R226, RZ ;  /* 0x000000e208087225 */ /* 0x000fc800078e00ff */
[----:B------:R-:W-:Y:S02]  /*20e50*/  IMAD.IADD R11, R13, 0x1, R11 ;  /* 0x000000010d0b7824 */ /* 0x000fe400078e020b */
[----:B------:R-:W1:Y:S01]  /*20e60*/  @P1 LDC R13, c[0x0][0xbec] ;  /* 0x0002fb00ff0d1b82 */ /* 0x000e620000000800 */
[----:B-----5:R-:W-:Y:S01]  /*20e70*/  IADD3 R8, P0, P3, R12, R8, R0 ;  /* 0x000000080c087210 */ /* 0x020fe20007b1e000 */
[----:B------:R-:W-:-:S06]  /*20e80*/  IMAD.IADD R92, R9, 0x1, R21 ;  /* 0x00000001095c7824 */ /* 0x000fcc00078e0215 */
[----:B------:R-:W2:Y:S01]  /*20e90*/  @P1 LDC R12, c[0x0][0xbf0] ;  /* 0x0002fc00ff0c1b82 */ /* 0x000ea20000000800 */
[----:B----4-:R-:W-:-:S05]  /*20ea0*/  SEL R9, R157, RZ, P2 ;  /* 0x000000ff9d097207 */ /* 0x010fca0001000000 */
[-C--:B0-----:R-:W-:Y:S02]  /*20eb0*/  IMAD R21, R15, R9.reuse, RZ ;  /* 0x000000090f157224 */ /* 0x081fe400078e02ff */
[----:B------:R-:W-:Y:S01]  /*20ec0*/  IMAD.WIDE.U32 R14, R14, R9, RZ ;  /* 0x000000090e0e7225 */ /* 0x000fe200078e00ff */
[----:B------:R-:W-:-:S04]  /*20ed0*/  SHF.R.S32.HI R9, RZ, 0x1f, R0 ;  /* 0x0000001fff097819 */ /* 0x000fc80000011400 */
[----:B------:R-:W-:Y:S01]  /*20ee0*/  IADD3.X R11, R11, R92, R9, P0, P3 ;  /* 0x0000005c0b0b7210 */ /* 0x000fe200007e6409 */
[----:B------:R-:W-:-:S04]  /*20ef0*/  IMAD.IADD R92, R93, 0x1, R159 ;  /* 0x000000015d5c7824 */ /* 0x000fc800078e029f */
[----:B-1----:R-:W-:-:S04]  /*20f00*/  @P1 IMAD.HI.U32 R13, R92, R13, RZ ;  /* 0x0000000d5c0d1227 */ /* 0x002fc800078e00ff */
[----:B------:R-:W-:Y:S01]  /*20f10*/  IMAD.MOV.U32 R93, RZ, RZ, R92 ;  /* 0x000000ffff5d7224 */ /* 0x000fe200078e005c */
[----:B--2---:R-:W-:Y:S02]  /*20f20*/  @P1 SHF.R.U32.HI R93, RZ, R12, R13 ;  /* 0x0000000cff5d1219 */ /* 0x004fe4000001160d */
[----:B------:R0:W1:Y:S01]  /*20f30*/  LDC.64 R12, c[0x0][R20+0x210] ;  /* 0x00008400140c7b82 */ /* 0x0000620000000a00 */
[----:B------:R-:W-:Y:S01]  /*20f40*/  IMAD.IADD R21, R15, 0x1, R21 ;  /* 0x000000010f157824 */ /* 0x000fe200078e0215 */
[----:B------:R-:W-:Y:S02]  /*20f50*/  IADD3 R14, P0, P3, R93, R8, R14 ;  /* 0x000000085d0e7210 */ /* 0x000fe40007b1e00e */
[----:B------:R-:W-:-:S04]  /*20f60*/  SHF.R.S32.HI R8, RZ, 0x1f, R93 ;  /* 0x0000001fff087819 */ /* 0x000fc8000001145d */
[----:B------:R-:W-:Y:S02]  /*20f70*/  IADD3.X R15, R8, R11, R21, P0, P3 ;  /* 0x0000000b080f7210 */ /* 0x000fe400007e6415 */
[----:B0-----:R-:W0:Y:S01]  /*20f80*/  LDC.64 R20, c[0x0][0xba8] ;  /* 0x0002ea00ff147b82 */ /* 0x001e220000000a00 */
[----:B------:R-:W-:-:S04]  /*20f90*/  IMAD.MOV R11, RZ, RZ, -R93 ;  /* 0x000000ffff0b7224 */ /* 0x000fc800078e0a5d */
[----:B------:R-:W-:-:S05]  /*20fa0*/  IMAD R11, R156, R11, R92 ;  /* 0x0000000b9c0b7224 */ /* 0x000fca00078e025c */
[----:B------:R-:W-:Y:S01]  /*20fb0*/  SHF.R.S32.HI R8, RZ, 0x1f, R11 ;  /* 0x0000001fff087819 */ /* 0x000fe2000001140b */
[----:B0-----:R-:W0:Y:S08]  /*20fc0*/  @!P2 LDC R20, c[0x0][0xb50] ;  /* 0x0002d400ff14ab82 */ /* 0x001e300000000800 */
[----:B------:R-:W2:Y:S01]  /*20fd0*/  @!P2 LDC R21, c[0x0][0xb54] ;  /* 0x0002d500ff15ab82 */ /* 0x000ea20000000800 */
[----:B-1----:R-:W-:-:S02]  /*20fe0*/  IMAD R13, R13, R11, RZ ;  /* 0x0000000b0d0d7224 */ /* 0x002fc400078e02ff */
[----:B------:R-:W-:-:S04]  /*20ff0*/  IMAD.WIDE.U32 R14, R12, R11, R14 ;  /* 0x0000000b0c0e7225 */ /* 0x000fc800078e000e */
[----:B------:R-:W-:-:S04]  /*21000*/  IMAD R8, R12, R8, R13 ;  /* 0x000000080c087224 */ /* 0x000fc800078e020d */
[----:B------:R-:W-:Y:S01]  /*21010*/  IMAD.IADD R8, R15, 0x1, R8 ;  /* 0x000000010f087824 */ /* 0x000fe200078e0208 */
[----:B0-----:R-:W-:-:S04]  /*21020*/  LEA R20, P0, R14, R20, 0x2 ;  /* 0x000000140e147211 */ /* 0x001fc800078010ff */
[----:B--2---:R-:W-:Y:S01]  /*21030*/  LEA.HI.X R8, R14, R21, R8, 0x2, P0 ;  /* 0x000000150e087211 */ /* 0x004fe200000f1408 */
[----:B------:R-:W-:Y:S04]  /*21040*/  SHFL.IDX PT, R12, R20, RZ, 0x1c1f ;  /* 0x001c1fff140c7589 */ /* 0x000fe800000e0000 */
[----:B------:R-:W0:Y:S04]  /*21050*/  SHFL.IDX PT, R13, R8, RZ, 0x1c1f ;  /* 0x001c1fff080d7589 */ /* 0x000e2800000e0000 */
[----:B------:R1:W-:Y:S04]  /*21060*/  SHFL.IDX PT, R14, R20, 0x1, 0x1c1f ;  /* 0x003c1f00140e7f89 */ /* 0x0003e800000e0000 */
[----:B------:R2:W3:Y:S01]  /*21070*/  SHFL.IDX PT, R15, R8, 0x1, 0x1c1f ;  /* 0x003c1f00080f7f89 */ /* 0x0004e200000e0000 */
[----:B-1----:R-:W-:Y:S01]  /*21080*/  IMAD.IADD R20, R160, 0x1, R159 ;  /* 0x00000001a0147824 */ /* 0x002fe200078e029f */
[----:B------:R-:W-:Y:S01]  /*21090*/  LOP3.LUT P0, RZ, R158, 0x3, RZ, 0xc0, !PT ;  /* 0x000000039eff7812 */ /* 0x000fe2000780c0ff */
[----:B--2---:R-:W-:-:S02]  /*210a0*/  IMAD R8, R24, R156, RZ ;  /* 0x0000009c18087224 */ /* 0x004fc400078e02ff */
[----:B------:R-:W-:-:S03]  /*210b0*/  VIADD R11, R20, 0x8 ;  /* 0x00000008140b7836 */ /* 0x000fc60000000000 */
[-C--:B------:R-:W-:Y:S02]  /*210c0*/  ISETP.GE.OR P3, PT, R20, R8.reuse, P0 ;  /* 0x000000081400720c */ /* 0x080fe40000766670 */
[----:B------:R-:W-:-:S11]  /*210d0*/  ISETP.GE.OR P0, PT, R11, R8, P0 ;  /* 0x000000080b00720c */ /* 0x000fd60000706670 */
[----:B0-----:R0:W-:Y:S04]  /*210e0*/  @!P3 ST.E desc[UR60][R12.64], R155 ;  /* 0x0000009b0c00b985 */ /* 0x0011e8000c10193c */
[----:B---3--:R0:W-:Y:S01]  /*210f0*/  @!P0 ST.E desc[UR60][R14.64], R154 ;  /* 0x0000009a0e008985 */ /* 0x0081e2000c10193c */
[----:B------:R-:W-:Y:S05]  /*21100*/  @P2 BRA `(.L_x_1828) ;  /* 0x0000000c00d42947 */ /* 0x000fea0003800000 */
[----:B------:R-:W2:Y:S01]  /*21110*/  LDL R160, [R1+0x80] ;  /* 0x0000800001a07983 */ /* 0x000ea20000100800 */
[----:B------:R-:W1:Y:S01]  /*21120*/  @P1 LDC R21, c[0x0][0xbec] ;  /* 0x0002fb00ff151b82 */ /* 0x000e620000000800 */
[----:B------:R-:W-:Y:S02]  /*21130*/  ULDC.64 UR4, c[0x0][0xaa0] ;  /* 0x0002a80000047ab9 */ /* 0x000fe40000000a00 */
[----:B------:R-:W2:Y:S04]  /*21140*/  LDL R158, [R1+0xc] ;  /* 0x00000c00019e7983 */ /* 0x000ea80000100800 */
[----:B------:R3:W5:Y:S01]  /*21150*/  LDL R88, [R1+0x4] ;  /* 0x0000040001587983 */ /* 0x0007620000100800 */
[----:B------:R-:W4:Y:S03]  /*21160*/  @P1 LDC R85, c[0x0][0xbf0] ;  /* 0x0002fc00ff551b82 */ /* 0x000f260000000800 */
[----:B------:R3:W5:Y:S01]  /*21170*/  LDL R87, [R1] ;  /* 0x0000000001577983 */ /* 0x0007620000100800 */
[----:B------:R-:W-:-:S04]  /*21180*/  IMAD R9, R9, UR4, RZ ;  /* 0x0000000409097c24 */ /* 0x000fc8000f8e02ff */
[----:B------:R-:W-:Y:S01]  /*21190*/  IMAD R9, R0, UR5, R9 ;  /* 0x0000000500097c24 */ /* 0x000fe2000f8e0209 */
[----:B------:R-:W-:Y:S01]  /*211a0*/  SHF.R.S32.HI R11, RZ, 0x1f, R10 ;  /* 0x0000001fff0b7819 */ /* 0x000fe2000001140a */
[----:B------:R-:W-:Y:S01]  /*211b0*/  BSSY B1, `(.L_x_1829) ;  /* 0x00000a6000017945 */ /* 0x000fe20003800000 */
[----:B--2---:R-:W-:-:S04]  /*211c0*/  IMAD R3, R158, 0x8, R160 ;  /* 0x000000089e037824 */ /* 0x004fc800078e02a0 */
[----:B------:R-:W-:-:S04]  /*211d0*/  IMAD.SHL.U32 R3, R3, 0x8, RZ ;  /* 0x0000000803037824 */ /* 0x000fc800078e00ff */
[----:B------:R-:W-:-:S03]  /*211e0*/  IMAD.WIDE R6, R3, 0x2, R6 ;  /* 0x0000000203067825 */ /* 0x000fc600078e0206 */
[C---:B------:R-:W-:Y:S02]  /*211f0*/  IADD3 R33, P2, R6.reuse, 0x3000, RZ ;  /* 0x0000300006217810 */ /* 0x040fe40007f5e0ff */
[C---:B0-----:R-:W-:Y:S02]  /*21200*/  IADD3 R13, P4, R6.reuse, 0x1000, RZ ;  /* 0x00001000060d7810 */ /* 0x041fe40007f9e0ff */
[----:B------:R-:W-:Y:S02]  /*21210*/  LOP3.LUT R32, R33, 0x380, RZ, 0xc0, !PT ;  /* 0x0000038021207812 */ /* 0x000fe400078ec0ff */
[----:B------:R-:W-:Y:S02]  /*21220*/  IADD3 R29, P3, R6, 0x2000, RZ ;  /* 0x00002000061d7810 */ /* 0x000fe40007f7e0ff */
[----:B------:R-:W-:Y:S02]  /*21230*/  SHF.R.U64 R32, R32, 0x3, RZ ;  /* 0x0000000320207819 */ /* 0x000fe400000012ff */
[----:B------:R-:W-:-:S02]  /*21240*/  LOP3.LUT R12, R13, 0x380, RZ, 0xc0, !PT ;  /* 0x000003800d0c7812 */ /* 0x000fc400078ec0ff */
[----:B------:R-:W-:Y:S01]  /*21250*/  LOP3.LUT R32, R32, R33, RZ, 0x3c, !PT ;  /* 0x0000002120207212 */ /* 0x000fe200078e3cff */
[----:B------:R-:W-:Y:S01]  /*21260*/  IMAD.X R33, RZ, RZ, R7, P2 ;  /* 0x000000ffff217224 */ /* 0x000fe200010e0607 */
[----:B------:R-:W-:Y:S02]  /*21270*/  IADD3 R57, P2, R6, 0x9000, RZ ;  /* 0x0000900006397810 */ /* 0x000fe40007f5e0ff */
[----:B------:R-:W-:Y:S02]  /*21280*/  LOP3.LUT R28, R29, 0x380, RZ, 0xc0, !PT ;  /* 0x000003801d1c7812 */ /* 0x000fe400078ec0ff */
[----:B------:R-:W-:Y:S01]  /*21290*/  LOP3.LUT R56, R57, 0x380, RZ, 0xc0, !PT ;  /* 0x0000038039387812 */ /* 0x000fe200078ec0ff */
[----:B------:R-:W-:Y:S01]  /*212a0*/  IMAD R20, R160, 0x20, R158 ;  /* 0x00000020a0147824 */ /* 0x000fe200078e029e */
[----:B------:R-:W-:Y:S01]  /*212b0*/  SHF.R.U64 R12, R12, 0x3, RZ ;  /* 0x000000030c0c7819 */ /* 0x000fe200000012ff */
[----:B------:R-:W5:Y:S01]  /*212c0*/  LD.E.128 R32, desc[UR60][R32.64] ;  /* 0x0000003c20207980 */ /* 0x000f62000c101d00 */
[----:B------:R-:W-:-:S02]  /*212d0*/  SHF.R.U64 R56, R56, 0x3, RZ ;  /* 0x0000000338387819 */ /* 0x000fc400000012ff */
[----:B------:R-:W-:Y:S02]  /*212e0*/  SHF.R.U64 R28, R28, 0x3, RZ ;  /* 0x000000031c1c7819 */ /* 0x000fe400000012ff */
[----:B------:R-:W-:Y:S01]  /*212f0*/  LOP3.LUT R56, R56, R57, RZ, 0x3c, !PT ;  /* 0x0000003938387212 */ /* 0x000fe200078e3cff */
[--C-:B------:R-:W-:Y:S01]  /*21300*/  IMAD.X R57, RZ, RZ, R7.reuse, P2 ;  /* 0x000000ffff397224 */ /* 0x100fe200010e0607 */
[----:B------:R-:W-:Y:S02]  /*21310*/  IADD3 R3, P2, R6, 0xf000, RZ ;  /* 0x0000f00006037810 */ /* 0x000fe40007f5e0ff */
[----:B------:R-:W-:Y:S01]  /*21320*/  LOP3.LUT R12, R12, R13, RZ, 0x3c, !PT ;  /* 0x0000000d0c0c7212 */ /* 0x000fe200078e3cff */
[----:B------:R-:W-:Y:S01]  /*21330*/  IMAD.X R13, RZ, RZ, R7, P4 ;  /* 0x000000ffff0d7224 */ /* 0x000fe200020e0607 */
[----:B------:R-:W-:Y:S02]  /*21340*/  LOP3.LUT R2, R3, 0x380, RZ, 0xc0, !PT ;  /* 0x0000038003027812 */ /* 0x000fe400078ec0ff */
[----:B------:R-:W-:-:S02]  /*21350*/  IADD3 R37, P0, R6, 0x4000, RZ ;  /* 0x0000400006257810 */ /* 0x000fc40007f1e0ff */
[C---:B------:R-:W-:Y:S02]  /*21360*/  IADD3 R41, P6, R6.reuse, 0x5000, RZ ;  /* 0x0000500006297810 */ /* 0x040fe40007fde0ff */
[----:B------:R-:W-:Y:S01]  /*21370*/  IADD3 R45, P5, R6, 0x6000, RZ ;  /* 0x00006000062d7810 */ /* 0x000fe20007fbe0ff */
[----:B------:R-:W-:Y:S01]  /*21380*/  IMAD.IADD R20, R159, 0x1, R20 ;  /* 0x000000019f147824 */ /* 0x000fe200078e0214 */
[----:B------:R-:W-:Y:S01]  /*21390*/  LOP3.LUT R28, R28, R29, RZ, 0x3c, !PT ;  /* 0x0000001d1c1c7212 */ /* 0x000fe200078e3cff */
[--C-:B------:R-:W-:Y:S01]  /*213a0*/  IMAD.X R29, RZ, RZ, R7.reuse, P3 ;  /* 0x000000ffff1d7224 */ /* 0x100fe200018e0607 */
[C---:B------:R-:W-:Y:S01]  /*213b0*/  IADD3 R49, P4, R6.reuse, 0x7000, RZ ;  /* 0x0000700006317810 */ /* 0x040fe20007f9e0ff */
[----:B------:R-:W-:Y:S01]  /*213c0*/  IMAD.X R81, RZ, RZ, R7, P2 ;  /* 0x000000ffff517224 */ /* 0x000fe200010e0607 */
[----:B------:R-:W-:Y:S01]  /*213d0*/  IADD3 R53, P3, R6, 0x8000, RZ ;  /* 0x0000800006357810 */ /* 0x000fe20007f7e0ff */
[----:B------:R-:W5:Y:S01]  /*213e0*/  LD.E.128 R12, desc[UR60][R12.64] ;  /* 0x0000003c0c0c7980 */ /* 0x000f62000c101d00 */
[----:B------:R-:W-:-:S02]  /*213f0*/  SHF.R.U64 R2, R2, 0x3, RZ ;  /* 0x0000000302027819 */ /* 0x000fc400000012ff */
[----:B------:R-:W-:Y:S01]  /*21400*/  LOP3.LUT R36, R37, 0x380, RZ, 0xc0, !PT ;  /* 0x0000038025247812 */ /* 0x000fe200078ec0ff */
[----:B------:R-:W5:Y:S01]  /*21410*/  LD.E.128 R28, desc[UR60][R28.64] ;  /* 0x0000003c1c1c7980 */ /* 0x000f62000c101d00 */
[----:B------:R-:W-:Y:S02]  /*21420*/  LOP3.LUT R40, R41, 0x380, RZ, 0xc0, !PT ;  /* 0x0000038029287812 */ /* 0x000fe400078ec0ff */
[----:B------:R-:W-:Y:S01]  /*21430*/  LOP3.LUT R44, R45, 0x380, RZ, 0xc0, !PT ;  /* 0x000003802d2c7812 */ /* 0x000fe200078ec0ff */
[----:B------:R-:W5:Y:S01]  /*21440*/  LD.E.128 R56, desc[UR60][R56.64] ;  /* 0x0000003c38387980 */ /* 0x000f62000c101d00 */
[----:B------:R-:W-:Y:S02]  /*21450*/  LOP3.LUT R48, R49, 0x380, RZ, 0xc0, !PT ;  /* 0x0000038031307812 */ /* 0x000fe400078ec0ff */
[----:B------:R-:W-:Y:S02]  /*21460*/  LOP3.LUT R52, R53, 0x380, RZ, 0xc0, !PT ;  /* 0x0000038035347812 */ /* 0x000fe400078ec0ff */
[----:B------:R-:W-:Y:S01]  /*21470*/  LOP3.LUT R80, R2, R3, RZ, 0x3c, !PT ;  /* 0x0000000302507212 */ /* 0x000fe200078e3cff */
[----:B------:R-:W-:Y:S01]  /*21480*/  IMAD.WIDE.U32 R2, R0, UR4, RZ ;  /* 0x0000000400027c25 */ /* 0x000fe2000f8e00ff */
[----:B------:R-:W-:Y:S01]  /*21490*/  SHF.R.U64 R36, R36, 0x3, RZ ;  /* 0x0000000324247819 */ /* 0x000fe200000012ff */
[----:B------:R-:W-:Y:S01]  /*214a0*/  ULDC.64 UR4, c[0x0][0xae8] ;  /* 0x0002ba0000047ab9 */ /* 0x000fe20000000a00 */
[----:B------:R-:W-:-:S02]  /*214b0*/  SHF.R.U64 R40, R40, 0x3, RZ ;  /* 0x0000000328287819 */ /* 0x000fc400000012ff */
[----:B------:R-:W-:Y:S02]  /*214c0*/  SHF.R.U64 R44, R44, 0x3, RZ ;  /* 0x000000032c2c7819 */ /* 0x000fe400000012ff */
[----:B------:R-:W-:Y:S02]  /*214d0*/  SHF.R.U64 R48, R48, 0x3, RZ ;  /* 0x0000000330307819 */ /* 0x000fe400000012ff */
[----:B------:R-:W-:Y:S01]  /*214e0*/  SHF.R.U64 R52, R52, 0x3, RZ ;  /* 0x0000000334347819 */ /* 0x000fe200000012ff */
[----:B------:R-:W-:Y:S01]  /*214f0*/  IMAD.IADD R3, R3, 0x1, R9 ;  /* 0x0000000103037824 */ /* 0x000fe200078e0209 */
        /* <DEDUP_REMOVED lines=10> */
[----:B------:R-:W-:Y:S01]  /*215a0*/  IADD3 R61, P0, R6, 0xa000, RZ ;  /* 0x0000a000063d7810 */ /* 0x000fe20007f1e0ff */
[----:B------:R-:W-:Y:S01]  /*215b0*/  IMAD.WIDE.U32 R2, R226, UR4, R2 ;  /* 0x00000004e2027c25 */ /* 0x000fe2000f8e0002 */
[C---:B------:R-:W-:Y:S01]  /*215c0*/  IADD3 R65, P6, R6.reuse, 0xb000, RZ ;  /* 0x0000b00006417810 */ /* 0x040fe20007fde0ff */
[----:B------:R-:W5:Y:S01]  /*215d0*/  LD.E.128 R36, desc[UR60][R36.64] ;  /* 0x0000003c24247980 */ /* 0x000f62000c101d00 */
[----:B------:R-:W-:-:S02]  /*215e0*/  IADD3 R69, P5, R6, 0xc000, RZ ;  /* 0x0000c00006457810 */ /* 0x000fc40007fbe0ff */
[----:B------:R-:W-:Y:S01]  /*215f0*/  IADD3 R73, P4, R6, 0xd000, RZ ;  /* 0x0000d00006497810 */ /* 0x000fe20007f9e0ff */
[----:B-1----:R-:W-:Y:S01]  /*21600*/  @P1 IMAD.HI.U32 R0, R20, R21, RZ ;  /* 0x0000001514001227 */ /* 0x002fe200078e00ff */
[----:B------:R-:W-:Y:S01]  /*21610*/  IADD3 R77, P3, R6, 0xe000, RZ ;  /* 0x0000e000064d7810 */ /* 0x000fe20007f7e0ff */
[----:B------:R-:W5:Y:S01]  /*21620*/  LD.E.128 R40, desc[UR60][R40.64] ;  /* 0x0000003c28287980 */ /* 0x000f62000c101d00 */
[----:B------:R-:W-:Y:S01]  /*21630*/  LOP3.LUT R60, R61, 0x380, RZ, 0xc0, !PT ;  /* 0x000003803d3c7812 */ /* 0x000fe200078ec0ff */
[----:B------:R-:W-:Y:S01]  /*21640*/  IMAD R3, R226, UR5, R3 ;  /* 0x00000005e2037c24 */ /* 0x000fe2000f8e0203 */
[----:B------:R-:W-:Y:S01]  /*21650*/  LOP3.LUT R64, R65, 0x380, RZ, 0xc0, !PT ;  /* 0x0000038041407812 */ /* 0x000fe200078ec0ff */
[----:B------:R-:W-:Y:S01]  /*21660*/  ULDC.64 UR4, c[0x0][0xaf0] ;  /* 0x0002bc0000047ab9 */ /* 0x000fe20000000a00 */
[----:B------:R-:W-:Y:S02]  /*21670*/  LOP3.LUT R68, R69, 0x380, RZ, 0xc0, !PT ;  /* 0x0000038045447812 */ /* 0x000fe400078ec0ff */
[----:B------:R-:W-:Y:S01]  /*21680*/  LOP3.LUT R5, R6, 0x380, RZ, 0xc0, !PT ;  /* 0x0000038006057812 */ /* 0x000fe200078ec0ff */
[----:B------:R-:W-:Y:S01]  /*21690*/  IMAD.MOV.U32 R9, RZ, RZ, R20 ;  /* 0x000000ffff097224 */ /* 0x000fe200078e0014 */
[----:B------:R-:W-:Y:S01]  /*216a0*/  LOP3.LUT R72, R73, 0x380, RZ, 0xc0, !PT ;  /* 0x0000038049487812 */ /* 0x000fe200078ec0ff */
[----:B------:R-:W5:Y:S01]  /*216b0*/  LD.E.128 R44, desc[UR60][R44.64] ;  /* 0x0000003c2c2c7980 */ /* 0x000f62000c101d00 */
[----:B------:R-:W-:Y:S01]  /*216c0*/  LOP3.LUT R76, R77, 0x380, RZ, 0xc0, !PT ;  /* 0x000003804d4c7812 */ /* 0x000fe200078ec0ff */
[----:B------:R-:W-:Y:S01]  /*216d0*/  IMAD R11, R11, UR4, RZ ;  /* 0x000000040b0b7c24 */ /* 0x000fe2000f8e02ff */
[----:B----4-:R-:W-:Y:S01]  /*216e0*/  @P1 SHF.R.U32.HI R9, RZ, R85, R0 ;  /* 0x00000055ff091219 */ /* 0x010fe20000011600 */
[----:B------:R-:W5:Y:S01]  /*216f0*/  LD.E.128 R48, desc[UR60][R48.64] ;  /* 0x0000003c30307980 */ /* 0x000f62000c101d00 */
[----:B------:R-:W-:-:S02]  /*21700*/  SHF.R.U64 R60, R60, 0x3, RZ ;  /* 0x000000033c3c7819 */ /* 0x000fc400000012ff */
[----:B------:R-:W-:Y:S01]  /*21710*/  SHF.R.U64 R64, R64, 0x3, RZ ;  /* 0x0000000340407819 */ /* 0x000fe200000012ff */
[----:B------:R-:W5:Y:S01]  /*21720*/  LD.E.128 R52, desc[UR60][R52.64] ;  /* 0x0000003c34347980 */ /* 0x000f62000c101d00 */
[----:B------:R-:W-:Y:S02]  /*21730*/  SHF.R.U64 R68, R68, 0x3, RZ ;  /* 0x0000000344447819 */ /* 0x000fe400000012ff */
[----:B------:R-:W-:Y:S01]  /*21740*/  SHF.R.U64 R72, R72, 0x3, RZ ;  /* 0x0000000348487819 */ /* 0x000fe200000012ff */
[----:B------:R-:W5:Y:S01]  /*21750*/  LD.E.128 R80, desc[UR60][R80.64] ;  /* 0x0000003c50507980 */ /* 0x000f62000c101d00 */
[----:B------:R-:W-:Y:S02]  /*21760*/  SHF.R.U64 R76, R76, 0x3, RZ ;  /* 0x000000034c4c7819 */ /* 0x000fe400000012ff */
[----:B------:R-:W-:Y:S01]  /*21770*/  SHF.R.U64 R5, R5, 0x3, RZ ;  /* 0x0000000305057819 */ /* 0x000fe200000012ff */
[C---:B------:R-:W-:Y:S01]  /*21780*/  IMAD R11, R10.reuse, UR5, R11 ;  /* 0x000000050a0b7c24 */ /* 0x040fe2000f8e020b */
[----:B------:R-:W-:Y:S01]  /*21790*/  SHF.R.S32.HI R0, RZ, 0x1f, R9 ;  /* 0x0000001fff007819 */ /* 0x000fe20000011409 */
[----:B------:R-:W-:Y:S01]  /*217a0*/  IMAD.WIDE.U32 R2, R10, UR4, R2 ;  /* 0x000000040a027c25 */ /* 0x000fe2000f8e0002 */
[----:B------:R-:W-:Y:S01]  /*217b0*/  LOP3.LUT R60, R60, R61, RZ, 0x3c, !PT ;  /* 0x0000003d3c3c7212 */ /* 0x000fe200078e3cff */
[----:B------:R-:W-:Y:S01]  /*217c0*/  ULDC.64 UR4, c[0x0][0xae0] ;  /* 0x0002b80000047ab9 */ /* 0x000fe20000000a00 */
[----:B------:R-:W-:Y:S01]  /*217d0*/  LOP3.LUT R64, R64, R65, RZ, 0x3c, !PT ;  /* 0x0000004140407212 */ /* 0x000fe200078e3cff */
[----:B------:R-:W-:Y:S01]  /*217e0*/  IMAD.MOV R21, RZ, RZ, -R9 ;  /* 0x000000ffff157224 */ /* 0x000fe200078e0a09 */
        /* <DEDUP_REMOVED lines=8> */
[----:B------:R-:W5:Y:S01]  /*21870*/  LD.E.128 R60, desc[UR60][R60.64] ;  /* 0x0000003c3c3c7980 */ /* 0x000f62000c101d00 */
[----:B------:R-:W-:-:S02]  /*21880*/  IMAD.X R77, RZ, RZ, R7, P3 ;  /* 0x000000ffff4d7224 */ /* 0x000fc400018e0607 */
[----:B------:R-:W-:Y:S01]  /*21890*/  IMAD.MOV.U32 R5, RZ, RZ, R7 ;  /* 0x000000ffff057224 */ /* 0x000fe200078e0007 */
[----:B------:R-:W5:Y:S01]  /*218a0*/  LD.E.128 R64, desc[UR60][R64.64] ;  /* 0x0000003c40407980 */ /* 0x000f62000c101d00 */
[----:B------:R-:W-:Y:S02]  /*218b0*/  IMAD.IADD R3, R3, 0x1, R11 ;  /* 0x0000000103037824 */ /* 0x000fe400078e020b */
[----:B------:R-:W-:Y:S01]  /*218c0*/  IMAD R0, R0, UR4, RZ ;  /* 0x0000000400007c24 */ /* 0x000fe2000f8e02ff */
[----:B------:R-:W5:Y:S01]  /*218d0*/  LD.E.128 R68, desc[UR60][R68.64] ;  /* 0x0000003c44447980 */ /* 0x000f62000c101d00 */
[----:B------:R-:W-:Y:S02]  /*218e0*/  IMAD R11, R156, R21, R20 ;  /* 0x000000159c0b7224 */ /* 0x000fe400078e0214 */
[C---:B------:R-:W-:Y:S01]  /*218f0*/  IMAD R21, R9.reuse, UR5, R0 ;  /* 0x0000000509157c24 */ /* 0x040fe2000f8e0200 */
[----:B------:R-:W5:Y:S01]  /*21900*/  LD.E.128 R4, desc[UR60][R4.64] ;  /* 0x0000003c04047980 */ /* 0x000f62000c101d00 */
[----:B------:R-:W-:Y:S01]  /*21910*/  IMAD.WIDE.U32 R2, R9, UR4, R2 ;  /* 0x0000000409027c25 */ /* 0x000fe2000f8e0002 */
[----:B------:R-:W-:Y:S01]  /*21920*/  SHF.R.S32.HI R0, RZ, 0x1f, R11 ;  /* 0x0000001fff007819 */ /* 0x000fe2000001140b */
[----:B------:R-:W-:Y:S01]  /*21930*/  ULDC.64 UR4, c[0x0][0xad8] ;  /* 0x0002b60000047ab9 */ /* 0x000fe20000000a00 */
[----:B------:R-:W5:Y:S04]  /*21940*/  LD.E.128 R72, desc[UR60][R72.64] ;  /* 0x0000003c48487980 */ /* 0x000f68000c101d00 */
[----:B------:R-:W5:Y:S01]  /*21950*/  LD.E.128 R76, desc[UR60][R76.64] ;  /* 0x0000003c4c4c7980 */ /* 0x000f62000c101d00 */
[----:B------:R-:W-:Y:S01]  /*21960*/  @!PT LDS RZ, [RZ] ;  /* 0x00000000fffff984 */ /* 0x000fe20000000800 */
[----:B------:R-:W-:Y:S01]  /*21970*/  @!PT LDS RZ, [RZ] ;  /* 0x00000000fffff984 */ /* 0x000fe20000000800 */
[----:B------:R-:W-:Y:S01]  /*21980*/  @!PT LDS RZ, [RZ] ;  /* 0x00000000fffff984 */ /* 0x000fe20000000800 */
[----:B------:R-:W-:Y:S01]  /*21990*/  @!PT LDS RZ, [RZ] ;  /* 0x00000000fffff984 */ /* 0x000fe20000000800 */
[----:B------:R0:W-:Y:S06]  /*219a0*/  MEMBAR.ALL.CTA ;  /* 0x0000000000007992 */ /* 0x0001ec0000008000 */
[----:B0-----:R-:W0:Y:S01]  /*219b0*/  FENCE.VIEW.ASYNC.S ;  /* 0x00000000000073c6 */ /* 0x001e220000000000 */
[----:B------:R-:W-:-:S02]  /*219c0*/  IMAD.IADD R3, R3, 0x1, R21 ;  /* 0x0000000103037824 */ /* 0x000fc400078e0215 */
[----:B------:R-:W-:Y:S02]  /*219d0*/  IMAD R0, R0, UR4, RZ ;  /* 0x0000000400007c24 */ /* 0x000fe4000f8e02ff */
[----:B------:R-:W-:Y:S02]  /*219e0*/  IMAD.IADD R9, R158, 0x1, R159 ;  /* 0x000000019e097824 */ /* 0x000fe400078e029f */
[C---:B------:R-:W-:Y:S02]  /*219f0*/  IMAD R85, R11.reuse, UR5, R0 ;  /* 0x000000050b557c24 */ /* 0x040fe4000f8e0200 */
[----:B------:R-:W-:Y:S01]  /*21a00*/  IMAD.WIDE.U32 R2, R11, UR4, R2 ;  /* 0x000000040b027c25 */ /* 0x000fe2000f8e0002 */
[----:B------:R-:W-:Y:S01]  /*21a10*/  ISETP.GE.AND P2, PT, R9, R8, PT ;  /* 0x000000080900720c */ /* 0x000fe20003f46270 */
[----:B------:R-:W-:Y:S02]  /*21a20*/  ULDC.64 UR4, c[0x0][0xa80] ;  /* 0x0002a00000047ab9 */ /* 0x000fe40000000a00 */
[----:B------:R-:W-:Y:S01]  /*21a30*/  IMAD.IADD R3, R3, 0x1, R85 ;  /* 0x0000000103037824 */ /* 0x000fe200078e0255 */
[----:B------:R-:W-:Y:S01]  /*21a40*/  LEA R24, P3, R2, UR4, 0x1 ;  /* 0x0000000402187c11 */ /* 0x000fe2000f8608ff */
[----:B------:R-:W-:-:S03]  /*21a50*/  VIADD R0, R17, 0x30820 ;  /* 0x0003082011007836 */ /* 0x000fc60000000000 */
[----:B------:R-:W-:Y:S02]  /*21a60*/  LEA.HI.X R86, R2, UR5, R3, 0x1, P3 ;  /* 0x0000000502567c11 */ /* 0x000fe400098f0c03 */
[----:B------:R-:W-:Y:S01]  /*21a70*/  PRMT R0, RZ, 0x654, R0 ;  /* 0x00000654ff007816 */ /* 0x000fe20000000000 */
[C---:B------:R-:W-:Y:S02]  /*21a80*/  VIADD R21, R9.reuse, 0x20 ;  /* 0x0000002009157836 */ /* 0x040fe40000000000 */
[----:B------:R-:W-:Y:S01]  /*21a90*/  VIADD R11, R9, 0x40 ;  /* 0x00000040090b7836 */ /* 0x000fe20000000000 */
[----:B0-----:R3:W-:Y:S01]  /*21aa0*/  SYNCS.ARRIVE.TRANS64.RED.A1T0 RZ, [R0+URZ], RZ ;  /* 0x000000ff00ff79a7 */ /* 0x0017e2000810043f */
[----:B------:R3:W0:Y:S01]  /*21ab0*/  SHFL.IDX PT, R84, R24, RZ, 0x181f ;  /* 0x00181fff18547589 */ /* 0x00062200000e0000 */
[----:B------:R-:W-:-:S03]  /*21ac0*/  ISETP.GE.AND P1, PT, R21, R8, PT ;  /* 0x000000081500720c */ /* 0x000fc60003f26270 */
[----:B------:R3:W1:Y:S01]  /*21ad0*/  SHFL.IDX PT, R85, R86, RZ, 0x181f ;  /* 0x00181fff56557589 */ /* 0x00066200000e0000 */
[----:B------:R-:W-:Y:S01]  /*21ae0*/  ISETP.GE.AND P0, PT, R11, R8, PT ;  /* 0x000000080b00720c */ /* 0x000fe20003f06270 */
[----:B------:R-:W-:-:S12]  /*21af0*/  @P2 BRA `(.L_x_1830) ;  /* 0x0000000000442947 */ /* 0x000fd80003800000 */
[----:B------:R-:W-:Y:S02]  /*21b00*/  ULDC UR4, c[0x0][0xac8] ;  /* 0x0002b20000047ab9 */ /* 0x000fe40000000800 */
[----:B------:R-:W-:Y:S02]  /*21b10*/  ISETP.GE.AND P5, PT, R18, UR4, PT ;  /* 0x0000000412007c0c */ /* 0x000fe4000bfa6270 */
[----:B------:R-:W-:Y:S02]  /*21b20*/  ISETP.GE.AND P4, PT, R203, UR4, PT ;  /* 0x00000004cb007c0c */ /* 0x000fe4000bf86270 */
[----:B------:R-:W-:Y:S02]  /*21b30*/  ISETP.GE.AND P3, PT, R22, UR4, PT ;  /* 0x0000000416007c0c */ /* 0x000fe4000bf66270 */
[----:B------:R-:W-:-:S07]  /*21b40*/  ISETP.GE.AND P2, PT, R23, UR4, PT ;  /* 0x0000000417007c0c */ /* 0x000fce000bf46270 */
[----:B0-----:R-:W-:-:S04]  /*21b50*/  @!P5 LEA R2, P6, R18, R84, 0x1 ;  /* 0x000000541202d211 */ /* 0x001fc800078c08ff */
[----:B-1----:R-:W-:Y:S02]  /*21b60*/  @!P5 LEA.HI.X R3, R18, R85, R19, 0x1, P6 ;  /* 0x000000551203d211 */ /* 0x002fe400030f0c13 */
        /* <DEDUP_REMOVED lines=10> */
.L_x_1830:
[----:B------:R-:W-:Y:S05]  /*21c10*/  BSYNC B1 ;  /* 0x0000000000017941 */ /* 0x000fea0003800000 */
.L_x_1829:
[----:B--2---:R2:W4:Y:S01]  /*21c20*/  SHFL.IDX PT, R11, R86, 0x1, 0x181f ;  /* 0x00381f00560b7f89 */ /* 0x00452200000e0000 */
        /* <DEDUP_REMOVED lines=8> */
[CC--:B0-----:R-:W-:Y:S02]  /*21cb0*/  @!P4 LEA R2, P6, R18.reuse, R10.reuse, 0x1 ;  /* 0x0000000a1202c211 */ /* 0x0c1fe400078c08ff */
[CC--:B-----5:R-:W-:Y:S02]  /*21cc0*/  @!P3 LEA R4, P5, R201.reuse, R10.reuse, 0x1 ;  /* 0x0000000ac904b211 */ /* 0x0e0fe400078a08ff */
[-C--:B----4-:R-:W-:Y:S02]  /*21cd0*/  @!P4 LEA.HI.X R3, R18, R11.reuse, R19, 0x1, P6 ;  /* 0x0000000b1203c211 */ /* 0x090fe400030f0c13 */
[-C--:B------:R-:W-:Y:S02]  /*21ce0*/  @!P2 LEA R6, P6, R22, R10.reuse, 0x1 ;  /* 0x0000000a1606a211 */ /* 0x080fe400078c08ff */
        /* <DEDUP_REMOVED lines=8> */
.L_x_1832:
[----:B------:R-:W-:Y:S05]  /*21d70*/  BSYNC B1 ;  /* 0x0000000000017941 */ /* 0x000fea0003800000 */
.L_x_1831:
[----:B0---4-:R0:W4:Y:S01]  /*21d80*/  SHFL.IDX PT, R11, R86, 0x2, 0x181f ;  /* 0x00581f00560b7f89 */ /* 0x01112200000e0000 */
        /* <DEDUP_REMOVED lines=9> */
[-C--:B-----5:R-:W-:Y:S02]  /*21e20*/  @!P2 LEA R4, P5, R201, R10.reuse, 0x1 ;  /* 0x0000000ac904a211 */ /* 0x0a0fe400078a08ff */
[-C--:B------:R-:W-:Y:S02]  /*21e30*/  @!P1 LEA R6, P4, R22, R10.reuse, 0x1 ;  /* 0x0000000a16069211 */ /* 0x080fe400078808ff */
[-C--:B----4-:R-:W-:Y:S02]  /*21e40*/  @!P3 LEA.HI.X R3, R18, R11.reuse, R19, 0x1, P6 ;  /* 0x0000000b1203b211 */ /* 0x090fe400030f0c13 */
        /* <DEDUP_REMOVED lines=8> */
.L_x_1834:
[----:B------:R-:W-:Y:S05]  /*21ed0*/  BSYNC B1 ;  /* 0x0000000000017941 */ /* 0x000fea0003800000 */
.L_x_1833:
[----:B------:R-:W-:Y:S01]  /*21ee0*/  VIADD R9, R9, 0x60 ;  /* 0x0000006009097836 */ /* 0x000fe20000000000 */
[----:B0---4-:R0:W4:Y:S04]  /*21ef0*/  SHFL.IDX PT, R11, R86, 0x3, 0x181f ;  /* 0x00781f00560b7f89 */ /* 0x01112800000e0000 */
[----:B------:R-:W-:Y:S01]  /*21f00*/  ISETP.GE.AND P0, PT, R9, R8, PT ;  /* 0x000000080900720c */ /* 0x000fe20003f06270 */
[----:B--23--:R-:W2:-:S12]  /*21f10*/  SHFL.IDX PT, R24, R24, 0x3, 0x181f ;  /* 0x00781f0018187f89 */ /* 0x00ce9800000e0000 */
[----:B0-----:R-:W-:Y:S05]  /*21f20*/  @P0 BRA `(.L_x_1835) ;  /* 0x00000028002c0947 */ /* 0x001fea0003800000 */
[----:B------:R-:W-:Y:S02]  /*21f30*/  ULDC UR4, c[0x0][0xac8] ;  /* 0x0002b20000047ab9 */ /* 0x000fe40000000800 */
[----:B------:R-:W-:Y:S02]  /*21f40*/  ISETP.GE.AND P3, PT, R18, UR4, PT ;  /* 0x0000000412007c0c */ /* 0x000fe4000bf66270 */
[----:B------:R-:W-:Y:S02]  /*21f50*/  ISETP.GE.AND P4, PT, R203, UR4, PT ;  /* 0x00000004cb007c0c */ /* 0x000fe4000bf86270 */
[----:B------:R-:W-:-:S09]  /*21f60*/  ISETP.GE.AND P5, PT, R22, UR4, PT ;  /* 0x0000000416007c0c */ /* 0x000fd2000bfa6270 */
[-C--:B--2---:R-:W-:Y:S02]  /*21f70*/  @!P3 LEA R2, P0, R18, R24.reuse, 0x1 ;  /* 0x000000181202b211 */ /* 0x084fe400078008ff */
[CC--:B-----5:R-:W-:Y:S02]  /*21f80*/  @!P4 LEA R4, P1, R201.reuse, R24.reuse, 0x1 ;  /* 0x00000018c904c211 */ /* 0x0e0fe400078208ff */
[----:B------:R-:W-:Y:S02]  /*21f90*/  @!P5 LEA R6, P2, R22, R24, 0x1 ;  /* 0x000000181606d211 */ /* 0x000fe400078408ff */
[-C--:B----4-:R-:W-:Y:S02]  /*21fa0*/  @!P3 LEA.HI.X R3, R18, R11.reuse, R19, 0x1, P0 ;  /* 0x0000000b1203b211 */ /* 0x090fe400000f0c13 */
        /* <DEDUP_REMOVED lines=11> */
.L_x_1828:
[----:B------:R-:W1:Y:S01]  /*22060*/  @P1 LDC R7, c[0x0][0xbec] ;  /* 0x0002fb00ff071b82 */ /* 0x000e620000000800 */
[----:B------:R-:W-:Y:S01]  /*22070*/  ULDC.64 UR4, c[0x0][0xb08] ;  /* 0x0002c20000047ab9 */ /* 0x000fe20000000a00 */
[----:B0-----:R-:W-:Y:S01]  /*22080*/  IMAD.MOV.U32 R12, RZ, RZ, R92 ;  /* 0x000000ffff0c7224 */ /* 0x001fe200078e005c */
[----:B------:R-:W-:Y:S01]  /*22090*/  BSSY B1, `(.L_x_1836) ;  /* 0x000010b000017945 */ /* 0x000fe20003800000 */
[----:B------:R-:W-:Y:S01]  /*220a0*/  IMAD R9, R9, UR4, RZ ;  /* 0x0000000409097c24 */ /* 0x000fe2000f8e02ff */
[----:B------:R-:W-:Y:S01]  /*220b0*/  SHF.R.S32.HI R220, RZ, 0x1f, R225 ;  /* 0x0000001fffdc7819 */ /* 0x000fe200000114e1 */
[C---:B------:R-:W-:Y:S02]  /*220c0*/  VIADD R154, R225.reuse, 0xf0 ;  /* 0x000000f0e19a7836 */ /* 0x040fe40000000000 */
[----:B------:R-:W0:Y:S01]  /*220d0*/  @P1 LDC R6, c[0x0][0xbf0] ;  /* 0x0002fc00ff061b82 */ /* 0x000e220000000800 */
[----:B------:R-:W-:Y:S02]  /*220e0*/  IMAD R9, R0, UR5, R9 ;  /* 0x0000000500097c24 */ /* 0x000fe4000f8e0209 */
[C---:B------:R-:W-:Y:S01]  /*220f0*/  VIADD R158, R225.reuse, 0xe0 ;  /* 0x000000e0e19e7836 */ /* 0x040fe20000000000 */
[----:B------:R-:W-:Y:S01]  /*22100*/  SHF.R.S32.HI R154, RZ, 0x1f, R154 ;  /* 0x0000001fff9a7819 */ /* 0x000fe2000001149a */
[----:B------:R-:W-:-:S02]  /*22110*/  VIADD R160, R225, 0xd8 ;  /* 0x000000d8e1a07836 */ /* 0x000fc40000000000 */
        /* <DEDUP_REMOVED lines=10> */
[----:B-1----:R-:W-:Y:S01]  /*221c0*/  @P1 IMAD.HI.U32 R7, R92, R7, RZ ;  /* 0x000000075c071227 */ /* 0x002fe200078e00ff */
[----:B------:R-:W-:-:S02]  /*221d0*/  SHF.R.S32.HI R168, RZ, 0x1f, R168 ;  /* 0x0000001fffa87819 */ /* 0x000fc400000114a8 */
[----:B------:R-:W-:Y:S01]  /*221e0*/  SHF.R.S32.HI R170, RZ, 0x1f, R170 ;  /* 0x0000001fffaa7819 */ /* 0x000fe200000114aa */
[C---:B------:R-:W-:Y:S02]  /*221f0*/  VIADD R172, R225.reuse, 0xa8 ;  /* 0x000000a8e1ac7836 */ /* 0x040fe40000000000 */
[----:B------:R-:W-:Y:S01]  /*22200*/  VIADD R174, R225, 0xa0 ;  /* 0x000000a0e1ae7836 */ /* 0x000fe20000000000 */
[----:B0-----:R-:W-:Y:S01]  /*22210*/  @P1 SHF.R.U32.HI R12, RZ, R6, R7 ;  /* 0x00000006ff0c1219 */ /* 0x001fe20000011607 */
[----:B------:R-:W-:Y:S01]  /*22220*/  IMAD.WIDE.U32 R6, R0, UR4, RZ ;  /* 0x0000000400067c25 */ /* 0x000fe2000f8e00ff */
[----:B------:R-:W-:Y:S01]  /*22230*/  ULDC.64 UR4, c[0x0][0xb38] ;  /* 0x0002ce0000047ab9 */ /* 0x000fe20000000a00 */
[----:B------:R-:W-:Y:S02]  /*22240*/  SHF.R.S32.HI R0, RZ, 0x1f, R10 ;  /* 0x0000001fff007819 */ /* 0x000fe4000001140a */
[----:B------:R-:W-:Y:S01]  /*22250*/  IMAD.IADD R7, R7, 0x1, R9 ;  /* 0x0000000107077824 */ /* 0x000fe200078e0209 */
[----:B------:R-:W-:Y:S01]  /*22260*/  SHF.R.S32.HI R9, RZ, 0x1f, R12 ;  /* 0x0000001fff097819 */ /* 0x000fe2000001140c */
[----:B------:R-:W-:Y:S01]  /*22270*/  VIADD R176, R225, 0x98 ;  /* 0x00000098e1b07836 */ /* 0x000fe20000000000 */
[----:B------:R-:W-:Y:S01]  /*22280*/  SHF.R.S32.HI R172, RZ, 0x1f, R172 ;  /* 0x0000001fffac7819 */ /* 0x000fe200000114ac */
[----:B------:R-:W-:Y:S01]  /*22290*/  IMAD.WIDE.U32 R6, R226, UR4, R6 ;  /* 0x00000004e2067c25 */ /* 0x000fe2000f8e0006 */
[----:B------:R-:W-:-:S02]  /*222a0*/  SHF.R.S32.HI R174, RZ, 0x1f, R174 ;  /* 0x0000001fffae7819 */ /* 0x000fc400000114ae */
[----:B------:R-:W-:Y:S01]  /*222b0*/  SHF.R.S32.HI R176, RZ, 0x1f, R176 ;  /* 0x0000001fffb07819 */ /* 0x000fe200000114b0 */
[----:B------:R-:W-:Y:S01]  /*222c0*/  IMAD R7, R226, UR5, R7 ;  /* 0x00000005e2077c24 */ /* 0x000fe2000f8e0207 */
[----:B------:R-:W-:Y:S01]  /*222d0*/  ULDC.64 UR4, c[0x0][0xb40] ;  /* 0x0002d00000047ab9 */ /* 0x000fe20000000a00 */
[----:B------:R-:W-:Y:S02]  /*222e0*/  VIADD R178, R225, 0x90 ;  /* 0x00000090e1b27836 */ /* 0x000fe40000000000 */
[----:B------:R-:W-:Y:S02]  /*222f0*/  IMAD R0, R0, UR4, RZ ;  /* 0x0000000400007c24 */ /* 0x000fe4000f8e02ff */
[----:B------:R-:W-:Y:S01]  /*22300*/  IMAD.WIDE.U32 R6, R10, UR4, R6 ;  /* 0x000000040a067c25 */ /* 0x000fe2000f8e0006 */
[----:B------:R-:W-:-:S03]  /*22310*/  SHF.R.S32.HI R178, RZ, 0x1f, R178 ;  /* 0x0000001fffb27819 */ /* 0x000fc600000114b2 */
[----:B------:R-:W-:Y:S01]  /*22320*/  IMAD R0, R10, UR5, R0 ;  /* 0x000000050a007c24 */ /* 0x000fe2000f8e0200 */
[----:B------:R-:W-:Y:S01]  /*22330*/  ULDC.64 UR4, c[0x0][0xb48] ;  /* 0x0002d20000047ab9 */ /* 0x000fe20000000a00 */
[----:B------:R-:W-:Y:S02]  /*22340*/  VIADD R180, R225, 0x88 ;  /* 0x00000088e1b47836 */ /* 0x000fe40000000000 */
[----:B------:R-:W-:Y:S02]  /*22350*/  IMAD.IADD R7, R7, 0x1, R0 ;  /* 0x0000000107077824 */ /* 0x000fe400078e0200 */
[----:B------:R-:W-:Y:S01]  /*22360*/  IMAD.MOV R0, RZ, RZ, -R12 ;  /* 0x000000ffff007224 */ /* 0x000fe200078e0a0c */
[----:B------:R-:W-:Y:S01]  /*22370*/  SHF.R.S32.HI R180, RZ, 0x1f, R180 ;  /* 0x0000001fffb47819 */ /* 0x000fe200000114b4 */
[----:B------:R-:W-:-:S04]  /*22380*/  IMAD.WIDE.U32 R6, R157, UR4, R6 ;  /* 0x000000049d067c25 */ /* 0x000fc8000f8e0006 */
[----:B------:R-:W-:Y:S01]  /*22390*/  IMAD R7, R157, UR5, R7 ;  /* 0x000000059d077c24 */ /* 0x000fe2000f8e0207 */
[----:B------:R-:W-:Y:S01]  /*223a0*/  ULDC.64 UR4, c[0x0][0xb30] ;  /* 0x0002cc0000047ab9 */ /* 0x000fe20000000a00 */
[----:B------:R-:W-:Y:S02]  /*223b0*/  IMAD R0, R156, R0, R92 ;  /* 0x000000009c007224 */ /* 0x000fe400078e025c */
[----:B------:R-:W-:Y:S02]  /*223c0*/  IMAD R9, R9, UR4, RZ ;  /* 0x0000000409097c24 */ /* 0x000fe4000f8e02ff */
[----:B------:R-:W-:Y:S01]  /*223d0*/  IMAD.WIDE.U32 R6, R12, UR4, R6 ;  /* 0x000000040c067c25 */ /* 0x000fe2000f8e0006 */
[----:B------:R-:W-:-:S03]  /*223e0*/  SHF.R.S32.HI R10, RZ, 0x1f, R0 ;  /* 0x0000001fff0a7819 */ /* 0x000fc60000011400 */
[----:B------:R-:W-:Y:S01]  /*223f0*/  IMAD R9, R12, UR5, R9 ;  /* 0x000000050c097c24 */ /* 0x000fe2000f8e0209 */
[----:B------:R-:W-:Y:S01]  /*22400*/  ULDC.64 UR4, c[0x0][0xb28] ;  /* 0x0002ca0000047ab9 */ /* 0x000fe20000000a00 */
[----:B------:R-:W-:Y:S02]  /*22410*/  VIADD R92, R225, 0xf8 ;  /* 0x000000f8e15c7836 */ /* 0x000fe40000000000 */
[----:B------:R-:W-:Y:S02]  /*22420*/  IMAD.IADD R7, R7, 0x1, R9 ;  /* 0x0000000107077824 */ /* 0x000fe400078e0209 */
[----:B------:R-:W-:Y:S01]  /*22430*/  IMAD R10, R10, UR4, RZ ;  /* 0x000000040a0a7c24 */ /* 0x000fe2000f8e02ff */
[----:B------:R-:W-:Y:S01]  /*22440*/  SHF.R.S32.HI R92, RZ, 0x1f, R92 ;  /* 0x0000001fff5c7819 */ /* 0x000fe2000001145c */
[----:B------:R-:W-:-:S04]  /*22450*/  IMAD.WIDE.U32 R6, R0, UR4, R6 ;  /* 0x0000000400067c25 */ /* 0x000fc8000f8e0006 */
[----:B------:R-:W-:Y:S01]  /*22460*/  IMAD R10, R0, UR5, R10 ;  /* 0x00000005000a7c24 */ /* 0x000fe2000f8e020a */
[----:B------:R-:W-:Y:S01]  /*22470*/  ULDC.64 UR4, c[0x0][0xb00] ;  /* 0x0002c00000047ab9 */ /* 0x000fe20000000a00 */
[----:B------:R-:W-:Y:S01]  /*22480*/  VIADD R156, R225, 0xe8 ;  /* 0x000000e8e19c7836 */ /* 0x000fe20000000000 */
[C---:B------:R-:W-:Y:S01]  /*22490*/  LEA R0, P0, R6.reuse, UR4, 0x2 ;  /* 0x0000000406007c11 */ /* 0x040fe2000f8010ff */
[----:B------:R-:W-:Y:S02]  /*224a0*/  IMAD.IADD R9, R7, 0x1, R10 ;  /* 0x0000000107097824 */ /* 0x000fe400078e020a */
[C---:B------:R-:W-:Y:S01]  /*224b0*/  VIADD R182, R225.reuse, 0x80 ;  /* 0x00000080e1b67836 */ /* 0x040fe20000000000 */
[----:B------:R-:W-:Y:S01]  /*224c0*/  SHF.R.S32.HI R156, RZ, 0x1f, R156 ;  /* 0x0000001fff9c7819 */ /* 0x000fe2000001149c */
[----:B------:R-:W-:Y:S01]  /*224d0*/  VIADD R184, R225, 0x78 ;  /* 0x00000078e1b87836 */ /* 0x000fe20000000000 */
[----:B------:R-:W-:Y:S01]  /*224e0*/  LEA.HI.X R9, R6, UR5, R9, 0x2, P0 ;  /* 0x0000000506097c11 */ /* 0x000fe200080f1409 */
[----:B------:R-:W-:Y:S01]  /*224f0*/  VIADD R6, R17, 0x30820 ;  /* 0x0003082011067836 */ /* 0x000fe20000000000 */
[----:B------:R-:W-:Y:S01]  /*22500*/  ISETP.GE.AND P0, PT, R20, R8, PT ;  /* 0x000000081400720c */ /* 0x000fe20003f06270 */
[C---:B------:R-:W-:Y:S01]  /*22510*/  VIADD R186, R225.reuse, 0x70 ;  /* 0x00000070e1ba7836 */ /* 0x040fe20000000000 */
[----:B------:R0:W1:Y:S01]  /*22520*/  SHFL.IDX PT, R20, R0, RZ, 0x1c1f ;  /* 0x001c1fff00147589 */ /* 0x00006200000e0000 */
[C---:B------:R-:W-:Y:S01]  /*22530*/  VIADD R188, R225.reuse, 0x68 ;  /* 0x00000068e1bc7836 */ /* 0x040fe20000000000 */
[----:B------:R-:W-:Y:S01]  /*22540*/  PRMT R6, RZ, 0x654, R6 ;  /* 0x00000654ff067816 */ /* 0x000fe20000000006 */
[C---:B------:R-:W-:Y:S01]  /*22550*/  VIADD R190, R225.reuse, 0x60 ;  /* 0x00000060e1be7836 */ /* 0x040fe20000000000 */
[----:B------:R0:W2:Y:S01]  /*22560*/  SHFL.IDX PT, R10, R9, RZ, 0x1c1f ;  /* 0x001c1fff090a7589 */ /* 0x0000a200000e0000 */
[C---:B------:R-:W-:Y:S01]  /*22570*/  VIADD R192, R225.reuse, 0x58 ;  /* 0x00000058e1c07836 */ /* 0x040fe20000000000 */
[----:B------:R0:W-:Y:S01]  /*22580*/  SYNCS.ARRIVE.TRANS64.RED.A1T0 RZ, [R6+URZ], RZ ;  /* 0x000000ff06ff79a7 */ /* 0x0001e2000810043f */
        /* <DEDUP_REMOVED lines=32> */
[----:B------:R-:W-:-:S02]  /*22790*/  VIADD R163, R225, 0xc8 ;  /* 0x000000c8e1a37836 */ /* 0x000fc40000000000 */
[C---:B------:R-:W-:Y:S02]  /*227a0*/  VIADD R165, R225.reuse, 0xc0 ;  /* 0x000000c0e1a57836 */ /* 0x040fe40000000000 */
[C---:B------:R-:W-:Y:S02]  /*227b0*/  VIADD R167, R225.reuse, 0xb8 ;  /* 0x000000b8e1a77836 */ /* 0x040fe40000000000 */
[C---:B------:R-:W-:Y:S02]  /*227c0*/  VIADD R169, R225.reuse, 0xb0 ;  /* 0x000000b0e1a97836 */ /* 0x040fe40000000000 */
[C---:B------:R-:W-:Y:S02]  /*227d0*/  VIADD R171, R225.reuse, 0xa8 ;  /* 0x000000a8e1ab7836 */ /* 0x040fe40000000000 */
[C---:B------:R-:W-:Y:S02]  /*227e0*/  VIADD R173, R225.reuse, 0xa0 ;  /* 0x000000a0e1ad7836 */ /* 0x040fe40000000000 */
        /* <DEDUP_REMOVED lines=18> */
[----:B------:R-:W-:Y:S01]  /*22910*/  VIADD R217, R225, 0x8 ;  /* 0x00000008e1d97836 */ /* 0x000fe20000000000 */
[----:B012---:R-:W-:Y:S06]  /*22920*/  @P0 BRA `(.L_x_1837) ;  /* 0x0000000800040947 */ /* 0x007fec0003800000 */
[----:B------:R-:W-:Y:S02]  /*22930*/  ULDC UR4, c[0x0][0xac8] ;  /* 0x0002b20000047ab9 */ /* 0x000fe40000000800 */
[----:B------:R-:W-:Y:S02]  /*22940*/  ISETP.GE.AND P0, PT, R225, UR4, PT ;  /* 0x00000004e1007c0c */ /* 0x000fe4000bf06270 */
[----:B------:R-:W-:Y:S02]  /*22950*/  ISETP.GE.AND P5, PT, R191, UR4, PT ;  /* 0x00000004bf007c0c */ /* 0x000fe4000bfa6270 */
[----:B------:R-:W-:Y:S02]  /*22960*/  ISETP.GE.AND P4, PT, R189, UR4, PT ;  /* 0x00000004bd007c0c */ /* 0x000fe4000bf86270 */
[----:B------:R-:W-:-:S07]  /*22970*/  ISETP.GE.AND P3, PT, R187, UR4, PT ;  /* 0x00000004bb007c0c */ /* 0x000fce000bf66270 */
[----:B------:R-:W-:-:S04]  /*22980*/  @!P0 LEA R6, P1, R225, R20, 0x2 ;  /* 0x00000014e1068211 */ /* 0x000fc800078210ff */
[----:B------:R-:W-:-:S05]  /*22990*/  @!P0 LEA.HI.X R7, R225, R10, R220, 0x2, P1 ;  /* 0x0000000ae1078211 */ /* 0x000fca00008f14dc */
        /* <DEDUP_REMOVED lines=55> */
[----:B------:R-:W-:Y:S02]  /*22d10*/  @!P0 LEA.HI.X R7, R185, R10, R186, 0x2, P4 ;  /* 0x0000000ab9078211 */ /* 0x000fe400020f14ba */
[----:B------:R-:W-:Y:S02]  /*22d20*/  ISETP.GE.AND P4, PT, R177, UR4, PT ;  /* 0x00000004b1007c0c */ /* 0x000fe4000bf86270 */
[-C--:B-1----:R-:W-:Y:S01]  /*22d30*/  @!P1 LEA R12, P5, R183, R20.reuse, 0x2 ;  /* 0x00000014b70c9211 */ /* 0x082fe200078a10ff */
[----:B------:R0:W-:Y:S01]  /*22d40*/  @!P0 ST.E.64 desc[UR60][R6.64], R80 ;  /* 0x0000005006008985 */ /* 0x0001e2000c101b3c */
[----:B--2---:R-:W-:Y:S02]  /*22d50*/  @!P2 LEA R14, P6, R181, R20, 0x2 ;  /* 0x00000014b50ea211 */ /* 0x004fe400078c10ff */
        /* <DEDUP_REMOVED lines=12> */
[----:B------:R-:W-:Y:S02]  /*22e20*/  ISETP.GE.AND P0, PT, R169, UR4, PT ;  /* 0x00000004a9007c0c */ /* 0x000fe4000bf06270 */
[----:B--2---:R-:W-:Y:S01]  /*22e30*/  @!P5 LEA R14, P6, R175, R20, 0x2 ;  /* 0x00000014af0ed211 */ /* 0x004fe200078c10ff */
[----:B------:R1:W-:Y:S01]  /*22e40*/  @!P4 ST.E.64 desc[UR60][R12.64], R96 ;  /* 0x000000600c00c985 */ /* 0x0003e2000c101b3c */
[----:B------:R-:W-:Y:S02]  /*22e50*/  ISETP.GE.AND P4, PT, R165, UR4, PT ;  /* 0x00000004a5007c0c */ /* 0x000fe4000bf86270 */
[----:B------:R-:W-:Y:S02]  /*22e60*/  @!P5 LEA.HI.X R15, R175, R10, R176, 0x2, P6 ;  /* 0x0000000aaf0fd211 */ /* 0x000fe400030f14b0 */
[----:B0-----:R-:W-:-:S03]  /*22e70*/  @!P2 LEA R2, P6, R173, R20, 0x2 ;  /* 0x00000014ad02a211 */ /* 0x001fc600078c10ff */
[----:B------:R-:W-:Y:S01]  /*22e80*/  @!P5 ST.E.64 desc[UR60][R14.64], R100 ;  /* 0x000000640e00d985 */ /* 0x000fe2000c101b3c */
[----:B------:R-:W-:Y:S02]  /*22e90*/  @!P1 LEA R6, P3, R171, R20, 0x2 ;  /* 0x00000014ab069211 */ /* 0x000fe400078610ff */
[----:B------:R-:W-:Y:S02]  /*22ea0*/  ISETP.GE.AND P5, PT, R167, UR4, PT ;  /* 0x00000004a7007c0c */ /* 0x000fe4000bfa6270 */
[----:B------:R-:W-:Y:S02]  /*22eb0*/  @!P2 LEA.HI.X R3, R173, R10, R174, 0x2, P6 ;  /* 0x0000000aad03a211 */ /* 0x000fe400030f14ae */
[----:B-1----:R-:W-:Y:S02]  /*22ec0*/  @!P0 LEA R12, P6, R169, R20, 0x2 ;  /* 0x00000014a90c8211 */ /* 0x002fe400078c10ff */
        /* <DEDUP_REMOVED lines=8> */
[----:B-1----:R-:W-:-:S02]  /*22f50*/  @!P4 LEA R6, P2, R165, R20, 0x2 ;  /* 0x00000014a506c211 */ /* 0x002fc400078410ff */
[----:B------:R-:W-:Y:S02]  /*22f60*/  @!P5 LEA.HI.X R3, R167, R10, R168, 0x2, P1 ;  /* 0x0000000aa703d211 */ /* 0x000fe400008f14a8 */
[----:B--2---:R-:W-:Y:S02]  /*22f70*/  @!P3 LEA R12, P6, R163, R20, 0x2 ;  /* 0x00000014a30cb211 */ /* 0x004fe400078c10ff */
        /* <DEDUP_REMOVED lines=10> */
[----:B------:R-:W-:Y:S02]  /*23020*/  @!P0 LEA.HI.X R3, R161, R10, R162, 0x2, P5 ;  /* 0x0000000aa1038211 */ /* 0x000fe400028f14a2 */
[----:B------:R-:W-:Y:S02]  /*23030*/  ISETP.GE.AND P5, PT, R24, UR4, PT ;  /* 0x0000000418007c0c */ /* 0x000fe4000bfa6270 */
[C---:B-1----:R-:W-:Y:S01]  /*23040*/  @!P1 LEA R6, P6, R159.reuse, R20, 0x2 ;  /* 0x000000149f069211 */ /* 0x042fe200078c10ff */
[----:B------:R0:W-:Y:S03]  /*23050*/  @!P0 ST.E.64 desc[UR60][R2.64], R128 ;  /* 0x0000008002008985 */ /* 0x0001e6000c101b3c */
[----:B------:R-:W-:Y:S02]  /*23060*/  @!P1 LEA.HI.X R7, R159, R10, R160, 0x2, P6 ;  /* 0x0000000a9f079211 */ /* 0x000fe400030f14a0 */
[----:B--2---:R-:W-:-:S03]  /*23070*/  @!P3 LEA R12, P6, R155, R20, 0x2 ;  /* 0x000000149b0cb211 */ /* 0x004fc600078c10ff */
[----:B------:R1:W-:Y:S01]  /*23080*/  @!P1 ST.E.64 desc[UR60][R6.64], R132 ;  /* 0x0000008406009985 */ /* 0x0003e2000c101b3c */
[----:B------:R-:W-:Y:S02]  /*23090*/  @!P3 LEA.HI.X R13, R155, R10, R156, 0x2, P6 ;  /* 0x0000000a9b0db211 */ /* 0x000fe400030f149c */
[----:B0-----:R-:W-:-:S04]  /*230a0*/  @!P4 LEA R2, P0, R157, R20, 0x2 ;  /* 0x000000149d02c211 */ /* 0x001fc800078010ff */
[----:B------:R-:W-:Y:S02]  /*230b0*/  @!P4 LEA.HI.X R3, R157, R10, R158, 0x2, P0 ;  /* 0x0000000a9d03c211 */ /* 0x000fe400000f149e */
[----:B-1----:R-:W-:-:S03]  /*230c0*/  @!P2 LEA R6, P1, R93, R20, 0x2 ;  /* 0x000000145d06a211 */ /* 0x002fc600078210ff */
[----:B------:R0:W-:Y:S01]  /*230d0*/  @!P4 ST.E.64 desc[UR60][R2.64], R136 ;  /* 0x000000880200c985 */ /* 0x0001e2000c101b3c */
[C---:B------:R-:W-:Y:S02]  /*230e0*/  @!P5 LEA R20, P0, R24.reuse, R20, 0x2 ;  /* 0x000000141814d211 */ /* 0x040fe400078010ff */
[-C--:B------:R-:W-:Y:S01]  /*230f0*/  @!P2 LEA.HI.X R7, R93, R10.reuse, R154, 0x2, P1 ;  /* 0x0000000a5d07a211 */ /* 0x080fe200008f149a */
[----:B------:R0:W-:Y:S01]  /*23100*/  @!P3 ST.E.64 desc[UR60][R12.64], R140 ;  /* 0x0000008c0c00b985 */ /* 0x0001e2000c101b3c */
[----:B------:R-:W-:-:S03]  /*23110*/  @!P5 LEA.HI.X R21, R24, R10, R92, 0x2, P0 ;  /* 0x0000000a1815d211 */ /* 0x000fc600000f145c */
[----:B------:R0:W-:Y:S04]  /*23120*/  @!P2 ST.E.64 desc[UR60][R6.64], R144 ;  /* 0x000000900600a985 */ /* 0x0001e8000c101b3c */
[----:B------:R0:W-:Y:S02]  /*23130*/  @!P5 ST.E.64 desc[UR60][R20.64], R148 ;  /* 0x000000941400d985 */ /* 0x0001e4000c101b3c */
.L_x_1837:
[----:B------:R-:W-:Y:S05]  /*23140*/  BSYNC B1 ;  /* 0x0000000000017941 */ /* 0x000fea0003800000 */
.L_x_1836:
[----:B------:R-:W-:Y:S01]  /*23150*/  ISETP.GE.AND P0, PT, R11, R8, PT ;  /* 0x000000080b00720c */ /* 0x000fe20003f06270 */
[----:B------:R-:W1:Y:S04]  /*23160*/  SHFL.IDX PT, R9, R9, 0x1, 0x1c1f ;  /* 0x003c1f0009097f89 */ /* 0x000e6800000e0000 */
[----:B------:R-:W2:Y:S08]  /*23170*/  SHFL.IDX PT, R0, R0, 0x1, 0x1c1f ;  /* 0x003c1f0000007f89 */ /* 0x000eb000000e0000 */
[----:B------:R-:W-:Y:S05]  /*23180*/  @P0 BRA `(.L_x_1835) ;  /* 0x0000001400940947 */ /* 0x000fea0003800000 */
[----:B------:R-:W-:Y:S02]  /*23190*/  ULDC UR4, c[0x0][0xac8] ;  /* 0x0002b20000047ab9 */ /* 0x000fe40000000800 */
[----:B------:R-:W-:Y:S02]  /*231a0*/  ISETP.GE.AND P4, PT, R225, UR4, PT ;  /* 0x00000004e1007c0c */ /* 0x000fe4000bf86270 */
[----:B------:R-:W-:Y:S02]  /*231b0*/  ISETP.GE.AND P2, PT, R217, UR4, PT ;  /* 0x00000004d9007c0c */ /* 0x000fe4000bf46270 */
[----:B------:R-:W-:Y:S02]  /*231c0*/  ISETP.GE.AND P1, PT, R215, UR4, PT ;  /* 0x00000004d7007c0c */ /* 0x000fe4000bf26270 */
[----:B------:R-:W-:-:S07]  /*231d0*/  ISETP.GE.AND P0, PT, R213, UR4, PT ;  /* 0x00000004d5007c0c */ /* 0x000fce000bf06270 */
[----:B0-2---:R-:W-:-:S04]  /*231e0*/  @!P4 LEA R2, P3, R225, R0, 0x2 ;  /* 0x00000000e102c211 */ /* 0x005fc800078610ff */
[----:B-1----:R-:W-:Y:S02]  /*231f0*/  @!P4 LEA.HI.X R3, R225, R9, R220, 0x2, P3 ;  /* 0x00000009e103c211 */ /* 0x002fe400018f14dc */
[----:B------:R-:W-:-:S03]  /*23200*/  ISETP.GE.AND P3, PT, R211, UR4, PT ;  /* 0x00000004d3007c0c */ /* 0x000fc6000bf66270 */
[----:B------:R0:W-:Y:S01]  /*23210*/  @!P4 ST.E.64 desc[UR60][R2.64], R4 ;  /* 0x000000040200c985 */ /* 0x0001e2000c101b3c */
[----:B------:R-:W-:Y:S02]  /*23220*/  ISETP.GE.AND P4, PT, R209, UR4, PT ;  /* 0x00000004d1007c0c */ /* 0x000fe4000bf86270 */
[-C--:B0-----:R-:W-:Y:S02]  /*23230*/  @!P2 LEA R2, P6, R217, R0.reuse, 0x2 ;  /* 0x00000000d902a211 */ /* 0x081fe400078c10ff */
[-C--:B------:R-:W-:Y:S02]  /*23240*/  @!P1 LEA R4, P5, R215, R0.reuse, 0x2 ;  /* 0x00000000d7049211 */ /* 0x080fe400078a10ff */
[-C--:B------:R-:W-:Y:S02]  /*23250*/  @!P2 LEA.HI.X R3, R217, R9.reuse, R219, 0x2, P6 ;  /* 0x00000009d903a211 */ /* 0x080fe400030f14db */
[----:B------:R-:W-:Y:S02]  /*23260*/  @!P0 LEA R6, P6, R213, R0, 0x2 ;  /* 0x00000000d5068211 */ /* 0x000fe400078c10ff */
        /* <DEDUP_REMOVED lines=9> */
[-C--:B------:R-:W-:Y:S02]  /*23300*/  @!P3 LEA.HI.X R3, R211, R9.reuse, R212, 0x2, P1 ;  /* 0x00000009d303b211 */ /* 0x080fe400008f14d4 */
[----:B------:R-:W-:Y:S02]  /*23310*/  ISETP.GE.AND P1, PT, R197, UR4, PT ;  /* 0x00000004c5007c0c */ /* 0x000fe4000bf26270 */
[----:B------:R-:W-:Y:S01]  /*23320*/  @!P4 LEA.HI.X R5, R209, R9, R210, 0x2, P2 ;  /* 0x00000009d105c211 */ /* 0x000fe200010f14d2 */
[----:B------:R0:W-:Y:S01]  /*23330*/  @!P3 ST.E.64 desc[UR60][R2.64], R42 ;  /* 0x0000002a0200b985 */ /* 0x0001e2000c101b3c */
[----:B------:R-:W-:Y:S02]  /*23340*/  ISETP.GE.AND P2, PT, R195, UR4, PT ;  /* 0x00000004c3007c0c */ /* 0x000fe4000bf46270 */
[----:B--2---:R-:W-:Y:S01]  /*23350*/  @!P5 LEA R6, P6, R207, R0, 0x2 ;  /* 0x00000000cf06d211 */ /* 0x004fe200078c10ff */
[----:B------:R1:W-:Y:S01]  /*23360*/  @!P4 ST.E.64 desc[UR60][R4.64], R46 ;  /* 0x0000002e0400c985 */ /* 0x0003e2000c101b3c */
[----:B------:R-:W-:-:S02]  /*23370*/  ISETP.GE.AND P3, PT, R193, UR4, PT ;  /* 0x00000004c1007c0c */ /* 0x000fc4000bf66270 */
[----:B------:R-:W-:Y:S02]  /*23380*/  @!P5 LEA.HI.X R7, R207, R9, R208, 0x2, P6 ;  /* 0x00000009cf07d211 */ /* 0x000fe400030f14d0 */
[----:B------:R-:W-:-:S03]  /*23390*/  ISETP.GE.AND P4, PT, R191, UR4, PT ;  /* 0x00000004bf007c0c */ /* 0x000fc6000bf86270 */
[----:B------:R2:W-:Y:S01]  /*233a0*/  @!P5 ST.E.64 desc[UR60][R6.64], R50 ;  /* 0x000000320600d985 */ /* 0x0005e2000c101b3c */
[-C--:B0-----:R-:W-:Y:S02]  /*233b0*/  @!P0 LEA R2, P6, R199, R0.reuse, 0x2 ;  /* 0x00000000c7028211 */ /* 0x081fe400078c10ff */
[-C--:B-1----:R-:W-:Y:S02]  /*233c0*/  @!P1 LEA R4, P5, R197, R0.reuse, 0x2 ;  /* 0x00000000c5049211 */ /* 0x082fe400078a10ff */
[-C--:B------:R-:W-:Y:S02]  /*233d0*/  @!P0 LEA.HI.X R3, R199, R9.reuse, R206, 0x2, P6 ;  /* 0x00000009c7038211 */ /* 0x080fe400030f14ce */
[----:B------:R-:W-:Y:S02]  /*233e0*/  @!P1 LEA.HI.X R5, R197, R9, R198, 0x2, P5 ;  /* 0x00000009c5059211 */ /* 0x000fe400028f14c6 */
[----:B------:R-:W-:Y:S01]  /*233f0*/  ISETP.GE.AND P5, PT, R189, UR4, PT ;  /* 0x00000004bd007c0c */ /* 0x000fe2000bfa6270 */
[----:B------:R0:W-:Y:S01]  /*23400*/  @!P0 ST.E.64 desc[UR60][R2.64], R54 ;  /* 0x0000003602008985 */ /* 0x0001e2000c101b3c */
[----:B--2---:R-:W-:-:S02]  /*23410*/  @!P2 LEA R6, P6, R195, R0, 0x2 ;  /* 0x00000000c306a211 */ /* 0x004fc400078c10ff */
[----:B------:R-:W-:Y:S01]  /*23420*/  ISETP.GE.AND P0, PT, R187, UR4, PT ;  /* 0x00000004bb007c0c */ /* 0x000fe2000bf06270 */
[----:B------:R1:W-:Y:S01]  /*23430*/  @!P1 ST.E.64 desc[UR60][R4.64], R58 ;  /* 0x0000003a04009985 */ /* 0x0003e2000c101b3c */
        /* <DEDUP_REMOVED lines=9> */
[----:B--2---:R-:W-:-:S03]  /*234d0*/  @!P5 LEA R6, P6, R189, R0, 0x2 ;  /* 0x00000000bd06d211 */ /* 0x004fc600078c10ff */
[----:B------:R1:W-:Y:S01]  /*234e0*/  @!P4 ST.E.64 desc[UR60][R4.64], R70 ;  /* 0x000000460400c985 */ /* 0x0003e2000c101b3c */
[----:B------:R-:W-:-:S05]  /*234f0*/  @!P5 LEA.HI.X R7, R189, R9, R190, 0x2, P6 ;  /* 0x00000009bd07d211 */ /* 0x000fca00030f14be */
[----:B------:R2:W-:Y:S01]  /*23500*/  @!P5 ST.E.64 desc[UR60][R6.64], R74 ;  /* 0x0000004a0600d985 */ /* 0x0005e2000c101b3c */
[----:B------:R-:W-:Y:S02]  /*23510*/  ISETP.GE.AND P5, PT, R181, UR4, PT ;  /* 0x00000004b5007c0c */ /* 0x000fe4000bfa6270 */
[----:B0-----:R-:W-:-:S04]  /*23520*/  @!P0 LEA R2, P4, R187, R0, 0x2 ;  /* 0x00000000bb028211 */ /* 0x001fc800078810ff */
[-C--:B------:R-:W-:Y:S02]  /*23530*/  @!P0 LEA.HI.X R3, R187, R9.reuse, R188, 0x2, P4 ;  /* 0x00000009bb038211 */ /* 0x080fe400020f14bc */
        /* <DEDUP_REMOVED lines=16> */
[-C--:B------:R-:W-:Y:S02]  /*23640*/  @!P4 LEA.HI.X R5, R179, R9.reuse, R180, 0x2, P0 ;  /* 0x00000009b305c211 */ /* 0x080fe400000f14b4 */
[----:B------:R-:W-:Y:S02]  /*23650*/  ISETP.GE.AND P0, PT, R171, UR4, PT ;  /* 0x00000004ab007c0c */ /* 0x000fe4000bf06270 */
[----:B--2---:R-:W-:Y:S01]  /*23660*/  @!P3 LEA R6, P6, R177, R0, 0x2 ;  /* 0x00000000b106b211 */ /* 0x004fe200078c10ff */
[----:B------:R1:W-:Y:S01]  /*23670*/  @!P4 ST.E.64 desc[UR60][R4.64], R94 ;  /* 0x0000005e0400c985 */ /* 0x0003e2000c101b3c */
[----:B------:R-:W-:Y:S02]  /*23680*/  ISETP.GE.AND P4, PT, R167, UR4, PT ;  /* 0x00000004a7007c0c */ /* 0x000fe4000bf86270 */
[----:B------:R-:W-:-:S02]  /*23690*/  @!P3 LEA.HI.X R7, R177, R9, R178, 0x2, P6 ;  /* 0x00000009b107b211 */ /* 0x000fc400030f14b2 */
[----:B0-----:R-:W-:-:S03]  /*236a0*/  @!P2 LEA R2, P6, R175, R0, 0x2 ;  /* 0x00000000af02a211 */ /* 0x001fc600078c10ff */
[----:B------:R0:W-:Y:S01]  /*236b0*/  @!P3 ST.E.64 desc[UR60][R6.64], R98 ;  /* 0x000000620600b985 */ /* 0x0001e2000c101b3c */
[----:B------:R-:W-:Y:S02]  /*236c0*/  @!P2 LEA.HI.X R3, R175, R9, R176, 0x2, P6 ;  /* 0x00000009af03a211 */ /* 0x000fe400030f14b0 */
[----:B-1----:R-:W-:-:S03]  /*236d0*/  @!P1 LEA R4, P3, R173, R0, 0x2 ;  /* 0x00000000ad049211 */ /* 0x002fc600078610ff */
[----:B------:R1:W-:Y:S01]  /*236e0*/  @!P2 ST.E.64 desc[UR60][R2.64], R102 ;  /* 0x000000660200a985 */ /* 0x0003e2000c101b3c */
[-C--:B------:R-:W-:Y:S02]  /*236f0*/  @!P1 LEA.HI.X R5, R173, R9.reuse, R174, 0x2, P3 ;  /* 0x00000009ad059211 */ /* 0x080fe400018f14ae */
[----:B------:R-:W-:Y:S02]  /*23700*/  ISETP.GE.AND P3, PT, R165, UR4, PT ;  /* 0x00000004a5007c0c */ /* 0x000fe4000bf66270 */
[CC--:B0-----:R-:W-:Y:S01]  /*23710*/  @!P0 LEA R6, P6, R171.reuse, R0.reuse, 0x2 ;  /* 0x00000000ab068211 */ /* 0x0c1fe200078c10ff */
[----:B------:R0:W-:Y:S03]  /*23720*/  @!P1 ST.E.64 desc[UR60][R4.64], R106 ;  /* 0x0000006a04009985 */ /* 0x0001e6000c101b3c */
[----:B------:R-:W-:Y:S02]  /*23730*/  @!P0 LEA.HI.X R7, R171, R9, R172, 0x2, P6 ;  /* 0x00000009ab078211 */ /* 0x000fe400030f14ac */
[----:B-1----:R-:W-:-:S03]  /*23740*/  @!P5 LEA R2, P1, R169, R0, 0x2 ;  /* 0x00000000a902d211 */ /* 0x002fc600078210ff */
        /* <DEDUP_REMOVED lines=8> */
[-C--:B-1----:R-:W-:Y:S01]  /*237d0*/  @!P3 LEA R6, P6, R165, R0.reuse, 0x2 ;  /* 0x00000000a506b211 */ /* 0x082fe200078c10ff */
[----:B------:R1:W-:Y:S01]  /*237e0*/  @!P4 ST.E.64 desc[UR60][R4.64], R118 ;  /* 0x000000760400c985 */ /* 0x0003e2000c101b3c */
[----:B------:R-:W-:Y:S02]  /*237f0*/  ISETP.GE.AND P4, PT, R159, UR4, PT ;  /* 0x000000049f007c0c */ /* 0x000fe4000bf86270 */
[----:B------:R-:W-:Y:S02]  /*23800*/  @!P3 LEA.HI.X R7, R165, R9, R166, 0x2, P6 ;  /* 0x00000009a507b211 */ /* 0x000fe400030f14a6 */
[----:B0-----:R-:W-:-:S03]  /*23810*/  @!P1 LEA R2, P6, R161, R0, 0x2 ;  /* 0x00000000a1029211 */ /* 0x001fc600078c10ff */
[----:B------:R0:W-:Y:S01]  /*23820*/  @!P3 ST.E.64 desc[UR60][R6.64], R122 ;  /* 0x0000007a0600b985 */ /* 0x0001e2000c101b3c */
[----:B------:R-:W-:Y:S02]  /*23830*/  ISETP.GE.AND P3, PT, R157, UR4, PT ;  /* 0x000000049d007c0c */ /* 0x000fe4000bf66270 */
[----:B------:R-:W-:Y:S02]  /*23840*/  @!P1 LEA.HI.X R3, R161, R9, R162, 0x2, P6 ;  /* 0x00000009a1039211 */ /* 0x000fe400030f14a2 */
[----:B-1----:R-:W-:-:S04]  /*23850*/  @!P0 LEA R4, P5, R163, R0, 0x2 ;  /* 0x00000000a3048211 */ /* 0x002fc800078a10ff */
[----:B------:R-:W-:Y:S02]  /*23860*/  @!P0 LEA.HI.X R5, R163, R9, R164, 0x2, P5 ;  /* 0x00000009a3058211 */ /* 0x000fe400028f14a4 */
[----:B------:R-:W-:-:S03]  /*23870*/  ISETP.GE.AND P5, PT, R93, UR4, PT ;  /* 0x000000045d007c0c */ /* 0x000fc6000bfa6270 */
[----:B------:R1:W-:Y:S04]  /*23880*/  @!P0 ST.E.64 desc[UR60][R4.64], R126 ;  /* 0x0000007e04008985 */ /* 0x0003e8000c101b3c */
[----:B------:R2:W-:Y:S01]  /*23890*/  @!P1 ST.E.64 desc[UR60][R2.64], R130 ;  /* 0x0000008202009985 */ /* 0x0005e2000c101b3c */
[----:B0-----:R-:W-:-:S04]  /*238a0*/  @!P2 LEA R6, P1, R155, R0, 0x2 ;  /* 0x000000009b06a211 */ /* 0x001fc800078210ff */
[-C--:B------:R-:W-:Y:S02]  /*238b0*/  @!P2 LEA.HI.X R7, R155, R9.reuse, R156, 0x2, P1 ;  /* 0x000000099b07a211 */ /* 0x080fe400008f149c */
[-C--:B-1----:R-:W-:Y:S02]  /*238c0*/  @!P4 LEA R4, P0, R159, R0.reuse, 0x2 ;  /* 0x000000009f04c211 */ /* 0x082fe400078010ff */
[-C--:B--2---:R-:W-:Y:S02]  /*238d0*/  @!P3 LEA R2, P6, R157, R0.reuse, 0x2 ;  /* 0x000000009d02b211 */ /* 0x084fe400078c10ff */
[-C--:B------:R-:W-:Y:S02]  /*238e0*/  @!P4 LEA.HI.X R5, R159, R9.reuse, R160, 0x2, P0 ;  /* 0x000000099f05c211 */ /* 0x080fe400000f14a0 */
[----:B------:R-:W-:Y:S02]  /*238f0*/  @!P5 LEA R10, P0, R93, R0, 0x2 ;  /* 0x000000005d0ad211 */ /* 0x000fe400078010ff */
[-C--:B------:R-:W-:Y:S01]  /*23900*/  @!P3 LEA.HI.X R3, R157, R9.reuse, R158, 0x2, P6 ;  /* 0x000000099d03b211 */ /* 0x080fe200030f149e */
[----:B------:R0:W-:Y:S01]  /*23910*/  @!P4 ST.E.64 desc[UR60][R4.64], R134 ;  /* 0x000000860400c985 */ /* 0x0001e2000c101b3c */
[----:B------:R-:W-:-:S02]  /*23920*/  @!P5 LEA.HI.X R11, R93, R9, R154, 0x2, P0 ;  /* 0x000000095d0bd211 */ /* 0x000fc400000f149a */
[----:B------:R-:W-:Y:S01]  /*23930*/  ISETP.GE.AND P0, PT, R24, UR4, PT ;  /* 0x0000000418007c0c */ /* 0x000fe2000bf06270 */
[----:B------:R0:W-:Y:S04]  /*23940*/  @!P3 ST.E.64 desc[UR60][R2.64], R138 ;  /* 0x0000008a0200b985 */ /* 0x0001e8000c101b3c */
[----:B------:R0:W-:Y:S04]  /*23950*/  @!P2 ST.E.64 desc[UR60][R6.64], R142 ;  /* 0x0000008e0600a985 */ /* 0x0001e8000c101b3c */
[----:B------:R0:W-:Y:S04]  /*23960*/  @!P5 ST.E.64 desc[UR60][R10.64], R146 ;  /* 0x000000920a00d985 */ /* 0x0001e8000c101b3c */
[----:B------:R-:W-:Y:S05]  /*23970*/  @P0 BRA `(.L_x_1835) ;  /* 0x0000000c00980947 */ /* 0x000fea0003800000 */
[----:B0-----:R-:W-:-:S04]  /*23980*/  LEA R2, P0, R24, R0, 0x2 ;  /* 0x0000000018027211 */ /* 0x001fc800078010ff */
[----:B------:R-:W-:-:S05]  /*23990*/  LEA.HI.X R3, R24, R9, R92, 0x2, P0 ;  /* 0x0000000918037211 */ /* 0x000fca00000f145c */
[----:B------:R0:W-:Y:S01]  /*239a0*/  ST.E.64 desc[UR60][R2.64], R150 ;  /* 0x0000009602007985 */ /* 0x0001e2000c101b3c */
[----:B------:R-:W-:Y:S05]  /*239b0*/  BRA `(.L_x_1835) ;  /* 0x0000000c00887947 */ /* 0x000fea0003800000 */
.L_x_1826:
[----:B------:R-:W3:Y:S01]  /*239c0*/  LDL R8, [R1+0x88] ;  /* 0x0000880001087983 */ /* 0x000ee20000100800 */
[----:B------:R-:W-:Y:S01]  /*239d0*/  ULDC.64 UR4, c[0x0][0xc08] ;  /* 0x0003020000047ab9 */ /* 0x000fe20000000a00 */
[----:B------:R-:W3:Y:S01]  /*239e0*/  LDC.64 R2, c[0x0][0xc00] ;  /* 0x00030000ff027b82 */ /* 0x000ee20000000a00 */
[----:B------:R-:W-:Y:S01]  /*239f0*/  ISETP.NE.U32.AND P0, PT, RZ, UR4, PT ;  /* 0x00000004ff007c0c */ /* 0x000fe2000bf05070 */
[----:B------:R-:W4:Y:S01]  /*23a00*/  LDL R7, [R1+0x84] ;  /* 0x0000840001077983 */ /* 0x000f220000100800 */
[----:B------:R-:W-:Y:S02]  /*23a10*/  IMAD.MOV.U32 R15, RZ, RZ, RZ ;  /* 0x000000ffff0f7224 */ /* 0x000fe400078e00ff */
[----:B------:R-:W-:Y:S01]  /*23a20*/  ISETP.NE.AND.EX P1, PT, RZ, UR5, PT, P0 ;  /* 0x00000005ff007c0c */ /* 0x000fe2000bf25300 */
[----:B------:R-:W-:Y:S02]  /*23a30*/  ULDC.64 UR4, c[0x0][0xc00] ;  /* 0x0003000000047ab9 */ /* 0x000fe40000000a00 */
[----:B------:R-:W-:-:S04]  /*23a40*/  ISETP.NE.U32.AND P0, PT, RZ, UR4, PT ;  /* 0x00000004ff007c0c */ /* 0x000fc8000bf05070 */
[----:B------:R-:W-:-:S06]  /*23a50*/  ISETP.NE.AND.EX P0, PT, RZ, UR5, PT, P0 ;  /* 0x00000005ff007c0c */ /* 0x000fcc000bf05300 */
[----:B------:R-:W1:Y:S01]  /*23a60*/  @P1 LDC.64 R4, c[0x0][0xc08] ;  /* 0x00030200ff041b82 */ /* 0x000e620000000a00 */
[----:B------:R-:W-:Y:S02]  /*23a70*/  ULDC UR4, c[0x0][0xa88] ;  /* 0x0002a20000047ab9 */ /* 0x000fe40000000800 */
[----:B0-----:R-:W-:Y:S01]  /*23a80*/  IMAD.U32 R0, RZ, RZ, UR4 ;  /* 0x00000004ff007e24 */ /* 0x001fe2000f8e00ff */
[----:B------:R-:W0:Y:S01]  /*23a90*/  S2R R35, SR_TID.X ;  /* 0x0000000000237919 */ /* 0x000e220000002100 */
[----:B---3--:R-:W-:-:S04]  /*23aa0*/  IMAD.WIDE R2, R8, 0x4, R2 ;  /* 0x0000000408027825 */ /* 0x008fc800078e0202 */
[----:B-1----:R-:W-:Y:S01]  /*23ab0*/  @P1 IMAD.WIDE R4, R8, 0x4, R4 ;  /* 0x0000000408041825 */ /* 0x002fe200078e0204 */
[----:B------:R1:W5:Y:S04]  /*23ac0*/  @P0 LDG.E R15, desc[UR60][R2.64] ;  /* 0x0000003c020f0981 */ /* 0x000368000c1e1900 */
[----:B------:R1:W5:Y:S01]  /*23ad0*/  @P1 LDG.E R0, desc[UR60][R4.64] ;  /* 0x0000003c04001981 */ /* 0x000362000c1e1900 */
[----:B----4-:R-:W-:Y:S01]  /*23ae0*/  ISETP.NE.AND P2, PT, R7, RZ, PT ;  /* 0x000000ff0700720c */ /* 0x010fe20003f45270 */
[----:B0-----:R-:W-:Y:S01]  /*23af0*/  VIADD R6, R35, 0xffffff80 ;  /* 0xffffff8023067836 */ /* 0x001fe20000000000 */
[----:B------:R-:W-:-:S04]  /*23b00*/  SHF.R.S32.HI R28, RZ, 0x1f, R8 ;  /* 0x0000001fff1c7819 */ /* 0x000fc80000011408 */
[----:B------:R-:W-:-:S07]  /*23b10*/  ISETP.GT.AND P3, PT, R6, 0x7f, PT ;  /* 0x0000007f0600780c */ /* 0x000fce0003f64270 */
[----:B------:R-:W0:Y:S02]  /*23b20*/  @!P2 LDC R7, c[0x0][0xad4] ;  /* 0x0002b500ff07ab82 */ /* 0x000e240000000800 */
[----:B0-----:R1:W-:Y:S01]  /*23b30*/  @!P2 STL [R1+0x84], R7 ;  /* 0x000084070100a387 */ /* 0x0013e20000100800 */
[----:B------:R-:W-:Y:S01]  /*23b40*/  ISETP.GT.AND P2, PT, R7, 0x1, PT ;  /* 0x000000010700780c */ /* 0x000fe20003f44270 */
[----:B------:R-:W-:-:S12]  /*23b50*/  @P1 BRA `(.L_x_1838) ;  /* 0x0000000000101947 */ /* 0x000fd80003800000 */
[----:B------:R-:W-:Y:S05]  /*23b60*/  @!P0 BRA `(.L_x_1838) ;  /* 0x00000000000c8947 */ /* 0x000fea0003800000 */
[----:B-1----:R-:W3:Y:S04]  /*23b70*/  LDG.E R5, desc[UR60][R2.64] ;  /* 0x0000003c02057981 */ /* 0x002ee8000c1e1900 */
[----:B-----5:R-:W3:Y:S02]  /*23b80*/  LDG.E R0, desc[UR60][R2.64+0x4] ;  /* 0x0000043c02007981 */ /* 0x020ee4000c1e1900 */
[----:B---3--:R-:W-:-:S07]  /*23b90*/  IMAD.IADD R0, R0, 0x1, -R5 ;  /* 0x0000000100007824 */ /* 0x008fce00078e0a05 */
.L_x_1838:
[----:B------:R-:W-:Y:S01]  /*23ba0*/  BSSY B1, `(.L_x_1839) ;  /* 0x0000037000017945 */ /* 0x000fe20003800000 */
[----:B------:R-:W-:Y:S02]  /*23bb0*/  SEL R33, R8, RZ, !P0 ;  /* 0x000000ff08217207 */ /* 0x000fe40004000000 */
[----:B------:R-:W-:Y:S02]  /*23bc0*/  SEL R28, R28, RZ, !P0 ;  /* 0x000000ff1c1c7207 */ /* 0x000fe40004000000 */
[----:B--2--5:R-:W-:Y:S01]  /*23bd0*/  SHF.R.S32.HI R24, RZ, 0x1f, R15 ;  /* 0x0000001fff187819 */ /* 0x024fe2000001140f */
[----:B------:R-:W-:Y:S06]  /*23be0*/  @P3 BRA `(.L_x_1840) ;  /* 0x0000000000c83947 */ /* 0x000fec0003800000 */
[----:B-1----:R-:W2:Y:S01]  /*23bf0*/  LDL R3, [R1+0x58] ;  /* 0x0000580001037983 */ /* 0x002ea20000100800 */
[----:B------:R-:W0:Y:S02]  /*23c00*/  LDC R37, c[0x0][0xbe8] ;  /* 0x0002fa00ff257b82 */ /* 0x000e240000000800 */
[----:B0-----:R-:W-:Y:S01]  /*23c10*/  IMAD R2, R0, R37, RZ ;  /* 0x0000002500027224 */ /* 0x001fe200078e02ff */
[----:B--2---:R-:W-:-:S04]  /*23c20*/  IADD3 R35, R3, -0x80, R35 ;  /* 0xffffff8003237810 */ /* 0x004fc80007ffe023 */
[----:B------:R-:W-:-:S13]  /*23c30*/  ISETP.GE.AND P0, PT, R35, R2, PT ;  /* 0x000000022300720c */ /* 0x000fda0003f06270 */
[----:B------:R-:W-:Y:S05]  /*23c40*/  @P0 BRA `(.L_x_1840) ;  /* 0x0000000000b00947 */ /* 0x000fea0003800000 */
[----:B------:R-:W2:Y:S01]  /*23c50*/  LDL.LU R30, [R1+0x90] ;  /* 0x00009000011e7983 */ /* 0x000ea20000300800 */
[----:B------:R-:W-:Y:S01]  /*23c60*/  IMAD.MOV.U32 R20, RZ, RZ, 0x9b8 ;  /* 0x000009b8ff147424 */ /* 0x000fe200078e00ff */
[----:B------:R-:W-:Y:S01]  /*23c70*/  ISETP.GT.AND P0, PT, R7, 0x1, PT ;  /* 0x000000010700780c */ /* 0x000fe20003f04270 */
[----:B------:R-:W0:Y:S01]  /*23c80*/  LDC.64 R8, c[0x0][0xba8] ;  /* 0x0002ea00ff087b82 */ /* 0x000e220000000a00 */
[----:B------:R-:W-:Y:S01]  /*23c90*/  ISETP.NE.AND P1, PT, R37, 0x1, PT ;  /* 0x000000012500780c */ /* 0x000fe20003f25270 */
[----:B------:R-:W-:Y:S01]  /*23ca0*/  IMAD.MOV.U32 R21, RZ, RZ, R35 ;  /* 0x000000ffff157224 */ /* 0x000fe200078e0023 */
[----:B------:R-:W-:-:S05]  /*23cb0*/  SEL R20, R20, 0x978, P0 ;  /* 0x0000097814147807 */ /* 0x000fca0000000000 */
[----:B------:R-:W1:Y:S08]  /*23cc0*/  LDC.64 R2, c[0x0][R20+0x220] ;  /* 0x0000880014027b82 */ /* 0x000e700000000a00 */
[----:B------:R-:W3:Y:S08]  /*23cd0*/  LDC.64 R10, c[0x0][R20+0x218] ;  /* 0x00008600140a7b82 */ /* 0x000ef00000000a00 */
[----:B------:R-:W4:Y:S08]  /*23ce0*/  LDC.64 R4, c[0x0][R20+0x228] ;  /* 0x00008a0014047b82 */ /* 0x000f300000000a00 */
[----:B------:R-:W5:Y:S08]  /*23cf0*/  @P1 LDC R14, c[0x0][0xbec] ;  /* 0x0002fb00ff0e1b82 */ /* 0x000f700000000800 */
[----:B------:R-:W4:Y:S08]  /*23d00*/  LDC.64 R6, c[0x0][R20+0x210] ;  /* 0x0000840014067b82 */ /* 0x000f300000000a00 */
[----:B------:R-:W4:Y:S01]  /*23d10*/  @P1 LDC R31, c[0x0][0xbf0] ;  /* 0x0002fc00ff1f1b82 */ /* 0x000f220000000800 */
[----:B-----5:R-:W-:-:S07]  /*23d20*/  @P1 IMAD.HI.U32 R14, R35, R14, RZ ;  /* 0x0000000e230e1227 */ /* 0x020fce00078e00ff */
[----:B0-----:R-:W0:Y:S01]  /*23d30*/  @!P0 LDC R8, c[0x0][0xb50] ;  /* 0x0002d400ff088b82 */ /* 0x001e220000000800 */
[-C--:B-1----:R-:W-:Y:S02]  /*23d40*/  IMAD R3, R3, R33.reuse, RZ ;  /* 0x0000002103037224 */ /* 0x082fe400078e02ff */
[----:B------:R-:W-:-:S05]  /*23d50*/  IMAD.WIDE.U32 R12, R2, R33, RZ ;  /* 0x00000021020c7225 */ /* 0x000fca00078e00ff */
[----:B------:R-:W1:Y:S01]  /*23d60*/  @!P0 LDC R9, c[0x0][0xb54] ;  /* 0x0002d500ff098b82 */ /* 0x000e620000000800 */
[-C--:B---3--:R-:W-:Y:S02]  /*23d70*/  IMAD R29, R11, R226.reuse, RZ ;  /* 0x000000e20b1d7224 */ /* 0x088fe400078e02ff */
[----:B------:R-:W-:Y:S01]  /*23d80*/  IMAD.WIDE.U32 R10, R10, R226, RZ ;  /* 0x000000e20a0a7225 */ /* 0x000fe200078e00ff */
[----:B----4-:R-:W-:-:S03]  /*23d90*/  @P1 SHF.R.U32.HI R21, RZ, R31, R14 ;  /* 0x0000001fff151219 */ /* 0x010fc6000001160e */
        /* <DEDUP_REMOVED lines=23> */
.L_x_1840:
[----:B------:R-:W-:Y:S05]  /*23f10*/  BSYNC B1 ;  /* 0x0000000000017941 */ /* 0x000fea0003800000 */
.L_x_1839:
[----:B------:R-:W-:Y:S05]  /*23f20*/  @P2 BRA `(.L_x_1835) ;  /* 0x00000008002c2947 */ /* 0x000fea0003800000 */
[----:B-1----:R-:W2:Y:S01]  /*23f30*/  LDL R4, [R1+0x80] ;  /* 0x0000800001047983 */ /* 0x002ea20000100800 */
[----:B------:R-:W1:Y:S01]  /*23f40*/  LDC R11, c[0x0][0xbe8] ;  /* 0x0002fa00ff0b7b82 */ /* 0x000e620000000800 */
[----:B------:R-:W-:Y:S01]  /*23f50*/  ULDC.64 UR4, c[0x0][0xaa0] ;  /* 0x0002a80000047ab9 */ /* 0x000fe20000000a00 */
[----:B------:R-:W-:Y:S01]  /*23f60*/  ULDC.64 UR6, c[0x0][0xaf0] ;  /* 0x0002bc0000067ab9 */ /* 0x000fe20000000a00 */
[----:B------:R-:W3:Y:S04]  /*23f70*/  LDL.LU R10, [R1+0x58] ;  /* 0x00005800010a7983 */ /* 0x000ee80000300800 */
[----:B0-----:R-:W2:Y:S01]  /*23f80*/  LDL R8, [R1+0xc] ;  /* 0x00000c0001087983 */ /* 0x001ea20000100800 */
[----:B------:R-:W-:-:S03]  /*23f90*/  IMAD R2, R24, UR4, RZ ;  /* 0x0000000418027c24 */ /* 0x000fc6000f8e02ff */
[----:B------:R0:W5:Y:S01]  /*23fa0*/  LDL R20, [R1+0x4] ;  /* 0x0000040001147983 */ /* 0x0001620000100800 */
[C---:B------:R-:W-:Y:S02]  /*23fb0*/  IMAD R5, R15.reuse, UR5, R2 ;  /* 0x000000050f057c24 */ /* 0x040fe4000f8e0202 */
[----:B------:R-:W-:Y:S01]  /*23fc0*/  IMAD.WIDE.U32 R2, R15, UR4, RZ ;  /* 0x000000040f027c25 */ /* 0x000fe2000f8e00ff */
[----:B------:R0:W5:Y:S01]  /*23fd0*/  LDL R14, [R1] ;  /* 0x00000000010e7983 */ /* 0x0001620000100800 */
[----:B------:R-:W-:Y:S01]  /*23fe0*/  ULDC.64 UR4, c[0x0][0xae8] ;  /* 0x0002ba0000047ab9 */ /* 0x000fe20000000a00 */
[----:B-1----:R-:W-:-:S13]  /*23ff0*/  ISETP.NE.AND P0, PT, R11, 0x1, PT ;  /* 0x000000010b00780c */ /* 0x002fda0003f05270 */
[----:B------:R-:W1:Y:S08]  /*24000*/  @P0 LDC R6, c[0x0][0xbec] ;  /* 0x0002fb00ff060b82 */ /* 0x000e700000000800 */
[----:B------:R-:W4:Y:S01]  /*24010*/  @P0 LDC R7, c[0x0][0xbf0] ;  /* 0x0002fc00ff070b82 */ /* 0x000f220000000800 */
[----:B------:R-:W-:Y:S02]  /*24020*/  IMAD.IADD R3, R3, 0x1, R5 ;  /* 0x0000000103037824 */ /* 0x000fe400078e0205 */
[----:B------:R-:W-:-:S04]  /*24030*/  IMAD.WIDE.U32 R2, R226, UR4, R2 ;  /* 0x00000004e2027c25 */ /* 0x000fc8000f8e0002 */
[----:B------:R-:W-:Y:S01]  /*24040*/  IMAD R3, R226, UR5, R3 ;  /* 0x00000005e2037c24 */ /* 0x000fe2000f8e0203 */
[----:B------:R-:W-:Y:S01]  /*24050*/  ULDC.64 UR4, c[0x0][0xae0] ;  /* 0x0002b80000047ab9 */ /* 0x000fe20000000a00 */
[----:B------:R-:W-:-:S04]  /*24060*/  IMAD.WIDE.U32 R2, R33, UR6, R2 ;  /* 0x0000000621027c25 */ /* 0x000fc8000f8e0002 */
[----:B------:R-:W-:Y:S01]  /*24070*/  IMAD R13, R0, R11, RZ ;  /* 0x0000000b000d7224 */ /* 0x000fe200078e02ff */
[----:B------:R-:W-:Y:S01]  /*24080*/  BSSY B1, `(.L_x_1841) ;  /* 0x0000033000017945 */ /* 0x000fe20003800000 */
[----:B--2---:R-:W-:-:S04]  /*24090*/  IMAD R4, R4, 0x20, R8 ;  /* 0x0000002004047824 */ /* 0x004fc800078e0208 */
[----:B---3--:R-:W-:-:S04]  /*240a0*/  IMAD.IADD R9, R10, 0x1, R4 ;  /* 0x000000010a097824 */ /* 0x008fc800078e0204 */
[----:B-1----:R-:W-:-:S04]  /*240b0*/  @P0 IMAD.HI.U32 R4, R9, R6, RZ ;  /* 0x0000000609040227 */ /* 0x002fc800078e00ff */
[----:B------:R-:W-:Y:S01]  /*240c0*/  IMAD.MOV.U32 R5, RZ, RZ, R9 ;  /* 0x000000ffff057224 */ /* 0x000fe200078e0009 */
[----:B----4-:R-:W-:Y:S01]  /*240d0*/  @P0 SHF.R.U32.HI R5, RZ, R7, R4 ;  /* 0x00000007ff050219 */ /* 0x010fe20000011604 */
[----:B------:R-:W-:-:S03]  /*240e0*/  IMAD R6, R28, UR6, RZ ;  /* 0x000000061c067c24 */ /* 0x000fc6000f8e02ff */
[--C-:B------:R-:W-:Y:S01]  /*240f0*/  SHF.R.S32.HI R4, RZ, 0x1f, R5.reuse ;  /* 0x0000001fff047819 */ /* 0x100fe20000011405 */
[----:B------:R-:W-:Y:S02]  /*24100*/  IMAD R7, R33, UR7, R6 ;  /* 0x0000000721077c24 */ /* 0x000fe4000f8e0206 */
[----:B------:R-:W-:Y:S02]  /*24110*/  IMAD.MOV R6, RZ, RZ, -R5 ;  /* 0x000000ffff067224 */ /* 0x000fe400078e0a05 */
[----:B------:R-:W-:Y:S02]  /*24120*/  IMAD.IADD R3, R3, 0x1, R7 ;  /* 0x0000000103037824 */ /* 0x000fe400078e0207 */
[----:B------:R-:W-:Y:S02]  /*24130*/  IMAD R4, R4, UR4, RZ ;  /* 0x0000000404047c24 */ /* 0x000fe4000f8e02ff */
[----:B------:R-:W-:Y:S02]  /*24140*/  IMAD R7, R11, R6, R9 ;  /* 0x000000060b077224 */ /* 0x000fe400078e0209 */
[----:B------:R-:W-:-:S02]  /*24150*/  IMAD R9, R5, UR5, R4 ;  /* 0x0000000505097c24 */ /* 0x000fc4000f8e0204 */
[----:B------:R-:W-:Y:S01]  /*24160*/  IMAD.WIDE.U32 R2, R5, UR4, R2 ;  /* 0x0000000405027c25 */ /* 0x000fe2000f8e0002 */
[----:B------:R-:W-:Y:S01]  /*24170*/  SHF.R.S32.HI R4, RZ, 0x1f, R7 ;  /* 0x0000001fff047819 */ /* 0x000fe20000011407 */
[----:B------:R-:W-:Y:S02]  /*24180*/  ULDC.64 UR4, c[0x0][0xad8] ;  /* 0x0002b60000047ab9 */ /* 0x000fe40000000a00 */
[----:B------:R-:W-:Y:S02]  /*24190*/  IMAD.IADD R3, R3, 0x1, R9 ;  /* 0x0000000103037824 */ /* 0x000fe400078e0209 */
[----:B------:R-:W-:Y:S02]  /*241a0*/  IMAD R4, R4, UR4, RZ ;  /* 0x0000000404047c24 */ /* 0x000fe4000f8e02ff */
[----:B------:R-:W-:Y:S02]  /*241b0*/  IMAD.IADD R12, R8, 0x1, R10 ;  /* 0x00000001080c7824 */ /* 0x000fe400078e020a */
[----:B------:R-:W-:-:S02]  /*241c0*/  IMAD R5, R7, UR5, R4 ;  /* 0x0000000507057c24 */ /* 0x000fc4000f8e0204 */
[----:B------:R-:W-:Y:S01]  /*241d0*/  IMAD.WIDE.U32 R2, R7, UR4, R2 ;  /* 0x0000000407027c25 */ /* 0x000fe2000f8e0002 */
[----:B------:R-:W-:Y:S01]  /*241e0*/  ISETP.GE.AND P2, PT, R12, R13, PT ;  /* 0x0000000d0c00720c */ /* 0x000fe20003f46270 */
[----:B------:R-:W-:Y:S02]  /*241f0*/  ULDC.64 UR4, c[0x0][0xa80] ;  /* 0x0002a00000047ab9 */ /* 0x000fe40000000a00 */
[----:B------:R-:W-:Y:S01]  /*24200*/  IMAD.IADD R3, R3, 0x1, R5 ;  /* 0x0000000103037824 */ /* 0x000fe200078e0205 */
[----:B------:R-:W-:Y:S01]  /*24210*/  LEA R10, P3, R2, UR4, 0x1 ;  /* 0x00000004020a7c11 */ /* 0x000fe2000f8608ff */
[----:B------:R-:W-:-:S03]  /*24220*/  VIADD R0, R12, 0x20 ;  /* 0x000000200c007836 */ /* 0x000fc60000000000 */
[----:B------:R-:W-:Y:S02]  /*24230*/  LEA.HI.X R11, R2, UR5, R3, 0x1, P3 ;  /* 0x00000005020b7c11 */ /* 0x000fe400098f0c03 */
[-C--:B------:R-:W-:Y:S01]  /*24240*/  ISETP.GE.AND P1, PT, R0, R13.reuse, PT ;  /* 0x0000000d0000720c */ /* 0x080fe20003f26270 */
[----:B------:R-:W-:Y:S01]  /*24250*/  VIADD R0, R12, 0x40 ;  /* 0x000000400c007836 */ /* 0x000fe20000000000 */
[----:B------:R0:W1:Y:S04]  /*24260*/  SHFL.IDX PT, R8, R10, RZ, 0x181f ;  /* 0x00181fff0a087589 */ /* 0x00006800000e0000 */
[----:B------:R0:W2:Y:S01]  /*24270*/  SHFL.IDX PT, R9, R11, RZ, 0x181f ;  /* 0x00181fff0b097589 */ /* 0x0000a200000e0000 */
[----:B------:R-:W-:Y:S01]  /*24280*/  ISETP.GE.AND P0, PT, R0, R13, PT ;  /* 0x0000000d0000720c */ /* 0x000fe20003f06270 */
        /* <DEDUP_REMOVED lines=13> */
[----:B-----5:R-:W-:Y:S02]  /*24360*/  @!P3 LEA.HI.X R7, R22, R9, R20, 0x1, P6 ;  /* 0x000000091607b211 */ /* 0x020fe400030f0c14 */
[----:B------:R-:W-:-:S03]  /*24370*/  @!P2 LEA R8, P6, R23, R8, 0x1 ;  /* 0x000000081708a211 */ /* 0x000fc600078c08ff */
[----:B------:R3:W-:Y:S01]  /*24380*/  @!P3 ST.E.128 desc[UR60][R6.64], RZ ;  /* 0x000000ff0600b985 */ /* 0x0007e2000c101d3c */
[----:B------:R-:W-:-:S05]  /*24390*/  @!P2 LEA.HI.X R9, R23, R9, R14, 0x1, P6 ;  /* 0x000000091709a211 */ /* 0x000fca00030f0c0e */
[----:B------:R3:W-:Y:S04]  /*243a0*/  @!P2 ST.E.128 desc[UR60][R8.64], RZ ;  /* 0x000000ff0800a985 */ /* 0x0007e8000c101d3c */
.L_x_1842:
[----:B------:R-:W-:Y:S05]  /*243b0*/  BSYNC B1 ;  /* 0x0000000000017941 */ /* 0x000fea0003800000 */
.L_x_1841:
[----:B--23--:R2:W3:Y:S01]  /*243c0*/  SHFL.IDX PT, R9, R11, 0x1, 0x181f ;  /* 0x00381f000b097f89 */ /* 0x00c4e200000e0000 */
[----:B------:R-:W-:Y:S03]  /*243d0*/  BSSY B1, `(.L_x_1843) ;  /* 0x0000014000017945 */ /* 0x000fe60003800000 */
[----:B-1----:R2:W1:Y:S01]  /*243e0*/  SHFL.IDX PT, R8, R10, 0x1, 0x181f ;  /* 0x00381f000a087f89 */ /* 0x00246200000e0000 */
[----:B------:R-:W-:Y:S05]  /*243f0*/  @P1 BRA `(.L_x_1844) ;  /* 0x0000000000441947 */ /* 0x000fea0003800000 */
[----:B------:R-:W-:Y:S02]  /*24400*/  ULDC UR4, c[0x0][0xac8] ;  /* 0x0002b20000047ab9 */ /* 0x000fe40000000800 */
[----:B------:R-:W-:Y:S02]  /*24410*/  ISETP.GE.AND P4, PT, R18, UR4, PT ;  /* 0x0000000412007c0c */ /* 0x000fe4000bf86270 */
[----:B------:R-:W-:Y:S02]  /*24420*/  ISETP.GE.AND P3, PT, R203, UR4, PT ;  /* 0x00000004cb007c0c */ /* 0x000fe4000bf66270 */
[----:B------:R-:W-:Y:S02]  /*24430*/  ISETP.GE.AND P2, PT, R22, UR4, PT ;  /* 0x0000000416007c0c */ /* 0x000fe4000bf46270 */
[----:B------:R-:W-:-:S07]  /*24440*/  ISETP.GE.AND P1, PT, R23, UR4, PT ;  /* 0x0000000417007c0c */ /* 0x000fce000bf26270 */
[CC--:B-1----:R-:W-:Y:S02]  /*24450*/  @!P4 LEA R2, P6, R18.reuse, R8.reuse, 0x1 ;  /* 0x000000081202c211 */ /* 0x0c2fe400078c08ff */
[CC--:B------:R-:W-:Y:S02]  /*24460*/  @!P3 LEA R4, P5, R201.reuse, R8.reuse, 0x1 ;  /* 0x00000008c904b211 */ /* 0x0c0fe400078a08ff */
[-C--:B---3--:R-:W-:Y:S02]  /*24470*/  @!P4 LEA.HI.X R3, R18, R9.reuse, R19, 0x1, P6 ;  /* 0x000000091203c211 */ /* 0x088fe400030f0c13 */
[-C--:B------:R-:W-:Y:S02]  /*24480*/  @!P2 LEA R6, P6, R22, R8.reuse, 0x1 ;  /* 0x000000081606a211 */ /* 0x080fe400078c08ff */
[----:B------:R-:W-:Y:S01]  /*24490*/  @!P3 LEA.HI.X R5, R201, R9, R224, 0x1, P5 ;  /* 0x00000009c905b211 */ /* 0x000fe200028f0ce0 */
[----:B------:R4:W-:Y:S01]  /*244a0*/  @!P4 ST.E.128 desc[UR60][R2.64], RZ ;  /* 0x000000ff0200c985 */ /* 0x0009e2000c101d3c */
[----:B------:R-:W-:-:S02]  /*244b0*/  @!P1 LEA R8, P5, R23, R8, 0x1 ;  /* 0x0000000817089211 */ /* 0x000fc400078a08ff */
[-C--:B-----5:R-:W-:Y:S01]  /*244c0*/  @!P2 LEA.HI.X R7, R22, R9.reuse, R20, 0x1, P6 ;  /* 0x000000091607a211 */ /* 0x0a0fe200030f0c14 */
[----:B------:R4:W-:Y:S01]  /*244d0*/  @!P3 ST.E.128 desc[UR60][R4.64], RZ ;  /* 0x000000ff0400b985 */ /* 0x0009e2000c101d3c */
[----:B------:R-:W-:-:S03]  /*244e0*/  @!P1 LEA.HI.X R9, R23, R9, R14, 0x1, P5 ;  /* 0x0000000917099211 */ /* 0x000fc600028f0c0e */
[----:B------:R4:W-:Y:S04]  /*244f0*/  @!P2 ST.E.128 desc[UR60][R6.64], RZ ;  /* 0x000000ff0600a985 */ /* 0x0009e8000c101d3c */
[----:B------:R4:W-:Y:S02]  /*24500*/  @!P1 ST.E.128 desc[UR60][R8.64], RZ ;  /* 0x000000ff08009985 */ /* 0x0009e4000c101d3c */
.L_x_1844:
[----:B------:R-:W-:Y:S05]  /*24510*/  BSYNC B1 ;  /* 0x0000000000017941 */ /* 0x000fea0003800000 */
.L_x_1843:
[----:B---34-:R3:W4:Y:S01]  /*24520*/  SHFL.IDX PT, R9, R11, 0x2, 0x181f ;  /* 0x00581f000b097f89 */ /* 0x01872200000e0000 */
        /* <DEDUP_REMOVED lines=10> */
[-C--:B------:R-:W-:Y:S02]  /*245d0*/  @!P1 LEA R6, P4, R22, R8.reuse, 0x1 ;  /* 0x0000000816069211 */ /* 0x080fe400078808ff */
[-C--:B----4-:R-:W-:Y:S02]  /*245e0*/  @!P3 LEA.HI.X R3, R18, R9.reuse, R19, 0x1, P6 ;  /* 0x000000091203b211 */ /* 0x090fe400030f0c13 */
[----:B------:R-:W-:Y:S02]  /*245f0*/  @!P0 LEA R8, P6, R23, R8, 0x1 ;  /* 0x0000000817088211 */ /* 0x000fe400078c08ff */
[-C--:B------:R-:W-:Y:S01]  /*24600*/  @!P2 LEA.HI.X R5, R201, R9.reuse, R224, 0x1, P5 ;  /* 0x00000009c905a211 */ /* 0x080fe200028f0ce0 */
[----:B------:R1:W-:Y:S01]  /*24610*/  @!P3 ST.E.128 desc[UR60][R2.64], RZ ;  /* 0x000000ff0200b985 */ /* 0x0003e2000c101d3c */
[----:B-----5:R-:W-:-:S02]  /*24620*/  @!P1 LEA.HI.X R7, R22, R9, R20, 0x1, P4 ;  /* 0x0000000916079211 */ /* 0x020fc400020f0c14 */
[----:B------:R-:W-:Y:S01]  /*24630*/  @!P0 LEA.HI.X R9, R23, R9, R14, 0x1, P6 ;  /* 0x0000000917098211 */ /* 0x000fe200030f0c0e */
[----:B------:R1:W-:Y:S04]  /*24640*/  @!P2 ST.E.128 desc[UR60][R4.64], RZ ;  /* 0x000000ff0400a985 */ /* 0x0003e8000c101d3c */
[----:B------:R1:W-:Y:S04]  /*24650*/  @!P1 ST.E.128 desc[UR60][R6.64], RZ ;  /* 0x000000ff06009985 */ /* 0x0003e8000c101d3c */
[----:B------:R1:W-:Y:S02]  /*24660*/  @!P0 ST.E.128 desc[UR60][R8.64], RZ ;  /* 0x000000ff08008985 */ /* 0x0003e4000c101d3c */
.L_x_1846:
[----:B------:R-:W-:Y:S05]  /*24670*/  BSYNC B1 ;  /* 0x0000000000017941 */ /* 0x000fea0003800000 */
.L_x_1845:
[----:B------:R-:W-:Y:S01]  /*24680*/  VIADD R0, R12, 0x60 ;  /* 0x000000600c007836 */ /* 0x000fe20000000000 */
[----:B0-23--:R-:W0:Y:S04]  /*24690*/  SHFL.IDX PT, R11, R11, 0x3, 0x181f ;  /* 0x00781f000b0b7f89 */ /* 0x00de2800000e0000 */
[----:B------:R-:W-:Y:S01]  /*246a0*/  ISETP.GE.AND P0, PT, R0, R13, PT ;  /* 0x0000000d0000720c */ /* 0x000fe20003f06270 */
[----:B-1----:R1:W2:-:S12]  /*246b0*/  SHFL.IDX PT, R8, R10, 0x3, 0x181f ;  /* 0x00781f000a087f89 */ /* 0x00229800000e0000 */
[----:B-1----:R-:W-:Y:S05]  /*246c0*/  @P0 BRA `(.L_x_1835) ;  /* 0x0000000000440947 */ /* 0x002fea0003800000 */
[----:B------:R-:W-:Y:S02]  /*246d0*/  ULDC UR4, c[0x0][0xac8] ;  /* 0x0002b20000047ab9 */ /* 0x000fe40000000800 */
[----:B------:R-:W-:Y:S02]  /*246e0*/  ISETP.GE.AND P3, PT, R18, UR4, PT ;  /* 0x0000000412007c0c */ /* 0x000fe4000bf66270 */
[----:B------:R-:W-:Y:S02]  /*246f0*/  ISETP.GE.AND P2, PT, R203, UR4, PT ;  /* 0x00000004cb007c0c */ /* 0x000fe4000bf46270 */
[----:B------:R-:W-:Y:S02]  /*24700*/  ISETP.GE.AND P1, PT, R22, UR4, PT ;  /* 0x0000000416007c0c */ /* 0x000fe4000bf26270 */
[----:B------:R-:W-:-:S07]  /*24710*/  ISETP.GE.AND P0, PT, R23, UR4, PT ;  /* 0x0000000417007c0c */ /* 0x000fce000bf06270 */
[-C--:B--2---:R-:W-:Y:S02]  /*24720*/  @!P3 LEA R2, P6, R18, R8.reuse, 0x1 ;  /* 0x000000081202b211 */ /* 0x084fe400078c08ff */
[-C--:B------:R-:W-:Y:S02]  /*24730*/  @!P2 LEA R4, P5, R201, R8.reuse, 0x1 ;  /* 0x00000008c904a211 */ /* 0x080fe400078a08ff */
[-C--:B------:R-:W-:Y:S02]  /*24740*/  @!P1 LEA R6, P4, R22, R8.reuse, 0x1 ;  /* 0x0000000816069211 */ /* 0x080fe400078808ff */
[-C--:B0-----:R-:W-:Y:S02]  /*24750*/  @!P3 LEA.HI.X R3, R18, R11.reuse, R19, 0x1, P6 ;  /* 0x0000000b1203b211 */ /* 0x081fe400030f0c13 */
[----:B------:R-:W-:Y:S02]  /*24760*/  @!P0 LEA R8, P6, R23, R8, 0x1 ;  /* 0x0000000817088211 */ /* 0x000fe400078c08ff */
[-C--:B------:R-:W-:Y:S01]  /*24770*/  @!P2 LEA.HI.X R5, R201, R11.reuse, R224, 0x1, P5 ;  /* 0x0000000bc905a211 */ /* 0x080fe200028f0ce0 */
[----:B------:R0:W-:Y:S01]  /*24780*/  @!P3 ST.E.128 desc[UR60][R2.64], RZ ;  /* 0x000000ff0200b985 */ /* 0x0001e2000c101d3c */
[----:B-----5:R-:W-:-:S02]  /*24790*/  @!P1 LEA.HI.X R7, R22, R11, R20, 0x1, P4 ;  /* 0x0000000b16079211 */ /* 0x020fc400020f0c14 */
[----:B----4-:R-:W-:Y:S01]  /*247a0*/  @!P0 LEA.HI.X R9, R23, R11, R14, 0x1, P6 ;  /* 0x0000000b17098211 */ /* 0x010fe200030f0c0e */
[----:B------:R0:W-:Y:S04]  /*247b0*/  @!P2 ST.E.128 desc[UR60][R4.64], RZ ;  /* 0x000000ff0400a985 */ /* 0x0001e8000c101d3c */
[----:B------:R0:W-:Y:S04]  /*247c0*/  @!P1 ST.E.128 desc[UR60][R6.64], RZ ;  /* 0x000000ff06009985 */ /* 0x0001e8000c101d3c */
[----:B------:R0:W-:Y:S02]  /*247d0*/  @!P0 ST.E.128 desc[UR60][R8.64], RZ ;  /* 0x000000ff08008985 */ /* 0x0001e4000c101d3c */
.L_x_1835:
[----:B------:R-:W-:Y:S05]  /*247e0*/  BSYNC B0 ;  /* 0x0000000000007941 */ /* 0x000fea0003800000 */
.L_x_1825:
[----:B------:R-:W-:Y:S02]  /*247f0*/  ULDC UR4, c[0x0][0xc3c] ;  /* 0x00030f0000047ab9 */ /* 0x000fe40000000800 */
[----:B------:R-:W-:-:S13]  /*24800*/  ISETP.GE.AND P0, PT, R27, UR4, PT ;  /* 0x000000041b007c0c */ /* 0x000fda000bf06270 */
[----:B------:R-:W-:Y:S05]  /*24810*/  @!P0 BRA `(.L_x_1847) ;  /* 0xfffffdd0003c8947 */ /* 0x000fea000383ffff */
[----:B------:R-:W-:Y:S05]  /*24820*/  BRA `(.L_x_1537) ;  /* 0x0000008400487947 */ /* 0x000fea0003800000 */
.L_x_1535:
        /* <DEDUP_REMOVED lines=16> */
.L_x_1848:
        /* <DEDUP_REMOVED lines=43> */
.L_x_1852:
[----:B------:R-:W0:Y:S01]  /*24be0*/  LDC R2, c[0x0][0xc3c] ;  /* 0x00030f00ff027b82 */ /* 0x000e220000000800 */
[----:B------:R-:W-:Y:S01]  /*24bf0*/  UIADD3 UR4, UR4, 0x1f, URZ ;  /* 0x0000001f04047890 */ /* 0x000fe2000fffe03f */
[----:B------:R-:W-:Y:S02]  /*24c00*/  ULDC UR7, c[0x0][0xc3c] ;  /* 0x00030f0000077ab9 */ /* 0x000fe40000000800 */
[----:B------:R-:W-:-:S03]  /*24c10*/  IMAD.U32 R27, RZ, RZ, UR7 ;  /* 0x00000007ff1b7e24 */ /* 0x000fc6000f8e00ff */
[----:B0-----:R-:W-:-:S13]  /*24c20*/  ISETP.LE.AND P6, PT, R2, UR4, PT ;  /* 0x0000000402007c0c */ /* 0x001fda000bfc3270 */
[----:B------:R-:W-:Y:S05]  /*24c30*/  @P6 BRA `(.L_x_1851) ;  /* 0x0000000800a86947 */ /* 0x000fea0003800000 */
[----:B------:R-:W-:Y:S02]  /*24c40*/  VIADD R11, R6, UR4 ;  /* 0x00000004060b7c36 */ /* 0x000fe40008000000 */
[----:B------:R-:W-:Y:S02]  /*24c50*/  IMAD.MOV.U32 R7, RZ, RZ, RZ ;  /* 0x000000ffff077224 */ /* 0x000fe400078e00ff */
[----:B------:R-:W-:Y:S01]  /*24c60*/  IMAD.MOV.U32 R8, RZ, RZ, RZ ;  /* 0x000000ffff087224 */ /* 0x000fe200078e00ff */
[----:B------:R-:W-:-:S13]  /*24c70*/  ISETP.GE.OR P6, PT, R11, R2, !P0 ;  /* 0x000000020b00720c */ /* 0x000fda00047c6670 */
[----:B------:R-:W0:Y:S08]  /*24c80*/  @!P6 LDC.64 R4, c[0x0][0xc80] ;  /* 0x00032000ff04eb82 */ /* 0x000e300000000a00 */
[----:B------:R-:W1:Y:S01]  /*24c90*/  @!P6 LDC.64 R2, c[0x0][0xc78] ;  /* 0x00031e00ff02eb82 */ /* 0x000e620000000a00 */
[----:B0-----:R-:W-:-:S05]  /*24ca0*/  @!P6 IMAD.WIDE R4, R11, 0x4, R4 ;  /* 0x000000040b04e825 */ /* 0x001fca00078e0204 */
[----:B------:R-:W2:Y:S01]  /*24cb0*/  @!P6 LDG.E R7, desc[UR60][R4.64] ;  /* 0x0000003c0407e981 */ /* 0x000ea2000c1e1900 */
[----:B-1----:R-:W-:-:S05]  /*24cc0*/  @!P6 IMAD.WIDE R2, R11, 0x4, R2 ;  /* 0x000000040b02e825 */ /* 0x002fca00078e0202 */
        /* <DEDUP_REMOVED lines=22> */
.L_x_1850:
        /* <DEDUP_REMOVED lines=11> */
[----:B------:R-:W-:-:S05]  /*24ee0*/  VIADD R3, R27, 0xffffffff ;  /* 0xffffffff1b037836 */ /* 0x000fca0000000000 */
[----:B------:R0:W1:Y:S02]  /*24ef0*/  SHFL.IDX PT, R24, R2, R3, 0x1f ;  /* 0x00001f0302187589 */ /* 0x00006400000e0000 */
.L_x_1853:
[----:B-1----:R-:W-:Y:S02]  /*24f00*/  IMAD R24, R24, UR5, R5 ;  /* 0x0000000518187c24 */ /* 0x002fe4000f8e0205 */
[----:B------:R-:W-:-:S03]  /*24f10*/  VIADD R27, R27, UR4 ;  /* 0x000000041b1b7c36 */ /* 0x000fc60008000000 */
[----:B------:R-:W-:Y:S01]  /*24f20*/  IADD3 R4, -R24, UR6, RZ ;  /* 0x0000000618047c10 */ /* 0x000fe2000fffe1ff */
[----:B------:R-:W-:Y:S06]  /*24f30*/  @!P1 BRA `(.L_x_1854) ;  /* 0x0000000000e89947 */ /* 0x000fec0003800000 */
[-C--:B--2---:R-:W-:Y:S02]  /*24f40*/  IABS R12, R7.reuse ;  /* 0x00000007000c7213 */ /* 0x084fe40000000000 */
[----:B------:R-:W-:Y:S02]  /*24f50*/  IABS R5, R8 ;  /* 0x0000000800057213 */ /* 0x000fe40000000000 */
[----:B------:R-:W1:Y:S01]  /*24f60*/  I2F.RP R9, R12 ;  /* 0x0000000c00097306 */ /* 0x000e620000209400 */
[----:B------:R-:W-:-:S07]  /*24f70*/  IABS R13, R7 ;  /* 0x00000007000d7213 */ /* 0x000fce0000000000 */
[----:B------:R-:W2:Y:S08]  /*24f80*/  I2F.RP R10, R5 ;  /* 0x00000005000a7306 */ /* 0x000eb00000209400 */
[----:B-1----:R-:W0:Y:S08]  /*24f90*/  MUFU.RCP R9, R9 ;  /* 0x0000000900097308 */ /* 0x002e300000001000 */
[----:B--2---:R-:W-:Y:S01]  /*24fa0*/  MUFU.RCP R10, R10 ;  /* 0x0000000a000a7308 */ /* 0x004fe20000001000 */
        /* <DEDUP_REMOVED lines=18> */
[----:B------:R-:W0:Y:S01]  /*250d0*/  F2I.FTZ.U32.TRUNC.NTZ R3, R11 ;  /* 0x0000000b00037305 */ /* 0x000e22000021f000 */
[----:B------:R-:W-:-:S05]  /*250e0*/  IABS R12, R8 ;  /* 0x00000008000c7213 */ /* 0x000fca0000000000 */
[----:B------:R-:W-:-:S05]  /*250f0*/  IMAD.MOV R12, RZ, RZ, -R12 ;  /* 0x000000ffff0c7224 */ /* 0x000fca00078e0a0c */
[----:B------:R-:W-:-:S04]  /*25100*/  @P0 VIADD R2, R2, 0x1 ;  /* 0x0000000102020836 */ /* 0x000fc80000000000 */
[----:B------:R-:W-:Y:S02]  /*25110*/  IMAD.MOV.U32 R13, RZ, RZ, R2 ;  /* 0x000000ffff0d7224 */ /* 0x000fe400078e0002 */
[----:B0-----:R-:W-:Y:S02]  /*25120*/  IMAD.MOV R2, RZ, RZ, -R3 ;  /* 0x000000ffff027224 */ /* 0x001fe400078e0a03 */
[----:B------:R-:W-:Y:S01]  /*25130*/  @!P2 IMAD.MOV R13, RZ, RZ, -R13 ;  /* 0x000000ffff0da224 */ /* 0x000fe200078e0a0d */
[----:B------:R-:W-:Y:S01]  /*25140*/  @!P1 LOP3.LUT R13, RZ, R7, RZ, 0x33, !PT ;  /* 0x00000007ff0d9212 */ /* 0x000fe200078e33ff */
[----:B------:R-:W-:Y:S02]  /*25150*/  IMAD R9, R2, R5, RZ ;  /* 0x0000000502097224 */ /* 0x000fe400078e02ff */
[----:B------:R-:W-:Y:S01]  /*25160*/  IMAD.MOV.U32 R2, RZ, RZ, RZ ;  /* 0x000000ffff027224 */ /* 0x000fe200078e00ff */
[----:B------:R-:W-:-:S03]  /*25170*/  IABS R10, R13 ;  /* 0x0000000d000a7213 */ /* 0x000fc60000000000 */
[----:B------:R-:W-:-:S04]  /*25180*/  IMAD.HI.U32 R2, R3, R9, R2 ;  /* 0x0000000903027227 */ /* 0x000fc800078e0002 */
[----:B------:R-:W-:Y:S02]  /*25190*/  IMAD.MOV.U32 R3, RZ, RZ, R10 ;  /* 0x000000ffff037224 */ /* 0x000fe400078e000a */
[----:B------:R-:W-:Y:S02]  /*251a0*/  IMAD.MOV.U32 R10, RZ, RZ, R12 ;  /* 0x000000ffff0a7224 */ /* 0x000fe400078e000c */
[----:B------:R-:W-:-:S04]  /*251b0*/  IMAD.HI.U32 R2, R2, R3, RZ ;  /* 0x0000000302027227 */ /* 0x000fc800078e00ff */
[----:B------:R-:W-:Y:S01]  /*251c0*/  IMAD R10, R2, R10, R3 ;  /* 0x0000000a020a7224 */ /* 0x000fe200078e0203 */
[----:B------:R-:W-:-:S04]  /*251d0*/  LOP3.LUT R3, R13, R8, RZ, 0x3c, !PT ;  /* 0x000000080d037212 */ /* 0x000fc800078e3cff */
[----:B------:R-:W-:Y:S02]  /*251e0*/  ISETP.GT.U32.AND P1, PT, R5, R10, PT ;  /* 0x0000000a0500720c */ /* 0x000fe40003f24070 */
[----:B------:R-:W-:-:S11]  /*251f0*/  ISETP.GE.AND P2, PT, R3, RZ, PT ;  /* 0x000000ff0300720c */ /* 0x000fd60003f46270 */
[----:B------:R-:W-:Y:S02]  /*25200*/  @!P1 IMAD.IADD R10, R10, 0x1, -R5 ;  /* 0x000000010a0a9824 */ /* 0x000fe400078e0a05 */
[----:B------:R-:W-:Y:S01]  /*25210*/  @!P1 VIADD R2, R2, 0x1 ;  /* 0x0000000102029836 */ /* 0x000fe20000000000 */
[----:B------:R-:W-:Y:S02]  /*25220*/  ISETP.NE.AND P1, PT, R8, RZ, PT ;  /* 0x000000ff0800720c */ /* 0x000fe40003f25270 */
[----:B------:R-:W-:Y:S01]  /*25230*/  ISETP.GE.U32.AND P0, PT, R10, R5, PT ;  /* 0x000000050a00720c */ /* 0x000fe20003f06070 */
[----:B------:R-:W-:-:S12]  /*25240*/  IMAD.MOV R5, RZ, RZ, -R13 ;  /* 0x000000ffff057224 */ /* 0x000fd800078e0a0d */
[----:B------:R-:W-:-:S04]  /*25250*/  @P0 VIADD R2, R2, 0x1 ;  /* 0x0000000102020836 */ /* 0x000fc80000000000 */
        /* <DEDUP_REMOVED lines=8> */
.L_x_1854:
[----:B0-----:R-:W0:Y:S02]  /*252e0*/  LDC.64 R2, c[0x0][0xc90] ;  /* 0x00032400ff027b82 */ /* 0x001e240000000a00 */
        /* <DEDUP_REMOVED lines=32> */
[----:B------:R-:W-:Y:S02]  /*254f0*/  VIADDMNMX R8, R8, UR5, R13, PT ;  /* 0x0000000508087c46 */ /* 0x000fe4000b80010d */
[----:B------:R-:W-:-:S02]  /*25500*/  IADD3 R9, R9, 0x1000000, R4 ;  /* 0x0100000009097810 */ /* 0x000fc40007ffe004 */
        /* <DEDUP_REMOVED lines=25> */
[----:B------:R-:W-:-:S07]  /*256a0*/  IMAD R26, R2, R26, R9 ;  /* 0x0000001a021a7224 */ /* 0x000fce00078e0209 */
.L_x_1855:
[----:B------:R-:W-:-:S05]  /*256b0*/  LOP3.LUT R2, RZ, R2, RZ, 0x33, !PT ;  /* 0x00000002ff027212 */ /* 0x000fca00078e33ff */
[----:B------:R-:W-:Y:S01]  /*256c0*/  IMAD.IADD R25, R7, 0x1, R2 ;  /* 0x0000000107197824 */ /* 0x000fe200078e0202 */
[----:B------:R-:W-:Y:S06]  /*256d0*/  BRA `(.L_x_1856) ;  /* 0x00000000000c7947 */ /* 0x000fec0003800000 */
.L_x_1851:
[----:B------:R-:W-:Y:S02]  /*256e0*/  IMAD.MOV.U32 R25, RZ, RZ, RZ ;  /* 0x000000ffff197224 */ /* 0x000fe400078e00ff */
[----:B------:R-:W-:Y:S02]  /*256f0*/  IMAD.U32 R24, RZ, RZ, UR6 ;  /* 0x00000006ff187e24 */ /* 0x000fe4000f8e00ff */
[----:B------:R-:W-:-:S07]  /*25700*/  IMAD.MOV.U32 R26, RZ, RZ, RZ ;  /* 0x000000ffff1a7224 */ /* 0x000fce00078e00ff */
.L_x_1856:
[----:B------:R-:W-:-:S13]  /*25710*/  ISETP.NE.AND P0, PT, R6, RZ, PT ;  /* 0x000000ff0600720c */ /* 0x000fda0003f05270 */
[----:B------:R-:W0:Y:S01]  /*25720*/  @!P0 S2R R3, SR_CgaCtaId ;  /* 0x0000000000038919 */ /* 0x000e220000008800 */
[----:B------:R-:W-:-:S04]  /*25730*/  @!P0 MOV R2, 0x400 ;  /* 0x0000040000028802 */ /* 0x000fc80000000f00 */
[----:B0-----:R-:W-:-:S05]  /*25740*/  @!P0 LEA R2, R3, R2, 0x18 ;  /* 0x0000000203028211 */ /* 0x001fca00078ec0ff */
[----:B------:R1:W-:Y:S01]  /*25750*/  @!P0 STS.128 [R2+0x308d0], R24 ;  /* 0x0308d01802008388 */ /* 0x0003e20000000c00 */
[----:B------:R-:W-:Y:S06]  /*25760*/  BAR.ARV 0x5, 0x180 ;  /* 0x0146000000007b1d */ /* 0x000fec0000002000 */
.L_x_1849:
        /* <DEDUP_REMOVED lines=8> */
[C---:B------:R-:W-:Y:S01]  /*257f0*/  IMAD.SHL.U32 R36, R0.reuse, 0x8, RZ ;  /* 0x0000000800247824 */ /* 0x040fe200078e00ff */
[----:B------:R-:W-:Y:S01]  /*25800*/  LOP3.LUT R4, R0, 0x7f, RZ, 0xc0, !PT ;  /* 0x0000007f00047812 */ /* 0x000fe200078ec0ff */
[----:B------:R1:W-:Y:S01]  /*25810*/  STL [R1+0x2c], RZ ;  /* 0x00002cff01007387 */ /* 0x0003e20000100800 */
[----:B------:R-:W-:Y:S01]  /*25820*/  BSSY B8, `(.L_x_1857) ;  /* 0x0000719000087945 */ /* 0x000fe20003800000 */
[----:B------:R-:W-:Y:S01]  /*25830*/  IMAD.MOV.U32 R30, RZ, RZ, 0x1 ;  /* 0x00000001ff1e7424 */ /* 0x000fe200078e00ff */
[----:B------:R-:W-:Y:S01]  /*25840*/  LOP3.LUT R3, R36, 0x1f8, RZ, 0xc0, !PT ;  /* 0x000001f824037812 */ /* 0x000fe200078ec0ff */
[----:B------:R-:W-:Y:S01]  /*25850*/  IMAD.SHL.U32 R33, R4, 0x8, RZ ;  /* 0x0000000804217824 */ /* 0x000fe200078e00ff */
[----:B------:R-:W-:Y:S01]  /*25860*/  LOP3.LUT R36, R36, 0x38, RZ, 0xc0, !PT ;  /* 0x0000003824247812 */ /* 0x000fe200078ec0ff */
[----:B------:R-:W-:Y:S01]  /*25870*/  IMAD.MOV.U32 R28, RZ, RZ, RZ ;  /* 0x000000ffff1c7224 */ /* 0x000fe200078e00ff */
[----:B------:R-:W-:Y:S01]  /*25880*/  ULDC.64 UR36, c[0x0][0x198] ;  /* 0x0000660000247ab9 */ /* 0x000fe20000000a00 */
[----:B------:R-:W-:Y:S01]  /*25890*/  IMAD.MOV.U32 R22, RZ, RZ, RZ ;  /* 0x000000ffff167224 */ /* 0x000fe200078e00ff */
[----:B------:R-:W-:Y:S01]  /*258a0*/  LOP3.LUT R37, R36, 0xc0, RZ, 0xfc, !PT ;  /* 0x000000c024257812 */ /* 0x000fe200078efcff */
[----:B------:R-:W-:Y:S01]  /*258b0*/  IMAD.MOV.U32 R29, RZ, RZ, 0x1 ;  /* 0x00000001ff1d7424 */ /* 0x000fe200078e00ff */
[----:B------:R-:W-:Y:S01]  /*258c0*/  ULDC UR38, c[0x0][0xc] ;  /* 0x0000030000267ab9 */ /* 0x000fe20000000800 */
[----:B--2---:R-:W-:-:S02]  /*258d0*/  R2UR UR4, R2 ;  /* 0x00000000020472ca */ /* 0x004fc400000e0000 */
[----:B------:R-:W-:Y:S01]  /*258e0*/  LOP3.LUT R2, R3, 0x38, R0, 0x78, !PT ;  /* 0x0000003803027812 */ /* 0x000fe200078e7800 */
[----:B------:R-:W-:-:S03]  /*258f0*/  IMAD.SHL.U32 R0, R0, 0x10, RZ ;  /* 0x0000001000007824 */ /* 0x000fc600078e00ff */
[----:B------:R-:W-:Y:S02]  /*25900*/  LOP3.LUT R33, R2, 0x200, R33, 0xf8, !PT ;  /* 0x0000020002217812 */ /* 0x000fe400078ef821 */
[----:B------:R-:W-:-:S04]  /*25910*/  SHF.R.U32.HI R2, RZ, 0x3, R4 ;  /* 0x00000003ff027819 */ /* 0x000fc80000011604 */
[----:B------:R-:W-:Y:S01]  /*25920*/  LOP3.LUT R0, R2, 0x70, R0, 0xf8, !PT ;  /* 0x0000007002007812 */ /* 0x000fe200078ef800 */
[----:B------:R-:W-:Y:S01]  /*25930*/  ULOP3.LUT UR39, UR4, 0x2, URZ, 0xfc, !UPT ;  /* 0x0000000204277892 */ /* 0x000fe2000f8efc3f */
[C---:B------:R-:W-:Y:S02]  /*25940*/  LOP3.LUT R2, R36.reuse, 0x40, RZ, 0xfc, !PT ;  /* 0x0000004024027812 */ /* 0x040fe400078efcff */
[----:B------:R-:W-:Y:S01]  /*25950*/  UMOV UR4, 0x400 ;  /* 0x0000040000047882 */ /* 0x000fe20000000000 */
[----:B------:R-:W-:Y:S01]  /*25960*/  LOP3.LUT R0, R36, 0x80, RZ, 0xfc, !PT ;  /* 0x0000008024007812 */ /* 0x000fe200078efcff */
[----:B0-----:R-:W-:-:S06]  /*25970*/  ULEA UR4, UR5, UR4, 0x18 ;  /* 0x0000000405047291 */ /* 0x001fcc000f8ec03f */
[----:B------:R-:W-:-:S04]  /*25980*/  IMAD.U32 R17, RZ, RZ, UR4 ;  /* 0x00000004ff117e24 */ /* 0x000fc8000f8e00ff */
[----:B-1----:R-:W-:-:S07]  /*25990*/  IMAD R34, R33, 0x2, R17 ;  /* 0x0000000221227824 */ /* 0x002fce00078e0211 */
.L_x_1984:
[----:B------:R-:W-:Y:S05]  /*259a0*/  YIELD ;  /* 0x0000000000007946 */ /* 0x000fea0003800000 */
[----:B------:R-:W-:Y:S01]  /*259b0*/  ULDC.64 UR4, c[0x0][0xa28] ;  /* 0x00028a0000047ab9 */ /* 0x000fe20000000a00 */
[----:B------:R-:W-:Y:S01]  /*259c0*/  IMAD.MOV.U32 R11, RZ, RZ, RZ ;  /* 0x000000ffff0b7224 */ /* 0x000fe200078e00ff */
[----:B------:R-:W-:Y:S01]  /*259d0*/  ISETP.NE.U32.AND P0, PT, RZ, UR4, PT ;  /* 0x00000004ff007c0c */ /* 0x000fe2000bf05070 */
[----:B0-----:R-:W0:Y:S01]  /*259e0*/  LDC.64 R4, c[0x0][0xa00] ;  /* 0x00028000ff047b82 */ /* 0x001e220000000a00 */
[----:B------:R-:W-:Y:S02]  /*259f0*/  ULDC.64 UR6, c[0x0][0xa10] ;  /* 0x0002840000067ab9 */ /* 0x000fe40000000a00 */
[----:B------:R-:W-:Y:S01]  /*25a00*/  ISETP.NE.AND.EX P0, PT, RZ, UR5, PT, P0 ;  /* 0x00000005ff007c0c */ /* 0x000fe2000bf05300 */
[----:B------:R-:W-:-:S12]  /*25a10*/  ULDC.64 UR4, c[0x0][0xa18] ;  /* 0x0002860000047ab9 */ /* 0x000fd80000000a00 */
[----:B-1----:R-:W1:Y:S01]  /*25a20*/  @P0 LDC.64 R2, c[0x0][0xa28] ;  /* 0x00028a00ff020b82 */ /* 0x002e620000000a00 */
[----:B------:R-:W-:Y:S01]  /*25a30*/  ISETP.NE.U32.AND P1, PT, RZ, UR6, PT ;  /* 0x00000006ff007c0c */ /* 0x000fe2000bf25070 */
[----:B-1----:R-:W-:-:S05]  /*25a40*/  @P0 IMAD.WIDE R2, R27, 0x4, R2 ;  /* 0x000000041b020825 */ /* 0x002fca00078e0202 */
[----:B------:R1:W2:Y:S01]  /*25a50*/  @P0 LDG.E R11, desc[UR60][R2.64] ;  /* 0x0000003c020b0981 */ /* 0x0002a2000c1e1900 */
[----:B------:R-:W-:Y:S01]  /*25a60*/  ISETP.NE.U32.AND P0, PT, RZ, UR4, PT ;  /* 0x00000004ff007c0c */ /* 0x000fe2000bf05070 */
[----:B------:R-:W-:Y:S01]  /*25a70*/  IMAD.MOV.U32 R35, RZ, RZ, RZ ;  /* 0x000000ffff237224 */ /* 0x000fe200078e00ff */
[----:B------:R-:W-:Y:S01]  /*25a80*/  ISETP.NE.AND.EX P1, PT, RZ, UR7, PT, P1 ;  /* 0x00000007ff007c0c */ /* 0x000fe2000bf25310 */
[----:B------:R-:W-:Y:S01]  /*25a90*/  IMAD.MOV.U32 R0, RZ, RZ, RZ ;  /* 0x000000ffff007224 */ /* 0x000fe200078e00ff */
[----:B------:R-:W-:Y:S01]  /*25aa0*/  ISETP.NE.AND.EX P2, PT, RZ, UR5, PT, P0 ;  /* 0x00000005ff007c0c */ /* 0x000fe2000bf45300 */
[----:B------:R-:W-:Y:S01]  /*25ab0*/  ULDC.64 UR4, c[0x0][0xa00] ;  /* 0x0002800000047ab9 */ /* 0x000fe20000000a00 */
[----:B0-----:R-:W-:Y:S01]  /*25ac0*/  IMAD.WIDE R4, R27, 0x4, R4 ;  /* 0x000000041b047825 */ /* 0x001fe200078e0204 */
[----:B------:R-:W-:Y:S01]  /*25ad0*/  ISETP.NE.U32.AND P0, PT, RZ, UR4, PT ;  /* 0x00000004ff007c0c */ /* 0x000fe2000bf05070 */
[----:B-1----:R-:W0:Y:S03]  /*25ae0*/  LDC.64 R2, c[0x0][0xa10] ;  /* 0x00028400ff027b82 */ /* 0x002e260000000a00 */
[----:B------:R-:W-:-:S06]  /*25af0*/  ISETP.NE.AND.EX P0, PT, RZ, UR5, PT, P0 ;  /* 0x00000005ff007c0c */ /* 0x000fcc000bf05300 */
[----:B------:R-:W1:Y:S07]  /*25b00*/  @P2 LDC.64 R6, c[0x0][0xa18] ;  /* 0x00028600ff062b82 */ /* 0x000e6e0000000a00 */
[----:B------:R-:W5:Y:S01]  /*25b10*/  @P0 LDG.E R35, desc[UR60][R4.64] ;  /* 0x0000003c04230981 */ /* 0x000f62000c1e1900 */
[----:B0-----:R-:W-:-:S05]  /*25b20*/  IMAD.WIDE R2, R27, 0x4, R2 ;  /* 0x000000041b027825 */ /* 0x001fca00078e0202 */
[----:B------:R-:W5:Y:S01]  /*25b30*/  @P1 LDG.E R0, desc[UR60][R2.64] ;  /* 0x0000003c02001981 */ /* 0x000f62000c1e1900 */
[----:B------:R-:W-:Y:S02]  /*25b40*/  ULDC UR4, c[0x0][0x288] ;  /* 0x0000a20000047ab9 */ /* 0x000fe40000000800 */
[----:B------:R-:W-:Y:S01]  /*25b50*/  IMAD.U32 R31, RZ, RZ, UR4 ;  /* 0x00000004ff1f7e24 */ /* 0x000fe2000f8e00ff */
[----:B------:R-:W-:Y:S02]  /*25b60*/  ULDC.64 UR4, c[0x0][0x418] ;  /* 0x0001060000047ab9 */ /* 0x000fe40000000a00 */
[----:B------:R-:W-:-:S03]  /*25b70*/  UISETP.NE.U32.AND UP0, UPT, UR4, URZ, UPT ;  /* 0x0000003f0400728c */ /* 0x000fc6000bf05070 */
[----:B------:R-:W-:Y:S01]  /*25b80*/  ULDC UR4, c[0x0][0x424] ;  /* 0x0001090000047ab9 */ /* 0x000fe20000000800 */
[----:B------:R-:W-:Y:S01]  /*25b90*/  UISETP.NE.AND.EX UP0, UPT, UR5, URZ, UPT, UP0 ;  /* 0x0000003f0500728c */ /* 0x000fe2000bf05300 */
[----:B-1----:R-:W-:Y:S02]  /*25ba0*/  @P2 IMAD.WIDE R6, R27, 0x4, R6 ;  /* 0x000000041b062825 */ /* 0x002fe400078e0206 */
[----:B------:R-:W-:Y:S01]  /*25bb0*/  ULDC UR5, c[0x0][0x2f0] ;  /* 0x0000bc0000057ab9 */ /* 0x000fe20000000800 */
[----:B------:R-:W-:Y:S02]  /*25bc0*/  USEL UR4, UR4, 0x1, UP0 ;  /* 0x0000000104047887 */ /* 0x000fe40008000000 */
[----:B------:R0:W5:Y:S02]  /*25bd0*/  @P2 LDG.E R31, desc[UR60][R6.64] ;  /* 0x0000003c061f2981 */ /* 0x000164000c1e1900 */
[----:B------:R-:W-:-:S03]  /*25be0*/  UIMAD UR4, UR4, UR5, URZ ;  /* 0x00000005040472a4 */ /* 0x000fc6000f8e023f */
[----:B------:R-:W-:-:S03]  /*25bf0*/  ULDC UR5, c[0x0][0x348] ;  /* 0x0000d20000057ab9 */ /* 0x000fc60000000800 */
[----:B------:R-:W-:Y:S02]  /*25c00*/  IMAD.U32 R8, RZ, RZ, UR4 ;  /* 0x00000004ff087e24 */ /* 0x000fe4000f8e00ff */
[----:B0-----:R-:W-:Y:S01]  /*25c10*/  IMAD.U32 R7, RZ, RZ, UR5 ;  /* 0x00000005ff077e24 */ /* 0x001fe2000f8e00ff */
[----:B--2---:R0:W-:Y:S01]  /*25c20*/  STL [R1+0x10], R11 ;  /* 0x0000100b01007387 */ /* 0x0041e20000100800 */
[----:B---3--:R-:W-:Y:S05]  /*25c30*/  @P2 BRA `(.L_x_1858) ;  /* 0x0000000000102947 */ /* 0x008fea0003800000 */
[----:B------:R-:W-:Y:S05]  /*25c40*/  @!P0 BRA `(.L_x_1858) ;  /* 0x00000000000c8947 */ /* 0x000fea0003800000 */
[----:B------:R-:W2:Y:S04]  /*25c50*/  LDG.E R6, desc[UR60][R4.64] ;  /* 0x0000003c04067981 */ /* 0x000ea8000c1e1900 */
[----:B-----5:R-:W2:Y:S02]  /*25c60*/  LDG.E R31, desc[UR60][R4.64+0x4] ;  /* 0x0000043c041f7981 */ /* 0x020ea4000c1e1900 */
[----:B--2---:R-:W-:-:S07]  /*25c70*/  IMAD.IADD R31, R31, 0x1, -R6 ;  /* 0x000000011f1f7824 */ /* 0x004fce00078e0a06 */
.L_x_1858:
[----:B------:R-:W-:Y:S01]  /*25c80*/  ULDC.64 UR4, c[0x0][0xa20] ;  /* 0x0002880000047ab9 */ /* 0x000fe20000000a00 */
[C---:B------:R-:W-:Y:S02]  /*25c90*/  LOP3.LUT R4, R26.reuse, 0xff000000, RZ, 0xc0, !PT ;  /* 0xff0000001a047812 */ /* 0x040fe400078ec0ff */
[----:B------:R-:W-:Y:S02]  /*25ca0*/  ISETP.NE.U32.AND P0, PT, RZ, UR4, PT ;  /* 0x00000004ff007c0c */ /* 0x000fe4000bf05070 */
[----:B------:R-:W-:Y:S02]  /*25cb0*/  SHF.R.U32.HI R5, RZ, 0x8, R4 ;  /* 0x00000008ff057819 */ /* 0x000fe40000011604 */
[----:B------:R-:W-:Y:S02]  /*25cc0*/  ISETP.NE.AND.EX P0, PT, RZ, UR5, PT, P0 ;  /* 0x00000005ff007c0c */ /* 0x000fe4000bf05300 */
[C---:B------:R-:W-:Y:S02]  /*25cd0*/  LOP3.LUT R6, R26.reuse, 0xff0000, RZ, 0xc0, !PT ;  /* 0x00ff00001a067812 */ /* 0x040fe400078ec0ff */
[----:B------:R-:W-:-:S02]  /*25ce0*/  LOP3.LUT R26, R26, 0xffff, RZ, 0xc0, !PT ;  /* 0x0000ffff1a1a7812 */ /* 0x000fc400078ec0ff */
[----:B------:R-:W-:-:S07]  /*25cf0*/  LEA.HI R6, R6, R5, RZ, 0x10 ;  /* 0x0000000506067211 */ /* 0x000fce00078f80ff */
[----:B------:R-:W-:Y:S05]  /*25d00*/  @!P0 BRA `(.L_x_1859) ;  /* 0x0000000000108947 */ /* 0x000fea0003800000 */
[----:B------:R-:W1:Y:S02]  /*25d10*/  LDC.64 R4, c[0x0][0xa20] ;  /* 0x00028800ff047b82 */ /* 0x000e640000000a00 */
[----:B-1----:R-:W-:-:S05]  /*25d20*/  IMAD.WIDE R4, R27, 0x4, R4 ;  /* 0x000000041b047825 */ /* 0x002fca00078e0204 */
[----:B------:R1:W5:Y:S01]  /*25d30*/  LDG.E R8, desc[UR60][R4.64] ;  /* 0x0000003c04087981 */ /* 0x000362000c1e1900 */
[----:B------:R-:W-:Y:S05]  /*25d40*/  BRA `(.L_x_1860) ;  /* 0x0000000000247947 */ /* 0x000fea0003800000 */
.L_x_1859:
[----:B------:R-:W-:Y:S02]  /*25d50*/  ULDC.64 UR4, c[0x0][0xa08] ;  /* 0x0002820000047ab9 */ /* 0x000fe40000000a00 */
[----:B------:R-:W-:-:S04]  /*25d60*/  ISETP.NE.U32.AND P0, PT, RZ, UR4, PT ;  /* 0x00000004ff007c0c */ /* 0x000fc8000bf05070 */
[----:B------:R-:W-:-:S13]  /*25d70*/  ISETP.NE.AND.EX P0, PT, RZ, UR5, PT, P0 ;  /* 0x00000005ff007c0c */ /* 0x000fda000bf05300 */
[----:B------:R-:W-:Y:S05]  /*25d80*/  @!P0 BRA `(.L_x_1860) ;  /* 0x0000000000148947 */ /* 0x000fea0003800000 */
[----:B------:R-:W1:Y:S02]  /*25d90*/  LDC.64 R4, c[0x0][0xa08] ;  /* 0x00028200ff047b82 */ /* 0x000e640000000a00 */
[----:B-1----:R-:W-:-:S05]  /*25da0*/  IMAD.WIDE R4, R27, 0x4, R4 ;  /* 0x000000041b047825 */ /* 0x002fca00078e0204 */
[----:B------:R-:W2:Y:S04]  /*25db0*/  LDG.E R8, desc[UR60][R4.64] ;  /* 0x0000003c04087981 */ /* 0x000ea8000c1e1900 */
[----:B------:R-:W2:Y:S02]  /*25dc0*/  LDG.E R9, desc[UR60][R4.64+0x4] ;  /* 0x0000043c04097981 */ /* 0x000ea4000c1e1900 */
[----:B--2---:R-:W-:-:S07]  /*25dd0*/  IMAD.IADD R8, R9, 0x1, -R8 ;  /* 0x0000000109087824 */ /* 0x004fce00078e0a08 */
.L_x_1860:
[----:B------:R-:W2:Y:S01]  /*25de0*/  @P1 LDG.E R10, desc[UR60][R2.64] ;  /* 0x0000003c020a1981 */ /* 0x000ea2000c1e1900 */
[----:B-1----:R-:W1:Y:S03]  /*25df0*/  LDC R4, c[0x0][0x448] ;  /* 0x00011200ff047b82 */ /* 0x002e660000000800 */
[----:B------:R3:W2:Y:S01]  /*25e00*/  @P1 LDG.E R5, desc[UR60][R2.64+0x4] ;  /* 0x0000043c02051981 */ /* 0x0006a2000c1e1900 */
[----:B-----5:R-:W-:Y:S02]  /*25e10*/  IMAD.IADD R8, R8, 0x1, -R11 ;  /* 0x0000000108087824 */ /* 0x020fe400078e0a0b */
[----:B------:R-:W-:-:S04]  /*25e20*/  IMAD.SHL.U32 R25, R25, 0x80, RZ ;  /* 0x0000008019197824 */ /* 0x000fc800078e00ff */
[----:B------:R-:W-:Y:S01]  /*25e30*/  VIADD R9, R25, 0x7f ;  /* 0x0000007f19097836 */ /* 0x000fe20000000000 */
[----:B---3--:R-:W3:Y:S01]  /*25e40*/  LDC.64 R2, c[0x0][0x9e0] ;  /* 0x00027800ff027b82 */ /* 0x008ee20000000a00 */
[----:B-1----:R-:W-:-:S13]  /*25e50*/  ISETP.NE.AND P2, PT, R4, 0x1, PT ;  /* 0x000000010400780c */ /* 0x002fda0003f45270 */
[----:B------:R-:W1:Y:S01]  /*25e60*/  @P2 LDC R12, c[0x0][0x44c] ;  /* 0x00011300ff0c2b82 */ /* 0x000e620000000800 */
[----:B---3--:R-:W-:-:S07]  /*25e70*/  ISETP.GE.AND P3, PT, R3, 0x1, PT ;  /* 0x000000010300780c */ /* 0x008fce0003f66270 */
[----:B------:R-:W3:Y:S01]  /*25e80*/  @P2 LDC R4, c[0x0][0x450] ;  /* 0x00011400ff042b82 */ /* 0x000ee20000000800 */
[----:B--2---:R-:W-:Y:S02]  /*25e90*/  @P1 IMAD.IADD R7, R5, 0x1, -R10 ;  /* 0x0000000105071824 */ /* 0x004fe400078e0a0a */
[----:B-1----:R-:W-:-:S04]  /*25ea0*/  @P2 IMAD.HI.U32 R5, R9, R12, RZ ;  /* 0x0000000c09052227 */ /* 0x002fc800078e00ff */
[----:B0-----:R-:W-:Y:S01]  /*25eb0*/  IMAD.IADD R11, R8, 0x1, R7 ;  /* 0x00000001080b7824 */ /* 0x001fe200078e0207 */
[----:B---3--:R-:W-:-:S03]  /*25ec0*/  @P2 SHF.R.U32.HI R9, RZ, R4, R5 ;  /* 0x00000004ff092219 */ /* 0x008fc60000011605 */
[C---:B------:R-:W-:Y:S01]  /*25ed0*/  VIADD R4, R11.reuse, 0x3f ;  /* 0x0000003f0b047836 */ /* 0x040fe20000000000 */
[----:B------:R0:W-:Y:S01]  /*25ee0*/  STL [R1+0x8], R11 ;  /* 0x0000080b01007387 */ /* 0x0001e20000100800 */
[----:B------:R-:W-:-:S03]  /*25ef0*/  IADD3 R18, R11, 0x1, -R31 ;  /* 0x000000010b127810 */ /* 0x000fc60007ffe81f */
[----:B------:R-:W-:Y:S02]  /*25f00*/  SHF.R.S32.HI R5, RZ, 0x1f, R4 ;  /* 0x0000001fff057819 */ /* 0x000fe40000011404 */
[----:B------:R-:W-:Y:S02]  /*25f10*/  IMAD.IADD R9, R18, 0x1, R9 ;  /* 0x0000000112097824 */ /* 0x000fe400078e0209 */
[----:B------:R-:W-:Y:S02]  /*25f20*/  LEA.HI R5, R5, R4, RZ, 0x6 ;  /* 0x0000000405057211 */ /* 0x000fe400078f30ff */
[----:B------:R-:W-:Y:S02]  /*25f30*/  IMAD.IADD R2, R9, 0x1, R2 ;  /* 0x0000000109027824 */ /* 0x000fe400078e0202 */
[----:B------:R-:W-:Y:S01]  /*25f40*/  SHF.R.S32.HI R19, RZ, 0x6, R5 ;  /* 0x00000006ff137819 */ /* 0x000fe20000011405 */
[----:B0-----:R-:W-:Y:S06]  /*25f50*/  @!P3 BRA `(.L_x_1861) ;  /* 0x000000000048b947 */ /* 0x001fec0003800000 */
        /* <DEDUP_REMOVED lines=11> */
.L_x_1863:
[----:B------:R-:W-:-:S13]  /*26010*/  ISETP.NE.AND P0, PT, R3, 0x1, PT ;  /* 0x000000010300780c */ /* 0x000fda0003f05270 */
[----:B------:R-:W0:Y:S02]  /*26020*/  @P0 LDC.64 R4, c[0x0][0x9e8] ;  /* 0x00027a00ff040b82 */ /* 0x000e240000000a00 */
[----:B0-----:R-:W-:-:S05]  /*26030*/  @P0 IMAD.HI.U32 R4, R10, R4, RZ ;  /* 0x000000040a040227 */ /* 0x001fca00078e00ff */
[----:B------:R-:W-:-:S07]  /*26040*/  @P0 SHF.R.U32.HI R10, RZ, R5, R4 ;  /* 0x00000005ff0a0219 */ /* 0x000fce0000011604 */
.L_x_1864:
[----:B------:R-:W-:Y:S05]  /*26050*/  BSYNC B0 ;  /* 0x0000000000007941 */ /* 0x000fea0003800000 */
.L_x_1862:
[----:B------:R-:W-:-:S05]  /*26060*/  IMAD R5, R10, R3, R3 ;  /* 0x000000030a057224 */ /* 0x000fca00078e0203 */
[----:B------:R-:W-:-:S07]  /*26070*/  VIMNMX R2, R2, R5, PT ;  /* 0x0000000502027248 */ /* 0x000fce0003fe0100 */
.L_x_1861:
[----:B------:R-:W0:Y:S01]  /*26080*/  @P2 LDC R4, c[0x0][0x44c] ;  /* 0x00011300ff042b82 */ /* 0x000e220000000800 */
[----:B------:R-:W-:Y:S01]  /*26090*/  VIADD R2, R2, 0x3f ;  /* 0x0000003f02027836 */ /* 0x000fe20000000000 */
[----:B------:R-:W-:-:S06]  /*260a0*/  ULDC UR4, c[0x0][0x9dc] ;  /* 0x0002770000047ab9 */ /* 0x000fcc0000000800 */
[----:B------:R-:W1:Y:S01]  /*260b0*/  @P2 LDC R5, c[0x0][0x450] ;  /* 0x00011400ff052b82 */ /* 0x000e620000000800 */
[----:B0-----:R-:W-:-:S04]  /*260c0*/  @P2 IMAD.HI.U32 R9, R25, R4, RZ ;  /* 0x0000000419092227 */ /* 0x001fc800078e00ff */
[----:B------:R-:W-:Y:S01]  /*260d0*/  IMAD.MOV.U32 R4, RZ, RZ, R25 ;  /* 0x000000ffff047224 */ /* 0x000fe200078e0019 */
[----:B-1----:R-:W-:Y:S01]  /*260e0*/  @P2 SHF.R.U32.HI R4, RZ, R5, R9 ;  /* 0x00000005ff042219 */ /* 0x002fe20000011609 */
[----:B------:R-:W-:Y:S01]  /*260f0*/  IMAD.IADD R9, R11, 0x1, -R31 ;  /* 0x000000010b097824 */ /* 0x000fe200078e0a1f */
[----:B------:R-:W-:-:S03]  /*26100*/  SHF.R.S32.HI R5, RZ, 0x1f, R2 ;  /* 0x0000001fff057819 */ /* 0x000fc60000011402 */
[----:B------:R-:W-:Y:S01]  /*26110*/  IMAD.IADD R10, R9, 0x1, R4 ;  /* 0x00000001090a7824 */ /* 0x000fe200078e0204 */
[----:B------:R-:W-:-:S03]  /*26120*/  LEA.HI R5, R5, R2, RZ, 0x6 ;  /* 0x0000000205057211 */ /* 0x000fc600078f30ff */
[----:B------:R-:W-:Y:S01]  /*26130*/  VIADD R2, R10, -UR4 ;  /* 0x800000040a027c36 */ /* 0x000fe20008000000 */
[----:B------:R-:W-:-:S04]  /*26140*/  SHF.R.S32.HI R11, RZ, 0x6, R5 ;  /* 0x00000006ff0b7819 */ /* 0x000fc80000011405 */
[----:B------:R-:W-:Y:S01]  /*26150*/  VIMNMX R11, R19, R11, PT ;  /* 0x0000000b130b7248 */ /* 0x000fe20003fe0100 */
        /* <DEDUP_REMOVED lines=11> */
.L_x_1867:
[----:B------:R-:W-:-:S13]  /*26210*/  ISETP.NE.AND P0, PT, R3, 0x1, PT ;  /* 0x000000010300780c */ /* 0x000fda0003f05270 */
[----:B------:R-:W0:Y:S02]  /*26220*/  @P0 LDC.64 R4, c[0x0][0x9e8] ;  /* 0x00027a00ff040b82 */ /* 0x000e240000000a00 */
[----:B0-----:R-:W-:-:S05]  /*26230*/  @P0 IMAD.HI.U32 R4, R10, R4, RZ ;  /* 0x000000040a040227 */ /* 0x001fca00078e00ff */
[----:B------:R-:W-:-:S07]  /*26240*/  @P0 SHF.R.U32.HI R10, RZ, R5, R4 ;  /* 0x00000005ff0a0219 */ /* 0x000fce0000011604 */
.L_x_1868:
[----:B------:R-:W-:Y:S05]  /*26250*/  BSYNC B0 ;  /* 0x0000000000007941 */ /* 0x000fea0003800000 */
.L_x_1866:
[----:B------:R-:W-:-:S05]  /*26260*/  IMAD R3, R10, R3, RZ ;  /* 0x000000030a037224 */ /* 0x000fca00078e02ff */
[----:B------:R-:W-:-:S07]  /*26270*/  VIMNMX R2, R2, R3, !PT ;  /* 0x0000000302027248 */ /* 0x000fce0007fe0100 */
.L_x_1865:
[----:B------:R-:W-:Y:S01]  /*26280*/  SHF.R.S32.HI R3, RZ, 0x1f, R2 ;  /* 0x0000001fff037819 */ /* 0x000fe20000011402 */
[----:B------:R-:W-:Y:S01]  /*26290*/  BSSY B0, `(.L_x_1869) ;  /* 0x0000026000007945 */ /* 0x000fe20003800000 */
[----:B------:R-:W-:Y:S01]  /*262a0*/  LOP3.LUT R10, R6, 0xff, RZ, 0xc0, !PT ;  /* 0x000000ff060a7812 */ /* 0x000fe200078ec0ff */
[----:B------:R-:W-:Y:S01]  /*262b0*/  IMAD.MOV.U32 R14, RZ, RZ, RZ ;  /* 0x000000ffff0e7224 */ /* 0x000fe200078e00ff */
[----:B------:R-:W-:Y:S02]  /*262c0*/  LEA.HI R3, R3, R2, RZ, 0x6 ;  /* 0x0000000203037211 */ /* 0x000fe400078f30ff */
[----:B------:R-:W-:Y:S02]  /*262d0*/  SHF.R.U32.HI R6, RZ, 0x10, R6 ;  /* 0x00000010ff067819 */ /* 0x000fe40000011606 */
[----:B------:R-:W-:-:S04]  /*262e0*/  SHF.R.S32.HI R3, RZ, 0x6, R3 ;  /* 0x00000006ff037819 */ /* 0x000fc80000011403 */
[----:B------:R-:W-:-:S04]  /*262f0*/  VIMNMX R4, RZ, R3, !PT ;  /* 0x00000003ff047248 */ /* 0x000fc80007fe0100 */
[----:B------:R-:W-:-:S13]  /*26300*/  ISETP.GT.AND P0, PT, R11, R4, PT ;  /* 0x000000040b00720c */ /* 0x000fda0003f04270 */
[----:B------:R-:W-:Y:S05]  /*26310*/  @!P0 BRA `(.L_x_1870) ;  /* 0x0000000000748947 */ /* 0x000fea0003800000 */
[----:B------:R-:W-:Y:S01]  /*26320*/  ISETP.NE.AND P0, PT, R6, RZ, PT ;  /* 0x000000ff0600720c */ /* 0x000fe20003f05270 */
[----:B------:R-:W-:-:S03]  /*26330*/  ULDC UR4, c[0x0][0x9f0] ;  /* 0x00027c0000047ab9 */ /* 0x000fc60000000800 */
[----:B------:R-:W-:-:S04]  /*26340*/  SEL R5, R6, UR4, P0 ;  /* 0x0000000406057c07 */ /* 0x000fc80008000000 */
[----:B------:R-:W-:Y:S02]  /*26350*/  IABS R13, R5 ;  /* 0x00000005000d7213 */ /* 0x000fe40000000000 */
[----:B------:R-:W-:Y:S02]  /*26360*/  IADD3 R12, R5, -0x1, R11 ;  /* 0xffffffff050c7810 */ /* 0x000fe40007ffe00b */
[----:B------:R-:W0:Y:S03]  /*26370*/  I2F.RP R2, R13 ;  /* 0x0000000d00027306 */ /* 0x000e260000209400 */
[----:B------:R-:W-:-:S05]  /*26380*/  IMAD.IADD R12, R12, 0x1, -R4 ;  /* 0x000000010c0c7824 */ /* 0x000fca00078e0a04 */
        /* <DEDUP_REMOVED lines=22> */
.L_x_1870:
[----:B------:R-:W-:Y:S05]  /*264f0*/  BSYNC B0 ;  /* 0x0000000000007941 */ /* 0x000fea0003800000 */
.L_x_1869:
[-C--:B------:R-:W-:Y:S01]  /*26500*/  IMAD R4, R10, R14.reuse, R4 ;  /* 0x0000000e0a047224 */ /* 0x080fe200078e0204 */
[----:B------:R-:W-:Y:S04]  /*26510*/  BSSY B0, `(.L_x_1871) ;  /* 0x0000190000007945 */ /* 0x000fe80003800000 */
[C---:B------:R-:W-:Y:S01]  /*26520*/  VIADDMNMX R11, R4.reuse, R14, R11, PT ;  /* 0x0000000e040b7246 */ /* 0x040fe2000380010b */
[----:B------:R-:W-:-:S04]  /*26530*/  IMAD R4, R4, 0x40, -R8 ;  /* 0x0000004004047824 */ /* 0x000fc800078e0a08 */
[----:B------:R-:W-:Y:S01]  /*26540*/  IMAD R8, R11, 0x40, -R8 ;  /* 0x000000400b087824 */ /* 0x000fe200078e0a08 */
[----:B------:R-:W-:-:S04]  /*26550*/  VIMNMX R4, RZ, R4, !PT ;  /* 0x00000004ff047248 */ /* 0x000fc80007fe0100 */
[----:B------:R-:W-:-:S04]  /*26560*/  VIMNMX R7, R8, R7, PT ;  /* 0x0000000708077248 */ /* 0x000fc80003fe0100 */
[----:B------:R-:W-:Y:S02]  /*26570*/  ISETP.GT.AND P0, PT, R7, R4, PT ;  /* 0x000000040700720c */ /* 0x000fe40003f04270 */
[----:B------:R-:W-:-:S11]  /*26580*/  SHF.R.U32.HI R4, RZ, 0x6, R4 ;  /* 0x00000006ff047819 */ /* 0x000fd60000011604 */
[----:B------:R-:W-:-:S05]  /*26590*/  @P0 VIADD R2, R7, 0x3f ;  /* 0x0000003f07020836 */ /* 0x000fca0000000000 */
[----:B------:R-:W-:-:S04]  /*265a0*/  @P0 SHF.R.S32.HI R3, RZ, 0x1f, R2 ;  /* 0x0000001fff030819 */ /* 0x000fc80000011402 */
[----:B------:R-:W-:Y:S01]  /*265b0*/  @P0 LEA.HI R3, R3, R2, RZ, 0x6 ;  /* 0x0000000203030211 */ /* 0x000fe200078f30ff */
[----:B------:R-:W-:-:S03]  /*265c0*/  IMAD.MOV.U32 R2, RZ, RZ, R4 ;  /* 0x000000ffff027224 */ /* 0x000fc600078e0004 */
[----:B------:R-:W-:Y:S02]  /*265d0*/  @P0 SHF.R.S32.HI R2, RZ, 0x6, R3 ;  /* 0x00000006ff020819 */ /* 0x000fe40000011403 */
        /* <DEDUP_REMOVED lines=10> */
.L_x_2076:
[----:B-1----:R-:W-:Y:S02]  /*26680*/  ISETP.NE.AND P0, PT, R14, RZ, PT ;  /* 0x000000ff0e00720c */ /* 0x002fe40003f05270 */
[----:B------:R-:W-:-:S11]  /*26690*/  PLOP3.LUT P6, PT, PT, PT, PT, 0x8, 0x0 ;  /* 0x000000000000781c */ /* 0x000fd60003fce170 */
[----:B------:R-:W-:Y:S05]  /*266a0*/  @P0 BRA `(.L_x_1874) ;  /* 0x00000000000c0947 */ /* 0x000fea0003800000 */
[----:B------:R-:W-:-:S03]  /*266b0*/  UMOV UR4, 0xffffffff ;  /* 0xffffffff00047882 */ /* 0x000fc60000000000 */
[----:B------:R-:W-:Y:S05]  /*266c0*/  BRA.DIV UR4, `(.L_x_1875) ;  /* 0x0000008204507947 */ /* 0x000fea000b800000 */
[----:B------:R-:W-:-:S13]  /*266d0*/  ELECT P6, URZ, PT ;  /* 0x00000000003f782f */ /* 0x000fda00038c0000 */
.L_x_1874:
        /* <DEDUP_REMOVED lines=9> */
.L_x_2079:
[----:B------:R-:W-:Y:S05]  /*26770*/  BSYNC B1 ;  /* 0x0000000000017941 */ /* 0x000fea0003800000 */
.L_x_1876:
        /* <DEDUP_REMOVED lines=10> */
.L_x_2080:
[----:B------:R-:W-:Y:S05]  /*26820*/  BSYNC B2 ;  /* 0x0000000000027941 */ /* 0x000fea0003800000 */
.L_x_1880:
[----:B------:R-:W-:Y:S04]  /*26830*/  BSSY B2, `(.L_x_1882) ;  /* 0x0000009000027945 */ /* 0x000fe80003800000 */
[----:B------:R-:W-:Y:S05]  /*26840*/  @P1 BRA `(.L_x_1883) ;  /* 0x00000000001c1947 */ /* 0x000fea0003800000 */
[----:B------:R-:W2:Y:S01]  /*26850*/  S2R R7, SR_TID.X ;  /* 0x0000000000077919 */ /* 0x000ea20000002100 */
[----:B------:R-:W-:-:S04]  /*26860*/  IMAD.MOV.U32 R3, RZ, RZ, 0x8000 ;  /* 0x00008000ff037424 */ /* 0x000fc800078e00ff */
[----:B------:R3:W-:Y:S01]  /*26870*/  SYNCS.ARRIVE.TRANS64 RZ, [R12+URZ+0x30890], R3 ;  /* 0x030890030cff79a7 */ /* 0x0007e2000800003f */
[----:B--2---:R-:W-:-:S04]  /*26880*/  LOP3.LUT R7, R7, 0x1f, RZ, 0xc0, !PT ;  /* 0x0000001f07077812 */ /* 0x004fc800078ec0ff */
[----:B------:R-:W-:-:S13]  /*26890*/  ISETP.NE.AND P0, PT, R7, RZ, PT ;  /* 0x000000ff0700720c */ /* 0x000fda0003f05270 */
[----:B---3--:R-:W-:Y:S05]  /*268a0*/  @!P0 BRA `(.L_x_1883) ;  /* 0x0000000000048947 */ /* 0x008fea0003800000 */
[----:B------:R-:W-:Y:S01]  /*268b0*/  BPT.TRAP 0x1 ;  /* 0x000000040000795c */ /* 0x000fe20000300000 */
.L_x_1883:
[----:B------:R-:W-:Y:S05]  /*268c0*/  BSYNC B2 ;  /* 0x0000000000027941 */ /* 0x000fea0003800000 */
.L_x_1882:
[----:B------:R-:W-:Y:S01]  /*268d0*/  IMAD.MOV.U32 R15, RZ, RZ, RZ ;  /* 0x000000ffff0f7224 */ /* 0x000fe200078e00ff */
[----:B------:R-:W-:Y:S01]  /*268e0*/  UIADD3 UR4, UP0, UR36, 0x570, URZ ;  /* 0x0000057024047890 */ /* 0x000fe2000ff1e03f */
[----:B0-----:R-:W-:Y:S01]  /*268f0*/  IMAD R8, R2, 0x40, R0 ;  /* 0x0000004002087824 */ /* 0x001fe200078e0200 */
[----:B------:R-:W-:Y:S01]  /*26900*/  PLOP3.LUT P0, PT, PT, PT, PT, 0x80, 0x0 ;  /* 0x000000000000781c */ /* 0x000fe20003f0f070 */
[----:B------:R-:W-:Y:S01]  /*26910*/  IMAD R7, R28, 0x8000, R17 ;  /* 0x000080001c077824 */ /* 0x000fe200078e0211 */
[----:B------:R-:W-:Y:S01]  /*26920*/  R2UR UR10, R15 ;  /* 0x000000000f0a72ca */ /* 0x000fe200000e0000 */
[----:B------:R-:W-:Y:S01]  /*26930*/  VIADD R8, R8, 0xffffffc0 ;  /* 0xffffffc008087836 */ /* 0x000fe20000000000 */
[----:B------:R-:W-:Y:S01]  /*26940*/  UIADD3.X UR5, URZ, UR37, URZ, UP0, !UPT ;  /* 0x000000253f057290 */ /* 0x000fe200087fe43f */
[----:B------:R-:W-:Y:S01]  /*26950*/  IMAD.SHL.U32 R14, R28, 0x4000, RZ ;  /* 0x000040001c0e7824 */ /* 0x000fe200078e00ff */
[----:B------:R-:W-:Y:S01]  /*26960*/  UMOV UR6, 0x0 ;  /* 0x0000000000067882 */ /* 0x000fe20000000000 */
[----:B------:R-:W-:Y:S01]  /*26970*/  VIADD R3, R12, 0x30890 ;  /* 0x000308900c037836 */ /* 0x000fe20000000000 */
[----:B------:R-:W-:Y:S01]  /*26980*/  UMOV UR7, 0x12f00000 ;  /* 0x12f0000000077882 */ /* 0x000fe20000000000 */
[----:B------:R-:W-:-:S08]  /*26990*/  VIADD R13, R7, 0x20400 ;  /* 0x00020400070d7836 */ /* 0x000fd00000000000 */
.L_x_1884:
        /* <DEDUP_REMOVED lines=16> */
.L_x_1885:
        /* <DEDUP_REMOVED lines=16> */
.L_x_1886:
        /* <DEDUP_REMOVED lines=16> */
.L_x_1887:
        /* <DEDUP_REMOVED lines=13> */
.L_x_2081:
[----:B------:R-:W-:Y:S05]  /*26d70*/  BSYNC B2 ;  /* 0x0000000000027941 */ /* 0x000fea0003800000 */
.L_x_1888:
        /* <DEDUP_REMOVED lines=11> */
.L_x_1891:
[----:B------:R-:W-:Y:S05]  /*26e30*/  BSYNC B2 ;  /* 0x0000000000027941 */ /* 0x000fea0003800000 */
.L_x_1890:
[----:B------:R-:W-:Y:S01]  /*26e40*/  R2UR UR10, R15 ;  /* 0x000000000f0a72ca */ /* 0x000fe200000e0000 */
[----:B------:R-:W-:Y:S01]  /*26e50*/  IMAD R14, R14, 0x2, R17 ;  /* 0x000000020e0e7824 */ /* 0x000fe200078e0211 */
[----:B------:R-:W-:Y:S01]  /*26e60*/  R2UR UR6, R20 ;  /* 0x00000000140672ca */ /* 0x000fe200000e0000 */
[----:B------:R-:W-:Y:S01]  /*26e70*/  UIADD3 UR4, UP0, UR36, 0x670, URZ ;  /* 0x0000067024047890 */ /* 0x000fe2000ff1e03f */
[----:B------:R-:W-:Y:S01]  /*26e80*/  R2UR UR7, R21 ;  /* 0x00000000150772ca */ /* 0x000fe200000e0000 */
[----:B01----:R-:W-:Y:S01]  /*26e90*/  VIADD R12, R12, 0x308b0 ;  /* 0x000308b00c0c7836 */ /* 0x003fe20000000000 */
[----:B------:R-:W-:Y:S01]  /*26ea0*/  PLOP3.LUT P0, PT, PT, PT, PT, 0x80, 0x0 ;  /* 0x000000000000781c */ /* 0x000fe20003f0f070 */
[----:B------:R-:W-:Y:S01]  /*26eb0*/  VIADD R3, R14, 0x400 ;  /* 0x000004000e037836 */ /* 0x000fe20000000000 */
[----:B------:R-:W-:-:S12]  /*26ec0*/  UIADD3.X UR5, URZ, UR37, URZ, UP0, !UPT ;  /* 0x000000253f057290 */ /* 0x000fd800087fe43f */
.L_x_1892:
        /* <DEDUP_REMOVED lines=15> */
.L_x_1893:
        /* <DEDUP_REMOVED lines=15> */
.L_x_1894:
        /* <DEDUP_REMOVED lines=15> */
.L_x_1895:
        /* <DEDUP_REMOVED lines=10> */
.L_x_1879:
[----:B------:R-:W-:Y:S05]  /*27240*/  BSYNC B1 ;  /* 0x0000000000017941 */ /* 0x000fea0003800000 */
.L_x_1878:
[----:B0-----:R-:W-:Y:S01]  /*27250*/  VIADD R8, R2, 0xfffffffe ;  /* 0xfffffffe02087836 */ /* 0x001fe20000000000 */
        /* <DEDUP_REMOVED lines=8> */
.L_x_1914:
[----:B------:R-:W-:Y:S05]  /*272e0*/  YIELD ;  /* 0x0000000000007946 */ /* 0x000fea0003800000 */
[----:B------:R-:W-:Y:S04]  /*272f0*/  BSSY B1, `(.L_x_1896) ;  /* 0x00000a9000017945 */ /* 0x000fe80003800000 */
[----:B------:R-:W-:Y:S05]  /*27300*/  @!P6 BRA `(.L_x_1897) ;  /* 0x00000008009ce947 */ /* 0x000fea0003800000 */
[----:B------:R-:W-:Y:S01]  /*27310*/  IMAD R7, R28, 0x8, R17 ;  /* 0x000000081c077824 */ /* 0x000fe200078e0211 */
[----:B------:R-:W-:Y:S01]  /*27320*/  SHF.L.U32 R3, R30, 0x1f, RZ ;  /* 0x0000001f1e037819 */ /* 0x000fe200000006ff */
[----:B------:R-:W0:Y:S01]  /*27330*/  S2R R2, SR_TID.X ;  /* 0x0000000000027919 */ /* 0x000e220000002100 */
[----:B------:R-:W-:Y:S02]  /*27340*/  BSSY B2, `(.L_x_1898) ;  /* 0x0000005000027945 */ /* 0x000fe40003800000 */
[----:B------:R-:W1:Y:S01]  /*27350*/  SYNCS.PHASECHK.TRANS64.TRYWAIT P1, [R7+URZ+0x308a0], R3 ;  /* 0x0308a003070075a7 */ /* 0x000e62000802017f */
[----:B0-----:R-:W-:-:S04]  /*27360*/  LOP3.LUT R2, R2, 0x7f, RZ, 0xc0, !PT ;  /* 0x0000007f02027812 */ /* 0x001fc800078ec0ff */
[----:B------:R-:W-:Y:S01]  /*27370*/  ISETP.NE.AND P2, PT, R2, RZ, PT ;  /* 0x000000ff0200720c */ /* 0x000fe20003f45270 */
[----:B-1----:R-:W-:-:S12]  /*27380*/  @!P1 BRA `(.L_x_1899) ;  /* 0x00000074007c9947 */ /* 0x002fd80003800000 */
.L_x_2082:
[----:B------:R-:W-:Y:S05]  /*27390*/  BSYNC B2 ;  /* 0x0000000000027941 */ /* 0x000fea0003800000 */
.L_x_1898:
[----:B------:R-:W-:Y:S04]  /*273a0*/  BSSY B2, `(.L_x_1900) ;  /* 0x0000009000027945 */ /* 0x000fe80003800000 */
[----:B------:R-:W-:Y:S05]  /*273b0*/  @P2 BRA `(.L_x_1901) ;  /* 0x00000000001c2947 */ /* 0x000fea0003800000 */
[----:B------:R-:W1:Y:S01]  /*273c0*/  S2R R11, SR_TID.X ;  /* 0x00000000000b7919 */ /* 0x000e620000002100 */
[----:B------:R-:W-:-:S04]  /*273d0*/  IMAD.MOV.U32 R2, RZ, RZ, 0x8000 ;  /* 0x00008000ff027424 */ /* 0x000fc800078e00ff */
[----:B------:R2:W-:Y:S01]  /*273e0*/  SYNCS.ARRIVE.TRANS64 RZ, [R7+URZ+0x30890], R2 ;  /* 0x0308900207ff79a7 */ /* 0x0005e2000800003f */
[----:B-1----:R-:W-:-:S04]  /*273f0*/  LOP3.LUT R11, R11, 0x1f, RZ, 0xc0, !PT ;  /* 0x0000001f0b0b7812 */ /* 0x002fc800078ec0ff */
[----:B------:R-:W-:-:S13]  /*27400*/  ISETP.NE.AND P1, PT, R11, RZ, PT ;  /* 0x000000ff0b00720c */ /* 0x000fda0003f25270 */
[----:B--2---:R-:W-:Y:S05]  /*27410*/  @!P1 BRA `(.L_x_1901) ;  /* 0x0000000000049947 */ /* 0x004fea0003800000 */
[----:B------:R-:W-:Y:S01]  /*27420*/  BPT.TRAP 0x1 ;  /* 0x000000040000795c */ /* 0x000fe20000300000 */
.L_x_1901:
[----:B------:R-:W-:Y:S05]  /*27430*/  BSYNC B2 ;  /* 0x0000000000027941 */ /* 0x000fea0003800000 */
.L_x_1900:
[----:B------:R-:W-:Y:S01]  /*27440*/  IMAD.MOV.U32 R14, RZ, RZ, RZ ;  /* 0x000000ffff0e7224 */ /* 0x000fe200078e00ff */
[----:B------:R-:W-:Y:S01]  /*27450*/  UIADD3 UR4, UP0, UR36, 0x570, URZ ;  /* 0x0000057024047890 */ /* 0x000fe2000ff1e03f */
[----:B------:R-:W-:Y:S01]  /*27460*/  IMAD R11, R28, 0x8000, R17 ;  /* 0x000080001c0b7824 */ /* 0x000fe200078e0211 */
[----:B------:R-:W-:Y:S01]  /*27470*/  PLOP3.LUT P1, PT, PT, PT, PT, 0x80, 0x0 ;  /* 0x000000000000781c */ /* 0x000fe20003f2f070 */
[----:B------:R-:W-:Y:S01]  /*27480*/  IMAD R12, R8, 0x40, R0 ;  /* 0x00000040080c7824 */ /* 0x000fe200078e0200 */
[----:B------:R-:W-:Y:S01]  /*27490*/  R2UR UR10, R14 ;  /* 0x000000000e0a72ca */ /* 0x000fe200000e0000 */
[----:B------:R-:W-:Y:S01]  /*274a0*/  VIADD R2, R7, 0x30890 ;  /* 0x0003089007027836 */ /* 0x000fe20000000000 */
[----:B------:R-:W-:Y:S01]  /*274b0*/  UIADD3.X UR5, URZ, UR37, URZ, UP0, !UPT ;  /* 0x000000253f057290 */ /* 0x000fe200087fe43f */
[----:B------:R-:W-:Y:S01]  /*274c0*/  VIADD R13, R11, 0x20400 ;  /* 0x000204000b0d7836 */ /* 0x000fe20000000000 */
[----:B------:R-:W-:Y:S01]  /*274d0*/  UMOV UR6, 0x0 ;  /* 0x0000000000067882 */ /* 0x000fe20000000000 */
[----:B------:R-:W-:-:S10]  /*274e0*/  UMOV UR7, 0x12f00000 ;  /* 0x12f0000000077882 */ /* 0x000fd40000000000 */
.L_x_1902:
        /* <DEDUP_REMOVED lines=10> */
[----:B------:R-:W-:Y:S01]  /*27590*/  IMAD.MOV.U32 R21, RZ, RZ, 0x40 ;  /* 0x00000040ff157424 */ /* 0x000fe200078e00ff */
[----:B------:R-:W-:Y:S01]  /*275a0*/  PLOP3.LUT P1, PT, PT, PT, PT, 0x80, 0x0 ;  /* 0x000000000000781c */ /* 0x000fe20003f2f070 */
[----:B------:R-:W-:Y:S01]  /*275b0*/  VIADD R13, R11, 0x22400 ;  /* 0x000224000b0d7836 */ /* 0x000fe20000000000 */
[----:B------:R-:W-:Y:S01]  /*275c0*/  UMOV UR6, 0x0 ;  /* 0x0000000000067882 */ /* 0x000fe20000000000 */
[----:B------:R-:W-:Y:S01]  /*275d0*/  UMOV UR7, 0x12f00000 ;  /* 0x12f0000000077882 */ /* 0x000fe20000000000 */
[----:B------:R-:W-:-:S15]  /*275e0*/  R2UR UR10, R21 ;  /* 0x00000000150a72ca */ /* 0x000fde00000e0000 */
.L_x_1903:
        /* <DEDUP_REMOVED lines=16> */
.L_x_1904:
        /* <DEDUP_REMOVED lines=16> */
.L_x_1905:
        /* <DEDUP_REMOVED lines=10> */
[----:B------:R-:W1:Y:S01]  /*27890*/  SYNCS.PHASECHK.TRANS64.TRYWAIT P1, [R7+URZ+0x308c0], R3 ;  /* 0x0308c003070075a7 */ /* 0x000e62000802017f */
[----:B------:R-:W-:Y:S04]  /*278a0*/  BSSY B2, `(.L_x_1906) ;  /* 0x0000002000027945 */ /* 0x000fe80003800000 */
[----:B-1----:R-:W-:Y:S05]  /*278b0*/  @!P1 BRA `(.L_x_1907) ;  /* 0x0000007000449947 */ /* 0x002fea0003800000 */
.L_x_2083:
[----:B------:R-:W-:Y:S05]  /*278c0*/  BSYNC B2 ;  /* 0x0000000000027941 */ /* 0x000fea0003800000 */
.L_x_1906:
[----:B------:R-:W-:Y:S01]  /*278d0*/  BSSY B2, `(.L_x_1908) ;  /* 0x000000b000027945 */ /* 0x000fe20003800000 */
[----:B------:R-:W-:Y:S02]  /*278e0*/  IMAD.MOV.U32 R2, RZ, RZ, 0x0 ;  /* 0x00000000ff027424 */ /* 0x000fe400078e00ff */
[----:B01----:R-:W-:Y:S01]  /*278f0*/  IMAD.MOV.U32 R3, RZ, RZ, 0x12f00000 ;  /* 0x12f00000ff037424 */ /* 0x003fe200078e00ff */
[----:B------:R-:W-:Y:S06]  /*27900*/  @P2 BRA `(.L_x_1909) ;  /* 0x00000000001c2947 */ /* 0x000fec0003800000 */
[----:B------:R-:W0:Y:S01]  /*27910*/  S2R R23, SR_TID.X ;  /* 0x0000000000177919 */ /* 0x000e220000002100 */
[----:B------:R-:W-:-:S04]  /*27920*/  IMAD.MOV.U32 R13, RZ, RZ, 0x8000 ;  /* 0x00008000ff0d7424 */ /* 0x000fc800078e00ff */
[----:B------:R1:W-:Y:S01]  /*27930*/  SYNCS.ARRIVE.TRANS64 RZ, [R7+URZ+0x308b0], R13 ;  /* 0x0308b00d07ff79a7 */ /* 0x0003e2000800003f */
[----:B0-----:R-:W-:-:S04]  /*27940*/  LOP3.LUT R23, R23, 0x1f, RZ, 0xc0, !PT ;  /* 0x0000001f17177812 */ /* 0x001fc800078ec0ff */
[----:B------:R-:W-:-:S13]  /*27950*/  ISETP.NE.AND P1, PT, R23, RZ, PT ;  /* 0x000000ff1700720c */ /* 0x000fda0003f25270 */
[----:B-1----:R-:W-:Y:S05]  /*27960*/  @!P1 BRA `(.L_x_1909) ;  /* 0x0000000000049947 */ /* 0x002fea0003800000 */
[----:B------:R-:W-:Y:S01]  /*27970*/  BPT.TRAP 0x1 ;  /* 0x000000040000795c */ /* 0x000fe20000300000 */
.L_x_1909:
[----:B------:R-:W-:Y:S05]  /*27980*/  BSYNC B2 ;  /* 0x0000000000027941 */ /* 0x000fea0003800000 */
.L_x_1908:
[----:B------:R-:W-:Y:S01]  /*27990*/  R2UR UR10, R14 ;  /* 0x000000000e0a72ca */ /* 0x000fe200000e0000 */
[----:B------:R-:W-:Y:S01]  /*279a0*/  UIADD3 UR4, UP0, UR36, 0x670, URZ ;  /* 0x0000067024047890 */ /* 0x000fe2000ff1e03f */
[----:B------:R-:W-:Y:S01]  /*279b0*/  R2UR UR6, R2 ;  /* 0x00000000020672ca */ /* 0x000fe200000e0000 */
[----:B------:R-:W-:Y:S01]  /*279c0*/  VIADD R7, R7, 0x308b0 ;  /* 0x000308b007077836 */ /* 0x000fe20000000000 */
[----:B------:R-:W-:Y:S01]  /*279d0*/  R2UR UR7, R3 ;  /* 0x00000000030772ca */ /* 0x000fe200000e0000 */
[----:B------:R-:W-:Y:S01]  /*279e0*/  VIADD R13, R11, 0x400 ;  /* 0x000004000b0d7836 */ /* 0x000fe20000000000 */
[----:B------:R-:W-:Y:S01]  /*279f0*/  PLOP3.LUT P1, PT, PT, PT, PT, 0x80, 0x0 ;  /* 0x000000000000781c */ /* 0x000fe20003f2f070 */
[----:B------:R-:W-:-:S12]  /*27a00*/  UIADD3.X UR5, URZ, UR37, URZ, UP0, !UPT ;  /* 0x000000253f057290 */ /* 0x000fd800087fe43f */
.L_x_1910:
        /* <DEDUP_REMOVED lines=15> */
.L_x_1911:
        /* <DEDUP_REMOVED lines=15> */
.L_x_1912:
        /* <DEDUP_REMOVED lines=15> */
.L_x_1913:
        /* <DEDUP_REMOVED lines=10> */
.L_x_1897:
[----:B------:R-:W-:Y:S05]  /*27d80*/  BSYNC B1 ;  /* 0x0000000000017941 */ /* 0x000fea0003800000 */
.L_x_1896:
        /* <DEDUP_REMOVED lines=8> */
.L_x_1872:
[----:B------:R-:W-:Y:S05]  /*27e10*/  BSYNC B0 ;  /* 0x0000000000007941 */ /* 0x000fea0003800000 */
.L_x_1871:
[----:B------:R-:W0:Y:S01]  /*27e20*/  LDC R0, c[0x0][0x448] ;  /* 0x00011200ff007b82 */ /* 0x000e220000000800 */
[----:B------:R-:W-:Y:S01]  /*27e30*/  VIADD R7, R25, 0x7f ;  /* 0x0000007f19077836 */ /* 0x000fe20000000000 */
[----:B------:R-:W-:Y:S06]  /*27e40*/  @!P0 WARPSYNC.ALL ;  /* 0x0000000000008948 */ /* 0x000fec0003800000 */
[----:B------:R-:W-:Y:S01]  /*27e50*/  @!P0 BAR.SYNC.DEFER_BLOCKING 0xc, 0x180 ;  /* 0x0306000000008b1d */ /* 0x000fe20000010000 */
[----:B0-----:R-:W-:-:S13]  /*27e60*/  ISETP.NE.AND P1, PT, R0, 0x1, PT ;  /* 0x000000010000780c */ /* 0x001fda0003f25270 */
[----:B------:R-:W0:Y:S08]  /*27e70*/  @P1 LDC R0, c[0x0][0x44c] ;  /* 0x00011300ff001b82 */ /* 0x000e300000000800 */
[----:B------:R-:W1:Y:S01]  /*27e80*/  @P1 LDC R3, c[0x0][0x450] ;  /* 0x00011400ff031b82 */ /* 0x000e620000000800 */
[----:B0-----:R-:W-:-:S05]  /*27e90*/  @P1 IMAD.HI.U32 R0, R7, R0, RZ ;  /* 0x0000000007001227 */ /* 0x001fca00078e00ff */
[----:B-1----:R-:W-:Y:S02]  /*27ea0*/  @P1 SHF.R.U32.HI R7, RZ, R3, R0 ;  /* 0x00000003ff071219 */ /* 0x002fe40000011600 */
[----:B------:R-:W0:Y:S03]  /*27eb0*/  LDC.64 R2, c[0x0][0x9e0] ;  /* 0x00027800ff027b82 */ /* 0x000e260000000a00 */
[----:B------:R-:W-:Y:S01]  /*27ec0*/  IMAD.IADD R7, R18, 0x1, R7 ;  /* 0x0000000112077824 */ /* 0x000fe200078e0207 */
[----:B0-----:R-:W-:-:S03]  /*27ed0*/  ISETP.GE.AND P2, PT, R3, 0x1, PT ;  /* 0x000000010300780c */ /* 0x001fc60003f46270 */
[----:B------:R-:W-:-:S10]  /*27ee0*/  IMAD.IADD R2, R7, 0x1, R2 ;  /* 0x0000000107027824 */ /* 0x000fd400078e0202 */
[----:B------:R-:W-:Y:S05]  /*27ef0*/  @!P2 BRA `(.L_x_1915) ;  /* 0x000000000048a947 */ /* 0x000fea0003800000 */
        /* <DEDUP_REMOVED lines=11> */
.L_x_1917:
[----:B------:R-:W-:-:S13]  /*27fb0*/  ISETP.NE.AND P0, PT, R3, 0x1, PT ;  /* 0x000000010300780c */ /* 0x000fda0003f05270 */
[----:B------:R-:W0:Y:S02]  /*27fc0*/  @P0 LDC.64 R4, c[0x0][0x9e8] ;  /* 0x00027a00ff040b82 */ /* 0x000e240000000a00 */
[----:B0-----:R-:W-:-:S05]  /*27fd0*/  @P0 IMAD.HI.U32 R4, R0, R4, RZ ;  /* 0x0000000400040227 */ /* 0x001fca00078e00ff */
[----:B------:R-:W-:-:S07]  /*27fe0*/  @P0 SHF.R.U32.HI R0, RZ, R5, R4 ;  /* 0x00000005ff000219 */ /* 0x000fce0000011604 */
.L_x_1918:
[----:B------:R-:W-:Y:S05]  /*27ff0*/  BSYNC B0 ;  /* 0x0000000000007941 */ /* 0x000fea0003800000 */
.L_x_1916:
[----:B------:R-:W-:-:S05]  /*28000*/  IMAD R5, R0, R3, R3 ;  /* 0x0000000300057224 */ /* 0x000fca00078e0203 */
[----:B------:R-:W-:-:S07]  /*28010*/  VIMNMX R2, R2, R5, PT ;  /* 0x0000000502027248 */ /* 0x000fce0003fe0100 */
.L_x_1915:
[----:B------:R-:W0:Y:S01]  /*28020*/  @P1 LDC R4, c[0x0][0x44c] ;  /* 0x00011300ff041b82 */ /* 0x000e220000000800 */
[----:B------:R-:W-:Y:S01]  /*28030*/  VIADD R2, R2, 0x3f ;  /* 0x0000003f02027836 */ /* 0x000fe20000000000 */
[----:B------:R-:W-:-:S04]  /*28040*/  ULDC UR4, c[0x0][0x9dc] ;  /* 0x0002770000047ab9 */ /* 0x000fc80000000800 */
[----:B------:R-:W-:Y:S02]  /*28050*/  SHF.R.S32.HI R5, RZ, 0x1f, R2 ;  /* 0x0000001fff057819 */ /* 0x000fe40000011402 */
[----:B------:R-:W1:Y:S02]  /*28060*/  @P1 LDC R0, c[0x0][0x450] ;  /* 0x00011400ff001b82 */ /* 0x000e640000000800 */
[----:B------:R-:W-:Y:S01]  /*28070*/  LEA.HI R5, R5, R2, RZ, 0x6 ;  /* 0x0000000205057211 */ /* 0x000fe200078f30ff */
[----:B------:R-:W-:Y:S02]  /*28080*/  IMAD.MOV.U32 R2, RZ, RZ, R25 ;  /* 0x000000ffff027224 */ /* 0x000fe400078e0019 */
        /* <DEDUP_REMOVED lines=17> */
.L_x_1921:
[----:B------:R-:W-:-:S13]  /*281a0*/  ISETP.NE.AND P0, PT, R3, 0x1, PT ;  /* 0x000000010300780c */ /* 0x000fda0003f05270 */
[----:B------:R-:W0:Y:S02]  /*281b0*/  @P0 LDC.64 R4, c[0x0][0x9e8] ;  /* 0x00027a00ff040b82 */ /* 0x000e240000000a00 */
[----:B0-----:R-:W-:-:S05]  /*281c0*/  @P0 IMAD.HI.U32 R4, R2, R4, RZ ;  /* 0x0000000402040227 */ /* 0x001fca00078e00ff */
[----:B------:R-:W-:-:S07]  /*281d0*/  @P0 SHF.R.U32.HI R2, RZ, R5, R4 ;  /* 0x00000005ff020219 */ /* 0x000fce0000011604 */
.L_x_1922:
[----:B------:R-:W-:Y:S05]  /*281e0*/  BSYNC B0 ;  /* 0x0000000000007941 */ /* 0x000fea0003800000 */
.L_x_1920:
[----:B------:R-:W-:-:S05]  /*281f0*/  IMAD R3, R2, R3, RZ ;  /* 0x0000000302037224 */ /* 0x000fca00078e02ff */
[----:B------:R-:W-:-:S07]  /*28200*/  VIMNMX R0, R0, R3, !PT ;  /* 0x0000000300007248 */ /* 0x000fce0007fe0100 */
.L_x_1919:
[----:B------:R-:W-:Y:S01]  /*28210*/  ISETP.NE.AND P1, PT, R6, RZ, PT ;  /* 0x000000ff0600720c */ /* 0x000fe20003f25270 */
[----:B------:R-:W-:Y:S01]  /*28220*/  BSSY B0, `(.L_x_1923) ;  /* 0x0000024000007945 */ /* 0x000fe20003800000 */
[----:B------:R-:W-:-:S04]  /*28230*/  SHF.R.S32.HI R3, RZ, 0x1f, R0 ;  /* 0x0000001fff037819 */ /* 0x000fc80000011400 */
[----:B------:R-:W-:-:S04]  /*28240*/  LEA.HI R3, R3, R0, RZ, 0x6 ;  /* 0x0000000003037211 */ /* 0x000fc800078f30ff */
[----:B------:R-:W-:Y:S01]  /*28250*/  SHF.R.S32.HI R0, RZ, 0x6, R3 ;  /* 0x00000006ff007819 */ /* 0x000fe20000011403 */
[----:B------:R-:W-:Y:S02]  /*28260*/  IMAD.MOV.U32 R3, RZ, RZ, RZ ;  /* 0x000000ffff037224 */ /* 0x000fe400078e00ff */
[----:B------:R-:W0:Y:S01]  /*28270*/  @!P1 LDC R6, c[0x0][0x9f0] ;  /* 0x00027c00ff069b82 */ /* 0x000e220000000800 */
[----:B------:R-:W-:-:S04]  /*28280*/  VIMNMX R0, RZ, R0, !PT ;  /* 0x00000000ff007248 */ /* 0x000fc80007fe0100 */
[----:B------:R-:W-:-:S13]  /*28290*/  ISETP.GT.AND P0, PT, R19, R0, PT ;  /* 0x000000001300720c */ /* 0x000fda0003f04270 */
[----:B------:R-:W-:Y:S05]  /*282a0*/  @!P0 BRA `(.L_x_1924) ;  /* 0x00000000006c8947 */ /* 0x000fea0003800000 */
[-C--:B0-----:R-:W-:Y:S01]  /*282b0*/  IABS R4, R6.reuse ;  /* 0x0000000600047213 */ /* 0x081fe20000000000 */
[----:B------:R-:W-:Y:S01]  /*282c0*/  IMAD.MOV.U32 R2, RZ, RZ, RZ ;  /* 0x000000ffff027224 */ /* 0x000fe200078e00ff */
[----:B------:R-:W-:Y:S02]  /*282d0*/  IABS R8, R6 ;  /* 0x0000000600087213 */ /* 0x000fe40000000000 */
[----:B------:R-:W0:Y:S08]  /*282e0*/  I2F.RP R5, R4 ;  /* 0x0000000400057306 */ /* 0x000e300000209400 */
[----:B0-----:R-:W0:Y:S02]  /*282f0*/  MUFU.RCP R5, R5 ;  /* 0x0000000500057308 */ /* 0x001e240000001000 */
[----:B0-----:R-:W-:-:S06]  /*28300*/  VIADD R7, R5, 0xffffffe ;  /* 0x0ffffffe05077836 */ /* 0x001fcc0000000000 */
[----:B------:R0:W1:Y:S02]  /*28310*/  F2I.FTZ.U32.TRUNC.NTZ R3, R7 ;  /* 0x0000000700037305 */ /* 0x000064000021f000 */
[----:B0-----:R-:W-:Y:S02]  /*28320*/  IMAD.MOV R7, RZ, RZ, -R8 ;  /* 0x000000ffff077224 */ /* 0x001fe400078e0a08 */
[----:B-1----:R-:W-:-:S04]  /*28330*/  IMAD.MOV R9, RZ, RZ, -R3 ;  /* 0x000000ffff097224 */ /* 0x002fc800078e0a03 */
[----:B------:R-:W-:-:S04]  /*28340*/  IMAD R9, R9, R4, RZ ;  /* 0x0000000409097224 */ /* 0x000fc800078e02ff */
[----:B------:R-:W-:Y:S01]  /*28350*/  IMAD.HI.U32 R2, R3, R9, R2 ;  /* 0x0000000903027227 */ /* 0x000fe200078e0002 */
[----:B------:R-:W-:-:S05]  /*28360*/  IADD3 R3, R6, -0x1, R19 ;  /* 0xffffffff06037810 */ /* 0x000fca0007ffe013 */
[----:B------:R-:W-:-:S05]  /*28370*/  IMAD.IADD R3, R3, 0x1, -R0 ;  /* 0x0000000103037824 */ /* 0x000fca00078e0a00 */
        /* <DEDUP_REMOVED lines=14> */
.L_x_1924:
[----:B------:R-:W-:Y:S05]  /*28460*/  BSYNC B0 ;  /* 0x0000000000007941 */ /* 0x000fea0003800000 */
.L_x_1923:
[-C--:B------:R-:W-:Y:S01]  /*28470*/  IMAD R0, R10, R3.reuse, R0 ;  /* 0x000000030a007224 */ /* 0x080fe200078e0200 */
        /* <DEDUP_REMOVED lines=13> */
[----:B------:R-:W1:Y:S02]  /*28550*/  FLO.U32 R0, UR4 ;  /* 0x0000000400007d00 */ /* 0x000e6400080e0000 */
        /* <DEDUP_REMOVED lines=9> */
.L_x_1926:
        /* <DEDUP_REMOVED lines=20> */
.L_x_1929:
[----:B------:R-:W-:Y:S05]  /*28730*/  BSYNC B6 ;  /* 0x0000000000067941 */ /* 0x000fea0003800000 */
.L_x_1928:
        /* <DEDUP_REMOVED lines=11> */
[----:B0-----:R-:W-:Y:S02]  /*287f0*/  IMAD.U32 R6, RZ, RZ, UR8 ;  /* 0x00000008ff067e24 */ /* 0x001fe4000f8e00ff */
[----:B------:R-:W-:-:S02]  /*28800*/  IMAD.U32 R7, RZ, RZ, UR9 ;  /* 0x00000009ff077e24 */ /* 0x000fc4000f8e00ff */
[----:B------:R-:W-:Y:S02]  /*28810*/  IMAD.U32 R10, RZ, RZ, UR4 ;  /* 0x00000004ff0a7e24 */ /* 0x000fe4000f8e00ff */
[----:B------:R-:W-:Y:S02]  /*28820*/  IMAD.U32 R11, RZ, RZ, UR5 ;  /* 0x00000005ff0b7e24 */ /* 0x000fe4000f8e00ff */
[----:B------:R-:W-:Y:S02]  /*28830*/  IMAD.MOV.U32 R8, RZ, RZ, 0x70 ;  /* 0x00000070ff087424 */ /* 0x000fe400078e00ff */
[----:B------:R-:W-:Y:S02]  /*28840*/  IMAD.MOV.U32 R12, RZ, RZ, 0x1 ;  /* 0x00000001ff0c7424 */ /* 0x000fe400078e00ff */
[----:B-1----:R-:W-:-:S07]  /*28850*/  IMAD.MOV.U32 R13, RZ, RZ, RZ ;  /* 0x000000ffff0d7224 */ /* 0x002fce00078e00ff */
[----:B------:R-:W-:-:S07]  /*28860*/  LEPC R20, `(.L_x_1932) ;  /* 0x000000001014794e */ /* 0x000fce0000000000 */
[----:B--2---:R-:W-:Y:S05]  /*28870*/  CALL.ABS.NOINC R2 ;  /* 0x0000000002007343 */ /* 0x004fea0003c00000 */
.L_x_1932:
        /* <DEDUP_REMOVED lines=15> */
.L_x_1931:
[----:B------:R-:W-:Y:S05]  /*28970*/  BSYNC B6 ;  /* 0x0000000000067941 */ /* 0x000fea0003800000 */
.L_x_1930:
[----:B------:R-:W-:Y:S01]  /*28980*/  ULDC.64 UR4, c[0x0][0x9f8] ;  /* 0x00027e0000047ab9 */ /* 0x000fe20000000a00 */
[----:B------:R-:W2:Y:S01]  /*28990*/  LDL R20, [R1+0x8] ;  /* 0x0000080001147983 */ /* 0x000ea20000100800 */
[----:B------:R-:W-:-:S03]  /*289a0*/  ISETP.NE.U32.AND P0, PT, RZ, UR4, PT ;  /* 0x00000004ff007c0c */ /* 0x000fc6000bf05070 */
[----:B------:R-:W3:Y:S01]  /*289b0*/  LDL R19, [R1+0x10] ;  /* 0x0000100001137983 */ /* 0x000ee20000100800 */
[----:B------:R-:W-:Y:S01]  /*289c0*/  ISETP.NE.AND.EX P0, PT, RZ, UR5, PT, P0 ;  /* 0x00000005ff007c0c */ /* 0x000fe2000bf05300 */
[----:B------:R-:W-:Y:S01]  /*289d0*/  IMAD.MOV.U32 R32, RZ, RZ, R27 ;  /* 0x000000ffff207224 */ /* 0x000fe200078e001b */
[----:B------:R-:W1:Y:S01]  /*289e0*/  LDC R5, c[0x0][0x430] ;  /* 0x00010c00ff057b82 */ /* 0x000e620000000800 */
[----:B------:R-:W4:Y:S01]  /*289f0*/  S2R R18, SR_TID.X ;  /* 0x0000000000127919 */ /* 0x000f220000002100 */
[----:B------:R-:W-:Y:S01]  /*28a00*/  VIADD R7, R23, 0xffffffff ;  /* 0xffffffff17077836 */ /* 0x000fe20000000000 */
[----:B------:R-:W-:Y:S01]  /*28a10*/  LOP3.LUT R16, R16, 0xfffffffe, RZ, 0xc0, !PT ;  /* 0xfffffffe10107812 */ /* 0x000fe200078ec0ff */
[----:B------:R-:W-:-:S07]  /*28a20*/  ULDC UR4, c[0x0][0x2f4] ;  /* 0x0000bd0000047ab9 */ /* 0x000fce0000000800 */
[----:B------:R-:W0:Y:S01]  /*28a30*/  @P0 LDC.64 R2, c[0x0][0x9f8] ;  /* 0x00027e00ff020b82 */ /* 0x000e220000000a00 */
[----:B----4-:R-:W-:Y:S01]  /*28a40*/  LOP3.LUT R18, R18, 0x7f, RZ, 0xc0, !PT ;  /* 0x0000007f12127812 */ /* 0x010fe200078ec0ff */
[----:B0-----:R-:W-:-:S05]  /*28a50*/  @P0 IMAD.WIDE R2, R27, 0x4, R2 ;  /* 0x000000041b020825 */ /* 0x001fca00078e0202 */
[----:B------:R0:W4:Y:S01]  /*28a60*/  @P0 LDG.E R32, desc[UR60][R2.64] ;  /* 0x0000003c02200981 */ /* 0x000122000c1e1900 */
[----:B------:R-:W-:Y:S02]  /*28a70*/  SHF.R.U32.HI R21, RZ, 0x3, R18 ;  /* 0x00000003ff157819 */ /* 0x000fe40000011612 */
[----:B-1----:R-:W-:Y:S01]  /*28a80*/  ISETP.NE.AND P1, PT, R5, 0x1, PT ;  /* 0x000000010500780c */ /* 0x002fe20003f25270 */
[----:B------:R-:W1:-:S12]  /*28a90*/  S2R R18, SR_TID.X ;  /* 0x0000000000127919 */ /* 0x000e580000002100 */
[----:B------:R-:W0:Y:S08]  /*28aa0*/  @P1 LDC R9, c[0x0][0x434] ;  /* 0x00010d00ff091b82 */ /* 0x000e300000000800 */
[----:B------:R-:W0:Y:S01]  /*28ab0*/  @P1 LDC R6, c[0x0][0x438] ;  /* 0x00010e00ff061b82 */ /* 0x000e220000000800 */
[----:B-1----:R-:W-:-:S05]  /*28ac0*/  IMAD.SHL.U32 R18, R18, 0x10, RZ ;  /* 0x0000001012127824 */ /* 0x002fca00078e00ff */
[----:B------:R-:W-:-:S05]  /*28ad0*/  LOP3.LUT R18, R21, 0x70, R18, 0xf8, !PT ;  /* 0x0000007015127812 */ /* 0x000fca00078ef812 */
[----:B------:R-:W-:Y:S01]  /*28ae0*/  IMAD R0, R7, 0x40, R18 ;  /* 0x0000004007007824 */ /* 0x000fe200078e0212 */
[----:B------:R-:W-:-:S04]  /*28af0*/  LOP3.LUT R10, R36, 0x40, RZ, 0xfc, !PT ;  /* 0x00000040240a7812 */ /* 0x000fc800078efcff */
[----:B------:R-:W-:Y:S01]  /*28b00*/  ISETP.GE.AND P3, PT, R10, UR4, PT ;  /* 0x000000040a007c0c */ /* 0x000fe2000bf66270 */
[----:B------:R-:W-:Y:S01]  /*28b10*/  UMOV UR5, 0xffffffff ;  /* 0xffffffff00057882 */ /* 0x000fe20000000000 */
[----:B--2---:R-:W-:-:S04]  /*28b20*/  ISETP.GE.AND P0, PT, R0, R20, PT ;  /* 0x000000140000720c */ /* 0x004fc80003f06270 */
[----:B------:R-:W-:Y:S01]  /*28b30*/  ISETP.GT.U32.OR P0, PT, R18, 0x3f, P0 ;  /* 0x0000003f1200780c */ /* 0x000fe20000704470 */
[----:B---3--:R-:W-:-:S04]  /*28b40*/  IMAD.IADD R0, R0, 0x1, R19 ;  /* 0x0000000100007824 */ /* 0x008fc800078e0213 */
[----:B0-----:R-:W-:-:S04]  /*28b50*/  @P1 IMAD.HI.U32 R9, R0, R9, RZ ;  /* 0x0000000900091227 */ /* 0x001fc800078e00ff */
[----:B------:R-:W-:Y:S01]  /*28b60*/  IMAD.MOV.U32 R4, RZ, RZ, R0 ;  /* 0x000000ffff047224 */ /* 0x000fe200078e0000 */
[----:B------:R-:W-:-:S03]  /*28b70*/  @P1 SHF.R.U32.HI R4, RZ, R6, R9 ;  /* 0x00000006ff041219 */ /* 0x000fc60000011609 */
[----:B------:R-:W0:Y:S02]  /*28b80*/  @!P0 LDC.64 R2, c[0x0][0x428] ;  /* 0x00010a00ff028b82 */ /* 0x000e240000000a00 */
[----:B------:R-:W-:-:S04]  /*28b90*/  IMAD.MOV R6, RZ, RZ, -R4 ;  /* 0x000000ffff067224 */ /* 0x000fc800078e0a04 */
[----:B------:R-:W-:Y:S01]  /*28ba0*/  IMAD R0, R5, R6, R0 ;  /* 0x0000000605007224 */ /* 0x000fe200078e0200 */
[----:B------:R-:W-:Y:S02]  /*28bb0*/  @!P0 SHF.R.S32.HI R5, RZ, 0x1f, R4 ;  /* 0x0000001fff058819 */ /* 0x000fe40000011404 */
[----:B----4-:R-:W-:Y:S01]  /*28bc0*/  SHF.R.S32.HI R8, RZ, 0x1f, R32 ;  /* 0x0000001fff087819 */ /* 0x010fe20000011420 */
[----:B0-----:R-:W-:-:S04]  /*28bd0*/  @!P0 IMAD.WIDE.U32 R4, R32, R2, R4 ;  /* 0x0000000220048225 */ /* 0x001fc800078e0004 */
[----:B------:R-:W-:Y:S01]  /*28be0*/  @!P0 IMAD R6, R8, R2, RZ ;  /* 0x0000000208068224 */ /* 0x000fe200078e02ff */
[----:B------:R0:W-:Y:S03]  /*28bf0*/  STL [R1+0x14], R8 ;  /* 0x0000140801007387 */ /* 0x0001e60000100800 */
[----:B------:R-:W-:Y:S02]  /*28c00*/  @!P0 IMAD R6, R32, R3, R6 ;  /* 0x0000000320068224 */ /* 0x000fe400078e0206 */
[----:B------:R-:W1:Y:S02]  /*28c10*/  @!P0 LDC.64 R2, c[0x0][0x418] ;  /* 0x00010600ff028b82 */ /* 0x000e640000000a00 */
[----:B------:R-:W-:Y:S02]  /*28c20*/  @!P0 IMAD.IADD R6, R5, 0x1, R6 ;  /* 0x0000000105068824 */ /* 0x000fe400078e0206 */
[----:B------:R-:W-:Y:S01]  /*28c30*/  IMAD.MOV.U32 R5, RZ, RZ, RZ ;  /* 0x000000ffff057224 */ /* 0x000fe200078e00ff */
[----:B-1----:R-:W-:-:S04]  /*28c40*/  @!P0 LEA R2, P1, R4, R2, 0x2 ;  /* 0x0000000204028211 */ /* 0x002fc800078210ff */
[----:B------:R-:W-:Y:S01]  /*28c50*/  @!P0 LEA.HI.X R3, R4, R3, R6, 0x2, P1 ;  /* 0x0000000304038211 */ /* 0x000fe200008f1406 */
[----:B------:R-:W-:-:S04]  /*28c60*/  IMAD.U32 R4, RZ, RZ, UR39 ;  /* 0x00000027ff047e24 */ /* 0x000fc8000f8e00ff */
[----:B------:R1:W5:Y:S01]  /*28c70*/  @!P0 LDG.E R5, desc[UR60][R2.64] ;  /* 0x0000003c02058981 */ /* 0x000362000c1e1900 */
[----:B------:R-:W-:Y:S02]  /*28c80*/  ISETP.GT.U32.AND P0, PT, R18, 0x3f, PT ;  /* 0x0000003f1200780c */ /* 0x000fe40003f04070 */
[----:B------:R-:W-:Y:S02]  /*28c90*/  ISETP.NE.AND P2, PT, R4, 0x3, PT ;  /* 0x000000030400780c */ /* 0x000fe40003f45270 */
[----:B0-----:R-:W-:-:S04]  /*28ca0*/  LOP3.LUT R8, R36, 0x80, RZ, 0xfc, !PT ;  /* 0x0000008024087812 */ /* 0x001fc800078efcff */
[----:B------:R-:W-:-:S05]  /*28cb0*/  ISETP.GE.AND P1, PT, R8, UR4, PT ;  /* 0x0000000408007c0c */ /* 0x000fca000bf26270 */
[----:B------:R-:W-:Y:S02]  /*28cc0*/  @P0 LOP3.LUT R16, R16, 0x1, RZ, 0xfc, !PT ;  /* 0x0000000110100812 */ /* 0x000fe400078efcff */
[----:B------:R-:W-:Y:S02]  /*28cd0*/  ISETP.GE.AND P0, PT, R36, UR4, PT ;  /* 0x0000000424007c0c */ /* 0x000fe4000bf06270 */
[----:B------:R-:W-:-:S04]  /*28ce0*/  LOP3.LUT R16, R16, 0xffffffdf, RZ, 0xc0, !PT ;  /* 0xffffffdf10107812 */ /* 0x000fc800078ec0ff */
[----:B------:R-:W-:-:S04]  /*28cf0*/  @P2 LOP3.LUT R16, R16, 0x20, RZ, 0xfc, !PT ;  /* 0x0000002010102812 */ /* 0x000fc800078efcff */
[----:B------:R-:W-:-:S04]  /*28d00*/  LOP3.LUT R16, R16, 0xffffffef, RZ, 0xc0, !PT ;  /* 0xffffffef10107812 */ /* 0x000fc800078ec0ff */
        /* <DEDUP_REMOVED lines=8> */
[----:B-1----:R-:W-:Y:S06]  /*28d90*/  BRA.DIV UR5, `(.L_x_1933) ;  /* 0x0000005e05207947 */ /* 0x002fec000b800000 */
.L_x_2086:
[----:B------:R-:W-:Y:S01]  /*28da0*/  IMAD.MOV.U32 R23, RZ, RZ, R7 ;  /* 0x000000ffff177224 */ /* 0x000fe200078e0007 */
[----:B------:R-:W-:Y:S06]  /*28db0*/  @!P2 BRA `(.L_x_1934) ;  /* 0x000000000004a947 */ /* 0x000fec0003800000 */
[----:B------:R-:W-:Y:S01]  /*28dc0*/  BPT.TRAP 0x1 ;  /* 0x000000040000795c */ /* 0x000fe20000300000 */
.L_x_1934:
[----:B------:R-:W-:Y:S01]  /*28dd0*/  SHF.R.S32.HI R6, RZ, 0x1f, R0 ;  /* 0x0000001fff067819 */ /* 0x000fe20000011400 */
[----:B------:R-:W-:Y:S01]  /*28de0*/  ULDC.64 UR4, c[0x0][0x328] ;  /* 0x0000ca0000047ab9 */ /* 0x000fe20000000a00 */
[----:B-----5:R-:W-:Y:S01]  /*28df0*/  SHF.R.S32.HI R8, RZ, 0x1f, R5 ;  /* 0x0000001fff087819 */ /* 0x020fe20000011405 */
[----:B------:R-:W-:Y:S01]  /*28e00*/  ULDC.64 UR6, c[0x0][0x318] ;  /* 0x0000c60000067ab9 */ /* 0x000fe20000000a00 */
[----:B------:R-:W-:Y:S01]  /*28e10*/  BSSY B0, `(.L_x_1935) ;  /* 0x0000013000007945 */ /* 0x000fe20003800000 */
[----:B------:R-:W-:-:S04]  /*28e20*/  IMAD R3, R6, UR4, RZ ;  /* 0x0000000406037c24 */ /* 0x000fc8000f8e02ff */
        /* <DEDUP_REMOVED lines=17> */
.L_x_2087:
[----:B------:R-:W-:Y:S05]  /*28f40*/  BSYNC B0 ;  /* 0x0000000000007941 */ /* 0x000fea0003800000 */
.L_x_1935:
[----:B------:R-:W2:Y:S01]  /*28f50*/  LDL R10, [R1+0x8] ;  /* 0x00000800010a7983 */ /* 0x000ea20000100800 */
[----:B------:R-:W-:Y:S01]  /*28f60*/  ULDC.64 UR4, c[0x0][0x300] ;  /* 0x0000c00000047ab9 */ /* 0x000fe20000000a00 */
[----:B------:R-:W-:Y:S01]  /*28f70*/  ULDC.64 UR6, c[0x0][0x2e8] ;  /* 0x0000ba0000067ab9 */ /* 0x000fe20000000a00 */
[----:B------:R-:W-:Y:S01]  /*28f80*/  IMAD R6, R6, UR4, RZ ;  /* 0x0000000406067c24 */ /* 0x000fe2000f8e02ff */
[----:B------:R-:W1:Y:S01]  /*28f90*/  S2R R9, SR_TID.X ;  /* 0x0000000000097919 */ /* 0x000e620000002100 */
[----:B0-----:R-:W-:Y:S01]  /*28fa0*/  IMAD.WIDE.U32 R2, R0, UR4, RZ ;  /* 0x0000000400027c25 */ /* 0x001fe2000f8e00ff */
[C---:B------:R-:W-:Y:S02]  /*28fb0*/  LOP3.LUT P5, RZ, R16.reuse, 0x10, RZ, 0xc0, !PT ;  /* 0x0000001010ff7812 */ /* 0x040fe400078ac0ff */
[----:B------:R-:W-:Y:S01]  /*28fc0*/  LOP3.LUT P4, RZ, R16, 0x8, RZ, 0xc0, !PT ;  /* 0x0000000810ff7812 */ /* 0x000fe2000788c0ff */
        /* <DEDUP_REMOVED lines=14> */
[----:B------:R-:W-:Y:S02]  /*290b0*/  LEA.HI.X R6, R2, UR7, R6, 0x1, P0 ;  /* 0x0000000702067c11 */ /* 0x000fe400080f0c06 */
[----:B-1----:R-:W-:-:S04]  /*290c0*/  LOP3.LUT R9, R9, 0x7f, RZ, 0xc0, !PT ;  /* 0x0000007f09097812 */ /* 0x002fc800078ec0ff */
[----:B------:R-:W-:Y:S01]  /*290d0*/  SHF.R.U32.HI R9, RZ, 0x3, R9 ;  /* 0x00000003ff097819 */ /* 0x000fe20000011609 */
[----:B--2---:R-:W-:Y:S02]  /*290e0*/  IMAD R5, R7, -0x40, R10 ;  /* 0xffffffc007057824 */ /* 0x004fe400078e020a */
[----:B------:R-:W-:Y:S02]  /*290f0*/  IMAD R7, R22, 0x4000, R33 ;  /* 0x0000400016077824 */ /* 0x000fe400078e0221 */
        /* <DEDUP_REMOVED lines=37> */
.L_x_2097:
        /* <DEDUP_REMOVED lines=13> */
.L_x_1938:
        /* <DEDUP_REMOVED lines=10> */
.L_x_1939:
[----:B------:R1:W-:Y:S02]  /*294c0*/  SYNCS.ARRIVE.TRANS64.A1T0 RZ, [R4+URZ+0x30830], RZ ;  /* 0x030830ff04ff79a7 */ /* 0x0003e4000810003f */
[----:B------:R-:W-:Y:S05]  /*294d0*/  WARPSYNC.ALL ;  /* 0x0000000000007948 */ /* 0x000fea0003800000 */
[----:B------:R-:W-:Y:S01]  /*294e0*/  ULDC.64 UR4, c[0x0][0xa00] ;  /* 0x0002800000047ab9 */ /* 0x000fe20000000a00 */
[----:B0-----:R-:W-:Y:S01]  /*294f0*/  VIADD R2, R17, 0x10400 ;  /* 0x0001040011027836 */ /* 0x001fe20000000000 */
[----:B------:R-:W-:Y:S01]  /*29500*/  BAR.SYNC.DEFER_BLOCKING 0x8, 0x180 ;  /* 0x0206000000007b1d */ /* 0x000fe20000010000 */
[----:B------:R-:W-:Y:S02]  /*29510*/  ISETP.NE.U32.AND P0, PT, RZ, UR4, PT ;  /* 0x00000004ff007c0c */ /* 0x000fe4000bf05070 */
[----:B------:R-:W-:-:S02]  /*29520*/  SHF.R.S32.HI R0, RZ, 0x1f, R27 ;  /* 0x0000001fff007819 */ /* 0x000fc4000001141b */
[----:B------:R-:W-:Y:S01]  /*29530*/  ISETP.NE.AND.EX P0, PT, RZ, UR5, PT, P0 ;  /* 0x00000005ff007c0c */ /* 0x000fe2000bf05300 */
[----:B------:R-:W-:Y:S01]  /*29540*/  ULDC.64 UR4, c[0x0][0x298] ;  /* 0x0000a60000047ab9 */ /* 0x000fe20000000a00 */
[----:B------:R-:W-:Y:S01]  /*29550*/  LOP3.LUT P1, RZ, R2, 0x3ff, RZ, 0xc0, !PT ;  /* 0x000003ff02ff7812 */ /* 0x000fe2000782c0ff */
[----:B------:R-:W-:Y:S01]  /*29560*/  BSSY B6, `(.L_x_1940) ;  /* 0x000001c000067945 */ /* 0x000fe20003800000 */
[----:B------:R-:W-:Y:S02]  /*29570*/  SEL R0, R0, RZ, !P0 ;  /* 0x000000ff00007207 */ /* 0x000fe40004000000 */
[----:B------:R-:W-:-:S03]  /*29580*/  SEL R2, R27, RZ, !P0 ;  /* 0x000000ff1b027207 */ /* 0x000fc60004000000 */
[----:B------:R0:W-:Y:S04]  /*29590*/  STL [R1+0x30], R0 ;  /* 0x0000300001007387 */ /* 0x0001e80000100800 */
[----:B------:R2:W-:Y:S01]  /*295a0*/  STL [R1+0x1c], R2 ;  /* 0x00001c0201007387 */ /* 0x0005e20000100800 */
[----:B0-----:R-:W-:Y:S01]  /*295b0*/  SHF.R.S32.HI R0, RZ, 0x1f, R35 ;  /* 0x0000001fff007819 */ /* 0x001fe20000011423 */
[----:B--2---:R-:W-:-:S04]  /*295c0*/  IMAD.WIDE.U32 R2, R35, UR4, RZ ;  /* 0x0000000423027c25 */ /* 0x004fc8000f8e00ff */
[----:B------:R-:W-:Y:S01]  /*295d0*/  IMAD R0, R0, UR4, RZ ;  /* 0x0000000400007c24 */ /* 0x000fe2000f8e02ff */
[----:B------:R0:W-:Y:S03]  /*295e0*/  STL.64 [R1+0x20], R2 ;  /* 0x0000200201007387 */ /* 0x0001e60000100a00 */
[----:B------:R-:W-:-:S04]  /*295f0*/  IMAD R0, R35, UR5, R0 ;  /* 0x0000000523007c24 */ /* 0x000fc8000f8e0200 */
[----:B------:R-:W-:Y:S01]  /*29600*/  IMAD.IADD R35, R3, 0x1, R0 ;  /* 0x0000000103237824 */ /* 0x000fe200078e0200 */
[----:B------:R-:W-:Y:S06]  /*29610*/  @!P1 BRA `(.L_x_1941) ;  /* 0x0000000000409947 */ /* 0x000fec0003800000 */
[----:B0-----:R-:W-:Y:S01]  /*29620*/  MOV R2, 0x0 ;  /* 0x0000000000027802 */ /* 0x001fe20000000f00 */
[----:B------:R-:W-:Y:S01]  /*29630*/  ULDC.64 UR4, c[0x4][0xa8] ;  /* 0x01002a0000047ab9 */ /* 0x000fe20000000a00 */
[----:B------:R-:W-:Y:S01]  /*29640*/  ULDC.64 UR6, c[0x4][0xb0] ;  /* 0x01002c0000067ab9 */ /* 0x000fe20000000a00 */
[----:B------:R-:W-:Y:S01]  /*29650*/  ULDC.64 UR8, c[0x4][0x20] ;  /* 0x0100080000087ab9 */ /* 0x000fe20000000a00 */
[----:B-1----:R-:W-:Y:S02]  /*29660*/  IMAD.U32 R4, RZ, RZ, UR4 ;  /* 0x00000004ff047e24 */ /* 0x002fe4000f8e00ff */
        /* <DEDUP_REMOVED lines=11> */
.L_x_1941:
[----:B------:R-:W-:Y:S05]  /*29720*/  BSYNC B6 ;  /* 0x0000000000067941 */ /* 0x000fea0003800000 */
.L_x_1940:
[----:B------:R-:W2:Y:S01]  /*29730*/  LDL.LU R20, [R1+0x30] ;  /* 0x0000300001147983 */ /* 0x000ea20000300800 */
[----:B------:R-:W-:Y:S01]  /*29740*/  ULDC.64 UR4, c[0x0][0x2d8] ;  /* 0x0000b60000047ab9 */ /* 0x000fe20000000a00 */
[----:B------:R-:W3:Y:S02]  /*29750*/  LDC R7, c[0x0][0x448] ;  /* 0x00011200ff077b82 */ /* 0x000ee40000000800 */
[----:B------:R-:W4:Y:S04]  /*29760*/  LDL.LU R21, [R1+0x1c] ;  /* 0x00001c0001157983 */ /* 0x000f280000300800 */
[----:B0-----:R-:W5:Y:S01]  /*29770*/  LDL.LU.64 R2, [R1+0x20] ;  /* 0x0000200001027983 */ /* 0x001f620000300a00 */
[C---:B------:R-:W-:Y:S02]  /*29780*/  LOP3.LUT R9, R36.reuse, 0x40, RZ, 0xfc, !PT ;  /* 0x0000004024097812 */ /* 0x040fe400078efcff */
[----:B------:R-:W-:-:S02]  /*29790*/  LOP3.LUT R8, R36, 0x80, RZ, 0xfc, !PT ;  /* 0x0000008024087812 */ /* 0x000fc400078efcff */
[----:B---3--:R-:W-:-:S13]  /*297a0*/  ISETP.NE.AND P0, PT, R7, 0x1, PT ;  /* 0x000000010700780c */ /* 0x008fda0003f05270 */
[----:B------:R-:W0:Y:S01]  /*297b0*/  @P0 LDC R6, c[0x0][0x44c] ;  /* 0x00011300ff060b82 */ /* 0x000e220000000800 */
[----:B-----5:R-:W-:Y:S02]  /*297c0*/  IMAD.MOV.U32 R3, RZ, RZ, R35 ;  /* 0x000000ffff037224 */ /* 0x020fe400078e0023 */
[----:B------:R-:W-:-:S04]  /*297d0*/  IMAD.WIDE.U32 R2, R26, UR4, R2 ;  /* 0x000000041a027c25 */ /* 0x000fc8000f8e0002 */
[----:B------:R-:W-:Y:S01]  /*297e0*/  IMAD R3, R26, UR5, R3 ;  /* 0x000000051a037c24 */ /* 0x000fe2000f8e0203 */
[----:B------:R-:W-:Y:S02]  /*297f0*/  ULDC.64 UR4, c[0x0][0x2e0] ;  /* 0x0000b80000047ab9 */ /* 0x000fe40000000a00 */
[----:B--2---:R-:W-:Y:S02]  /*29800*/  IMAD R0, R20, UR4, RZ ;  /* 0x0000000414007c24 */ /* 0x004fe4000f8e02ff */
[----:B------:R-:W2:Y:S01]  /*29810*/  S2R R20, SR_TID.X ;  /* 0x0000000000147919 */ /* 0x000ea20000002100 */
[----:B----4-:R-:W-:-:S04]  /*29820*/  IMAD.WIDE.U32 R2, R21, UR4, R2 ;  /* 0x0000000415027c25 */ /* 0x010fc8000f8e0002 */
[----:B------:R-:W-:Y:S01]  /*29830*/  IMAD R0, R21, UR5, R0 ;  /* 0x0000000515007c24 */ /* 0x000fe2000f8e0200 */
[----:B------:R-:W-:-:S03]  /*29840*/  ULDC.64 UR4, c[0x0][0x2d0] ;  /* 0x0000b40000047ab9 */ /* 0x000fc60000000a00 */
[----:B------:R-:W-:Y:S02]  /*29850*/  IMAD.IADD R3, R3, 0x1, R0 ;  /* 0x0000000103037824 */ /* 0x000fe400078e0200 */
[----:B------:R-:W3:Y:S01]  /*29860*/  @P0 LDC R0, c[0x0][0x450] ;  /* 0x00011400ff000b82 */ /* 0x000ee20000000800 */
[----:B--2---:R-:W-:-:S04]  /*29870*/  LOP3.LUT R20, R20, 0x7f, RZ, 0xc0, !PT ;  /* 0x0000007f14147812 */ /* 0x004fc800078ec0ff */
[----:B------:R-:W-:Y:S02]  /*29880*/  SHF.R.U32.HI R21, RZ, 0x3, R20 ;  /* 0x00000003ff157819 */ /* 0x000fe40000011614 */
[----:B------:R-:W2:Y:S02]  /*29890*/  S2R R20, SR_TID.X ;  /* 0x0000000000147919 */ /* 0x000ea40000002100 */
[----:B--2---:R-:W-:-:S05]  /*298a0*/  IMAD.SHL.U32 R20, R20, 0x10, RZ ;  /* 0x0000001014147824 */ /* 0x004fca00078e00ff */
[----:B------:R-:W-:-:S05]  /*298b0*/  LOP3.LUT R20, R21, 0x70, R20, 0xf8, !PT ;  /* 0x0000007015147812 */ /* 0x000fca00078ef814 */
[----:B------:R-:W-:Y:S02]  /*298c0*/  IMAD.IADD R5, R20, 0x1, R25 ;  /* 0x0000000114057824 */ /* 0x000fe400078e0219 */
[----:B------:R-:W2:Y:S02]  /*298d0*/  S2R R20, SR_TID.X ;  /* 0x0000000000147919 */ /* 0x000ea40000002100 */
[----:B0-----:R-:W-:-:S04]  /*298e0*/  @P0 IMAD.HI.U32 R6, R5, R6, RZ ;  /* 0x0000000605060227 */ /* 0x001fc800078e00ff */
[----:B-1----:R-:W-:Y:S01]  /*298f0*/  IMAD.MOV.U32 R4, RZ, RZ, R5 ;  /* 0x000000ffff047224 */ /* 0x002fe200078e0005 */
[----:B---3--:R-:W-:-:S05]  /*29900*/  @P0 SHF.R.U32.HI R4, RZ, R0, R6 ;  /* 0x00000000ff040219 */ /* 0x008fca0000011606 */
[----:B------:R-:W-:Y:S02]  /*29910*/  IMAD.MOV R0, RZ, RZ, -R4 ;  /* 0x000000ffff007224 */ /* 0x000fe400078e0a04 */
[----:B------:R-:W-:-:S04]  /*29920*/  IMAD.WIDE.U32 R2, R4, UR4, R2 ;  /* 0x0000000404027c25 */ /* 0x000fc8000f8e0002 */
[----:B------:R-:W-:Y:S01]  /*29930*/  IMAD R0, R7, R0, R5 ;  /* 0x0000000007007224 */ /* 0x000fe200078e0205 */
[----:B------:R-:W-:-:S05]  /*29940*/  SHF.R.S32.HI R5, RZ, 0x1f, R4 ;  /* 0x0000001fff057819 */ /* 0x000fca0000011404 */
[----:B------:R-:W-:-:S04]  /*29950*/  IMAD R5, R5, UR4, RZ ;  /* 0x0000000405057c24 */ /* 0x000fc8000f8e02ff */
[----:B------:R-:W-:Y:S01]  /*29960*/  IMAD R5, R4, UR5, R5 ;  /* 0x0000000504057c24 */ /* 0x000fe2000f8e0205 */
[----:B------:R-:W-:Y:S01]  /*29970*/  SHF.R.S32.HI R4, RZ, 0x1f, R0 ;  /* 0x0000001fff047819 */ /* 0x000fe20000011400 */
[----:B------:R-:W-:Y:S02]  /*29980*/  ULDC.64 UR4, c[0x0][0x2c8] ;  /* 0x0000b20000047ab9 */ /* 0x000fe40000000a00 */
[----:B------:R-:W-:Y:S01]  /*29990*/  IMAD.IADD R3, R3, 0x1, R5 ;  /* 0x0000000103037824 */ /* 0x000fe200078e0205 */
[----:B--2---:R-:W-:Y:S01]  /*299a0*/  LOP3.LUT R20, R20, 0x7f, RZ, 0xc0, !PT ;  /* 0x0000007f14147812 */ /* 0x004fe200078ec0ff */
[----:B------:R-:W-:Y:S02]  /*299b0*/  IMAD R4, R4, UR4, RZ ;  /* 0x0000000404047c24 */ /* 0x000fe4000f8e02ff */
[----:B------:R-:W-:-:S04]  /*299c0*/  IMAD.WIDE.U32 R2, R0, UR4, R2 ;  /* 0x0000000400027c25 */ /* 0x000fc8000f8e0002 */
[----:B------:R-:W-:Y:S01]  /*299d0*/  IMAD R5, R0, UR5, R4 ;  /* 0x0000000500057c24 */ /* 0x000fe2000f8e0204 */
[----:B------:R-:W-:Y:S02]  /*299e0*/  ULDC.64 UR4, c[0x0][0x280] ;  /* 0x0000a00000047ab9 */ /* 0x000fe40000000a00 */
[----:B------:R-:W-:Y:S01]  /*299f0*/  LEA R4, P0, R2, UR4, 0x1 ;  /* 0x0000000402047c11 */ /* 0x000fe2000f8008ff */
[----:B------:R-:W-:Y:S01]  /*29a00*/  IMAD.IADD R0, R3, 0x1, R5 ;  /* 0x0000000103007824 */ /* 0x000fe200078e0205 */
[----:B------:R-:W-:Y:S02]  /*29a10*/  ULDC UR4, c[0x0][0x2b8] ;  /* 0x0000ae0000047ab9 */ /* 0x000fe40000000800 */
[----:B------:R-:W-:Y:S02]  /*29a20*/  ISETP.GE.AND P4, PT, R36, UR4, PT ;  /* 0x0000000424007c0c */ /* 0x000fe4000bf86270 */
[----:B------:R-:W-:Y:S01]  /*29a30*/  LEA.HI.X R0, R2, UR5, R0, 0x1, P0 ;  /* 0x0000000502007c11 */ /* 0x000fe200080f0c00 */
[----:B------:R-:W-:Y:S01]  /*29a40*/  UMOV UR5, 0xffffffff ;  /* 0xffffffff00057882 */ /* 0x000fe20000000000 */
[----:B------:R-:W-:-:S02]  /*29a50*/  ISETP.GE.AND P3, PT, R9, UR4, PT ;  /* 0x0000000409007c0c */ /* 0x000fc4000bf66270 */
[----:B------:R-:W-:Y:S02]  /*29a60*/  ISETP.GE.AND P2, PT, R8, UR4, PT ;  /* 0x0000000408007c0c */ /* 0x000fe4000bf46270 */
[----:B------:R-:W-:Y:S02]  /*29a70*/  ISETP.GE.AND P1, PT, R37, UR4, PT ;  /* 0x0000000425007c0c */ /* 0x000fe4000bf26270 */
[----:B------:R-:W-:Y:S01]  /*29a80*/  SHF.R.U32.HI R8, RZ, 0x3, R20 ;  /* 0x00000003ff087819 */ /* 0x000fe20000011614 */
[----:B------:R-:W-:Y:S10]  /*29a90*/  BRA.DIV UR5, `(.L_x_1942) ;  /* 0x0000005605847947 */ /* 0x000ff4000b800000 */
[----:B------:R-:W0:Y:S01]  /*29aa0*/  SHFL.IDX PT, R3, R4, RZ, 0x181f ;  /* 0x00181fff04037589 */ /* 0x000e2200000e0000 */
[----:B------:R-:W-:Y:S02]  /*29ab0*/  IMAD R5, R31, R7, RZ ;  /* 0x000000071f057224 */ /* 0x000fe400078e02ff */
[----:B------:R-:W-:Y:S01]  /*29ac0*/  IMAD.IADD R25, R8, 0x1, R25 ;  /* 0x0000000108197824 */ /* 0x000fe200078e0219 */
[----:B------:R-:W1:Y:S04]  /*29ad0*/  SHFL.IDX PT, R2, R0, RZ, 0x181f ;  /* 0x00181fff00027589 */ /* 0x000e6800000e0000 */
[----:B------:R-:W-:Y:S01]  /*29ae0*/  ISETP.GE.AND P0, PT, R25, R5, PT ;  /* 0x000000051900720c */ /* 0x000fe20003f06270 */
[----:B------:R-:W-:-:S12]  /*29af0*/  SHFL.IDX PT, R14, R4, 0x7, 0x181f ;  /* 0x00f81f00040e7f89 */ /* 0x000fd800000e0000 */
[----:B0-----:R-:W-:-:S05]  /*29b00*/  @!P0 LEA R6, P5, R36, R3, 0x1 ;  /* 0x0000000324068211 */ /* 0x001fca00078a08ff */
[----:B-1----:R-:W-:Y:S02]  /*29b10*/  @!P0 IMAD.X R3, RZ, RZ, R2, P5 ;  /* 0x000000ffff038224 */ /* 0x002fe400028e0602 */
        /* <DEDUP_REMOVED lines=78> */
.L_x_2114:
[----:B0-----:R-:W-:Y:S01]  /*2a000*/  VIADD R0, R25, 0x70 ;  /* 0x0000007019007836 */ /* 0x001fe20000000000 */
[----:B------:R-:W-:Y:S04]  /*2a010*/  BSSY B0, `(.L_x_1943) ;  /* 0x000000c000007945 */ /* 0x000fe80003800000 */
[----:B------:R-:W-:-:S13]  /*2a020*/  ISETP.GE.AND P0, PT, R0, R5, PT ;  /* 0x000000050000720c */ /* 0x000fda0003f06270 */
[----:B------:R-:W-:Y:S05]  /*2a030*/  @P0 BRA `(.L_x_1944) ;  /* 0x0000000000240947 */ /* 0x000fea0003800000 */
[----:B------:R-:W-:-:S05]  /*2a040*/  LEA R2, P0, R36, R14, 0x1 ;  /* 0x0000000e24027211 */ /* 0x000fca00078008ff */
        /* <DEDUP_REMOVED lines=8> */
.L_x_1944:
[----:B------:R-:W-:Y:S05]  /*2a0d0*/  BSYNC B0 ;  /* 0x0000000000007941 */ /* 0x000fea0003800000 */
.L_x_1943:
[----:B------:R-:W-:Y:S01]  /*2a0e0*/  NOP ;  /* 0x0000000000007918 */ /* 0x000fe20000000000 */
[----:B------:R-:W-:-:S13]  /*2a0f0*/  PLOP3.LUT P0, PT, PT, PT, PT, 0x80, 0x0 ;  /* 0x000000000000781c */ /* 0x000fda0003f0f070 */
.L_x_1945:
        /* <DEDUP_REMOVED lines=20> */
.L_x_2115:
[----:B------:R-:W-:Y:S05]  /*2a240*/  BSYNC B0 ;  /* 0x0000000000007941 */ /* 0x000fea0003800000 */
.L_x_1946:
        /* <DEDUP_REMOVED lines=14> */
.L_x_1962:
[----:B0-----:R-:W2:Y:S01]  /*2a330*/  LDL R0, [R1+0x10] ;  /* 0x0000100001007983 */ /* 0x001ea20000100800 */
[----:B------:R-:W0:Y:S03]  /*2a340*/  LDC R12, c[0x0][0x430] ;  /* 0x00010c00ff0c7b82 */ /* 0x000e260000000800 */
[----:B------:R-:W3:Y:S01]  /*2a350*/  LDL R8, [R1+0x14] ;  /* 0x0000140001087983 */ /* 0x000ee20000100800 */
[----:B------:R-:W1:Y:S01]  /*2a360*/  S2R R2, SR_TID.X ;  /* 0x0000000000027919 */ /* 0x000e620000002100 */
[----:B------:R-:W4:Y:S01]  /*2a370*/  S2R R4, SR_TID.X ;  /* 0x0000000000047919 */ /* 0x000f220000002100 */
[----:B0-----:R-:W-:-:S13]  /*2a380*/  ISETP.NE.AND P0, PT, R12, 0x1, PT ;  /* 0x000000010c00780c */ /* 0x001fda0003f05270 */
[----:B------:R-:W0:Y:S01]  /*2a390*/  @P0 LDC R3, c[0x0][0x434] ;  /* 0x00010d00ff030b82 */ /* 0x000e220000000800 */
[----:B-1----:R-:W-:Y:S01]  /*2a3a0*/  LOP3.LUT R2, R2, 0x7f, RZ, 0xc0, !PT ;  /* 0x0000007f02027812 */ /* 0x002fe200078ec0ff */
[----:B----4-:R-:W-:-:S03]  /*2a3b0*/  IMAD.SHL.U32 R4, R4, 0x10, RZ ;  /* 0x0000001004047824 */ /* 0x010fc600078e00ff */
[----:B------:R-:W-:-:S04]  /*2a3c0*/  SHF.R.U32.HI R2, RZ, 0x3, R2 ;  /* 0x00000003ff027819 */ /* 0x000fc80000011602 */
[----:B------:R-:W-:Y:S02]  /*2a3d0*/  LOP3.LUT R4, R2, 0x70, R4, 0xf8, !PT ;  /* 0x0000007002047812 */ /* 0x000fe400078ef804 */
[----:B------:R-:W1:Y:S02]  /*2a3e0*/  @P0 LDC R2, c[0x0][0x438] ;  /* 0x00010e00ff020b82 */ /* 0x000e640000000800 */
[----:B------:R-:W-:Y:S01]  /*2a3f0*/  ISETP.GT.U32.AND P6, PT, R4, 0x3f, PT ;  /* 0x0000003f0400780c */ /* 0x000fe20003fc4070 */
[----:B--2---:R-:W-:-:S04]  /*2a400*/  IMAD R0, R7, 0x40, R0 ;  /* 0x0000004007007824 */ /* 0x004fc800078e0200 */
[----:B------:R-:W-:-:S08]  /*2a410*/  IMAD.IADD R0, R4, 0x1, R0 ;  /* 0x0000000104007824 */ /* 0x000fd000078e0200 */
[----:B------:R-:W2:Y:S01]  /*2a420*/  @!P6 LDC.64 R4, c[0x0][0x428] ;  /* 0x00010a00ff04eb82 */ /* 0x000ea20000000a00 */
        /* <DEDUP_REMOVED lines=10> */
[----:B------:R-:W-:-:S04]  /*2a4d0*/  IMAD.MOV R5, RZ, RZ, -R11 ;  /* 0x000000ffff057224 */ /* 0x000fc800078e0a0b */
[----:B------:R-:W-:Y:S02]  /*2a4e0*/  IMAD R5, R12, R5, R0 ;  /* 0x000000050c057224 */ /* 0x000fe400078e0200 */
[----:B------:R-:W-:Y:S01]  /*2a4f0*/  IMAD.MOV.U32 R0, RZ, RZ, RZ ;  /* 0x000000ffff007224 */ /* 0x000fe200078e00ff */
[----:B0-----:R-:W-:-:S04]  /*2a500*/  @!P6 LEA R8, P0, R2, R8, 0x2 ;  /* 0x000000080208e211 */ /* 0x001fc800078010ff */
[----:B------:R-:W-:-:S05]  /*2a510*/  @!P6 LEA.HI.X R9, R2, R9, R3, 0x2, P0 ;  /* 0x000000090209e211 */ /* 0x000fca00000f1403 */
[----:B------:R0:W5:Y:S01]  /*2a520*/  @!P6 LDG.E R0, desc[UR60][R8.64] ;  /* 0x0000003c0800e981 */ /* 0x000162000c1e1900 */
[----:B------:R-:W-:Y:S01]  /*2a530*/  LOP3.LUT P5, RZ, R16, 0x20, RZ, 0xc0, !PT ;  /* 0x0000002010ff7812 */ /* 0x000fe200078ac0ff */
[----:B------:R-:W-:-:S05]  /*2a540*/  VIADD R22, R6, 0x1 ;  /* 0x0000000106167836 */ /* 0x000fca0000000000 */
[C---:B------:R-:W-:Y:S01]  /*2a550*/  ISETP.NE.AND P0, PT, R22.reuse, 0x2, PT ;  /* 0x000000021600780c */ /* 0x040fe20003f05270 */
[----:B------:R-:W-:Y:S05]  /*2a560*/  YIELD ;  /* 0x0000000000007946 */ /* 0x000fea0003800000 */
[----:B------:R-:W-:Y:S01]  /*2a570*/  SEL R29, RZ, 0x1, P0 ;  /* 0x00000001ff1d7807 */ /* 0x000fe20000000000 */
[----:B------:R-:W-:Y:S01]  /*2a580*/  IMAD.MOV.U32 R23, RZ, RZ, R7 ;  /* 0x000000ffff177224 */ /* 0x000fe200078e0007 */
[----:B------:R-:W-:Y:S02]  /*2a590*/  SEL R22, R22, RZ, P0 ;  /* 0x000000ff16167207 */ /* 0x000fe40000000000 */
[----:B------:R-:W-:Y:S01]  /*2a5a0*/  LOP3.LUT R29, R10, R29, RZ, 0x3c, !PT ;  /* 0x0000001d0a1d7212 */ /* 0x000fe200078e3cff */
[----:B0-----:R-:W-:Y:S06]  /*2a5b0*/  @!P5 BRA `(.L_x_1950) ;  /* 0x000000000004d947 */ /* 0x001fec0003800000 */
[----:B------:R-:W-:Y:S01]  /*2a5c0*/  BPT.TRAP 0x1 ;  /* 0x000000040000795c */ /* 0x000fe20000300000 */
.L_x_1950:
[----:B------:R-:W-:Y:S01]  /*2a5d0*/  IMAD R7, R22, 0x8, R17 ;  /* 0x0000000816077824 */ /* 0x000fe200078e0211 */
[----:B------:R-:W-:Y:S01]  /*2a5e0*/  SHF.L.U32 R2, R29, 0x1f, RZ ;  /* 0x0000001f1d027819 */ /* 0x000fe200000006ff */
[----:B------:R-:W-:Y:S03]  /*2a5f0*/  BSSY B1, `(.L_x_1951) ;  /* 0x0000003000017945 */ /* 0x000fe60003800000 */
[----:B------:R-:W0:Y:S02]  /*2a600*/  SYNCS.PHASECHK.TRANS64.TRYWAIT P0, [R7+URZ+0x30840], R2 ;  /* 0x03084002070075a7 */ /* 0x000e24000800017f */
[----:B0-----:R-:W-:Y:S05]  /*2a610*/  @!P0 BRA `(.L_x_1952) ;  /* 0x00000054008c8947 */ /* 0x001fea0003800000 */
.L_x_2116:
[----:B------:R-:W-:Y:S05]  /*2a620*/  BSYNC B1 ;  /* 0x0000000000017941 */ /* 0x000fea0003800000 */
.L_x_1951:
[----:B------:R-:W-:Y:S01]  /*2a630*/  SHF.R.S32.HI R20, RZ, 0x1f, R5 ;  /* 0x0000001fff147819 */ /* 0x000fe20000011405 */
[----:B------:R-:W-:Y:S01]  /*2a640*/  ULDC.64 UR4, c[0x0][0x300] ;  /* 0x0000c00000047ab9 */ /* 0x000fe20000000a00 */
[----:B-----5:R-:W-:Y:S01]  /*2a650*/  SHF.R.S32.HI R25, RZ, 0x1f, R0 ;  /* 0x0000001fff197819 */ /* 0x020fe20000011400 */
[C---:B0-----:R-:W-:Y:S01]  /*2a660*/  IMAD.WIDE.U32 R2, R5.reuse, UR4, RZ ;  /* 0x0000000405027c25 */ /* 0x041fe2000f8e00ff */
        /* <DEDUP_REMOVED lines=55> */
.L_x_2126:
        /* <DEDUP_REMOVED lines=17> */
.L_x_1954:
        /* <DEDUP_REMOVED lines=10> */
.L_x_1955:
[----:B------:R2:W-:Y:S01]  /*2ab90*/  SYNCS.ARRIVE.TRANS64.A1T0 RZ, [R7+URZ+0x30830], RZ ;  /* 0x030830ff07ff79a7 */ /* 0x0005e2000810003f */
[----:B------:R-:W-:Y:S05]  /*2aba0*/  @!P6 BRA `(.L_x_1956) ;  /* 0x000000000004e947 */ /* 0x000fea0003800000 */
[----:B------:R-:W-:Y:S01]  /*2abb0*/  BPT.TRAP 0x1 ;  /* 0x000000040000795c */ /* 0x000fe20000300000 */
.L_x_1956:
[----:B-1----:R-:W-:Y:S01]  /*2abc0*/  SHF.L.U32 R2, R10, 0x1f, RZ ;  /* 0x0000001f0a027819 */ /* 0x002fe200000006ff */
[----:B--2---:R-:W-:Y:S01]  /*2abd0*/  IMAD R7, R6, 0x8, R17 ;  /* 0x0000000806077824 */ /* 0x004fe200078e0211 */
[----:B------:R-:W-:Y:S03]  /*2abe0*/  BSSY B1, `(.L_x_1957) ;  /* 0x0000003000017945 */ /* 0x000fe60003800000 */
[----:B------:R-:W1:Y:S02]  /*2abf0*/  SYNCS.PHASECHK.TRANS64.TRYWAIT P0, [R7+URZ+0x30860], R2 ;  /* 0x03086002070075a7 */ /* 0x000e64000800017f */
[----:B-1----:R-:W-:Y:S05]  /*2ac00*/  @!P0 BRA `(.L_x_1958) ;  /* 0x0000005400988947 */ /* 0x002fea0003800000 */
.L_x_2127:
[----:B------:R-:W-:Y:S05]  /*2ac10*/  BSYNC B1 ;  /* 0x0000000000017941 */ /* 0x000fea0003800000 */
.L_x_1957:
        /* <DEDUP_REMOVED lines=49> */
.L_x_2137:
[----:B-1----:R-:W-:Y:S01]  /*2af30*/  IADD3 R2, P0, R2, R4, RZ ;  /* 0x0000000402027210 */ /* 0x002fe20007f1e0ff */
        /* <DEDUP_REMOVED lines=27> */
[----:B0-----:R-:W-:-:S04]  /*2b0f0*/  LEA R18, P0, R2, UR6, 0x1 ;  /* 0x0000000602127c11 */ /* 0x001fc8000f8008ff */
[----:B------:R-:W-:Y:S02]  /*2b100*/  LEA.HI.X R19, R2, UR7, R3, 0x1, P0 ;  /* 0x0000000702137c11 */ /* 0x000fe400080f0c03 */
[----:B------:R-:W-:-:S13]  /*2b110*/  PLOP3.LUT P0, PT, PT, PT, PT, 0x80, 0x0 ;  /* 0x000000000000781c */ /* 0x000fda0003f0f070 */
.L_x_1960:
        /* <DEDUP_REMOVED lines=10> */
.L_x_1961:
[----:B------:R-:W2:Y:S01]  /*2b1c0*/  LDL R0, [R1+0xc] ;  /* 0x00000c0001007983 */ /* 0x000ea20000100800 */
[----:B------:R0:W-:Y:S01]  /*2b1d0*/  SYNCS.ARRIVE.TRANS64.A1T0 RZ, [R7+URZ+0x30850], RZ ;  /* 0x030850ff07ff79a7 */ /* 0x0001e2000810003f */
[----:B------:R-:W-:Y:S02]  /*2b1e0*/  IMAD.MOV.U32 R6, RZ, RZ, R22 ;  /* 0x000000ffff067224 */ /* 0x000fe400078e0016 */
[----:B------:R-:W-:Y:S02]  /*2b1f0*/  IMAD.MOV.U32 R10, RZ, RZ, R29 ;  /* 0x000000ffff0a7224 */ /* 0x000fe400078e001d */
[----:B------:R-:W-:Y:S02]  /*2b200*/  IMAD.MOV.U32 R31, RZ, RZ, R23 ;  /* 0x000000ffff1f7224 */ /* 0x000fe400078e0017 */
[C---:B0-----:R-:W-:Y:S01]  /*2b210*/  VIADD R7, R23.reuse, 0xffffffff ;  /* 0xffffffff17077836 */ /* 0x041fe20000000000 */
[----:B--2---:R-:W-:-:S13]  /*2b220*/  ISETP.GT.AND P0, PT, R23, R0, PT ;  /* 0x000000001700720c */ /* 0x004fda0003f04270 */
[----:B------:R-:W-:Y:S05]  /*2b230*/  @P0 BRA `(.L_x_1962) ;  /* 0xfffffff0003c0947 */ /* 0x000fea000383ffff */
.L_x_1949:
[----:B------:R-:W-:Y:S05]  /*2b240*/  BSYNC B0 ;  /* 0x0000000000007941 */ /* 0x000fea0003800000 */
.L_x_1948:
        /* <DEDUP_REMOVED lines=17> */
.L_x_1964:
[----:B------:R-:W-:Y:S05]  /*2b360*/  BSYNC B0 ;  /* 0x0000000000007941 */ /* 0x000fea0003800000 */
.L_x_1963:
[----:B------:R-:W-:-:S13]  /*2b370*/  LOP3.LUT P0, RZ, R16, 0x20, RZ, 0xc0, !PT ;  /* 0x0000002010ff7812 */ /* 0x000fda000780c0ff */
[----:B------:R-:W-:Y:S05]  /*2b380*/  @!P0 BRA `(.L_x_1965) ;  /* 0x0000000000048947 */ /* 0x000fea0003800000 */
[----:B------:R-:W-:Y:S01]  /*2b390*/  BPT.TRAP 0x1 ;  /* 0x000000040000795c */ /* 0x000fe20000300000 */
.L_x_1965:
[----:B------:R-:W2:Y:S01]  /*2b3a0*/  LDL.LU R0, [R1+0x8] ;  /* 0x0000080001007983 */ /* 0x000ea20000300800 */
[----:B------:R-:W-:Y:S01]  /*2b3b0*/  IMAD R4, R22, 0x8, R17 ;  /* 0x0000000816047824 */ /* 0x000fe200078e0211 */
[----:B------:R-:W-:Y:S01]  /*2b3c0*/  SHF.L.U32 R3, R29, 0x1f, RZ ;  /* 0x0000001f1d037819 */ /* 0x000fe200000006ff */
[----:B------:R-:W-:Y:S03]  /*2b3d0*/  BSSY B0, `(.L_x_1966) ;  /* 0x0000004000007945 */ /* 0x000fe60003800000 */
[----:B------:R-:W0:Y:S01]  /*2b3e0*/  SYNCS.PHASECHK.TRANS64.TRYWAIT P0, [R4+URZ+0x30860], R3 ;  /* 0x03086003040075a7 */ /* 0x000e22000800017f */
[----:B--2---:R-:W-:Y:S01]  /*2b3f0*/  IMAD R5, R23, -0x40, R0 ;  /* 0xffffffc017057824 */ /* 0x004fe200078e0200 */
[----:B0-----:R-:W-:Y:S06]  /*2b400*/  @!P0 BRA `(.L_x_1967) ;  /* 0x0000005400288947 */ /* 0x001fec0003800000 */
.L_x_2138:
[----:B------:R-:W-:Y:S05]  /*2b410*/  BSYNC B0 ;  /* 0x0000000000007941 */ /* 0x000fea0003800000 */
.L_x_1966:
[----:B------:R-:W2:Y:S01]  /*2b420*/  S2R R0, SR_TID.X ;  /* 0x0000000000007919 */ /* 0x000ea20000002100 */
[----:B------:R-:W-:Y:S01]  /*2b430*/  UMOV UR4, 0xffffffff ;  /* 0xffffffff00047882 */ /* 0x000fe20000000000 */
[----:B--2---:R-:W-:-:S04]  /*2b440*/  LOP3.LUT R0, R0, 0x7f, RZ, 0xc0, !PT ;  /* 0x0000007f00007812 */ /* 0x004fc800078ec0ff */
[----:B------:R-:W-:-:S05]  /*2b450*/  SHF.R.U32.HI R0, RZ, 0x3, R0 ;  /* 0x00000003ff007819 */ /* 0x000fca0000011600 */
[----:B------:R-:W-:Y:S02]  /*2b460*/  IMAD.IADD R5, R5, 0x1, -R0 ;  /* 0x0000000105057824 */ /* 0x000fe400078e0a00 */
[----:B------:R-:W-:Y:S01]  /*2b470*/  IMAD R0, R22, 0x4000, R33 ;  /* 0x0000400016007824 */ /* 0x000fe200078e0221 */
        /* <DEDUP_REMOVED lines=8> */
[----:B------:R-:W-:Y:S02]  /*2b500*/  ISETP.LT.OR P4, PT, R5, 0x1, P3 ;  /* 0x000000010500780c */ /* 0x000fe40001f81670 */
        /* <DEDUP_REMOVED lines=28> */
[----:B-1----:R-:W-:Y:S02]  /*2b6d0*/  IADD3 R2, P4, R14, R8, RZ ;  /* 0x000000080e027210 */ /* 0x002fe40007f9e0ff */
[----:B------:R1:W3:Y:S03]  /*2b6e0*/  SHFL.IDX PT, R14, R18, 0x3, 0x181f ;  /* 0x00781f00120e7f89 */ /* 0x0002e600000e0000 */
        /* <DEDUP_REMOVED lines=9> */
.L_x_2148:
        /* <DEDUP_REMOVED lines=15> */
.L_x_1969:
        /* <DEDUP_REMOVED lines=10> */
.L_x_1970:
[----:B------:R1:W-:Y:S01]  /*2b910*/  SYNCS.ARRIVE.TRANS64.A1T0 RZ, [R4+URZ+0x30850], RZ ;  /* 0x030850ff04ff79a7 */ /* 0x0003e2000810003f */
[----:B------:R-:W-:-:S05]  /*2b920*/  VIADD R22, R22, 0x1 ;  /* 0x0000000116167836 */ /* 0x000fca0000000000 */
[----:B------:R-:W-:-:S04]  /*2b930*/  ISETP.NE.AND P0, PT, R22, 0x2, PT ;  /* 0x000000021600780c */ /* 0x000fc80003f05270 */
[----:B0-----:R-:W-:Y:S02]  /*2b940*/  SEL R0, RZ, 0x1, P0 ;  /* 0x00000001ff007807 */ /* 0x001fe40000000000 */
[----:B------:R-:W-:Y:S02]  /*2b950*/  SEL R22, R22, RZ, P0 ;  /* 0x000000ff16167207 */ /* 0x000fe40000000000 */
[----:B-1----:R-:W-:-:S07]  /*2b960*/  LOP3.LUT R29, R29, R0, RZ, 0x3c, !PT ;  /* 0x000000001d1d7212 */ /* 0x002fce00078e3cff */
.L_x_1927:
[----:B------:R-:W-:Y:S05]  /*2b970*/  BSYNC B7 ;  /* 0x0000000000077941 */ /* 0x000fea0003800000 */
.L_x_1925:
[----:B------:R-:W-:-:S13]  /*2b980*/  LOP3.LUT P0, RZ, R16, 0x40, RZ, 0xc0, !PT ;  /* 0x0000004010ff7812 */ /* 0x000fda000780c0ff */
[----:B------:R-:W-:Y:S05]  /*2b990*/  @!P0 BRA `(.L_x_1971) ;  /* 0x0000000000248947 */ /* 0x000fea0003800000 */
[----:B------:R-:W-:Y:S05]  /*2b9a0*/  WARPSYNC.ALL ;  /* 0x0000000000007948 */ /* 0x000fea0003800000 */
[----:B------:R-:W1:Y:S08]  /*2b9b0*/  S2UR UR5, SR_CgaCtaId ;  /* 0x00000000000579c3 */ /* 0x000e700000008800 */
[----:B------:R-:W-:Y:S06]  /*2b9c0*/  BAR.SYNC.DEFER_BLOCKING 0x5, 0x180 ;  /* 0x0146000000007b1d */ /* 0x000fec0000010000 */
[----:B------:R-:W-:-:S02]  /*2b9d0*/  UMOV UR4, 0x400 ;  /* 0x0000040000047882 */ /* 0x000fc40000000000 */
[----:B-1----:R-:W-:-:S06]  /*2b9e0*/  ULEA UR4, UR5, UR4, 0x18 ;  /* 0x0000000405047291 */ /* 0x002fcc000f8ec03f */
[----:B------:R-:W-:-:S05]  /*2b9f0*/  IMAD.U32 R17, RZ, RZ, UR4 ;  /* 0x00000004ff117e24 */ /* 0x000fca000f8e00ff */
[----:B------:R1:W2:Y:S01]  /*2ba00*/  LDS.128 R24, [R17+0x308d0] ;  /* 0x0308d00011187984 */ /* 0x0002a20000000c00 */
[----:B------:R-:W-:Y:S06]  /*2ba10*/  BAR.ARV 0x4, 0x180 ;  /* 0x0106000000007b1d */ /* 0x000fec0000002000 */
[----:B------:R-:W-:Y:S05]  /*2ba20*/  BRA `(.L_x_1972) ;  /* 0x0000000c00d47947 */ /* 0x000fea0003800000 */
.L_x_1971:
[----:B------:R-:W1:Y:S01]  /*2ba30*/  S2R R10, SR_TID.X ;  /* 0x00000000000a7919 */ /* 0x000e620000002100 */
[----:B------:R-:W-:Y:S01]  /*2ba40*/  UMOV UR4, 0xffffffff ;  /* 0xffffffff00047882 */ /* 0x000fe20000000000 */
[----:B-1----:R-:W-:-:S04]  /*2ba50*/  LOP3.LUT R10, R10, 0x1f, RZ, 0xc0, !PT ;  /* 0x0000001f0a0a7812 */ /* 0x002fc800078ec0ff */
[----:B------:R-:W-:Y:S01]  /*2ba60*/  ISETP.NE.AND P0, PT, R10, 0x1f, PT ;  /* 0x0000001f0a00780c */ /* 0x000fe20003f05270 */
[----:B------:R-:W-:-:S12]  /*2ba70*/  BRA.DIV UR4, `(.L_x_1973) ;  /* 0x0000005604447947 */ /* 0x000fd8000b800000 */
[----:B------:R-:W-:Y:S01]  /*2ba80*/  IMAD.IADD R9, R27, 0x1, R10 ;  /* 0x000000011b097824 */ /* 0x000fe200078e020a */
[----:B------:R-:W-:-:S04]  /*2ba90*/  ULDC UR4, c[0x0][0xc3c] ;  /* 0x00030f0000047ab9 */ /* 0x000fc80000000800 */
        /* <DEDUP_REMOVED lines=8> */
[C---:B------:R-:W-:Y:S01]  /*2bb20*/  ISETP.GE.U32.AND P2, PT, R10.reuse, 0x2, PT ;  /* 0x000000020a00780c */ /* 0x040fe20003f46070 */
[----:B------:R-:W-:Y:S01]  /*2bb30*/  IMAD.MOV.U32 R8, RZ, RZ, RZ ;  /* 0x000000ffff087224 */ /* 0x000fe200078e00ff */
[C---:B------:R-:W-:Y:S01]  /*2bb40*/  ISETP.GE.U32.AND P3, PT, R10.reuse, 0x4, PT ;  /* 0x000000040a00780c */ /* 0x040fe20003f66070 */
[----:B------:R-:W-:Y:S01]  /*2bb50*/  SHFL.IDX PT, R0, R24, RZ, 0x1f ;  /* 0x00001fff18007589 */ /* 0x000fe200000e0000 */
[C---:B------:R-:W-:Y:S02]  /*2bb60*/  ISETP.GE.U32.AND P4, PT, R10.reuse, 0x8, PT ;  /* 0x000000080a00780c */ /* 0x040fe40003f86070 */
[----:B------:R-:W-:Y:S01]  /*2bb70*/  ISETP.GE.U32.AND P5, PT, R10, 0x10, PT ;  /* 0x000000100a00780c */ /* 0x000fe20003fa6070 */
[----:B0-----:R0:W-:Y:S02]  /*2bb80*/  SHFL.IDX PT, R6, R24, 0x1, 0x1f ;  /* 0x00201f0018067f89 */ /* 0x0011e400000e0000 */
[----:B0-----:R-:W-:-:S02]  /*2bb90*/  IMAD.MOV.U32 R24, RZ, RZ, RZ ;  /* 0x000000ffff187224 */ /* 0x001fc400078e00ff */
[----:B---3--:R-:W-:Y:S02]  /*2bba0*/  @!P1 IMAD.MOV.U32 R25, RZ, RZ, R7 ;  /* 0x000000ffff199224 */ /* 0x008fe400078e0007 */
        /* <DEDUP_REMOVED lines=19> */
.L_x_2158:
[----:B------:R-:W-:Y:S02]  /*2bce0*/  ULDC UR4, c[0x0][0xc38] ;  /* 0x00030e0000047ab9 */ /* 0x000fe40000000800 */
[----:B------:R-:W-:-:S04]  /*2bcf0*/  IMAD.U32 R4, RZ, RZ, UR4 ;  /* 0x00000004ff047e24 */ /* 0x000fc8000f8e00ff */
[----:B-1----:R-:W-:-:S04]  /*2bd00*/  IMAD R5, R14, R4, RZ ;  /* 0x000000040e057224 */ /* 0x002fc800078e02ff */
[----:B------:R-:W-:-:S05]  /*2bd10*/  IMAD.IADD R6, R6, 0x1, R5 ;  /* 0x0000000106067824 */ /* 0x000fca00078e0205 */
[----:B------:R-:W-:-:S13]  /*2bd20*/  ISETP.GT.AND P6, PT, R6, R0, PT ;  /* 0x000000000600720c */ /* 0x000fda0003fc4270 */
[----:B------:R-:W-:Y:S05]  /*2bd30*/  @P6 BRA `(.L_x_1974) ;  /* 0x0000000000a46947 */ /* 0x000fea0003800000 */
.L_x_1977:
[----:B------:R-:W1:Y:S01]  /*2bd40*/  LDC R2, c[0x0][0xc3c] ;  /* 0x00030f00ff027b82 */ /* 0x000e620000000800 */
[----:B------:R-:W-:-:S05]  /*2bd50*/  VIADD R27, R27, 0x1f ;  /* 0x0000001f1b1b7836 */ /* 0x000fca0000000000 */
[----:B-1----:R-:W-:-:S13]  /*2bd60*/  ISETP.GE.AND P6, PT, R27, R2, PT ;  /* 0x000000021b00720c */ /* 0x002fda0003fc6270 */
[----:B------:R-:W-:Y:S05]  /*2bd70*/  @P6 BRA `(.L_x_1975) ;  /* 0x0000000800bc6947 */ /* 0x000fea0003800000 */
[----:B0-----:R-:W0:Y:S01]  /*2bd80*/  S2R R3, SR_TID.X ;  /* 0x0000000000037919 */ /* 0x001e220000002100 */
[----:B------:R-:W-:Y:S01]  /*2bd90*/  IMAD.MOV.U32 R25, RZ, RZ, RZ ;  /* 0x000000ffff197224 */ /* 0x000fe200078e00ff */
[----:B0-----:R-:W-:-:S05]  /*2bda0*/  LOP3.LUT R3, R3, 0x1f, RZ, 0xc0, !PT ;  /* 0x0000001f03037812 */ /* 0x001fca00078ec0ff */
[----:B------:R-:W-:-:S05]  /*2bdb0*/  IMAD.IADD R7, R27, 0x1, R3 ;  /* 0x000000011b077824 */ /* 0x000fca00078e0203 */
[----:B------:R-:W-:-:S13]  /*2bdc0*/  ISETP.GE.OR P6, PT, R7, R2, !P0 ;  /* 0x000000020700720c */ /* 0x000fda00047c6670 */
[----:B------:R-:W0:Y:S08]  /*2bdd0*/  @!P6 LDC.64 R2, c[0x0][0xc80] ;  /* 0x00032000ff02eb82 */ /* 0x000e300000000a00 */
[----:B------:R-:W1:Y:S01]  /*2bde0*/  @!P6 LDC.64 R4, c[0x0][0xc78] ;  /* 0x00031e00ff04eb82 */ /* 0x000e620000000a00 */
[----:B------:R-:W-:Y:S02]  /*2bdf0*/  IMAD.MOV.U32 R8, RZ, RZ, RZ ;  /* 0x000000ffff087224 */ /* 0x000fe400078e00ff */
[----:B0-----:R-:W-:-:S05]  /*2be00*/  @!P6 IMAD.WIDE R2, R7, 0x4, R2 ;  /* 0x000000040702e825 */ /* 0x001fca00078e0202 */
[----:B------:R1:W2:Y:S02]  /*2be10*/  @!P6 LDG.E R25, desc[UR60][R2.64] ;  /* 0x0000003c0219e981 */ /* 0x0002a4000c1e1900 */
[----:B-1----:R-:W-:-:S05]  /*2be20*/  @!P6 IMAD.WIDE R2, R7, 0x4, R4 ;  /* 0x000000040702e825 */ /* 0x002fca00078e0204 */
        /* <DEDUP_REMOVED lines=20> */
.L_x_2166:
[----:B------:R-:W-:Y:S02]  /*2bf70*/  ULDC UR4, c[0x0][0xc38] ;  /* 0x00030e0000047ab9 */ /* 0x000fe40000000800 */
[----:B------:R-:W-:-:S04]  /*2bf80*/  IMAD.U32 R4, RZ, RZ, UR4 ;  /* 0x00000004ff047e24 */ /* 0x000fc8000f8e00ff */
[----:B-1----:R-:W-:-:S04]  /*2bf90*/  IMAD R5, R14, R4, RZ ;  /* 0x000000040e057224 */ /* 0x002fc800078e02ff */
[----:B------:R-:W-:-:S05]  /*2bfa0*/  IMAD.IADD R6, R5, 0x1, R6 ;  /* 0x0000000105067824 */ /* 0x000fca00078e0206 */
[----:B------:R-:W-:-:S13]  /*2bfb0*/  ISETP.GT.AND P6, PT, R6, R0, PT ;  /* 0x000000000600720c */ /* 0x000fda0003fc4270 */
[----:B------:R-:W-:Y:S05]  /*2bfc0*/  @!P6 BRA `(.L_x_1977) ;  /* 0xfffffffc005ce947 */ /* 0x000fea000383ffff */
.L_x_1974:
        /* <DEDUP_REMOVED lines=10> */
.L_x_2171:
[----:B------:R-:W-:-:S13]  /*2c070*/  ISETP.NE.AND P0, PT, R2, RZ, PT ;  /* 0x000000ff0200720c */ /* 0x000fda0003f05270 */
[----:B------:R-:W-:Y:S05]  /*2c080*/  @!P0 BRA `(.L_x_1979) ;  /* 0x0000000000108947 */ /* 0x000fea0003800000 */
[----:B------:R-:W-:Y:S01]  /*2c090*/  UMOV UR4, 0xffffffff ;  /* 0xffffffff00047882 */ /* 0x000fe20000000000 */
[----:B-1----:R-:W-:Y:S02]  /*2c0a0*/  VIADD R12, R12, 0xffffffff ;  /* 0xffffffff0c0c7836 */ /* 0x002fe40000000000 */
[----:B------:R-:W-:Y:S05]  /*2c0b0*/  BRA.DIV UR4, `(.L_x_1980) ;  /* 0x0000005a04007947 */ /* 0x000fea000b800000 */
[----:B------:R4:W1:Y:S02]  /*2c0c0*/  SHFL.IDX PT, R24, R3, R12, 0x1f ;  /* 0x00001f0c03187589 */ /* 0x00086400000e0000 */
.L_x_1979:
[----:B---3--:R-:W-:Y:S01]  /*2c0d0*/  ISETP.NE.AND P0, PT, R8, 0x1, PT ;  /* 0x000000010800780c */ /* 0x008fe20003f05270 */
[----:B-1----:R-:W-:-:S04]  /*2c0e0*/  IMAD R24, R24, R4, R5 ;  /* 0x0000000418187224 */ /* 0x002fc800078e0205 */
[----:B------:R-:W-:-:S08]  /*2c0f0*/  IMAD.IADD R0, R0, 0x1, -R24 ;  /* 0x0000000100007824 */ /* 0x000fd000078e0a18 */
[----:B------:R-:W-:Y:S05]  /*2c100*/  @!P0 BRA `(.L_x_1981) ;  /* 0x0000000000dc8947 */ /* 0x000fea0003800000 */
[----:B--2---:R-:W-:Y:S02]  /*2c110*/  IABS R4, R25 ;  /* 0x0000001900047213 */ /* 0x004fe40000000000 */
[----:B------:R-:W-:Y:S02]  /*2c120*/  IABS R5, R8 ;  /* 0x0000000800057213 */ /* 0x000fe40000000000 */
[----:B------:R-:W1:Y:S08]  /*2c130*/  I2F.RP R6, R4 ;  /* 0x0000000400067306 */ /* 0x000e700000209400 */
[----:B------:R-:W2:Y:S08]  /*2c140*/  I2F.RP R9, R5 ;  /* 0x0000000500097306 */ /* 0x000eb00000209400 */
[----:B-1----:R-:W1:Y:S08]  /*2c150*/  MUFU.RCP R6, R6 ;  /* 0x0000000600067308 */ /* 0x002e700000001000 */
[----:B--2---:R-:W-:Y:S01]  /*2c160*/  MUFU.RCP R9, R9 ;  /* 0x0000000900097308 */ /* 0x004fe20000001000 */
[----:B-1----:R-:W-:-:S07]  /*2c170*/  VIADD R2, R6, 0xffffffe ;  /* 0x0ffffffe06027836 */ /* 0x002fce0000000000 */
[----:B0---4-:R0:W1:Y:S02]  /*2c180*/  F2I.FTZ.U32.TRUNC.NTZ R3, R2 ;  /* 0x0000000200037305 */ /* 0x011064000021f000 */
[----:B0-----:R-:W-:Y:S02]  /*2c190*/  IMAD.MOV.U32 R2, RZ, RZ, RZ ;  /* 0x000000ffff027224 */ /* 0x001fe400078e00ff */
[----:B-1----:R-:W-:-:S04]  /*2c1a0*/  IMAD.MOV R7, RZ, RZ, -R3 ;  /* 0x000000ffff077224 */ /* 0x002fc800078e0a03 */
[----:B------:R-:W-:-:S04]  /*2c1b0*/  IMAD R7, R7, R4, RZ ;  /* 0x0000000407077224 */ /* 0x000fc800078e02ff */
[----:B------:R-:W-:Y:S01]  /*2c1c0*/  IMAD.HI.U32 R3, R3, R7, R2 ;  /* 0x0000000703037227 */ /* 0x000fe200078e0002 */
[----:B------:R-:W-:Y:S02]  /*2c1d0*/  IABS R7, R0 ;  /* 0x0000000000077213 */ /* 0x000fe40000000000 */
[----:B------:R-:W-:-:S03]  /*2c1e0*/  IABS R2, R25 ;  /* 0x0000001900027213 */ /* 0x000fc60000000000 */
[----:B------:R-:W-:-:S04]  /*2c1f0*/  IMAD.HI.U32 R6, R3, R7, RZ ;  /* 0x0000000703067227 */ /* 0x000fc800078e00ff */
[----:B------:R-:W-:Y:S02]  /*2c200*/  IMAD.MOV R2, RZ, RZ, -R2 ;  /* 0x000000ffff027224 */ /* 0x000fe400078e0a02 */
        /* <DEDUP_REMOVED lines=39> */
.L_x_1981:
        /* <DEDUP_REMOVED lines=37> */
[----:B0-----:R-:W-:-:S06]  /*2c6d0*/  VIADD R3, R8, 0xffffffe ;  /* 0x0ffffffe08037836 */ /* 0x001fcc0000000000 */
[----:B------:R-:W0:Y:S02]  /*2c6e0*/  F2I.FTZ.U32.TRUNC.NTZ R3, R3 ;  /* 0x0000000300037305 */ /* 0x000e24000021f000 */
[----:B0-----:R-:W-:-:S04]  /*2c6f0*/  IMAD.MOV R0, RZ, RZ, -R3 ;  /* 0x000000ffff007224 */ /* 0x001fc800078e0a03 */
[----:B------:R-:W-:Y:S01]  /*2c700*/  IMAD R9, R0, R7, RZ ;  /* 0x0000000700097224 */ /* 0x000fe200078e02ff */
[----:B------:R-:W-:-:S03]  /*2c710*/  IABS R0, R4 ;  /* 0x0000000400007213 */ /* 0x000fc60000000000 */
        /* <DEDUP_REMOVED lines=10> */
[----:B------:R-:W-:Y:S02]  /*2c7c0*/  LOP3.LUT R0, R5, R4, RZ, 0x3c, !PT ;  /* 0x0000000405007212 */ /* 0x000fe400078e3cff */
[----:B------:R-:W-:Y:S02]  /*2c7d0*/  IADD3 R5, R6, 0x1000000, R5 ;  /* 0x0100000006057810 */ /* 0x000fe40007ffe005 */
[----:B------:R-:W-:-:S07]  /*2c7e0*/  ISETP.GE.AND P2, PT, R0, RZ, PT ;  /* 0x000000ff0000720c */ /* 0x000fce0003f46270 */
[----:B------:R-:W-:-:S06]  /*2c7f0*/  @P0 VIADD R2, R2, 0x1 ;  /* 0x0000000102020836 */ /* 0x000fcc0000000000 */
[----:B------:R-:W-:Y:S01]  /*2c800*/  @!P2 IMAD.MOV R2, RZ, RZ, -R2 ;  /* 0x000000ffff02a224 */ /* 0x000fe200078e0a02 */
[----:B------:R-:W-:Y:S01]  /*2c810*/  @!P1 LOP3.LUT R2, RZ, R4, RZ, 0x33, !PT ;  /* 0x00000004ff029212 */ /* 0x000fe200078e33ff */
[----:B------:R-:W-:-:S04]  /*2c820*/  IMAD.MOV R4, RZ, RZ, -R4 ;  /* 0x000000ffff047224 */ /* 0x000fc800078e0a04 */
[----:B------:R-:W-:-:S07]  /*2c830*/  IMAD R26, R2, R4, R5 ;  /* 0x00000004021a7224 */ /* 0x000fce00078e0205 */
.L_x_1982:
[----:B------:R-:W-:-:S05]  /*2c840*/  LOP3.LUT R2, RZ, R2, RZ, 0x33, !PT ;  /* 0x00000002ff027212 */ /* 0x000fca00078e33ff */
[----:B------:R-:W-:Y:S01]  /*2c850*/  IMAD.IADD R25, R25, 0x1, R2 ;  /* 0x0000000119197824 */ /* 0x000fe200078e0202 */
[----:B------:R-:W-:Y:S06]  /*2c860*/  BRA `(.L_x_1983) ;  /* 0x00000000001c7947 */ /* 0x000fec0003800000 */
.L_x_1975:
[----:B------:R-:W-:Y:S01]  /*2c870*/  UMOV UR4, URZ ;  /* 0x0000003f00047c82 */ /* 0x000fe20008000000 */
[----:B------:R-:W-:Y:S01]  /*2c880*/  UMOV UR5, URZ ;  /* 0x0000003f00057c82 */ /* 0x000fe20008000000 */
[----:B------:R-:W-:Y:S01]  /*2c890*/  ULDC UR6, c[0x0][0xc3c] ;  /* 0x00030f0000067ab9 */ /* 0x000fe20000000800 */
[----:B------:R-:W-:Y:S02]  /*2c8a0*/  IMAD.MOV.U32 R24, RZ, RZ, R0 ;  /* 0x000000ffff187224 */ /* 0x000fe400078e0000 */
[----:B------:R-:W-:Y:S02]  /*2c8b0*/  IMAD.U32 R25, RZ, RZ, UR4 ;  /* 0x00000004ff197e24 */ /* 0x000fe4000f8e00ff */
[----:B------:R-:W-:Y:S02]  /*2c8c0*/  IMAD.U32 R26, RZ, RZ, UR5 ;  /* 0x00000005ff1a7e24 */ /* 0x000fe4000f8e00ff */
[----:B------:R-:W-:-:S07]  /*2c8d0*/  IMAD.U32 R27, RZ, RZ, UR6 ;  /* 0x00000006ff1b7e24 */ /* 0x000fce000f8e00ff */
.L_x_1983:
[----:B------:R-:W1:Y:S01]  /*2c8e0*/  S2R R0, SR_TID.X ;  /* 0x0000000000007919 */ /* 0x000e620000002100 */
[----:B------:R-:W-:Y:S05]  /*2c8f0*/  WARPSYNC.ALL ;  /* 0x0000000000007948 */ /* 0x000fea0003800000 */
[----:B------:R-:W-:Y:S01]  /*2c900*/  BAR.SYNC.DEFER_BLOCKING 0x4, 0x180 ;  /* 0x0106000000007b1d */ /* 0x000fe20000010000 */
[----:B-1----:R-:W-:-:S04]  /*2c910*/  LOP3.LUT R0, R0, 0x1f, RZ, 0xc0, !PT ;  /* 0x0000001f00007812 */ /* 0x002fc800078ec0ff */
[----:B------:R-:W-:-:S13]  /*2c920*/  ISETP.NE.AND P0, PT, R0, RZ, PT ;  /* 0x000000ff0000720c */ /* 0x000fda0003f05270 */
[----:B0-----:R-:W0:Y:S01]  /*2c930*/  @!P0 S2R R3, SR_CgaCtaId ;  /* 0x0000000000038919 */ /* 0x001e220000008800 */
[----:B------:R-:W-:-:S04]  /*2c940*/  @!P0 MOV R0, 0x400 ;  /* 0x0000040000008802 */ /* 0x000fc80000000f00 */
[----:B0-----:R-:W-:-:S05]  /*2c950*/  @!P0 LEA R17, R3, R0, 0x18 ;  /* 0x0000000003118211 */ /* 0x001fca00078ec0ff */
[----:B------:R3:W-:Y:S01]  /*2c960*/  @!P0 STS.128 [R17+0x308d0], R24 ;  /* 0x0308d01811008388 */ /* 0x0007e20000000c00 */
[----:B------:R-:W-:Y:S06]  /*2c970*/  BAR.ARV 0x5, 0x180 ;  /* 0x0146000000007b1d */ /* 0x000fec0000002000 */
.L_x_1972:
[----:B------:R-:W-:Y:S02]  /*2c980*/  ULDC UR4, c[0x0][0xc3c] ;  /* 0x00030f0000047ab9 */ /* 0x000fe40000000800 */
[----:B--2---:R-:W-:-:S13]  /*2c990*/  ISETP.GE.AND P0, PT, R27, UR4, PT ;  /* 0x000000041b007c0c */ /* 0x004fda000bf06270 */
[----:B------:R-:W-:Y:S05]  /*2c9a0*/  @!P0 BRA `(.L_x_1984) ;  /* 0xffffff8c00fc8947 */ /* 0x000fea000383ffff */
[----:B------:R-:W-:Y:S05]  /*2c9b0*/  BSYNC B8 ;  /* 0x0000000000087941 */ /* 0x000fea0003800000 */
.L_x_1857:
[----:B------:R-:W2:Y:S01]  /*2c9c0*/  LDL.LU R0, [R1+0x2c] ;  /* 0x00002c0001007983 */ /* 0x000ea20000300800 */
[----:B------:R-:W-:Y:S01]  /*2c9d0*/  BSSY B0, `(.L_x_1985) ;  /* 0x000000b000007945 */ /* 0x000fe20003800000 */
[----:B------:R-:W4:Y:S01]  /*2c9e0*/  S2R R5, SR_CgaCtaId ;  /* 0x0000000000057919 */ /* 0x000f220000008800 */
[----:B--2---:R-:W-:-:S05]  /*2c9f0*/  VIADD R0, R0, 0x1 ;  /* 0x0000000100007836 */ /* 0x004fca0000000000 */
        /* <DEDUP_REMOVED lines=8> */
.L_x_2174:
[----:B------:R-:W-:Y:S05]  /*2ca80*/  BSYNC B0 ;  /* 0x0000000000007941 */ /* 0x000fea0003800000 */
.L_x_1985:
[----:B------:R-:W-:-:S03]  /*2ca90*/  UMOV UR4, 0xffffffff ;  /* 0xffffffff00047882 */ /* 0x000fc60000000000 */
[----:B------:R-:W-:Y:S05]  /*2caa0*/  BRA.DIV UR4, `(.L_x_1987) ;  /* 0x0000004e04c07947 */ /* 0x000fea000b800000 */
[----:B-1----:R-:W1:Y:S02]  /*2cab0*/  S2R R0, SR_TID.X ;  /* 0x0000000000007919 */ /* 0x002e640000002100 */
[----:B-1----:R-:W-:-:S04]  /*2cac0*/  SHF.R.U32.HI R0, RZ, 0x5, R0 ;  /* 0x00000005ff007819 */ /* 0x002fc80000011600 */
[----:B------:R-:W-:-:S05]  /*2cad0*/  LOP3.LUT R0, R0, 0x3, RZ, 0xc0, !PT ;  /* 0x0000000300007812 */ /* 0x000fca00078ec0ff */
[----:B------:R1:W2:Y:S02]  /*2cae0*/  SHFL.IDX PT, R14, R0, RZ, 0x1f ;  /* 0x00001fff000e7589 */ /* 0x0002a400000e0000 */
.L_x_2177:
[----:B--2---:R-:W-:-:S13]  /*2caf0*/  ISETP.NE.AND P0, PT, R14, RZ, PT ;  /* 0x000000ff0e00720c */ /* 0x004fda0003f05270 */
[----:B------:R-:W-:Y:S05]  /*2cb00*/  @P0 BRA `(.L_x_1537) ;  /* 0x0000000000900947 */ /* 0x000fea0003800000 */
[----:B------:R-:W-:-:S03]  /*2cb10*/  UMOV UR4, 0xffffffff ;  /* 0xffffffff00047882 */ /* 0x000fc60000000000 */
[----:B------:R-:W-:Y:S05]  /*2cb20*/  BRA.DIV UR4, `(.L_x_1988) ;  /* 0x0000004e04d47947 */ /* 0x000fea000b800000 */
[----:B------:R-:W-:-:S13]  /*2cb30*/  ELECT P6, URZ, PT ;  /* 0x00000000003f782f */ /* 0x000fda00038c0000 */
.L_x_2180:
[----:B------:R-:W-:Y:S05]  /*2cb40*/  @!P6 BRA `(.L_x_1537) ;  /* 0x000000000080e947 */ /* 0x000fea0003800000 */
[----:B-1----:R-:W2:Y:S02]  /*2cb50*/  LDL R0, [R1+0xd8] ;  /* 0x0000d80001007983 */ /* 0x002ea40000100800 */
[----:B--2---:R-:W-:-:S13]  /*2cb60*/  R2UR UR4, R0 ;  /* 0x00000000000472ca */ /* 0x004fda00000e0000 */
[----:B------:R-:W-:-:S06]  /*2cb70*/  ULOP3.LUT UR4, UR4, 0x2, URZ, 0xfc, !UPT ;  /* 0x0000000204047892 */ /* 0x000fcc000f8efc3f */
[----:B------:R-:W-:-:S05]  /*2cb80*/  IMAD.U32 R0, RZ, RZ, UR4 ;  /* 0x00000004ff007e24 */ /* 0x000fca000f8e00ff */
[----:B------:R-:W-:-:S13]  /*2cb90*/  ISETP.NE.AND P0, PT, R0, 0x3, PT ;  /* 0x000000030000780c */ /* 0x000fda0003f05270 */
[----:B------:R-:W-:Y:S05]  /*2cba0*/  @!P0 BRA `(.L_x_1989) ;  /* 0x0000000000048947 */ /* 0x000fea0003800000 */
[----:B------:R-:W-:Y:S01]  /*2cbb0*/  BPT.TRAP 0x1 ;  /* 0x000000040000795c */ /* 0x000fe20000300000 */
.L_x_1989:
[C---:B------:R-:W-:Y:S01]  /*2cbc0*/  IMAD R3, R22.reuse, 0x8, R5 ;  /* 0x0000000816037824 */ /* 0x040fe200078e0205 */
[----:B------:R-:W-:Y:S01]  /*2cbd0*/  SHF.L.U32 R2, R29, 0x1f, RZ ;  /* 0x0000001f1d027819 */ /* 0x000fe200000006ff */
[----:B------:R-:W-:-:S03]  /*2cbe0*/  VIADD R22, R22, 0x1 ;  /* 0x0000000116167836 */ /* 0x000fc60000000000 */
[----:B------:R-:W1:Y:S02]  /*2cbf0*/  SYNCS.PHASECHK.TRANS64.TRYWAIT P1, [R3+URZ+0x30840], R2 ;  /* 0x03084002030075a7 */ /* 0x000e64000802017f */
[----:B------:R-:W-:-:S04]  /*2cc00*/  ISETP.NE.AND P2, PT, R22, 0x2, PT ;  /* 0x000000021600780c */ /* 0x000fc80003f45270 */
[----:B------:R-:W-:Y:S01]  /*2cc10*/  SEL R0, RZ, 0x1, P2 ;  /* 0x00000001ff007807 */ /* 0x000fe20001000000 */
[----:B-1----:R-:W-:Y:S08]  /*2cc20*/  @!P1 BRA `(.L_x_1990) ;  /* 0x0000004c00b49947 */ /* 0x002ff00003800000 */
.L_x_2181:
[----:B------:R-:W-:Y:S02]  /*2cc30*/  SEL R22, R22, RZ, P2 ;  /* 0x000000ff16167207 */ /* 0x000fe40001000000 */
[----:B------:R-:W-:Y:S01]  /*2cc40*/  LOP3.LUT R0, R29, R0, RZ, 0x3c, !PT ;  /* 0x000000001d007212 */ /* 0x000fe200078e3cff */
[----:B------:R-:W-:Y:S06]  /*2cc50*/  @!P0 BRA `(.L_x_1991) ;  /* 0x0000000000048947 */ /* 0x000fec0003800000 */
[----:B------:R-:W-:Y:S01]  /*2cc60*/  BPT.TRAP 0x1 ;  /* 0x000000040000795c */ /* 0x000fe20000300000 */
.L_x_1991:
[----:B------:R-:W-:Y:S01]  /*2cc70*/  IMAD R5, R22, 0x8, R5 ;  /* 0x0000000816057824 */ /* 0x000fe200078e0205 */
[----:B------:R-:W-:-:S04]  /*2cc80*/  SHF.L.U32 R0, R0, 0x1f, RZ ;  /* 0x0000001f00007819 */ /* 0x000fc800000006ff */
[----:B------:R-:W2:Y:S02]  /*2cc90*/  SYNCS.PHASECHK.TRANS64.TRYWAIT P1, [R5+URZ+0x30840], R0 ;  /* 0x03084000050075a7 */ /* 0x000ea4000802017f */
[----:B--2---:R-:W-:Y:S05]  /*2cca0*/  @!P1 BRA `(.L_x_1992) ;  /* 0x0000004c00a89947 */ /* 0x004fea0003800000 */
.L_x_2182:
[----:B------:R-:W-:Y:S05]  /*2ccb0*/  @!P0 BRA `(.L_x_1993) ;  /* 0x0000000000048947 */ /* 0x000fea0003800000 */
[----:B------:R-:W-:Y:S01]  /*2ccc0*/  BPT.TRAP 0x1 ;  /* 0x000000040000795c */ /* 0x000fe20000300000 */
.L_x_1993:
[----:B------:R-:W4:Y:S02]  /*2ccd0*/  SYNCS.PHASECHK.TRANS64.TRYWAIT P1, [R3+URZ+0x30860], R2 ;  /* 0x03086002030075a7 */ /* 0x000f24000802017f */
[----:B----4-:R-:W-:Y:S05]  /*2cce0*/  @!P1 BRA `(.L_x_1994) ;  /* 0x0000004c00ac9947 */ /* 0x010fea0003800000 */
.L_x_2183:
[----:B------:R-:W-:Y:S05]  /*2ccf0*/  @!P0 BRA `(.L_x_1995) ;  /* 0x0000000000048947 */ /* 0x000fea0003800000 */
[----:B------:R-:W-:Y:S01]  /*2cd00*/  BPT.TRAP 0x1 ;  /* 0x000000040000795c */ /* 0x000fe20000300000 */
.L_x_1995:
[----:B------:R0:W0:Y:S02]  /*2cd10*/  SYNCS.PHASECHK.TRANS64.TRYWAIT P0, [R5+URZ+0x30860], R0 ;  /* 0x03086000050075a7 */ /* 0x000024000800017f */
[----:B0-----:R-:W-:Y:S05]  /*2cd20*/  @!P0 NANOSLEEP.SYNCS 0x989680 ;  /* 0x009896800000895d */ /* 0x001fea0003900000 */
[----:B------:R-:W0:Y:S02]  /*2cd30*/  @!P0 SYNCS.PHASECHK.TRANS64 P0, [R5+URZ+0x30860], R0 ;  /* 0x03086000050085a7 */ /* 0x000e24000800007f */
[----:B0-----:R-:W-:Y:S05]  /*2cd40*/  @!P0 BRA `(.L_x_1995) ;  /* 0xfffffffc00f08947 */ /* 0x001fea000383ffff */
.L_x_1537:
[----:B------:R-:W-:Y:S05]  /*2cd50*/  BSYNC B9 ;  /* 0x0000000000097941 */ /* 0x000fea0003800000 */
.L_x_1534:
[----:B------:R-:W-:Y:S05]  /*2cd60*/  EXIT ;  /* 0x000000000000794d */ /* 0x000fea0003800000 */
.L_x_1565:
[----:B0-----:R0:W1:Y:S02]  /*2cd70*/  SYNCS.PHASECHK.TRANS64.TRYWAIT P6, [R88+URZ+0x30890], R100 ;  /* 0x03089064580075a7 */ /* 0x00106400080c017f */
[----:B-1----:R-:W-:Y:S05]  /*2cd80*/  @!P6 NANOSLEEP.SYNCS 0x989680 ;  /* 0x009896800000e95d */ /* 0x002fea0003900000 */
[----:B------:R-:W1:Y:S02]  /*2cd90*/  @!P6 SYNCS.PHASECHK.TRANS64 P6, [R88+URZ+0x30890], R100 ;  /* 0x030890645800e5a7 */ /* 0x000e6400080c007f */
[----:B-1----:R-:W-:Y:S05]  /*2cda0*/  @!P6 BRA `(.L_x_1565) ;  /* 0xfffffffc00f0e947 */ /* 0x002fea000383ffff */
[----:B------:R-:W-:Y:S05]  /*2cdb0*/  BRA `(.L_x_1996) ;  /* 0xfffffd7000047947 */ /* 0x000fea000383ffff */
.L_x_1566:
        /* <DEDUP_REMOVED lines=8> */
.L_x_1998:
[----:B------:R-:W-:Y:S05]  /*2ce40*/  BSYNC B1 ;  /* 0x0000000000017941 */ /* 0x000fea0003800000 */
.L_x_1997:
        /* <DEDUP_REMOVED lines=8> */
.L_x_1999:
[----:B------:R-:W-:Y:S01]  /*2ced0*/  IMAD.MOV.U32 R11, RZ, RZ, R14 ;  /* 0x000000ffff0b7224 */ /* 0x000fe200078e000e */
[----:B------:R-:W-:Y:S06]  /*2cee0*/  BRA `(.L_x_2000) ;  /* 0xfffffd6c00cc7947 */ /* 0x000fec000383ffff */
.L_x_1583:
        /* <DEDUP_REMOVED lines=8> */
.L_x_2002:
[----:B------:R-:W-:Y:S05]  /*2cf70*/  BSYNC B1 ;  /* 0x0000000000017941 */ /* 0x000fea0003800000 */
.L_x_2001:
        /* <DEDUP_REMOVED lines=8> */
.L_x_2003:
[----:B------:R-:W-:Y:S01]  /*2d000*/  IMAD.MOV.U32 R104, RZ, RZ, R14 ;  /* 0x000000ffff687224 */ /* 0x000fe200078e000e */
[----:B------:R-:W-:Y:S06]  /*2d010*/  BRA `(.L_x_2004) ;  /* 0xfffffd7c00307947 */ /* 0x000fec000383ffff */
.L_x_1605:
[----:B0-----:R0:W1:Y:S02]  /*2d020*/  SYNCS.PHASECHK.TRANS64.TRYWAIT P6, [R88+URZ+0x30890], R100 ;  /* 0x03089064580075a7 */ /* 0x00106400080c017f */
[----:B-1----:R-:W-:Y:S05]  /*2d030*/  @!P6 NANOSLEEP.SYNCS 0x989680 ;  /* 0x009896800000e95d */ /* 0x002fea0003900000 */
[----:B------:R-:W1:Y:S02]  /*2d040*/  @!P6 SYNCS.PHASECHK.TRANS64 P6, [R88+URZ+0x30890], R100 ;  /* 0x030890645800e5a7 */ /* 0x000e6400080c007f */
[----:B-1----:R-:W-:Y:S05]  /*2d050*/  @!P6 BRA `(.L_x_1605) ;  /* 0xfffffffc00f0e947 */ /* 0x002fea000383ffff */
[----:B------:R-:W-:Y:S05]  /*2d060*/  BRA `(.L_x_2005) ;  /* 0xfffffd9000e87947 */ /* 0x000fea000383ffff */
.L_x_1606:
        /* <DEDUP_REMOVED lines=8> */
.L_x_2007:
[----:B------:R-:W-:Y:S05]  /*2d0f0*/  BSYNC B1 ;  /* 0x0000000000017941 */ /* 0x000fea0003800000 */
.L_x_2006:
        /* <DEDUP_REMOVED lines=8> */
.L_x_2008:
[----:B------:R-:W-:Y:S01]  /*2d180*/  IMAD.MOV.U32 R11, RZ, RZ, R14 ;  /* 0x000000ffff0b7224 */ /* 0x000fe200078e000e */
[----:B------:R-:W-:Y:S06]  /*2d190*/  BRA `(.L_x_2009) ;  /* 0xfffffd9000b47947 */ /* 0x000fec000383ffff */
.L_x_1615:
        /* <DEDUP_REMOVED lines=8> */
.L_x_2011:
[----:B------:R-:W-:Y:S05]  /*2d220*/  BSYNC B1 ;  /* 0x0000000000017941 */ /* 0x000fea0003800000 */
.L_x_2010:
        /* <DEDUP_REMOVED lines=8> */
.L_x_2012:
[----:B------:R-:W-:Y:S01]  /*2d2b0*/  IMAD.MOV.U32 R104, RZ, RZ, R14 ;  /* 0x000000ffff687224 */ /* 0x000fe200078e000e */
[----:B------:R-:W-:Y:S06]  /*2d2c0*/  BRA `(.L_x_2013) ;  /* 0xfffffda000847947 */ /* 0x000fec000383ffff */
.L_x_1624:
[----:B0-----:R0:W1:Y:S02]  /*2d2d0*/  SYNCS.PHASECHK.TRANS64.TRYWAIT P0, [R88+URZ+0x30890], R100 ;  /* 0x03089064580075a7 */ /* 0x001064000800017f */
[----:B-1----:R-:W-:Y:S05]  /*2d2e0*/  @!P0 NANOSLEEP.SYNCS 0x989680 ;  /* 0x009896800000895d */ /* 0x002fea0003900000 */
[----:B------:R-:W1:Y:S02]  /*2d2f0*/  @!P0 SYNCS.PHASECHK.TRANS64 P0, [R88+URZ+0x30890], R100 ;  /* 0x03089064580085a7 */ /* 0x000e64000800007f */
[----:B-1----:R-:W-:Y:S05]  /*2d300*/  @!P0 BRA `(.L_x_1624) ;  /* 0xfffffffc00f08947 */ /* 0x002fea000383ffff */
[----:B------:R-:W-:Y:S05]  /*2d310*/  BRA `(.L_x_2014) ;  /* 0xfffffdb000a07947 */ /* 0x000fea000383ffff */
.L_x_1625:
        /* <DEDUP_REMOVED lines=8> */
.L_x_2016:
[----:B------:R-:W-:Y:S05]  /*2d3a0*/  BSYNC B1 ;  /* 0x0000000000017941 */ /* 0x000fea0003800000 */
.L_x_2015:
        /* <DEDUP_REMOVED lines=8> */
.L_x_2017:
[----:B------:R-:W-:Y:S01]  /*2d430*/  IMAD.MOV.U32 R38, RZ, RZ, R14 ;  /* 0x000000ffff267224 */ /* 0x000fe200078e000e */
[----:B------:R-:W-:Y:S06]  /*2d440*/  BRA `(.L_x_2018) ;  /* 0xfffffdb000c07947 */ /* 0x000fec000383ffff */
.L_x_1628:
[----:B------:R-:W-:Y:S01]  /*2d450*/  BSSY B1, `(.L_x_2019) ;  /* 0x0000008000017945 */ /* 0x000fe20003800000 */
[----:B----4-:R-:W-:Y:S02]  /*2d460*/  IMAD.MOV.U32 R13, RZ, RZ, R41 ;  /* 0x000000ffff0d7224 */ /* 0x010fe400078e0029 */
[----:B------:R-:W-:Y:S02]  /*2d470*/  IMAD.MOV.U32 R12, RZ, RZ, 0x1 ;  /* 0x00000001ff0c7424 */ /* 0x000fe400078e00ff */
[----:B------:R-:W-:Y:S02]  /*2d480*/  IMAD.MOV.U32 R11, RZ, RZ, 0x181f ;  /* 0x0000181fff0b7424 */ /* 0x000fe400078e00ff */
[----:B------:R-:W-:-:S07]  /*2d490*/  IMAD.MOV.U32 R15, RZ, RZ, -0x1 ;  /* 0xffffffffff0f7424 */ /* 0x000fce00078e00ff */
[----:B0123--:R-:W-:Y:S05]  /*2d4a0*/  WARPSYNC.COLLECTIVE R15, `(.L_x_2020) ;  /* 0x000000000f087348 */ /* 0x00ffea0003c00000 */
[----:B------:R4:W0:Y:S02]  /*2d4b0*/  SHFL.IDX P6, R14, R13, R12, R11 ;  /* 0x0000000c0d0e7389 */ /* 0x00082400000c000b */
[----:B01234-:R-:W-:Y:S01]  /*2d4c0*/  ENDCOLLECTIVE ;  /* 0x000000000000791b */ /* 0x01ffe20003800000 */
.L_x_2020:
[----:B------:R-:W-:Y:S05]  /*2d4d0*/  BSYNC B1 ;  /* 0x0000000000017941 */ /* 0x000fea0003800000 */
.L_x_2019:
        /* <DEDUP_REMOVED lines=8> */
.L_x_2021:
[----:B------:R-:W-:Y:S01]  /*2d560*/  IMAD.MOV.U32 R38, RZ, RZ, R14 ;  /* 0x000000ffff267224 */ /* 0x000fe200078e000e */
[----:B------:R-:W-:Y:S06]  /*2d570*/  BRA `(.L_x_2022) ;  /* 0xfffffdb000ec7947 */ /* 0x000fec000383ffff */
.L_x_1632:
[----:B------:R0:W0:Y:S02]  /*2d580*/  SYNCS.PHASECHK.TRANS64.TRYWAIT P4, [R88+URZ+0x308b0], R100 ;  /* 0x0308b064580075a7 */ /* 0x000024000808017f */
[----:B0-----:R-:W-:Y:S05]  /*2d590*/  @!P4 NANOSLEEP.SYNCS 0x989680 ;  /* 0x009896800000c95d */ /* 0x001fea0003900000 */
[----:B------:R-:W0:Y:S02]  /*2d5a0*/  @!P4 SYNCS.PHASECHK.TRANS64 P4, [R88+URZ+0x308b0], R100 ;  /* 0x0308b0645800c5a7 */ /* 0x000e24000808007f */
[----:B0-----:R-:W-:Y:S05]  /*2d5b0*/  @!P4 BRA `(.L_x_1632) ;  /* 0xfffffffc00f0c947 */ /* 0x001fea000383ffff */
[----:B------:R-:W-:Y:S05]  /*2d5c0*/  BRA `(.L_x_2023) ;  /* 0xfffffdb400947947 */ /* 0x000fea000383ffff */
.L_x_1662:
        /* <DEDUP_REMOVED lines=8> */
.L_x_2025:
[----:B------:R-:W-:Y:S05]  /*2d650*/  BSYNC B1 ;  /* 0x0000000000017941 */ /* 0x000fea0003800000 */
.L_x_2024:
        /* <DEDUP_REMOVED lines=8> */
.L_x_2026:
[----:B------:R-:W-:Y:S02]  /*2d6e0*/  IMAD.MOV.U32 R13, RZ, RZ, R33 ;  /* 0x000000ffff0d7224 */ /* 0x000fe400078e0021 */
[----:B------:R-:W-:-:S07]  /*2d6f0*/  IMAD.MOV.U32 R8, RZ, RZ, R14 ;  /* 0x000000ffff087224 */ /* 0x000fce00078e000e */
[----:B------:R-:W-:Y:S05]  /*2d700*/  WARPSYNC.COLLECTIVE R15, `(.L_x_2027) ;  /* 0x000000000f087348 */ /* 0x000fea0003c00000 */
[----:B------:R0:W1:Y:S02]  /*2d710*/  SHFL.IDX P6, R14, R13, R12, R11 ;  /* 0x0000000c0d0e7389 */ /* 0x00006400000c000b */
[----:B01----:R-:W-:Y:S01]  /*2d720*/  ENDCOLLECTIVE ;  /* 0x000000000000791b */ /* 0x003fe20003800000 */
.L_x_2027:
[----:B------:R-:W-:Y:S02]  /*2d730*/  IMAD.MOV.U32 R13, RZ, RZ, R31 ;  /* 0x000000ffff0d7224 */ /* 0x000fe400078e001f */
[----:B------:R-:W-:-:S07]  /*2d740*/  IMAD.MOV.U32 R26, RZ, RZ, R14 ;  /* 0x000000ffff1a7224 */ /* 0x000fce00078e000e */
[----:B------:R-:W-:Y:S05]  /*2d750*/  WARPSYNC.COLLECTIVE R15, `(.L_x_2028) ;  /* 0x000000000f087348 */ /* 0x000fea0003c00000 */
[----:B------:R0:W1:Y:S02]  /*2d760*/  SHFL.IDX P6, R14, R13, R12, R11 ;  /* 0x0000000c0d0e7389 */ /* 0x00006400000c000b */
[----:B01----:R-:W-:Y:S01]  /*2d770*/  ENDCOLLECTIVE ;  /* 0x000000000000791b */ /* 0x003fe20003800000 */
.L_x_2028:
[----:B------:R-:W-:Y:S01]  /*2d780*/  IMAD.MOV.U32 R5, RZ, RZ, R14 ;  /* 0x000000ffff057224 */ /* 0x000fe200078e000e */
[----:B------:R-:W-:Y:S06]  /*2d790*/  BRA `(.L_x_2029) ;  /* 0xfffffdcc00607947 */ /* 0x000fec000383ffff */
.L_x_1665:
[----:B------:R-:W-:Y:S01]  /*2d7a0*/  BSSY B1, `(.L_x_2030) ;  /* 0x0000008000017945 */ /* 0x000fe20003800000 */
[----:B------:R-:W-:Y:S02]  /*2d7b0*/  IMAD.MOV.U32 R13, RZ, RZ, R32 ;  /* 0x000000ffff0d7224 */ /* 0x000fe400078e0020 */
[----:B------:R-:W-:Y:S02]  /*2d7c0*/  IMAD.MOV.U32 R12, RZ, RZ, 0x1 ;  /* 0x00000001ff0c7424 */ /* 0x000fe400078e00ff */
[----:B------:R-:W-:Y:S02]  /*2d7d0*/  IMAD.MOV.U32 R11, RZ, RZ, 0x181f ;  /* 0x0000181fff0b7424 */ /* 0x000fe400078e00ff */
[----:B------:R-:W-:-:S07]  /*2d7e0*/  IMAD.MOV.U32 R15, RZ, RZ, -0x1 ;  /* 0xffffffffff0f7424 */ /* 0x000fce00078e00ff */
[----:B0-23--:R-:W-:Y:S05]  /*2d7f0*/  WARPSYNC.COLLECTIVE R15, `(.L_x_2031) ;  /* 0x000000000f087348 */ /* 0x00dfea0003c00000 */
[----:B------:R1:W4:Y:S02]  /*2d800*/  SHFL.IDX P6, R14, R13, R12, R11 ;  /* 0x0000000c0d0e7389 */ /* 0x00032400000c000b */
[----:B01234-:R-:W-:Y:S01]  /*2d810*/  ENDCOLLECTIVE ;  /* 0x000000000000791b */ /* 0x01ffe20003800000 */
.L_x_2031:
[----:B------:R-:W-:Y:S05]  /*2d820*/  BSYNC B1 ;  /* 0x0000000000017941 */ /* 0x000fea0003800000 */
.L_x_2030:
        /* <DEDUP_REMOVED lines=8> */
.L_x_2032:
[----:B------:R-:W-:Y:S02]  /*2d8b0*/  IMAD.MOV.U32 R13, RZ, RZ, R33 ;  /* 0x000000ffff0d7224 */ /* 0x000fe400078e0021 */
[----:B------:R-:W-:-:S07]  /*2d8c0*/  IMAD.MOV.U32 R8, RZ, RZ, R14 ;  /* 0x000000ffff087224 */ /* 0x000fce00078e000e */
[----:B------:R-:W-:Y:S05]  /*2d8d0*/  WARPSYNC.COLLECTIVE R15, `(.L_x_2033) ;  /* 0x000000000f087348 */ /* 0x000fea0003c00000 */
[----:B------:R0:W1:Y:S02]  /*2d8e0*/  SHFL.IDX P6, R14, R13, R12, R11 ;  /* 0x0000000c0d0e7389 */ /* 0x00006400000c000b */
[----:B01----:R-:W-:Y:S01]  /*2d8f0*/  ENDCOLLECTIVE ;  /* 0x000000000000791b */ /* 0x003fe20003800000 */
.L_x_2033:
[----:B------:R-:W-:Y:S02]  /*2d900*/  IMAD.MOV.U32 R13, RZ, RZ, R31 ;  /* 0x000000ffff0d7224 */ /* 0x000fe400078e001f */
[----:B------:R-:W-:-:S07]  /*2d910*/  IMAD.MOV.U32 R26, RZ, RZ, R14 ;  /* 0x000000ffff1a7224 */ /* 0x000fce00078e000e */
[----:B------:R-:W-:Y:S05]  /*2d920*/  WARPSYNC.COLLECTIVE R15, `(.L_x_2034) ;  /* 0x000000000f087348 */ /* 0x000fea0003c00000 */
[----:B------:R0:W1:Y:S02]  /*2d930*/  SHFL.IDX P6, R14, R13, R12, R11 ;  /* 0x0000000c0d0e7389 */ /* 0x00006400000c000b */
[----:B01----:R-:W-:Y:S01]  /*2d940*/  ENDCOLLECTIVE ;  /* 0x000000000000791b */ /* 0x003fe20003800000 */
.L_x_2034:
[----:B------:R-:W-:Y:S01]  /*2d950*/  IMAD.MOV.U32 R5, RZ, RZ, R14 ;  /* 0x000000ffff057224 */ /* 0x000fe200078e000e */
[----:B------:R-:W-:Y:S06]  /*2d960*/  BRA `(.L_x_2035) ;  /* 0xfffffdd000787947 */ /* 0x000fec000383ffff */
.L_x_1668:
[----:B------:R-:W-:Y:S01]  /*2d970*/  BSSY B1, `(.L_x_2036) ;  /* 0x0000008000017945 */ /* 0x000fe20003800000 */
[----:B------:R-:W-:Y:S02]  /*2d980*/  IMAD.MOV.U32 R13, RZ, RZ, R32 ;  /* 0x000000ffff0d7224 */ /* 0x000fe400078e0020 */
[----:B------:R-:W-:Y:S02]  /*2d990*/  IMAD.MOV.U32 R12, RZ, RZ, 0x2 ;  /* 0x00000002ff0c7424 */ /* 0x000fe400078e00ff */
[----:B------:R-:W-:Y:S02]  /*2d9a0*/  IMAD.MOV.U32 R11, RZ, RZ, 0x181f ;  /* 0x0000181fff0b7424 */ /* 0x000fe400078e00ff */
[----:B------:R-:W-:-:S07]  /*2d9b0*/  IMAD.MOV.U32 R15, RZ, RZ, -0x1 ;  /* 0xffffffffff0f7424 */ /* 0x000fce00078e00ff */
[----:B-1-34-:R-:W-:Y:S05]  /*2d9c0*/  WARPSYNC.COLLECTIVE R15, `(.L_x_2037) ;  /* 0x000000000f087348 */ /* 0x01afea0003c00000 */
[----:B------:R0:W2:Y:S02]  /*2d9d0*/  SHFL.IDX P6, R14, R13, R12, R11 ;  /* 0x0000000c0d0e7389 */ /* 0x0000a400000c000b */
[----:B01234-:R-:W-:Y:S01]  /*2d9e0*/  ENDCOLLECTIVE ;  /* 0x000000000000791b */ /* 0x01ffe20003800000 */
.L_x_2037:
[----:B------:R-:W-:Y:S05]  /*2d9f0*/  BSYNC B1 ;  /* 0x0000000000017941 */ /* 0x000fea0003800000 */
.L_x_2036:
        /* <DEDUP_REMOVED lines=8> */
.L_x_2038:
[----:B------:R-:W-:Y:S02]  /*2da80*/  IMAD.MOV.U32 R13, RZ, RZ, R33 ;  /* 0x000000ffff0d7224 */ /* 0x000fe400078e0021 */
[----:B------:R-:W-:-:S07]  /*2da90*/  IMAD.MOV.U32 R8, RZ, RZ, R14 ;  /* 0x000000ffff087224 */ /* 0x000fce00078e000e */
[----:B------:R-:W-:Y:S05]  /*2daa0*/  WARPSYNC.COLLECTIVE R15, `(.L_x_2039) ;  /* 0x000000000f087348 */ /* 0x000fea0003c00000 */
[----:B------:R0:W1:Y:S02]  /*2dab0*/  SHFL.IDX P6, R14, R13, R12, R11 ;  /* 0x0000000c0d0e7389 */ /* 0x00006400000c000b */
[----:B01----:R-:W-:Y:S01]  /*2dac0*/  ENDCOLLECTIVE ;  /* 0x000000000000791b */ /* 0x003fe20003800000 */
.L_x_2039:
[----:B------:R-:W-:Y:S02]  /*2dad0*/  IMAD.MOV.U32 R13, RZ, RZ, R31 ;  /* 0x000000ffff0d7224 */ /* 0x000fe400078e001f */
[----:B------:R-:W-:-:S07]  /*2dae0*/  IMAD.MOV.U32 R78, RZ, RZ, R14 ;  /* 0x000000ffff4e7224 */ /* 0x000fce00078e000e */
[----:B------:R-:W-:Y:S05]  /*2daf0*/  WARPSYNC.COLLECTIVE R15, `(.L_x_2040) ;  /* 0x000000000f087348 */ /* 0x000fea0003c00000 */
[----:B------:R0:W1:Y:S02]  /*2db00*/  SHFL.IDX P6, R14, R13, R12, R11 ;  /* 0x0000000c0d0e7389 */ /* 0x00006400000c000b */
[----:B01----:R-:W-:Y:S01]  /*2db10*/  ENDCOLLECTIVE ;  /* 0x000000000000791b */ /* 0x003fe20003800000 */
.L_x_2040:
[----:B------:R-:W-:Y:S01]  /*2db20*/  IMAD.MOV.U32 R5, RZ, RZ, R14 ;  /* 0x000000ffff057224 */ /* 0x000fe200078e000e */
[----:B------:R-:W-:Y:S06]  /*2db30*/  BRA `(.L_x_2041) ;  /* 0xfffffdd400707947 */ /* 0x000fec000383ffff */
.L_x_1671:
[----:B------:R-:W-:Y:S01]  /*2db40*/  BSSY B1, `(.L_x_2042) ;  /* 0x0000008000017945 */ /* 0x000fe20003800000 */
[----:B------:R-:W-:Y:S02]  /*2db50*/  IMAD.MOV.U32 R13, RZ, RZ, R32 ;  /* 0x000000ffff0d7224 */ /* 0x000fe400078e0020 */
[----:B------:R-:W-:Y:S02]  /*2db60*/  IMAD.MOV.U32 R12, RZ, RZ, 0x3 ;  /* 0x00000003ff0c7424 */ /* 0x000fe400078e00ff */
[----:B------:R-:W-:Y:S02]  /*2db70*/  IMAD.MOV.U32 R11, RZ, RZ, 0x181f ;  /* 0x0000181fff0b7424 */ /* 0x000fe400078e00ff */
[----:B------:R-:W-:-:S07]  /*2db80*/  IMAD.MOV.U32 R15, RZ, RZ, -0x1 ;  /* 0xffffffffff0f7424 */ /* 0x000fce00078e00ff */
[----:B-1--4-:R-:W-:Y:S05]  /*2db90*/  WARPSYNC.COLLECTIVE R15, `(.L_x_2043) ;  /* 0x000000000f087348 */ /* 0x012fea0003c00000 */
[----:B------:R0:W2:Y:S02]  /*2dba0*/  SHFL.IDX P6, R14, R13, R12, R11 ;  /* 0x0000000c0d0e7389 */ /* 0x0000a400000c000b */
[----:B012-4-:R-:W-:Y:S01]  /*2dbb0*/  ENDCOLLECTIVE ;  /* 0x000000000000791b */ /* 0x017fe20003800000 */
.L_x_2043:
[----:B------:R-:W-:Y:S05]  /*2dbc0*/  BSYNC B1 ;  /* 0x0000000000017941 */ /* 0x000fea0003800000 */
.L_x_2042:
        /* <DEDUP_REMOVED lines=8> */
.L_x_2044:
[----:B------:R-:W-:Y:S02]  /*2dc50*/  IMAD.MOV.U32 R13, RZ, RZ, R33 ;  /* 0x000000ffff0d7224 */ /* 0x000fe400078e0021 */
[----:B------:R-:W-:-:S07]  /*2dc60*/  IMAD.MOV.U32 R80, RZ, RZ, R14 ;  /* 0x000000ffff507224 */ /* 0x000fce00078e000e */
[----:B------:R-:W-:Y:S05]  /*2dc70*/  WARPSYNC.COLLECTIVE R15, `(.L_x_2045) ;  /* 0x000000000f087348 */ /* 0x000fea0003c00000 */
[----:B------:R0:W1:Y:S02]  /*2dc80*/  SHFL.IDX P6, R14, R13, R12, R11 ;  /* 0x0000000c0d0e7389 */ /* 0x00006400000c000b */
[----:B01----:R-:W-:Y:S01]  /*2dc90*/  ENDCOLLECTIVE ;  /* 0x000000000000791b */ /* 0x003fe20003800000 */
.L_x_2045:
[----:B------:R-:W-:Y:S02]  /*2dca0*/  IMAD.MOV.U32 R13, RZ, RZ, R31 ;  /* 0x000000ffff0d7224 */ /* 0x000fe400078e001f */
[----:B------:R-:W-:-:S07]  /*2dcb0*/  IMAD.MOV.U32 R79, RZ, RZ, R14 ;  /* 0x000000ffff4f7224 */ /* 0x000fce00078e000e */
[----:B------:R-:W-:Y:S05]  /*2dcc0*/  WARPSYNC.COLLECTIVE R15, `(.L_x_2046) ;  /* 0x000000000f087348 */ /* 0x000fea0003c00000 */
[----:B------:R0:W1:Y:S02]  /*2dcd0*/  SHFL.IDX P6, R14, R13, R12, R11 ;  /* 0x0000000c0d0e7389 */ /* 0x00006400000c000b */
[----:B01----:R-:W-:Y:S01]  /*2dce0*/  ENDCOLLECTIVE ;  /* 0x000000000000791b */ /* 0x003fe20003800000 */
.L_x_2046:
[----:B------:R-:W-:Y:S01]  /*2dcf0*/  IMAD.MOV.U32 R12, RZ, RZ, R14 ;  /* 0x000000ffff0c7224 */ /* 0x000fe200078e000e */
[----:B------:R-:W-:Y:S06]  /*2dd00*/  BRA `(.L_x_2047) ;  /* 0xfffffdd800707947 */ /* 0x000fec000383ffff */
.L_x_1675:
[----:B0-----:R0:W1:Y:S02]  /*2dd10*/  SYNCS.PHASECHK.TRANS64.TRYWAIT P0, [R17+URZ+0x30800], R0 ;  /* 0x03080000110075a7 */ /* 0x001064000800017f */
[----:B-1----:R-:W-:Y:S05]  /*2dd20*/  @!P0 NANOSLEEP.SYNCS 0x989680 ;  /* 0x009896800000895d */ /* 0x002fea0003900000 */
[----:B------:R-:W1:Y:S02]  /*2dd30*/  @!P0 SYNCS.PHASECHK.TRANS64 P0, [R17+URZ+0x30800], R0 ;  /* 0x03080000110085a7 */ /* 0x000e64000800007f */
[----:B-1----:R-:W-:Y:S05]  /*2dd40*/  @!P0 BRA `(.L_x_1675) ;  /* 0xfffffffc00f08947 */ /* 0x002fea000383ffff */
[----:B------:R-:W-:Y:S05]  /*2dd50*/  BRA `(.L_x_2048) ;  /* 0xfffffddc00787947 */ /* 0x000fea000383ffff */
.L_x_1707:
        /* <DEDUP_REMOVED lines=8> */
.L_x_2050:
[----:B------:R-:W-:Y:S05]  /*2dde0*/  BSYNC B1 ;  /* 0x0000000000017941 */ /* 0x000fea0003800000 */
.L_x_2049:
        /* <DEDUP_REMOVED lines=8> */
.L_x_2051:
[----:B------:R-:W-:Y:S02]  /*2de70*/  IMAD.MOV.U32 R13, RZ, RZ, R72 ;  /* 0x000000ffff0d7224 */ /* 0x000fe400078e0048 */
[----:B------:R-:W-:-:S07]  /*2de80*/  IMAD.MOV.U32 R6, RZ, RZ, R14 ;  /* 0x000000ffff067224 */ /* 0x000fce00078e000e */
[----:B------:R-:W-:Y:S05]  /*2de90*/  WARPSYNC.COLLECTIVE R15, `(.L_x_2052) ;  /* 0x000000000f087348 */ /* 0x000fea0003c00000 */
[----:B------:R0:W1:Y:S02]  /*2dea0*/  SHFL.IDX P6, R14, R13, R12, R11 ;  /* 0x0000000c0d0e7389 */ /* 0x00006400000c000b */
[----:B01----:R-:W-:Y:S01]  /*2deb0*/  ENDCOLLECTIVE ;  /* 0x000000000000791b */ /* 0x003fe20003800000 */
.L_x_2052:
[----:B------:R-:W-:Y:S02]  /*2dec0*/  IMAD.MOV.U32 R13, RZ, RZ, R3 ;  /* 0x000000ffff0d7224 */ /* 0x000fe400078e0003 */
[----:B------:R-:W-:-:S07]  /*2ded0*/  IMAD.MOV.U32 R9, RZ, RZ, R14 ;  /* 0x000000ffff097224 */ /* 0x000fce00078e000e */
[----:B------:R-:W-:Y:S05]  /*2dee0*/  WARPSYNC.COLLECTIVE R15, `(.L_x_2053) ;  /* 0x000000000f087348 */ /* 0x000fea0003c00000 */
[----:B------:R0:W1:Y:S02]  /*2def0*/  SHFL.IDX P6, R14, R13, R12, R11 ;  /* 0x0000000c0d0e7389 */ /* 0x00006400000c000b */
[----:B01----:R-:W-:Y:S01]  /*2df00*/  ENDCOLLECTIVE ;  /* 0x000000000000791b */ /* 0x003fe20003800000 */
.L_x_2053:
[----:B------:R-:W-:Y:S05]  /*2df10*/  BRA `(.L_x_2054) ;  /* 0xfffffe1000ec7947 */ /* 0x000fea000383ffff */
.L_x_1710:
[----:B------:R-:W-:Y:S01]  /*2df20*/  BSSY B1, `(.L_x_2055) ;  /* 0x0000008000017945 */ /* 0x000fe20003800000 */
[----:B------:R-:W-:Y:S02]  /*2df30*/  IMAD.MOV.U32 R13, RZ, RZ, R21 ;  /* 0x000000ffff0d7224 */ /* 0x000fe400078e0015 */
[----:B------:R-:W-:Y:S02]  /*2df40*/  IMAD.MOV.U32 R12, RZ, RZ, 0x1 ;  /* 0x00000001ff0c7424 */ /* 0x000fe400078e00ff */
[----:B------:R-:W-:Y:S02]  /*2df50*/  IMAD.MOV.U32 R11, RZ, RZ, 0x181f ;  /* 0x0000181fff0b7424 */ /* 0x000fe400078e00ff */
[----:B------:R-:W-:-:S07]  /*2df60*/  IMAD.MOV.U32 R15, RZ, RZ, -0x1 ;  /* 0xffffffffff0f7424 */ /* 0x000fce00078e00ff */
[----:B0--34-:R-:W-:Y:S05]  /*2df70*/  WARPSYNC.COLLECTIVE R15, `(.L_x_2056) ;  /* 0x000000000f087348 */ /* 0x019fea0003c00000 */
[----:B----4-:R1:W2:Y:S02]  /*2df80*/  SHFL.IDX P6, R14, R13, R12, R11 ;  /* 0x0000000c0d0e7389 */ /* 0x0102a400000c000b */
[----:B0123--:R-:W-:Y:S01]  /*2df90*/  ENDCOLLECTIVE ;  /* 0x000000000000791b */ /* 0x00ffe20003800000 */
.L_x_2056:
[----:B------:R-:W-:Y:S05]  /*2dfa0*/  BSYNC B1 ;  /* 0x0000000000017941 */ /* 0x000fea0003800000 */
.L_x_2055:
        /* <DEDUP_REMOVED lines=8> */
.L_x_2057:
[----:B------:R-:W-:Y:S02]  /*2e030*/  IMAD.MOV.U32 R13, RZ, RZ, R72 ;  /* 0x000000ffff0d7224 */ /* 0x000fe400078e0048 */
[----:B------:R-:W-:-:S07]  /*2e040*/  IMAD.MOV.U32 R6, RZ, RZ, R14 ;  /* 0x000000ffff067224 */ /* 0x000fce00078e000e */
[----:B------:R-:W-:Y:S05]  /*2e050*/  WARPSYNC.COLLECTIVE R15, `(.L_x_2058) ;  /* 0x000000000f087348 */ /* 0x000fea0003c00000 */
[----:B------:R0:W1:Y:S02]  /*2e060*/  SHFL.IDX P6, R14, R13, R12, R11 ;  /* 0x0000000c0d0e7389 */ /* 0x00006400000c000b */
[----:B01----:R-:W-:Y:S01]  /*2e070*/  ENDCOLLECTIVE ;  /* 0x000000000000791b */ /* 0x003fe20003800000 */
.L_x_2058:
[----:B------:R-:W-:Y:S02]  /*2e080*/  IMAD.MOV.U32 R13, RZ, RZ, R3 ;  /* 0x000000ffff0d7224 */ /* 0x000fe400078e0003 */
[----:B------:R-:W-:-:S07]  /*2e090*/  IMAD.MOV.U32 R9, RZ, RZ, R14 ;  /* 0x000000ffff097224 */ /* 0x000fce00078e000e */
[----:B------:R-:W-:Y:S05]  /*2e0a0*/  WARPSYNC.COLLECTIVE R15, `(.L_x_2059) ;  /* 0x000000000f087348 */ /* 0x000fea0003c00000 */
[----:B------:R0:W1:Y:S02]  /*2e0b0*/  SHFL.IDX P6, R14, R13, R12, R11 ;  /* 0x0000000c0d0e7389 */ /* 0x00006400000c000b */
[----:B01----:R-:W-:Y:S01]  /*2e0c0*/  ENDCOLLECTIVE ;  /* 0x000000000000791b */ /* 0x003fe20003800000 */
.L_x_2059:
[----:B------:R-:W-:Y:S05]  /*2e0d0*/  BRA `(.L_x_2060) ;  /* 0xfffffe1400b47947 */ /* 0x000fea000383ffff */
.L_x_1713:
[----:B------:R-:W-:Y:S01]  /*2e0e0*/  BSSY B1, `(.L_x_2061) ;  /* 0x0000008000017945 */ /* 0x000fe20003800000 */
[----:B------:R-:W-:Y:S02]  /*2e0f0*/  IMAD.MOV.U32 R13, RZ, RZ, R21 ;  /* 0x000000ffff0d7224 */ /* 0x000fe400078e0015 */
[----:B------:R-:W-:Y:S02]  /*2e100*/  IMAD.MOV.U32 R12, RZ, RZ, 0x2 ;  /* 0x00000002ff0c7424 */ /* 0x000fe400078e00ff */
[----:B------:R-:W-:Y:S02]  /*2e110*/  IMAD.MOV.U32 R11, RZ, RZ, 0x181f ;  /* 0x0000181fff0b7424 */ /* 0x000fe400078e00ff */
[----:B------:R-:W-:-:S07]  /*2e120*/  IMAD.MOV.U32 R15, RZ, RZ, -0x1 ;  /* 0xffffffffff0f7424 */ /* 0x000fce00078e00ff */
[----:B-1-34-:R-:W-:Y:S05]  /*2e130*/  WARPSYNC.COLLECTIVE R15, `(.L_x_2062) ;  /* 0x000000000f087348 */ /* 0x01afea0003c00000 */
[----:B----4-:R0:W2:Y:S02]  /*2e140*/  SHFL.IDX P6, R14, R13, R12, R11 ;  /* 0x0000000c0d0e7389 */ /* 0x0100a400000c000b */
[----:B0123--:R-:W-:Y:S01]  /*2e150*/  ENDCOLLECTIVE ;  /* 0x000000000000791b */ /* 0x00ffe20003800000 */
.L_x_2062:
[----:B------:R-:W-:Y:S05]  /*2e160*/  BSYNC B1 ;  /* 0x0000000000017941 */ /* 0x000fea0003800000 */
.L_x_2061:
        /* <DEDUP_REMOVED lines=8> */
.L_x_2063:
[----:B------:R-:W-:Y:S02]  /*2e1f0*/  IMAD.MOV.U32 R13, RZ, RZ, R72 ;  /* 0x000000ffff0d7224 */ /* 0x000fe400078e0048 */
[----:B------:R-:W-:-:S07]  /*2e200*/  IMAD.MOV.U32 R6, RZ, RZ, R14 ;  /* 0x000000ffff067224 */ /* 0x000fce00078e000e */
[----:B------:R-:W-:Y:S05]  /*2e210*/  WARPSYNC.COLLECTIVE R15, `(.L_x_2064) ;  /* 0x000000000f087348 */ /* 0x000fea0003c00000 */
[----:B------:R0:W1:Y:S02]  /*2e220*/  SHFL.IDX P6, R14, R13, R12, R11 ;  /* 0x0000000c0d0e7389 */ /* 0x00006400000c000b */
[----:B01----:R-:W-:Y:S01]  /*2e230*/  ENDCOLLECTIVE ;  /* 0x000000000000791b */ /* 0x003fe20003800000 */
.L_x_2064:
[----:B------:R-:W-:Y:S02]  /*2e240*/  IMAD.MOV.U32 R13, RZ, RZ, R3 ;  /* 0x000000ffff0d7224 */ /* 0x000fe400078e0003 */
[----:B------:R-:W-:-:S07]  /*2e250*/  IMAD.MOV.U32 R9, RZ, RZ, R14 ;  /* 0x000000ffff097224 */ /* 0x000fce00078e000e */
[----:B------:R-:W-:Y:S05]  /*2e260*/  WARPSYNC.COLLECTIVE R15, `(.L_x_2065) ;  /* 0x000000000f087348 */ /* 0x000fea0003c00000 */
[----:B------:R0:W1:Y:S02]  /*2e270*/  SHFL.IDX P6, R14, R13, R12, R11 ;  /* 0x0000000c0d0e7389 */ /* 0x00006400000c000b */
[----:B01----:R-:W-:Y:S01]  /*2e280*/  ENDCOLLECTIVE ;  /* 0x000000000000791b */ /* 0x003fe20003800000 */
.L_x_2065:
[----:B------:R-:W-:Y:S05]  /*2e290*/  BRA `(.L_x_2066) ;  /* 0xfffffe1800587947 */ /* 0x000fea000383ffff */
.L_x_1716:
        /* <DEDUP_REMOVED lines=8> */
.L_x_2068:
[----:B------:R-:W-:Y:S05]  /*2e320*/  BSYNC B1 ;  /* 0x0000000000017941 */ /* 0x000fea0003800000 */
.L_x_2067:
        /* <DEDUP_REMOVED lines=8> */
.L_x_2069:
[----:B------:R-:W-:Y:S02]  /*2e3b0*/  IMAD.MOV.U32 R13, RZ, RZ, R72 ;  /* 0x000000ffff0d7224 */ /* 0x000fe400078e0048 */
[----:B------:R-:W-:-:S07]  /*2e3c0*/  IMAD.MOV.U32 R20, RZ, RZ, R14 ;  /* 0x000000ffff147224 */ /* 0x000fce00078e000e */
[----:B------:R-:W-:Y:S05]  /*2e3d0*/  WARPSYNC.COLLECTIVE R15, `(.L_x_2070) ;  /* 0x000000000f087348 */ /* 0x000fea0003c00000 */
[----:B------:R0:W1:Y:S02]  /*2e3e0*/  SHFL.IDX P6, R14, R13, R12, R11 ;  /* 0x0000000c0d0e7389 */ /* 0x00006400000c000b */
[----:B01----:R-:W-:Y:S01]  /*2e3f0*/  ENDCOLLECTIVE ;  /* 0x000000000000791b */ /* 0x003fe20003800000 */
.L_x_2070:
[----:B------:R-:W-:Y:S02]  /*2e400*/  IMAD.MOV.U32 R13, RZ, RZ, R3 ;  /* 0x000000ffff0d7224 */ /* 0x000fe400078e0003 */
[----:B------:R-:W-:-:S07]  /*2e410*/  IMAD.MOV.U32 R77, RZ, RZ, R14 ;  /* 0x000000ffff4d7224 */ /* 0x000fce00078e000e */
[----:B------:R-:W-:Y:S05]  /*2e420*/  WARPSYNC.COLLECTIVE R15, `(.L_x_2071) ;  /* 0x000000000f087348 */ /* 0x000fea0003c00000 */
[----:B------:R0:W1:Y:S02]  /*2e430*/  SHFL.IDX P6, R14, R13, R12, R11 ;  /* 0x0000000c0d0e7389 */ /* 0x00006400000c000b */
[----:B01----:R-:W-:Y:S01]  /*2e440*/  ENDCOLLECTIVE ;  /* 0x000000000000791b */ /* 0x003fe20003800000 */
.L_x_2071:
[----:B------:R-:W-:Y:S01]  /*2e450*/  IMAD.MOV.U32 R3, RZ, RZ, R14 ;  /* 0x000000ffff037224 */ /* 0x000fe200078e000e */
[----:B------:R-:W-:Y:S06]  /*2e460*/  BRA `(.L_x_2072) ;  /* 0xfffffe1c00007947 */ /* 0x000fec000383ffff */
.L_x_1720:
[----:B---3--:R3:W4:Y:S02]  /*2e470*/  SYNCS.PHASECHK.TRANS64.TRYWAIT P0, [R17+URZ+0x30800], R0 ;  /* 0x03080000110075a7 */ /* 0x008724000800017f */
[----:B----4-:R-:W-:Y:S05]  /*2e480*/  @!P0 NANOSLEEP.SYNCS 0x989680 ;  /* 0x009896800000895d */ /* 0x010fea0003900000 */
[----:B------:R-:W4:Y:S02]  /*2e490*/  @!P0 SYNCS.PHASECHK.TRANS64 P0, [R17+URZ+0x30800], R0 ;  /* 0x03080000110085a7 */ /* 0x000f24000800007f */
[----:B----4-:R-:W-:Y:S05]  /*2e4a0*/  @!P0 BRA `(.L_x_1720) ;  /* 0xfffffffc00f08947 */ /* 0x010fea000383ffff */
[----:B------:R-:W-:Y:S05]  /*2e4b0*/  BRA `(.L_x_2073) ;  /* 0xfffffe1c00a87947 */ /* 0x000fea000383ffff */
.L_x_1738:
[----:B-1----:R1:W3:Y:S02]  /*2e4c0*/  SYNCS.PHASECHK.TRANS64.TRYWAIT P1, [R0+URZ+0x30830], R5 ;  /* 0x03083005000075a7 */ /* 0x0022e4000802017f */
[----:B---3--:R-:W-:Y:S05]  /*2e4d0*/  @!P1 NANOSLEEP.SYNCS 0x989680 ;  /* 0x009896800000995d */ /* 0x008fea0003900000 */
[----:B------:R-:W3:Y:S02]  /*2e4e0*/  @!P1 SYNCS.PHASECHK.TRANS64 P1, [R0+URZ+0x30830], R5 ;  /* 0x03083005000095a7 */ /* 0x000ee4000802007f */
[----:B---3--:R-:W-:Y:S05]  /*2e4f0*/  @!P1 BRA `(.L_x_1738) ;  /* 0xfffffffc00f09947 */ /* 0x008fea000383ffff */
[----:B------:R-:W-:Y:S05]  /*2e500*/  BRA `(.L_x_1737) ;  /* 0xfffffe5800b87947 */ /* 0x000fea000383ffff */
.L_x_1759:
[----:B-1----:R1:W2:Y:S02]  /*2e510*/  SYNCS.PHASECHK.TRANS64.TRYWAIT P1, [R223+URZ+0x30830], R152 ;  /* 0x03083098df0075a7 */ /* 0x0022a4000802017f */
[----:B--2---:R-:W-:Y:S05]  /*2e520*/  @!P1 NANOSLEEP.SYNCS 0x989680 ;  /* 0x009896800000995d */ /* 0x004fea0003900000 */
[----:B------:R-:W2:Y:S02]  /*2e530*/  @!P1 SYNCS.PHASECHK.TRANS64 P1, [R223+URZ+0x30830], R152 ;  /* 0x03083098df0095a7 */ /* 0x000ea4000802007f */
[----:B--2---:R-:W-:Y:S05]  /*2e540*/  @!P1 BRA `(.L_x_1759) ;  /* 0xfffffffc00f09947 */ /* 0x004fea000383ffff */
[----:B------:R-:W-:Y:S05]  /*2e550*/  BRA `(.L_x_1758) ;  /* 0xfffffe8400407947 */ /* 0x000fea000383ffff */
.L_x_1764:
[----:B-1----:R1:W2:Y:S02]  /*2e560*/  SYNCS.PHASECHK.TRANS64.TRYWAIT P1, [R218+URZ+0x30850], R0 ;  /* 0x03085000da0075a7 */ /* 0x0022a4000802017f */
[----:B--2---:R-:W-:Y:S05]  /*2e570*/  @!P1 NANOSLEEP.SYNCS 0x989680 ;  /* 0x009896800000995d */ /* 0x004fea0003900000 */
[----:B------:R-:W2:Y:S02]  /*2e580*/  @!P1 SYNCS.PHASECHK.TRANS64 P1, [R218+URZ+0x30850], R0 ;  /* 0x03085000da0095a7 */ /* 0x000ea4000802007f */
[----:B--2---:R-:W-:Y:S05]  /*2e590*/  @!P1 BRA `(.L_x_1764) ;  /* 0xfffffffc00f09947 */ /* 0x004fea000383ffff */
[----:B------:R-:W-:Y:S05]  /*2e5a0*/  BRA `(.L_x_1763) ;  /* 0xfffffe9400bc7947 */ /* 0x000fea000383ffff */
.L_x_1787:
[----:B-1----:R1:W2:Y:S02]  /*2e5b0*/  SYNCS.PHASECHK.TRANS64.TRYWAIT P1, [R222+URZ+0x30830], R4 ;  /* 0x03083004de0075a7 */ /* 0x0022a4000802017f */
[----:B--2---:R-:W-:Y:S05]  /*2e5c0*/  @!P1 NANOSLEEP.SYNCS 0x989680 ;  /* 0x009896800000995d */ /* 0x004fea0003900000 */
[----:B------:R-:W2:Y:S02]  /*2e5d0*/  @!P1 SYNCS.PHASECHK.TRANS64 P1, [R222+URZ+0x30830], R4 ;  /* 0x03083004de0095a7 */ /* 0x000ea4000802007f */
[----:B--2---:R-:W-:Y:S05]  /*2e5e0*/  @!P1 BRA `(.L_x_1787) ;  /* 0xfffffffc00f09947 */ /* 0x004fea000383ffff */
[----:B------:R-:W-:Y:S05]  /*2e5f0*/  BRA `(.L_x_1786) ;  /* 0xfffffeb400647947 */ /* 0x000fea000383ffff */
.L_x_1792:
[----:B-1----:R1:W2:Y:S02]  /*2e600*/  SYNCS.PHASECHK.TRANS64.TRYWAIT P1, [R8+URZ+0x30850], R0 ;  /* 0x03085000080075a7 */ /* 0x0022a4000802017f */
[----:B--2---:R-:W-:Y:S05]  /*2e610*/  @!P1 NANOSLEEP.SYNCS 0x989680 ;  /* 0x009896800000995d */ /* 0x004fea0003900000 */
[----:B------:R-:W2:Y:S02]  /*2e620*/  @!P1 SYNCS.PHASECHK.TRANS64 P1, [R8+URZ+0x30850], R0 ;  /* 0x03085000080095a7 */ /* 0x000ea4000802007f */
[----:B--2---:R-:W-:Y:S05]  /*2e630*/  @!P1 BRA `(.L_x_1792) ;  /* 0xfffffffc00f09947 */ /* 0x004fea000383ffff */
[----:B------:R-:W-:Y:S05]  /*2e640*/  BRA `(.L_x_1791) ;  /* 0xfffffec400e87947 */ /* 0x000fea000383ffff */
.L_x_1802:
[----:B-1----:R1:W2:Y:S02]  /*2e650*/  SYNCS.PHASECHK.TRANS64.TRYWAIT P1, [R223+URZ+0x30830], R4 ;  /* 0x03083004df0075a7 */ /* 0x0022a4000802017f */
[----:B--2---:R-:W-:Y:S05]  /*2e660*/  @!P1 NANOSLEEP.SYNCS 0x989680 ;  /* 0x009896800000995d */ /* 0x004fea0003900000 */
[----:B------:R-:W2:Y:S02]  /*2e670*/  @!P1 SYNCS.PHASECHK.TRANS64 P1, [R223+URZ+0x30830], R4 ;  /* 0x03083004df0095a7 */ /* 0x000ea4000802007f */
[----:B--2---:R-:W-:Y:S05]  /*2e680*/  @!P1 BRA `(.L_x_1802) ;  /* 0xfffffffc00f09947 */ /* 0x004fea000383ffff */
[----:B------:R-:W-:Y:S05]  /*2e690*/  BRA `(.L_x_1801) ;  /* 0xfffffed400b87947 */ /* 0x000fea000383ffff */
.L_x_1807:
[----:B-1----:R1:W2:Y:S02]  /*2e6a0*/  SYNCS.PHASECHK.TRANS64.TRYWAIT P1, [R222+URZ+0x30850], R0 ;  /* 0x03085000de0075a7 */ /* 0x0022a4000802017f */
[----:B--2---:R-:W-:Y:S05]  /*2e6b0*/  @!P1 NANOSLEEP.SYNCS 0x989680 ;  /* 0x009896800000995d */ /* 0x004fea0003900000 */
[----:B------:R-:W2:Y:S02]  /*2e6c0*/  @!P1 SYNCS.PHASECHK.TRANS64 P1, [R222+URZ+0x30850], R0 ;  /* 0x03085000de0095a7 */ /* 0x000ea4000802007f */
[----:B--2---:R-:W-:Y:S05]  /*2e6d0*/  @!P1 BRA `(.L_x_1807) ;  /* 0xfffffffc00f09947 */ /* 0x004fea000383ffff */
[----:B------:R-:W-:Y:S05]  /*2e6e0*/  BRA `(.L_x_1806) ;  /* 0xfffffee8003c7947 */ /* 0x000fea000383ffff */
.L_x_1823:
[----:B--2---:R2:W3:Y:S02]  /*2e6f0*/  SYNCS.PHASECHK.TRANS64.TRYWAIT P1, [R3+URZ+0x30850], R0 ;  /* 0x03085000030075a7 */ /* 0x0044e4000802017f */
[----:B---3--:R-:W-:Y:S05]  /*2e700*/  @!P1 NANOSLEEP.SYNCS 0x989680 ;  /* 0x009896800000995d */ /* 0x008fea0003900000 */
[----:B------:R-:W3:Y:S02]  /*2e710*/  @!P1 SYNCS.PHASECHK.TRANS64 P1, [R3+URZ+0x30850], R0 ;  /* 0x03085000030095a7 */ /* 0x000ee4000802007f */
[----:B---3--:R-:W-:Y:S05]  /*2e720*/  @!P1 BRA `(.L_x_1823) ;  /* 0xfffffffc00f09947 */ /* 0x008fea000383ffff */
[----:B------:R-:W-:Y:S05]  /*2e730*/  BRA `(.L_x_1822) ;  /* 0xffffff0800dc7947 */ /* 0x000fea000383ffff */
.L_x_1873:
[----:B------:R-:W0:Y:S01]  /*2e740*/  S2R R12, SR_TID.X ;  /* 0x00000000000c7919 */ /* 0x000e220000002100 */
[----:B------:R-:W-:Y:S01]  /*2e750*/  BSSY B1, `(.L_x_2074) ;  /* 0x000000a000017945 */ /* 0x000fe20003800000 */
[----:B------:R-:W-:Y:S02]  /*2e760*/  IMAD.MOV.U32 R11, RZ, RZ, 0x1f ;  /* 0x0000001fff0b7424 */ /* 0x000fe400078e00ff */
[----:B------:R-:W-:Y:S01]  /*2e770*/  IMAD.MOV.U32 R15, RZ, RZ, -0x1 ;  /* 0xffffffffff0f7424 */ /* 0x000fe200078e00ff */
[----:B0-----:R-:W-:-:S04]  /*2e780*/  SHF.R.U32.HI R12, RZ, 0x5, R12 ;  /* 0x00000005ff0c7819 */ /* 0x001fc8000001160c */
[----:B------:R-:W-:-:S05]  /*2e790*/  LOP3.LUT R12, R12, 0x3, RZ, 0xc0, !PT ;  /* 0x000000030c0c7812 */ /* 0x000fca00078ec0ff */
[----:B------:R-:W-:Y:S02]  /*2e7a0*/  IMAD.MOV.U32 R13, RZ, RZ, R12 ;  /* 0x000000ffff0d7224 */ /* 0x000fe400078e000c */
[----:B------:R-:W-:-:S07]  /*2e7b0*/  IMAD.MOV.U32 R12, RZ, RZ, RZ ;  /* 0x000000ffff0c7224 */ /* 0x000fce00078e00ff */
[----:B------:R-:W-:Y:S05]  /*2e7c0*/  WARPSYNC.COLLECTIVE R15, `(.L_x_2075) ;  /* 0x000000000f087348 */ /* 0x000fea0003c00000 */
[----:B------:R0:W1:Y:S02]  /*2e7d0*/  SHFL.IDX P6, R14, R13, R12, R11 ;  /* 0x0000000c0d0e7389 */ /* 0x00006400000c000b */
[----:B01----:R-:W-:Y:S01]  /*2e7e0*/  ENDCOLLECTIVE ;  /* 0x000000000000791b */ /* 0x003fe20003800000 */
.L_x_2075:
[----:B------:R-:W-:Y:S05]  /*2e7f0*/  BSYNC B1 ;  /* 0x0000000000017941 */ /* 0x000fea0003800000 */
.L_x_2074:
[----:B------:R-:W-:Y:S05]  /*2e800*/  BRA `(.L_x_2076) ;  /* 0xffffff7c009c7947 */ /* 0x000fea000383ffff */
.L_x_1875:
[----:B------:R-:W-:Y:S01]  /*2e810*/  BSSY B1, `(.L_x_2077) ;  /* 0x0000006000017945 */ /* 0x000fe20003800000 */
[----:B------:R-:W-:-:S07]  /*2e820*/  IMAD.MOV.U32 R15, RZ, RZ, -0x1 ;  /* 0xffffffffff0f7424 */ /* 0x000fce00078e00ff */
[----:B0-----:R-:W-:Y:S05]  /*2e830*/  WARPSYNC.COLLECTIVE R15, `(.L_x_2078) ;  /* 0x000000000f0c7348 */ /* 0x001fea0003c00000 */
[----:B------:R-:W-:Y:S02]  /*2e840*/  ELECT P6, UR62, PT ;  /* 0x00000000003e782f */ /* 0x000fe400038c0000 */
[----:B------:R-:W-:Y:S01]  /*2e850*/  MOV R14, UR62 ;  /* 0x0000003e000e7c02 */ /* 0x000fe20008000f00 */
[----:B0-----:R-:W-:Y:S10]  /*2e860*/  ENDCOLLECTIVE ;  /* 0x000000000000791b */ /* 0x001ff40003800000 */
.L_x_2078:
[----:B------:R-:W-:Y:S05]  /*2e870*/  BSYNC B1 ;  /* 0x0000000000017941 */ /* 0x000fea0003800000 */
.L_x_2077:
[----:B------:R-:W-:Y:S05]  /*2e880*/  BRA `(.L_x_1874) ;  /* 0xffffff7c00947947 */ /* 0x000fea000383ffff */
.L_x_1877:
[----:B0-----:R0:W1:Y:S02]  /*2e890*/  SYNCS.PHASECHK.TRANS64.TRYWAIT P0, [R17+URZ+0x30820], R8 ;  /* 0x03082008110075a7 */ /* 0x001064000800017f */
[----:B-1----:R-:W-:Y:S05]  /*2e8a0*/  @!P0 NANOSLEEP.SYNCS 0x989680 ;  /* 0x009896800000895d */ /* 0x002fea0003900000 */
[----:B------:R-:W1:Y:S02]  /*2e8b0*/  @!P0 SYNCS.PHASECHK.TRANS64 P0, [R17+URZ+0x30820], R8 ;  /* 0x03082008110085a7 */ /* 0x000e64000800007f */
[----:B-1----:R-:W-:Y:S05]  /*2e8c0*/  @!P0 BRA `(.L_x_1877) ;  /* 0xfffffffc00f08947 */ /* 0x002fea000383ffff */
[----:B------:R-:W-:Y:S05]  /*2e8d0*/  BRA `(.L_x_2079) ;  /* 0xffffff7c00a47947 */ /* 0x000fea000383ffff */
.L_x_1881:
[----:B-1----:R1:W2:Y:S02]  /*2e8e0*/  SYNCS.PHASECHK.TRANS64.TRYWAIT P0, [R12+URZ+0x308a0], R11 ;  /* 0x0308a00b0c0075a7 */ /* 0x0022a4000800017f */
[----:B--2---:R-:W-:Y:S05]  /*2e8f0*/  @!P0 NANOSLEEP.SYNCS 0x989680 ;  /* 0x009896800000895d */ /* 0x004fea0003900000 */
[----:B------:R-:W2:Y:S02]  /*2e900*/  @!P0 SYNCS.PHASECHK.TRANS64 P0, [R12+URZ+0x308a0], R11 ;  /* 0x0308a00b0c0085a7 */ /* 0x000ea4000800007f */
[----:B--2---:R-:W-:Y:S05]  /*2e910*/  @!P0 BRA `(.L_x_1881) ;  /* 0xfffffffc00f08947 */ /* 0x004fea000383ffff */
[----:B------:R-:W-:Y:S05]  /*2e920*/  BRA `(.L_x_2080) ;  /* 0xffffff7c00bc7947 */ /* 0x000fea000383ffff */
.L_x_1889:
[----:B0-----:R0:W2:Y:S02]  /*2e930*/  SYNCS.PHASECHK.TRANS64.TRYWAIT P0, [R12+URZ+0x308c0], R11 ;  /* 0x0308c00b0c0075a7 */ /* 0x0010a4000800017f */
[----:B--2---:R-:W-:Y:S05]  /*2e940*/  @!P0 NANOSLEEP.SYNCS 0x989680 ;  /* 0x009896800000895d */ /* 0x004fea0003900000 */
[----:B------:R-:W2:Y:S02]  /*2e950*/  @!P0 SYNCS.PHASECHK.TRANS64 P0, [R12+URZ+0x308c0], R11 ;  /* 0x0308c00b0c0085a7 */ /* 0x000ea4000800007f */
[----:B--2---:R-:W-:Y:S05]  /*2e960*/  @!P0 BRA `(.L_x_1889) ;  /* 0xfffffffc00f08947 */ /* 0x004fea000383ffff */
[----:B------:R-:W-:Y:S05]  /*2e970*/  BRA `(.L_x_2081) ;  /* 0xffffff8000fc7947 */ /* 0x000fea000383ffff */
.L_x_1899:
[----:B0-----:R0:W1:Y:S02]  /*2e980*/  SYNCS.PHASECHK.TRANS64.TRYWAIT P1, [R7+URZ+0x308a0], R3 ;  /* 0x0308a003070075a7 */ /* 0x001064000802017f */
[----:B-1----:R-:W-:Y:S05]  /*2e990*/  @!P1 NANOSLEEP.SYNCS 0x989680 ;  /* 0x009896800000995d */ /* 0x002fea0003900000 */
[----:B------:R-:W1:Y:S02]  /*2e9a0*/  @!P1 SYNCS.PHASECHK.TRANS64 P1, [R7+URZ+0x308a0], R3 ;  /* 0x0308a003070095a7 */ /* 0x000e64000802007f */
[----:B-1----:R-:W-:Y:S05]  /*2e9b0*/  @!P1 BRA `(.L_x_1899) ;  /* 0xfffffffc00f09947 */ /* 0x002fea000383ffff */
[----:B------:R-:W-:Y:S05]  /*2e9c0*/  BRA `(.L_x_2082) ;  /* 0xffffff8800707947 */ /* 0x000fea000383ffff */
.L_x_1907:
[----:B-1----:R1:W2:Y:S02]  /*2e9d0*/  SYNCS.PHASECHK.TRANS64.TRYWAIT P1, [R7+URZ+0x308c0], R3 ;  /* 0x0308c003070075a7 */ /* 0x0022a4000802017f */
[----:B--2---:R-:W-:Y:S05]  /*2e9e0*/  @!P1 NANOSLEEP.SYNCS 0x989680 ;  /* 0x009896800000995d */ /* 0x004fea0003900000 */
[----:B------:R-:W2:Y:S02]  /*2e9f0*/  @!P1 SYNCS.PHASECHK.TRANS64 P1, [R7+URZ+0x308c0], R3 ;  /* 0x0308c003070095a7 */ /* 0x000ea4000802007f */
[----:B--2---:R-:W-:Y:S05]  /*2ea00*/  @!P1 BRA `(.L_x_1907) ;  /* 0xfffffffc00f09947 */ /* 0x004fea000383ffff */
[----:B------:R-:W-:Y:S05]  /*2ea10*/  BRA `(.L_x_2083) ;  /* 0xffffff8c00a87947 */ /* 0x000fea000383ffff */
.L_x_1933:
        /* <DEDUP_REMOVED lines=11> */
.L_x_2085:
[----:B------:R-:W-:Y:S05]  /*2ead0*/  BSYNC B0 ;  /* 0x0000000000007941 */ /* 0x000fea0003800000 */
.L_x_2084:
[----:B------:R-:W-:Y:S05]  /*2eae0*/  BRA `(.L_x_2086) ;  /* 0xffffffa000ac7947 */ /* 0x000fea000383ffff */
.L_x_1936:
[----:B0-----:R0:W1:Y:S02]  /*2eaf0*/  SYNCS.PHASECHK.TRANS64.TRYWAIT P0, [R4+URZ+0x30840], R2 ;  /* 0x03084002040075a7 */ /* 0x001064000800017f */
[----:B-1----:R-:W-:Y:S05]  /*2eb00*/  @!P0 NANOSLEEP.SYNCS 0x989680 ;  /* 0x009896800000895d */ /* 0x002fea0003900000 */
[----:B------:R-:W1:Y:S02]  /*2eb10*/  @!P0 SYNCS.PHASECHK.TRANS64 P0, [R4+URZ+0x30840], R2 ;  /* 0x03084002040085a7 */ /* 0x000e64000800007f */
[----:B-1----:R-:W-:Y:S05]  /*2eb20*/  @!P0 BRA `(.L_x_1936) ;  /* 0xfffffffc00f08947 */ /* 0x002fea000383ffff */
[----:B------:R-:W-:Y:S05]  /*2eb30*/  BRA `(.L_x_2087) ;  /* 0xffffffa400007947 */ /* 0x000fea000383ffff */
.L_x_1937:
        /* <DEDUP_REMOVED lines=8> */
.L_x_2089:
[----:B------:R-:W-:Y:S05]  /*2ebc0*/  BSYNC B0 ;  /* 0x0000000000007941 */ /* 0x000fea0003800000 */
.L_x_2088:
        /* <DEDUP_REMOVED lines=9> */
.L_x_2090:
[----:B------:R-:W-:Y:S02]  /*2ec60*/  IMAD.MOV.U32 R13, RZ, RZ, R6 ;  /* 0x000000ffff0d7224 */ /* 0x000fe400078e0006 */
[----:B------:R-:W-:Y:S02]  /*2ec70*/  IMAD.MOV.U32 R12, RZ, RZ, 0x1 ;  /* 0x00000001ff0c7424 */ /* 0x000fe400078e00ff */
[----:B------:R-:W-:-:S07]  /*2ec80*/  IMAD.MOV.U32 R3, RZ, RZ, R14 ;  /* 0x000000ffff037224 */ /* 0x000fce00078e000e */
[----:B------:R-:W-:Y:S05]  /*2ec90*/  WARPSYNC.COLLECTIVE R15, `(.L_x_2091) ;  /* 0x000000000f087348 */ /* 0x000fea0003c00000 */
[----:B------:R0:W1:Y:S02]  /*2eca0*/  SHFL.IDX P6, R14, R13, R12, R11 ;  /* 0x0000000c0d0e7389 */ /* 0x00006400000c000b */
[----:B01----:R-:W-:Y:S01]  /*2ecb0*/  ENDCOLLECTIVE ;  /* 0x000000000000791b */ /* 0x003fe20003800000 */
.L_x_2091:
        /* <DEDUP_REMOVED lines=10> */
.L_x_2092:
        /* <DEDUP_REMOVED lines=14> */
.L_x_2093:
        /* <DEDUP_REMOVED lines=16> */
.L_x_2094:
[----:B------:R-:W-:Y:S02]  /*2ef40*/  @P0 IMAD R9, R7, 0x2, R17 ;  /* 0x0000000207090824 */ /* 0x000fe400078e0211 */
[----:B------:R-:W-:Y:S02]  /*2ef50*/  IMAD.MOV.U32 R13, RZ, RZ, R6 ;  /* 0x000000ffff0d7224 */ /* 0x000fe400078e0006 */
[----:B------:R-:W-:Y:S02]  /*2ef60*/  IMAD.MOV.U32 R12, RZ, RZ, 0x3 ;  /* 0x00000003ff0c7424 */ /* 0x000fe400078e00ff */
[----:B------:R-:W-:-:S07]  /*2ef70*/  IMAD.MOV.U32 R2, RZ, RZ, R14 ;  /* 0x000000ffff027224 */ /* 0x000fce00078e000e */
[----:B------:R-:W-:Y:S05]  /*2ef80*/  WARPSYNC.COLLECTIVE R15, `(.L_x_2095) ;  /* 0x000000000f087348 */ /* 0x000fea0003c00000 */
[----:B------:R0:W1:Y:S02]  /*2ef90*/  SHFL.IDX P6, R14, R13, R12, R11 ;  /* 0x0000000c0d0e7389 */ /* 0x00006400000c000b */
[----:B01----:R-:W-:Y:S01]  /*2efa0*/  ENDCOLLECTIVE ;  /* 0x000000000000791b */ /* 0x003fe20003800000 */
.L_x_2095:
        /* <DEDUP_REMOVED lines=14> */
.L_x_2096:
[----:B------:R-:W-:Y:S01]  /*2f090*/  IMAD.MOV.U32 R0, RZ, RZ, R14 ;  /* 0x000000ffff007224 */ /* 0x000fe200078e000e */
[----:B------:R-:W-:Y:S06]  /*2f0a0*/  BRA `(.L_x_2097) ;  /* 0xffffffa000a87947 */ /* 0x000fec000383ffff */
.L_x_1942:
        /* <DEDUP_REMOVED lines=9> */
.L_x_2098:
[----:B------:R-:W-:Y:S01]  /*2f140*/  ISETP.GE.AND P0, PT, R25, R5, PT ;  /* 0x000000051900720c */ /* 0x000fe20003f06270 */
[----:B------:R-:W-:Y:S02]  /*2f150*/  IMAD.MOV.U32 R13, RZ, RZ, R4 ;  /* 0x000000ffff0d7224 */ /* 0x000fe400078e0004 */
[----:B------:R-:W-:-:S10]  /*2f160*/  IMAD.MOV.U32 R2, RZ, RZ, R14 ;  /* 0x000000ffff027224 */ /* 0x000fd400078e000e */
[----:B------:R-:W-:Y:S05]  /*2f170*/  WARPSYNC.COLLECTIVE R15, `(.L_x_2099) ;  /* 0x000000000f087348 */ /* 0x000fea0003c00000 */
[----:B------:R0:W1:Y:S02]  /*2f180*/  SHFL.IDX P6, R14, R13, R12, R11 ;  /* 0x0000000c0d0e7389 */ /* 0x00006400000c000b */
[----:B01----:R-:W-:Y:S01]  /*2f190*/  ENDCOLLECTIVE ;  /* 0x000000000000791b */ /* 0x003fe20003800000 */
.L_x_2099:
[----:B------:R-:W-:Y:S02]  /*2f1a0*/  IMAD.MOV.U32 R13, RZ, RZ, R0 ;  /* 0x000000ffff0d7224 */ /* 0x000fe400078e0000 */
[----:B------:R-:W-:Y:S02]  /*2f1b0*/  IMAD.MOV.U32 R12, RZ, RZ, 0x1 ;  /* 0x00000001ff0c7424 */ /* 0x000fe400078e00ff */
[----:B------:R-:W-:-:S07]  /*2f1c0*/  IMAD.MOV.U32 R3, RZ, RZ, R14 ;  /* 0x000000ffff037224 */ /* 0x000fce00078e000e */
[----:B------:R-:W-:Y:S05]  /*2f1d0*/  WARPSYNC.COLLECTIVE R15, `(.L_x_2100) ;  /* 0x000000000f087348 */ /* 0x000fea0003c00000 */
[----:B------:R0:W1:Y:S02]  /*2f1e0*/  SHFL.IDX P6, R14, R13, R12, R11 ;  /* 0x0000000c0d0e7389 */ /* 0x00006400000c000b */
[----:B01----:R-:W-:Y:S01]  /*2f1f0*/  ENDCOLLECTIVE ;  /* 0x000000000000791b */ /* 0x003fe20003800000 */
.L_x_2100:
[----:B------:R-:W-:-:S05]  /*2f200*/  @!P0 LEA R6, P5, R36, R3, 0x1 ;  /* 0x0000000324068211 */ /* 0x000fca00078a08ff */
[----:B------:R-:W-:Y:S02]  /*2f210*/  @!P0 IMAD.X R3, RZ, RZ, R2, P5 ;  /* 0x000000ffff038224 */ /* 0x000fe400028e0602 */
[----:B------:R-:W-:Y:S02]  /*2f220*/  @!P0 IMAD.MOV.U32 R2, RZ, RZ, R6 ;  /* 0x000000ffff028224 */ /* 0x000fe400078e0006 */
[----:B------:R-:W-:Y:S02]  /*2f230*/  VIADD R6, R25, 0x10 ;  /* 0x0000001019067836 */ /* 0x000fe40000000000 */
[----:B------:R-:W-:Y:S01]  /*2f240*/  IMAD.MOV.U32 R13, RZ, RZ, R4 ;  /* 0x000000ffff0d7224 */ /* 0x000fe200078e0004 */
[----:B------:R-:W-:Y:S01]  /*2f250*/  @!PT LDS RZ, [RZ] ;  /* 0x00000000fffff984 */ /* 0x000fe20000000800 */
[----:B------:R-:W-:Y:S01]  /*2f260*/  @!PT LDS RZ, [RZ] ;  /* 0x00000000fffff984 */ /* 0x000fe20000000800 */
[----:B------:R-:W-:Y:S01]  /*2f270*/  @!PT LDS RZ, [RZ] ;  /* 0x00000000fffff984 */ /* 0x000fe20000000800 */
[----:B------:R-:W-:Y:S04]  /*2f280*/  @!P0 LDGSTS.E.BYPASS.LTC128B.128 [R34+0x10400], desc[UR60][R2.64], !P4 ;  /* 0x1040000002228fae */ /* 0x000fe8000e101d7c */
[----:B------:R-:W-:Y:S04]  /*2f290*/  @!P0 LDGSTS.E.BYPASS.LTC128B.128 [R34+0x14400], desc[UR60][R2.64+0x80], !P3 ;  /* 0x1440008002228fae */ /* 0x000fe8000d901d7c */
[----:B------:R-:W-:Y:S04]  /*2f2a0*/  @!P0 LDGSTS.E.BYPASS.LTC128B.128 [R34+0x18400], desc[UR60][R2.64+0x100], !P2 ;  /* 0x1840010002228fae */ /* 0x000fe8000d101d7c */
[----:B------:R0:W-:Y:S01]  /*2f2b0*/  @!P0 LDGSTS.E.BYPASS.LTC128B.128 [R34+0x1c400], desc[UR60][R2.64+0x180], !P1 ;  /* 0x1c40018002228fae */ /* 0x0001e2000c901d7c */
[----:B------:R-:W-:Y:S01]  /*2f2c0*/  ISETP.GE.AND P0, PT, R6, R5, PT ;  /* 0x000000050600720c */ /* 0x000fe20003f06270 */
[----:B0-----:R-:W-:-:S12]  /*2f2d0*/  IMAD.MOV.U32 R2, RZ, RZ, R14 ;  /* 0x000000ffff027224 */ /* 0x001fd800078e000e */
[----:B------:R-:W-:Y:S05]  /*2f2e0*/  WARPSYNC.COLLECTIVE R15, `(.L_x_2101) ;  /* 0x000000000f087348 */ /* 0x000fea0003c00000 */
[----:B------:R0:W1:Y:S02]  /*2f2f0*/  SHFL.IDX P6, R14, R13, R12, R11 ;  /* 0x0000000c0d0e7389 */ /* 0x00006400000c000b */
[----:B01----:R-:W-:Y:S01]  /*2f300*/  ENDCOLLECTIVE ;  /* 0x000000000000791b */ /* 0x003fe20003800000 */
.L_x_2101:
[----:B------:R-:W-:Y:S02]  /*2f310*/  IMAD.MOV.U32 R13, RZ, RZ, R0 ;  /* 0x000000ffff0d7224 */ /* 0x000fe400078e0000 */
[----:B------:R-:W-:Y:S02]  /*2f320*/  IMAD.MOV.U32 R12, RZ, RZ, 0x2 ;  /* 0x00000002ff0c7424 */ /* 0x000fe400078e00ff */
[----:B------:R-:W-:-:S07]  /*2f330*/  IMAD.MOV.U32 R3, RZ, RZ, R14 ;  /* 0x000000ffff037224 */ /* 0x000fce00078e000e */
[----:B------:R-:W-:Y:S05]  /*2f340*/  WARPSYNC.COLLECTIVE R15, `(.L_x_2102) ;  /* 0x000000000f087348 */ /* 0x000fea0003c00000 */
[----:B------:R0:W1:Y:S02]  /*2f350*/  SHFL.IDX P6, R14, R13, R12, R11 ;  /* 0x0000000c0d0e7389 */ /* 0x00006400000c000b */
[----:B01----:R-:W-:Y:S01]  /*2f360*/  ENDCOLLECTIVE ;  /* 0x000000000000791b */ /* 0x003fe20003800000 */
.L_x_2102:
[----:B------:R-:W-:-:S05]  /*2f370*/  @!P0 LEA R6, P5, R36, R3, 0x1 ;  /* 0x0000000324068211 */ /* 0x000fca00078a08ff */
[----:B------:R-:W-:Y:S02]  /*2f380*/  @!P0 IMAD.X R7, RZ, RZ, R2, P5 ;  /* 0x000000ffff078224 */ /* 0x000fe400028e0602 */
[----:B------:R-:W-:Y:S02]  /*2f390*/  @!P0 IMAD.MOV.U32 R2, RZ, RZ, R6 ;  /* 0x000000ffff028224 */ /* 0x000fe400078e0006 */
[----:B------:R-:W-:Y:S02]  /*2f3a0*/  @!P0 IMAD.MOV.U32 R3, RZ, RZ, R7 ;  /* 0x000000ffff038224 */ /* 0x000fe400078e0007 */
[----:B------:R-:W-:Y:S02]  /*2f3b0*/  IMAD.MOV.U32 R13, RZ, RZ, R4 ;  /* 0x000000ffff0d7224 */ /* 0x000fe400078e0004 */
[----:B------:R-:W-:Y:S01]  /*2f3c0*/  VIADD R6, R25, 0x20 ;  /* 0x0000002019067836 */ /* 0x000fe20000000000 */
        /* <DEDUP_REMOVED lines=12> */
.L_x_2103:
[----:B------:R-:W-:Y:S02]  /*2f490*/  IMAD.MOV.U32 R13, RZ, RZ, R0 ;  /* 0x000000ffff0d7224 */ /* 0x000fe400078e0000 */
[----:B------:R-:W-:Y:S02]  /*2f4a0*/  IMAD.MOV.U32 R12, RZ, RZ, 0x3 ;  /* 0x00000003ff0c7424 */ /* 0x000fe400078e00ff */
[----:B------:R-:W-:-:S07]  /*2f4b0*/  IMAD.MOV.U32 R3, RZ, RZ, R14 ;  /* 0x000000ffff037224 */ /* 0x000fce00078e000e */
[----:B------:R-:W-:Y:S05]  /*2f4c0*/  WARPSYNC.COLLECTIVE R15, `(.L_x_2104) ;  /* 0x000000000f087348 */ /* 0x000fea0003c00000 */
[----:B------:R0:W1:Y:S02]  /*2f4d0*/  SHFL.IDX P6, R14, R13, R12, R11 ;  /* 0x0000000c0d0e7389 */ /* 0x00006400000c000b */
[----:B01----:R-:W-:Y:S01]  /*2f4e0*/  ENDCOLLECTIVE ;  /* 0x000000000000791b */ /* 0x003fe20003800000 */
.L_x_2104:
        /* <DEDUP_REMOVED lines=18> */
.L_x_2105:
[----:B------:R-:W-:Y:S02]  /*2f610*/  IMAD.MOV.U32 R13, RZ, RZ, R0 ;  /* 0x000000ffff0d7224 */ /* 0x000fe400078e0000 */
[----:B------:R-:W-:Y:S02]  /*2f620*/  IMAD.MOV.U32 R12, RZ, RZ, 0x4 ;  /* 0x00000004ff0c7424 */ /* 0x000fe400078e00ff */
[----:B------:R-:W-:-:S07]  /*2f630*/  IMAD.MOV.U32 R3, RZ, RZ, R14 ;  /* 0x000000ffff037224 */ /* 0x000fce00078e000e */
[----:B------:R-:W-:Y:S05]  /*2f640*/  WARPSYNC.COLLECTIVE R15, `(.L_x_2106) ;  /* 0x000000000f087348 */ /* 0x000fea0003c00000 */
[----:B------:R0:W1:Y:S02]  /*2f650*/  SHFL.IDX P6, R14, R13, R12, R11 ;  /* 0x0000000c0d0e7389 */ /* 0x00006400000c000b */
[----:B01----:R-:W-:Y:S01]  /*2f660*/  ENDCOLLECTIVE ;  /* 0x000000000000791b */ /* 0x003fe20003800000 */
.L_x_2106:
        /* <DEDUP_REMOVED lines=18> */
.L_x_2107:
[----:B------:R-:W-:Y:S02]  /*2f790*/  IMAD.MOV.U32 R13, RZ, RZ, R0 ;  /* 0x000000ffff0d7224 */ /* 0x000fe400078e0000 */
[----:B------:R-:W-:Y:S02]  /*2f7a0*/  IMAD.MOV.U32 R12, RZ, RZ, 0x5 ;  /* 0x00000005ff0c7424 */ /* 0x000fe400078e00ff */
[----:B------:R-:W-:-:S07]  /*2f7b0*/  IMAD.MOV.U32 R3, RZ, RZ, R14 ;  /* 0x000000ffff037224 */ /* 0x000fce00078e000e */
[----:B------:R-:W-:Y:S05]  /*2f7c0*/  WARPSYNC.COLLECTIVE R15, `(.L_x_2108) ;  /* 0x000000000f087348 */ /* 0x000fea0003c00000 */
[----:B------:R0:W1:Y:S02]  /*2f7d0*/  SHFL.IDX P6, R14, R13, R12, R11 ;  /* 0x0000000c0d0e7389 */ /* 0x00006400000c000b */
[----:B01----:R-:W-:Y:S01]  /*2f7e0*/  ENDCOLLECTIVE ;  /* 0x000000000000791b */ /* 0x003fe20003800000 */
.L_x_2108:
        /* <DEDUP_REMOVED lines=18> */
.L_x_2109:
[----:B------:R-:W-:Y:S02]  /*2f910*/  IMAD.MOV.U32 R13, RZ, RZ, R0 ;  /* 0x000000ffff0d7224 */ /* 0x000fe400078e0000 */
[----:B------:R-:W-:Y:S02]  /*2f920*/  IMAD.MOV.U32 R12, RZ, RZ, 0x6 ;  /* 0x00000006ff0c7424 */ /* 0x000fe400078e00ff */
[----:B------:R-:W-:-:S07]  /*2f930*/  IMAD.MOV.U32 R3, RZ, RZ, R14 ;  /* 0x000000ffff037224 */ /* 0x000fce00078e000e */
[----:B------:R-:W-:Y:S05]  /*2f940*/  WARPSYNC.COLLECTIVE R15, `(.L_x_2110) ;  /* 0x000000000f087348 */ /* 0x000fea0003c00000 */
[----:B------:R0:W1:Y:S02]  /*2f950*/  SHFL.IDX P6, R14, R13, R12, R11 ;  /* 0x0000000c0d0e7389 */ /* 0x00006400000c000b */
[----:B01----:R-:W-:Y:S01]  /*2f960*/  ENDCOLLECTIVE ;  /* 0x000000000000791b */ /* 0x003fe20003800000 */
.L_x_2110:
        /* <DEDUP_REMOVED lines=18> */
.L_x_2111:
[----:B------:R-:W-:Y:S02]  /*2fa90*/  IMAD.MOV.U32 R13, RZ, RZ, R0 ;  /* 0x000000ffff0d7224 */ /* 0x000fe400078e0000 */
[----:B------:R-:W-:Y:S02]  /*2faa0*/  IMAD.MOV.U32 R12, RZ, RZ, 0x7 ;  /* 0x00000007ff0c7424 */ /* 0x000fe400078e00ff */
[----:B------:R-:W-:-:S07]  /*2fab0*/  IMAD.MOV.U32 R3, RZ, RZ, R14 ;  /* 0x000000ffff037224 */ /* 0x000fce00078e000e */
[----:B------:R-:W-:Y:S05]  /*2fac0*/  WARPSYNC.COLLECTIVE R15, `(.L_x_2112) ;  /* 0x000000000f087348 */ /* 0x000fea0003c00000 */
[----:B------:R0:W1:Y:S02]  /*2fad0*/  SHFL.IDX P6, R14, R13, R12, R11 ;  /* 0x0000000c0d0e7389 */ /* 0x00006400000c000b */
[----:B01----:R-:W-:Y:S01]  /*2fae0*/  ENDCOLLECTIVE ;  /* 0x000000000000791b */ /* 0x003fe20003800000 */
.L_x_2112:
[----:B------:R-:W-:-:S05]  /*2faf0*/  @!P0 LEA R6, P5, R36, R3, 0x1 ;  /* 0x0000000324068211 */ /* 0x000fca00078a08ff */
[----:B------:R-:W-:Y:S02]  /*2fb00*/  @!P0 IMAD.X R7, RZ, RZ, R2, P5 ;  /* 0x000000ffff078224 */ /* 0x000fe400028e0602 */
[----:B------:R-:W-:Y:S02]  /*2fb10*/  @!P0 IMAD.MOV.U32 R2, RZ, RZ, R6 ;  /* 0x000000ffff028224 */ /* 0x000fe400078e0006 */
[----:B------:R-:W-:Y:S02]  /*2fb20*/  @!P0 IMAD.MOV.U32 R3, RZ, RZ, R7 ;  /* 0x000000ffff038224 */ /* 0x000fe400078e0007 */
[----:B------:R-:W-:-:S03]  /*2fb30*/  IMAD.MOV.U32 R13, RZ, RZ, R4 ;  /* 0x000000ffff0d7224 */ /* 0x000fc600078e0004 */
[----:B------:R-:W-:Y:S01]  /*2fb40*/  @!PT LDS RZ, [RZ] ;  /* 0x00000000fffff984 */ /* 0x000fe20000000800 */
[----:B------:R-:W-:Y:S01]  /*2fb50*/  @!PT LDS RZ, [RZ] ;  /* 0x00000000fffff984 */ /* 0x000fe20000000800 */
[----:B------:R-:W-:Y:S01]  /*2fb60*/  @!PT LDS RZ, [RZ] ;  /* 0x00000000fffff984 */ /* 0x000fe20000000800 */
[----:B------:R0:W-:Y:S04]  /*2fb70*/  @!P0 LDGSTS.E.BYPASS.LTC128B.128 [R34+0x13400], desc[UR60][R2.64], !P4 ;  /* 0x1340000002228fae */ /* 0x0001e8000e101d7c */
[----:B------:R0:W-:Y:S01]  /*2fb80*/  @!P0 LDGSTS.E.BYPASS.LTC128B.128 [R34+0x17400], desc[UR60][R2.64+0x80], !P3 ;  /* 0x1740008002228fae */ /* 0x0001e2000d901d7c */
[----:B------:R-:W-:-:S03]  /*2fb90*/  IMAD.MOV.U32 R6, RZ, RZ, R14 ;  /* 0x000000ffff067224 */ /* 0x000fc600078e000e */
[----:B------:R0:W-:Y:S04]  /*2fba0*/  @!P0 LDGSTS.E.BYPASS.LTC128B.128 [R34+0x1b400], desc[UR60][R2.64+0x100], !P2 ;  /* 0x1b40010002228fae */ /* 0x0001e8000d101d7c */
[----:B------:R0:W-:Y:S02]  /*2fbb0*/  @!P0 LDGSTS.E.BYPASS.LTC128B.128 [R34+0x1f400], desc[UR60][R2.64+0x180], !P1 ;  /* 0x1f40018002228fae */ /* 0x0001e4000c901d7c */
[----:B0-----:R-:W-:Y:S05]  /*2fbc0*/  WARPSYNC.COLLECTIVE R15, `(.L_x_2113) ;  /* 0x000000000f087348 */ /* 0x001fea0003c00000 */
[----:B------:R1:W2:Y:S02]  /*2fbd0*/  SHFL.IDX P6, R14, R13, R12, R11 ;  /* 0x0000000c0d0e7389 */ /* 0x0002a400000c000b */
[----:B012---:R-:W-:Y:S01]  /*2fbe0*/  ENDCOLLECTIVE ;  /* 0x000000000000791b */ /* 0x007fe20003800000 */
.L_x_2113:
[----:B------:R-:W-:Y:S05]  /*2fbf0*/  BRA `(.L_x_2114) ;  /* 0xffffffa400007947 */ /* 0x000fea000383ffff */
.L_x_1947:
[----:B0-----:R0:W2:Y:S02]  /*2fc00*/  SYNCS.PHASECHK.TRANS64.TRYWAIT P0, [R17+URZ+0x30820], R0 ;  /* 0x03082000110075a7 */ /* 0x0010a4000800017f */
[----:B--2---:R-:W-:Y:S05]  /*2fc10*/  @!P0 NANOSLEEP.SYNCS 0x989680 ;  /* 0x009896800000895d */ /* 0x004fea0003900000 */
[----:B------:R-:W2:Y:S02]  /*2fc20*/  @!P0 SYNCS.PHASECHK.TRANS64 P0, [R17+URZ+0x30820], R0 ;  /* 0x03082000110085a7 */ /* 0x000ea4000800007f */
[----:B--2---:R-:W-:Y:S05]  /*2fc30*/  @!P0 BRA `(.L_x_1947) ;  /* 0xfffffffc00f08947 */ /* 0x004fea000383ffff */
[----:B------:R-:W-:Y:S05]  /*2fc40*/  BRA `(.L_x_2115) ;  /* 0xffffffa4007c7947 */ /* 0x000fea000383ffff */
.L_x_1952:
[----:B0-----:R0:W1:Y:S02]  /*2fc50*/  SYNCS.PHASECHK.TRANS64.TRYWAIT P0, [R7+URZ+0x30840], R2 ;  /* 0x03084002070075a7 */ /* 0x001064000800017f */
[----:B-1----:R-:W-:Y:S05]  /*2fc60*/  @!P0 NANOSLEEP.SYNCS 0x989680 ;  /* 0x009896800000895d */ /* 0x002fea0003900000 */
[----:B------:R-:W1:Y:S02]  /*2fc70*/  @!P0 SYNCS.PHASECHK.TRANS64 P0, [R7+URZ+0x30840], R2 ;  /* 0x03084002070085a7 */ /* 0x000e64000800007f */
[----:B-1----:R-:W-:Y:S05]  /*2fc80*/  @!P0 BRA `(.L_x_1952) ;  /* 0xfffffffc00f08947 */ /* 0x002fea000383ffff */
[----:B------:R-:W-:Y:S05]  /*2fc90*/  BRA `(.L_x_2116) ;  /* 0xffffffa800607947 */ /* 0x000fea000383ffff */
.L_x_1953:
        /* <DEDUP_REMOVED lines=8> */
.L_x_2118:
[----:B------:R-:W-:Y:S05]  /*2fd20*/  BSYNC B1 ;  /* 0x0000000000017941 */ /* 0x000fea0003800000 */
.L_x_2117:
        /* <DEDUP_REMOVED lines=12> */
.L_x_2119:
        /* <DEDUP_REMOVED lines=13> */
.L_x_2120:
        /* <DEDUP_REMOVED lines=14> */
.L_x_2121:
[----:B------:R-:W-:Y:S02]  /*2ffa0*/  IMAD.MOV.U32 R13, RZ, RZ, R21 ;  /* 0x000000ffff0d7224 */ /* 0x000fe400078e0015 */
[----:B------:R-:W-:Y:S02]  /*2ffb0*/  IMAD.MOV.U32 R12, RZ, RZ, 0x2 ;  /* 0x00000002ff0c7424 */ /* 0x000fe400078e00ff */
[----:B------:R-:W-:-:S07]  /*2ffc0*/  IMAD.MOV.U32 R2, RZ, RZ, R14 ;  /* 0x000000ffff027224 */ /* 0x000fce00078e000e */
[----:B------:R-:W-:Y:S05]  /*2ffd0*/  WARPSYNC.COLLECTIVE R15, `(.L_x_2122) ;  /* 0x000000000f087348 */ /* 0x000fea0003c00000 */
[----:B------:R0:W1:Y:S02]  /*2ffe0*/  SHFL.IDX P6, R14, R13, R12, R11 ;  /* 0x0000000c0d0e7389 */ /* 0x00006400000c000b */
[----:B01----:R-:W-:Y:S01]  /*2fff0*/  ENDCOLLECTIVE ;  /* 0x000000000000791b */ /* 0x003fe20003800000 */
.L_x_2122:
        /* <DEDUP_REMOVED lines=14> */
.L_x_2123:
[----:B------:R-:W-:Y:S02]  /*300e0*/  IMAD.MOV.U32 R13, RZ, RZ, R21 ;  /* 0x000000ffff0d7224 */ /* 0x000fe400078e0015 */
[----:B------:R-:W-:Y:S02]  /*300f0*/  IMAD.MOV.U32 R12, RZ, RZ, 0x3 ;  /* 0x00000003ff0c7424 */ /* 0x000fe400078e00ff */
[----:B------:R-:W-:-:S07]  /*30100*/  IMAD.MOV.U32 R2, RZ, RZ, R14 ;  /* 0x000000ffff027224 */ /* 0x000fce00078e000e */
[----:B------:R-:W-:Y:S05]  /*30110*/  WARPSYNC.COLLECTIVE R15, `(.L_x_2124) ;  /* 0x000000000f087348 */ /* 0x000fea0003c00000 */
[----:B------:R0:W1:Y:S02]  /*30120*/  SHFL.IDX P6, R14, R13, R12, R11 ;  /* 0x0000000c0d0e7389 */ /* 0x00006400000c000b */
[----:B01----:R-:W-:Y:S01]  /*30130*/  ENDCOLLECTIVE ;  /* 0x000000000000791b */ /* 0x003fe20003800000 */
.L_x_2124:
        /* <DEDUP_REMOVED lines=17> */
.L_x_2125:
[----:B------:R-:W-:Y:S01]  /*30250*/  IMAD.MOV.U32 R2, RZ, RZ, R14 ;  /* 0x000000ffff027224 */ /* 0x000fe200078e000e */
[----:B------:R-:W-:Y:S06]  /*30260*/  BRA `(.L_x_2126) ;  /* 0xffffffa400dc7947 */ /* 0x000fec000383ffff */
.L_x_1958:
[----:B-1----:R1:W2:Y:S02]  /*30270*/  SYNCS.PHASECHK.TRANS64.TRYWAIT P0, [R7+URZ+0x30860], R2 ;  /* 0x03086002070075a7 */ /* 0x0022a4000800017f */
[----:B--2---:R-:W-:Y:S05]  /*30280*/  @!P0 NANOSLEEP.SYNCS 0x989680 ;  /* 0x009896800000895d */ /* 0x004fea0003900000 */
[----:B------:R-:W2:Y:S02]  /*30290*/  @!P0 SYNCS.PHASECHK.TRANS64 P0, [R7+URZ+0x30860], R2 ;  /* 0x03086002070085a7 */ /* 0x000ea4000800007f */
[----:B--2---:R-:W-:Y:S05]  /*302a0*/  @!P0 BRA `(.L_x_1958) ;  /* 0xfffffffc00f08947 */ /* 0x004fea000383ffff */
[----:B------:R-:W-:Y:S05]  /*302b0*/  BRA `(.L_x_2127) ;  /* 0xffffffa800547947 */ /* 0x000fea000383ffff */
.L_x_1959:
        /* <DEDUP_REMOVED lines=8> */
.L_x_2129:
[----:B------:R-:W-:Y:S05]  /*30340*/  BSYNC B1 ;  /* 0x0000000000017941 */ /* 0x000fea0003800000 */
.L_x_2128:
        /* <DEDUP_REMOVED lines=9> */
.L_x_2130:
[----:B------:R-:W-:Y:S02]  /*303e0*/  IMAD.MOV.U32 R13, RZ, RZ, R19 ;  /* 0x000000ffff0d7224 */ /* 0x000fe400078e0013 */
[----:B------:R-:W-:Y:S02]  /*303f0*/  IMAD.MOV.U32 R12, RZ, RZ, 0x1 ;  /* 0x00000001ff0c7424 */ /* 0x000fe400078e00ff */
[----:B------:R-:W-:-:S07]  /*30400*/  IMAD.MOV.U32 R2, RZ, RZ, R14 ;  /* 0x000000ffff027224 */ /* 0x000fce00078e000e */
[----:B------:R-:W-:Y:S05]  /*30410*/  WARPSYNC.COLLECTIVE R15, `(.L_x_2131) ;  /* 0x000000000f087348 */ /* 0x000fea0003c00000 */
[----:B------:R0:W1:Y:S02]  /*30420*/  SHFL.IDX P6, R14, R13, R12, R11 ;  /* 0x0000000c0d0e7389 */ /* 0x00006400000c000b */
[----:B01----:R-:W-:Y:S01]  /*30430*/  ENDCOLLECTIVE ;  /* 0x000000000000791b */ /* 0x003fe20003800000 */
.L_x_2131:
        /* <DEDUP_REMOVED lines=18> */
.L_x_2132:
[----:B------:R-:W-:Y:S02]  /*30560*/  IMAD.MOV.U32 R13, RZ, RZ, R19 ;  /* 0x000000ffff0d7224 */ /* 0x000fe400078e0013 */
[----:B------:R-:W-:Y:S02]  /*30570*/  IMAD.MOV.U32 R12, RZ, RZ, 0x2 ;  /* 0x00000002ff0c7424 */ /* 0x000fe400078e00ff */
[----:B------:R-:W-:-:S07]  /*30580*/  IMAD.MOV.U32 R2, RZ, RZ, R14 ;  /* 0x000000ffff027224 */ /* 0x000fce00078e000e */
[----:B------:R-:W-:Y:S05]  /*30590*/  WARPSYNC.COLLECTIVE R15, `(.L_x_2133) ;  /* 0x000000000f087348 */ /* 0x000fea0003c00000 */
[----:B------:R0:W1:Y:S02]  /*305a0*/  SHFL.IDX P6, R14, R13, R12, R11 ;  /* 0x0000000c0d0e7389 */ /* 0x00006400000c000b */
[----:B01----:R-:W-:Y:S01]  /*305b0*/  ENDCOLLECTIVE ;  /* 0x000000000000791b */ /* 0x003fe20003800000 */
.L_x_2133:
        /* <DEDUP_REMOVED lines=18> */
.L_x_2134:
[----:B------:R-:W-:Y:S02]  /*306e0*/  IMAD.MOV.U32 R13, RZ, RZ, R19 ;  /* 0x000000ffff0d7224 */ /* 0x000fe400078e0013 */
[----:B------:R-:W-:Y:S02]  /*306f0*/  IMAD.MOV.U32 R12, RZ, RZ, 0x3 ;  /* 0x00000003ff0c7424 */ /* 0x000fe400078e00ff */
[----:B------:R-:W-:-:S07]  /*30700*/  IMAD.MOV.U32 R2, RZ, RZ, R14 ;  /* 0x000000ffff027224 */ /* 0x000fce00078e000e */
[----:B------:R-:W-:Y:S05]  /*30710*/  WARPSYNC.COLLECTIVE R15, `(.L_x_2135) ;  /* 0x000000000f087348 */ /* 0x000fea0003c00000 */
[----:B------:R0:W1:Y:S02]  /*30720*/  SHFL.IDX P6, R14, R13, R12, R11 ;  /* 0x0000000c0d0e7389 */ /* 0x00006400000c000b */
[----:B01----:R-:W-:Y:S01]  /*30730*/  ENDCOLLECTIVE ;  /* 0x000000000000791b */ /* 0x003fe20003800000 */
.L_x_2135:
        /* <DEDUP_REMOVED lines=13> */
.L_x_2136:
[----:B------:R-:W-:Y:S01]  /*30810*/  @!PT LDS RZ, [RZ] ;  /* 0x00000000fffff984 */ /* 0x000fe20000000800 */
[----:B------:R-:W-:Y:S01]  /*30820*/  @!PT LDS RZ, [RZ] ;  /* 0x00000000fffff984 */ /* 0x000fe20000000800 */
[----:B------:R-:W-:Y:S01]  /*30830*/  @!PT LDS RZ, [RZ] ;  /* 0x00000000fffff984 */ /* 0x000fe20000000800 */
[----:B------:R-:W-:Y:S01]  /*30840*/  LDGSTS.E.BYPASS.LTC128B.128 [R6+0x3400], desc[UR60][R2.64+0x80], !P0 ;  /* 0x0340008002067fae */ /* 0x000fe2000c101d7c */
[----:B------:R-:W-:-:S13]  /*30850*/  ISETP.LT.OR P0, PT, R8, 0x21, P2 ;  /* 0x000000210800780c */ /* 0x000fda0001701670 */
[----:B------:R-:W-:Y:S01]  /*30860*/  LDGSTS.E.BYPASS.LTC128B.128 [R6+0x5400], desc[UR60][R2.64+0x100], !P0 ;  /* 0x0540010002067fae */ /* 0x000fe2000c101d7c */
[----:B------:R-:W-:-:S13]  /*30870*/  ISETP.LT.OR P0, PT, R8, 0x21, P1 ;  /* 0x000000210800780c */ /* 0x000fda0000f01670 */
[----:B------:R0:W-:Y:S02]  /*30880*/  LDGSTS.E.BYPASS.LTC128B.128 [R6+0x7400], desc[UR60][R2.64+0x180], !P0 ;  /* 0x0740018002067fae */ /* 0x0001e4000c101d7c */
[----:B0-----:R-:W-:Y:S01]  /*30890*/  IMAD.MOV.U32 R2, RZ, RZ, R14 ;  /* 0x000000ffff027224 */ /* 0x001fe200078e000e */
[----:B------:R-:W-:Y:S06]  /*308a0*/  BRA `(.L_x_2137) ;  /* 0xffffffa400a07947 */ /* 0x000fec000383ffff */
.L_x_1967:
[----:B0-----:R0:W2:Y:S02]  /*308b0*/  SYNCS.PHASECHK.TRANS64.TRYWAIT P0, [R4+URZ+0x30860], R3 ;  /* 0x03086003040075a7 */ /* 0x0010a4000800017f */
[----:B--2---:R-:W-:Y:S05]  /*308c0*/  @!P0 NANOSLEEP.SYNCS 0x989680 ;  /* 0x009896800000895d */ /* 0x004fea0003900000 */
[----:B------:R-:W2:Y:S02]  /*308d0*/  @!P0 SYNCS.PHASECHK.TRANS64 P0, [R4+URZ+0x30860], R3 ;  /* 0x03086003040085a7 */ /* 0x000ea4000800007f */
[----:B--2---:R-:W-:Y:S05]  /*308e0*/  @!P0 BRA `(.L_x_1967) ;  /* 0xfffffffc00f08947 */ /* 0x004fea000383ffff */
[----:B------:R-:W-:Y:S05]  /*308f0*/  BRA `(.L_x_2138) ;  /* 0xffffffa800c47947 */ /* 0x000fea000383ffff */
.L_x_1968:
[----:B------:R-:W-:Y:S01]  /*30900*/  BSSY B0, `(.L_x_2139) ;  /* 0x0000008000007945 */ /* 0x000fe20003800000 */
[----:B------:R-:W-:Y:S02]  /*30910*/  IMAD.MOV.U32 R13, RZ, RZ, R19 ;  /* 0x000000ffff0d7224 */ /* 0x000fe400078e0013 */
[----:B------:R-:W-:Y:S02]  /*30920*/  IMAD.MOV.U32 R12, RZ, RZ, RZ ;  /* 0x000000ffff0c7224 */ /* 0x000fe400078e00ff */
[----:B------:R-:W-:Y:S02]  /*30930*/  IMAD.MOV.U32 R11, RZ, RZ, 0x181f ;  /* 0x0000181fff0b7424 */ /* 0x000fe400078e00ff */
[----:B------:R-:W-:-:S07]  /*30940*/  IMAD.MOV.U32 R15, RZ, RZ, -0x1 ;  /* 0xffffffffff0f7424 */ /* 0x000fce00078e00ff */
[----:B01----:R-:W-:Y:S05]  /*30950*/  WARPSYNC.COLLECTIVE R15, `(.L_x_2140) ;  /* 0x000000000f087348 */ /* 0x003fea0003c00000 */
[----:B------:R2:W3:Y:S02]  /*30960*/  SHFL.IDX P6, R14, R13, R12, R11 ;  /* 0x0000000c0d0e7389 */ /* 0x0004e400000c000b */
[----:B0123--:R-:W-:Y:S01]  /*30970*/  ENDCOLLECTIVE ;  /* 0x000000000000791b */ /* 0x00ffe20003800000 */
.L_x_2140:
[----:B------:R-:W-:Y:S05]  /*30980*/  BSYNC B0 ;  /* 0x0000000000007941 */ /* 0x000fea0003800000 */
.L_x_2139:
        /* <DEDUP_REMOVED lines=11> */
.L_x_2141:
        /* <DEDUP_REMOVED lines=21> */
.L_x_2142:
[----:B------:R-:W-:Y:S01]  /*30b90*/  @!PT LDS RZ, [RZ] ;  /* 0x00000000fffff984 */ /* 0x000fe20000000800 */
[----:B------:R-:W-:Y:S01]  /*30ba0*/  @!PT LDS RZ, [RZ] ;  /* 0x00000000fffff984 */ /* 0x000fe20000000800 */
[----:B------:R-:W-:Y:S01]  /*30bb0*/  @!PT LDS RZ, [RZ] ;  /* 0x00000000fffff984 */ /* 0x000fe20000000800 */
[----:B------:R-:W-:Y:S01]  /*30bc0*/  LDGSTS.E.BYPASS.LTC128B.128 [R0+0x4400], desc[UR60][R2.64+0x100], !P4 ;  /* 0x0440010002007fae */ /* 0x000fe2000e101d7c */
[----:B------:R-:W-:Y:S01]  /*30bd0*/  ISETP.LT.OR P4, PT, R5, 0x1, P0 ;  /* 0x000000010500780c */ /* 0x000fe20000781670 */
[----:B------:R-:W-:-:S12]  /*30be0*/  IMAD.MOV.U32 R13, RZ, RZ, R18 ;  /* 0x000000ffff0d7224 */ /* 0x000fd800078e0012 */
[----:B------:R0:W-:Y:S02]  /*30bf0*/  LDGSTS.E.BYPASS.LTC128B.128 [R0+0x6400], desc[UR60][R2.64+0x180], !P4 ;  /* 0x0640018002007fae */ /* 0x0001e4000e101d7c */
[----:B0-----:R-:W-:-:S07]  /*30c00*/  IMAD.MOV.U32 R3, RZ, RZ, R14 ;  /* 0x000000ffff037224 */ /* 0x001fce00078e000e */
[----:B------:R-:W-:Y:S05]  /*30c10*/  WARPSYNC.COLLECTIVE R15, `(.L_x_2143) ;  /* 0x000000000f087348 */ /* 0x000fea0003c00000 */
[----:B------:R0:W1:Y:S02]  /*30c20*/  SHFL.IDX P6, R14, R13, R12, R11 ;  /* 0x0000000c0d0e7389 */ /* 0x00006400000c000b */
[----:B01----:R-:W-:Y:S01]  /*30c30*/  ENDCOLLECTIVE ;  /* 0x000000000000791b */ /* 0x003fe20003800000 */
.L_x_2143:
[----:B------:R-:W-:Y:S02]  /*30c40*/  IMAD.MOV.U32 R13, RZ, RZ, R19 ;  /* 0x000000ffff0d7224 */ /* 0x000fe400078e0013 */
[----:B------:R-:W-:Y:S01]  /*30c50*/  IMAD.MOV.U32 R12, RZ, RZ, 0x2 ;  /* 0x00000002ff0c7424 */ /* 0x000fe200078e00ff */
[----:B------:R-:W-:-:S13]  /*30c60*/  IADD3 R2, P4, R14, R8, RZ ;  /* 0x000000080e027210 */ /* 0x000fda0007f9e0ff */
[----:B------:R-:W-:Y:S05]  /*30c70*/  WARPSYNC.COLLECTIVE R15, `(.L_x_2144) ;  /* 0x000000000f087348 */ /* 0x000fea0003c00000 */
[----:B------:R0:W1:Y:S02]  /*30c80*/  SHFL.IDX P6, R14, R13, R12, R11 ;  /* 0x0000000c0d0e7389 */ /* 0x00006400000c000b */
[----:B01----:R-:W-:Y:S01]  /*30c90*/  ENDCOLLECTIVE ;  /* 0x000000000000791b */ /* 0x003fe20003800000 */
.L_x_2144:
        /* <DEDUP_REMOVED lines=12> */
.L_x_2145:
        /* <DEDUP_REMOVED lines=14> */
.L_x_2146:
        /* <DEDUP_REMOVED lines=12> */
.L_x_2147:
        /* <DEDUP_REMOVED lines=9> */
.L_x_1973:
        /* <DEDUP_REMOVED lines=8> */
.L_x_2150:
[----:B------:R-:W-:Y:S05]  /*31010*/  BSYNC B0 ;  /* 0x0000000000007941 */ /* 0x000fea0003800000 */
.L_x_2149:
        /* <DEDUP_REMOVED lines=9> */
.L_x_2151:
[----:B------:R-:W-:Y:S02]  /*310b0*/  ULDC UR4, c[0x0][0xc3c] ;  /* 0x00030f0000047ab9 */ /* 0x000fe40000000800 */
[----:B------:R-:W-:-:S13]  /*310c0*/  ISETP.GE.OR P1, PT, R9, UR4, !P0 ;  /* 0x0000000409007c0c */ /* 0x000fda000c726670 */
[----:B------:R-:W0:Y:S08]  /*310d0*/  @!P1 LDC.64 R2, c[0x0][0xc80] ;  /* 0x00032000ff029b82 */ /* 0x000e300000000a00 */
[----:B------:R-:W1:Y:S01]  /*310e0*/  @!P1 LDC.64 R4, c[0x0][0xc78] ;  /* 0x00031e00ff049b82 */ /* 0x000e620000000a00 */
[----:B------:R-:W-:Y:S01]  /*310f0*/  CS2R R24, SRZ ;  /* 0x0000000000187805 */ /* 0x000fe2000001ff00 */
[----:B------:R-:W-:-:S02]  /*31100*/  IMAD.MOV.U32 R8, RZ, RZ, RZ ;  /* 0x000000ffff087224 */ /* 0x000fc400078e00ff */
[----:B------:R-:W-:Y:S02]  /*31110*/  IMAD.MOV.U32 R11, RZ, RZ, RZ ;  /* 0x000000ffff0b7224 */ /* 0x000fe400078e00ff */
[----:B------:R-:W-:Y:S02]  /*31120*/  IMAD.MOV.U32 R6, RZ, RZ, R14 ;  /* 0x000000ffff067224 */ /* 0x000fe400078e000e */
[----:B0-----:R-:W-:-:S05]  /*31130*/  @!P1 IMAD.WIDE R2, R9, 0x4, R2 ;  /* 0x0000000409029825 */ /* 0x001fca00078e0202 */
[----:B------:R1:W2:Y:S02]  /*31140*/  @!P1 LDG.E R7, desc[UR60][R2.64] ;  /* 0x0000003c02079981 */ /* 0x0002a4000c1e1900 */
[----:B-1----:R-:W-:-:S05]  /*31150*/  @!P1 IMAD.WIDE R2, R9, 0x4, R4 ;  /* 0x0000000409029825 */ /* 0x002fca00078e0204 */
[----:B------:R-:W3:Y:S01]  /*31160*/  @!P1 LDG.E R4, desc[UR60][R2.64] ;  /* 0x0000003c02049981 */ /* 0x000ee2000c1e1900 */
[C---:B------:R-:W-:Y:S02]  /*31170*/  ISETP.GE.U32.AND P2, PT, R10.reuse, 0x2, PT ;  /* 0x000000020a00780c */ /* 0x040fe40003f46070 */
[C---:B------:R-:W-:Y:S02]  /*31180*/  ISETP.GE.U32.AND P3, PT, R10.reuse, 0x4, PT ;  /* 0x000000040a00780c */ /* 0x040fe40003f66070 */
[C---:B------:R-:W-:Y:S02]  /*31190*/  ISETP.GE.U32.AND P4, PT, R10.reuse, 0x8, PT ;  /* 0x000000080a00780c */ /* 0x040fe40003f86070 */
[C---:B------:R-:W-:Y:S01]  /*311a0*/  ISETP.GE.U32.AND P5, PT, R10.reuse, 0x10, PT ;  /* 0x000000100a00780c */ /* 0x040fe20003fa6070 */
[----:B--2---:R-:W-:Y:S02]  /*311b0*/  @!P1 IMAD.MOV.U32 R25, RZ, RZ, R7 ;  /* 0x000000ffff199224 */ /* 0x004fe400078e0007 */
[----:B---3--:R-:W-:Y:S01]  /*311c0*/  @!P1 IMAD.MOV.U32 R8, RZ, RZ, R4 ;  /* 0x000000ffff089224 */ /* 0x008fe200078e0004 */
[----:B------:R-:W-:-:S03]  /*311d0*/  ISETP.NE.AND P1, PT, R10, RZ, PT ;  /* 0x000000ff0a00720c */ /* 0x000fc60003f25270 */
[----:B------:R-:W-:-:S10]  /*311e0*/  IMAD R13, R8, R25, RZ ;  /* 0x00000019080d7224 */ /* 0x000fd400078e02ff */
[----:B------:R-:W-:Y:S05]  /*311f0*/  WARPSYNC.COLLECTIVE R15, `(.L_x_2152) ;  /* 0x000000000f087348 */ /* 0x000fea0003c00000 */
[----:B------:R0:W1:Y:S02]  /*31200*/  SHFL.UP P6, R14, R13, R12, R11 ;  /* 0x0400000c0d0e7389 */ /* 0x00006400000c000b */
[----:B01----:R-:W-:Y:S01]  /*31210*/  ENDCOLLECTIVE ;  /* 0x000000000000791b */ /* 0x003fe20003800000 */
.L_x_2152:
[----:B------:R-:W-:Y:S01]  /*31220*/  IMAD.MOV.U32 R12, RZ, RZ, 0x2 ;  /* 0x00000002ff0c7424 */ /* 0x000fe200078e00ff */
[----:B------:R-:W-:-:S05]  /*31230*/  SEL R4, R14, RZ, P1 ;  /* 0x000000ff0e047207 */ /* 0x000fca0000800000 */
[----:B------:R-:W-:-:S04]  /*31240*/  IMAD.IADD R4, R13, 0x1, R4 ;  /* 0x000000010d047824 */ /* 0x000fc800078e0204 */
[----:B------:R-:W-:-:S07]  /*31250*/  IMAD.MOV.U32 R13, RZ, RZ, R4 ;  /* 0x000000ffff0d7224 */ /* 0x000fce00078e0004 */
[----:B------:R-:W-:Y:S05]  /*31260*/  WARPSYNC.COLLECTIVE R15, `(.L_x_2153) ;  /* 0x000000000f087348 */ /* 0x000fea0003c00000 */
[----:B------:R0:W1:Y:S02]  /*31270*/  SHFL.UP P6, R14, R13, R12, R11 ;  /* 0x0400000c0d0e7389 */ /* 0x00006400000c000b */
[----:B01----:R-:W-:Y:S01]  /*31280*/  ENDCOLLECTIVE ;  /* 0x000000000000791b */ /* 0x003fe20003800000 */
.L_x_2153:
[----:B------:R-:W-:Y:S01]  /*31290*/  IMAD.MOV.U32 R12, RZ, RZ, 0x4 ;  /* 0x00000004ff0c7424 */ /* 0x000fe200078e00ff */
[----:B------:R-:W-:-:S05]  /*312a0*/  SEL R3, R14, RZ, P2 ;  /* 0x000000ff0e037207 */ /* 0x000fca0001000000 */
[----:B------:R-:W-:-:S04]  /*312b0*/  IMAD.IADD R2, R4, 0x1, R3 ;  /* 0x0000000104027824 */ /* 0x000fc800078e0203 */
[----:B------:R-:W-:-:S07]  /*312c0*/  IMAD.MOV.U32 R13, RZ, RZ, R2 ;  /* 0x000000ffff0d7224 */ /* 0x000fce00078e0002 */
[----:B------:R-:W-:Y:S05]  /*312d0*/  WARPSYNC.COLLECTIVE R15, `(.L_x_2154) ;  /* 0x000000000f087348 */ /* 0x000fea0003c00000 */
[----:B------:R0:W1:Y:S02]  /*312e0*/  SHFL.UP P6, R14, R13, R12, R11 ;  /* 0x0400000c0d0e7389 */ /* 0x00006400000c000b */
[----:B01----:R-:W-:Y:S01]  /*312f0*/  ENDCOLLECTIVE ;  /* 0x000000000000791b */ /* 0x003fe20003800000 */
.L_x_2154:
[----:B------:R-:W-:Y:S01]  /*31300*/  IMAD.MOV.U32 R12, RZ, RZ, 0x8 ;  /* 0x00000008ff0c7424 */ /* 0x000fe200078e00ff */
[----:B------:R-:W-:-:S05]  /*31310*/  SEL R3, R14, RZ, P3 ;  /* 0x000000ff0e037207 */ /* 0x000fca0001800000 */
[----:B------:R-:W-:-:S04]  /*31320*/  IMAD.IADD R3, R2, 0x1, R3 ;  /* 0x0000000102037824 */ /* 0x000fc800078e0203 */
[----:B------:R-:W-:-:S07]  /*31330*/  IMAD.MOV.U32 R13, RZ, RZ, R3 ;  /* 0x000000ffff0d7224 */ /* 0x000fce00078e0003 */
[----:B------:R-:W-:Y:S05]  /*31340*/  WARPSYNC.COLLECTIVE R15, `(.L_x_2155) ;  /* 0x000000000f087348 */ /* 0x000fea0003c00000 */
[----:B------:R0:W1:Y:S02]  /*31350*/  SHFL.UP P6, R14, R13, R12, R11 ;  /* 0x0400000c0d0e7389 */ /* 0x00006400000c000b */
[----:B01----:R-:W-:Y:S01]  /*31360*/  ENDCOLLECTIVE ;  /* 0x000000000000791b */ /* 0x003fe20003800000 */
.L_x_2155:
[----:B------:R-:W-:Y:S01]  /*31370*/  IMAD.MOV.U32 R12, RZ, RZ, 0x10 ;  /* 0x00000010ff0c7424 */ /* 0x000fe200078e00ff */
[----:B------:R-:W-:-:S05]  /*31380*/  SEL R4, R14, RZ, P4 ;  /* 0x000000ff0e047207 */ /* 0x000fca0002000000 */
[----:B------:R-:W-:-:S04]  /*31390*/  IMAD.IADD R4, R3, 0x1, R4 ;  /* 0x0000000103047824 */ /* 0x000fc800078e0204 */
[----:B------:R-:W-:-:S07]  /*313a0*/  IMAD.MOV.U32 R13, RZ, RZ, R4 ;  /* 0x000000ffff0d7224 */ /* 0x000fce00078e0004 */
[----:B------:R-:W-:Y:S05]  /*313b0*/  WARPSYNC.COLLECTIVE R15, `(.L_x_2156) ;  /* 0x000000000f087348 */ /* 0x000fea0003c00000 */
[----:B------:R0:W1:Y:S02]  /*313c0*/  SHFL.UP P6, R14, R13, R12, R11 ;  /* 0x0400000c0d0e7389 */ /* 0x00006400000c000b */
[----:B01----:R-:W-:Y:S01]  /*313d0*/  ENDCOLLECTIVE ;  /* 0x000000000000791b */ /* 0x003fe20003800000 */
.L_x_2156:
        /* <DEDUP_REMOVED lines=8> */
.L_x_2157:
[----:B------:R-:W-:Y:S05]  /*31460*/  BRA `(.L_x_2158) ;  /* 0xffffffa8001c7947 */ /* 0x000fea000383ffff */
.L_x_1976:
[----:B------:R-:W-:Y:S01]  /*31470*/  BSSY B0, `(.L_x_2159) ;  /* 0x0000007000007945 */ /* 0x000fe20003800000 */
[----:B------:R-:W-:Y:S02]  /*31480*/  IMAD.MOV.U32 R12, RZ, RZ, 0x1 ;  /* 0x00000001ff0c7424 */ /* 0x000fe400078e00ff */
[----:B------:R-:W-:Y:S02]  /*31490*/  IMAD.MOV.U32 R11, RZ, RZ, RZ ;  /* 0x000000ffff0b7224 */ /* 0x000fe400078e00ff */
[----:B------:R-:W-:-:S07]  /*314a0*/  IMAD.MOV.U32 R15, RZ, RZ, -0x1 ;  /* 0xffffffffff0f7424 */ /* 0x000fce00078e00ff */
[----:B------:R-:W-:Y:S05]  /*314b0*/  WARPSYNC.COLLECTIVE R15, `(.L_x_2160) ;  /* 0x000000000f087348 */ /* 0x000fea0003c00000 */
[----:B------:R0:W1:Y:S02]  /*314c0*/  SHFL.UP P6, R14, R13, R12, R11 ;  /* 0x0400000c0d0e7389 */ /* 0x00006400000c000b */
[----:B01----:R-:W-:Y:S01]  /*314d0*/  ENDCOLLECTIVE ;  /* 0x000000000000791b */ /* 0x003fe20003800000 */
.L_x_2160:
[----:B------:R-:W-:Y:S05]  /*314e0*/  BSYNC B0 ;  /* 0x0000000000007941 */ /* 0x000fea0003800000 */
.L_x_2159:
        /* <DEDUP_REMOVED lines=8> */
.L_x_2161:
[----:B------:R-:W-:Y:S01]  /*31570*/  IMAD.MOV.U32 R12, RZ, RZ, 0x4 ;  /* 0x00000004ff0c7424 */ /* 0x000fe200078e00ff */
[----:B------:R-:W-:-:S05]  /*31580*/  SEL R2, R14, RZ, P2 ;  /* 0x000000ff0e027207 */ /* 0x000fca0001000000 */
[----:B------:R-:W-:-:S04]  /*31590*/  IMAD.IADD R2, R13, 0x1, R2 ;  /* 0x000000010d027824 */ /* 0x000fc800078e0202 */
[----:B------:R-:W-:-:S07]  /*315a0*/  IMAD.MOV.U32 R13, RZ, RZ, R2 ;  /* 0x000000ffff0d7224 */ /* 0x000fce00078e0002 */
[----:B------:R-:W-:Y:S05]  /*315b0*/  WARPSYNC.COLLECTIVE R15, `(.L_x_2162) ;  /* 0x000000000f087348 */ /* 0x000fea0003c00000 */
[----:B------:R0:W1:Y:S02]  /*315c0*/  SHFL.UP P6, R14, R13, R12, R11 ;  /* 0x0400000c0d0e7389 */ /* 0x00006400000c000b */
[----:B01----:R-:W-:Y:S01]  /*315d0*/  ENDCOLLECTIVE ;  /* 0x000000000000791b */ /* 0x003fe20003800000 */
.L_x_2162:
[----:B------:R-:W-:Y:S01]  /*315e0*/  IMAD.MOV.U32 R12, RZ, RZ, 0x8 ;  /* 0x00000008ff0c7424 */ /* 0x000fe200078e00ff */
[----:B------:R-:W-:-:S05]  /*315f0*/  SEL R3, R14, RZ, P3 ;  /* 0x000000ff0e037207 */ /* 0x000fca0001800000 */
[----:B------:R-:W-:-:S04]  /*31600*/  IMAD.IADD R3, R2, 0x1, R3 ;  /* 0x0000000102037824 */ /* 0x000fc800078e0203 */
[----:B------:R-:W-:-:S07]  /*31610*/  IMAD.MOV.U32 R13, RZ, RZ, R3 ;  /* 0x000000ffff0d7224 */ /* 0x000fce00078e0003 */
[----:B------:R-:W-:Y:S05]  /*31620*/  WARPSYNC.COLLECTIVE R15, `(.L_x_2163) ;  /* 0x000000000f087348 */ /* 0x000fea0003c00000 */
[----:B------:R0:W1:Y:S02]  /*31630*/  SHFL.UP P6, R14, R13, R12, R11 ;  /* 0x0400000c0d0e7389 */ /* 0x00006400000c000b */
[----:B01----:R-:W-:Y:S01]  /*31640*/  ENDCOLLECTIVE ;  /* 0x000000000000791b */ /* 0x003fe20003800000 */
.L_x_2163:
[----:B------:R-:W-:Y:S01]  /*31650*/  IMAD.MOV.U32 R12, RZ, RZ, 0x10 ;  /* 0x00000010ff0c7424 */ /* 0x000fe200078e00ff */
[----:B------:R-:W-:-:S05]  /*31660*/  SEL R4, R14, RZ, P4 ;  /* 0x000000ff0e047207 */ /* 0x000fca0002000000 */
[----:B------:R-:W-:-:S04]  /*31670*/  IMAD.IADD R4, R3, 0x1, R4 ;  /* 0x0000000103047824 */ /* 0x000fc800078e0204 */
[----:B------:R-:W-:-:S07]  /*31680*/  IMAD.MOV.U32 R13, RZ, RZ, R4 ;  /* 0x000000ffff0d7224 */ /* 0x000fce00078e0004 */
[----:B------:R-:W-:Y:S05]  /*31690*/  WARPSYNC.COLLECTIVE R15, `(.L_x_2164) ;  /* 0x000000000f087348 */ /* 0x000fea0003c00000 */
[----:B------:R0:W1:Y:S02]  /*316a0*/  SHFL.UP P6, R14, R13, R12, R11 ;  /* 0x0400000c0d0e7389 */ /* 0x00006400000c000b */
[----:B01----:R-:W-:Y:S01]  /*316b0*/  ENDCOLLECTIVE ;  /* 0x000000000000791b */ /* 0x003fe20003800000 */
.L_x_2164:
        /* <DEDUP_REMOVED lines=8> */
.L_x_2165:
[----:B------:R-:W-:Y:S05]  /*31740*/  BRA `(.L_x_2166) ;  /* 0xffffffa800087947 */ /* 0x000fea000383ffff */
.L_x_1978:
[----:B------:R-:W-:Y:S01]  /*31750*/  BSSY B0, `(.L_x_2167) ;  /* 0x0000006000007945 */ /* 0x000fe20003800000 */
[----:B------:R-:W-:Y:S01]  /*31760*/  PLOP3.LUT P6, PT, P6, PT, PT, 0x8, 0x0 ;  /* 0x000000000000781c */ /* 0x000fe200037ce170 */
[----:B------:R-:W-:-:S12]  /*31770*/  IMAD.MOV.U32 R15, RZ, RZ, -0x1 ;  /* 0xffffffffff0f7424 */ /* 0x000fd800078e00ff */
[----:B0-----:R-:W-:Y:S05]  /*31780*/  WARPSYNC.COLLECTIVE R15, `(.L_x_2168) ;  /* 0x000000000f087348 */ /* 0x001fea0003c00000 */
[----:B------:R-:W-:Y:S01]  /*31790*/  VOTE.ANY R14, PT, P6 ;  /* 0x00000000000e7806 */ /* 0x000fe200030e0100 */
[----:B0-----:R-:W-:Y:S06]  /*317a0*/  ENDCOLLECTIVE ;  /* 0x000000000000791b */ /* 0x001fec0003800000 */
.L_x_2168:
[----:B------:R-:W-:Y:S05]  /*317b0*/  BSYNC B0 ;  /* 0x0000000000007941 */ /* 0x000fea0003800000 */
.L_x_2167:
        /* <DEDUP_REMOVED lines=8> */
.L_x_2169:
[----:B------:R-:W-:Y:S02]  /*31840*/  IMAD.IADD R27, R12, 0x1, R27 ;  /* 0x000000010c1b7824 */ /* 0x000fe400078e021b */
[----:B------:R-:W-:Y:S02]  /*31850*/  IMAD.MOV.U32 R13, RZ, RZ, R8 ;  /* 0x000000ffff0d7224 */ /* 0x000fe400078e0008 */
[----:B------:R-:W-:-:S07]  /*31860*/  IMAD.MOV.U32 R25, RZ, RZ, R14 ;  /* 0x000000ffff197224 */ /* 0x000fce00078e000e */
[----:B------:R-:W-:Y:S05]  /*31870*/  WARPSYNC.COLLECTIVE R15, `(.L_x_2170) ;  /* 0x000000000f087348 */ /* 0x000fea0003c00000 */
[----:B------:R0:W1:Y:S02]  /*31880*/  SHFL.IDX P6, R14, R13, R12, R11 ;  /* 0x0000000c0d0e7389 */ /* 0x00006400000c000b */
[----:B01----:R-:W-:Y:S01]  /*31890*/  ENDCOLLECTIVE ;  /* 0x000000000000791b */ /* 0x003fe20003800000 */
.L_x_2170:
[----:B------:R-:W-:Y:S01]  /*318a0*/  IMAD.MOV.U32 R8, RZ, RZ, R14 ;  /* 0x000000ffff087224 */ /* 0x000fe200078e000e */
[----:B------:R-:W-:Y:S06]  /*318b0*/  BRA `(.L_x_2171) ;  /* 0xffffffa400ec7947 */ /* 0x000fec000383ffff */
.L_x_1980:
[----:B------:R-:W-:Y:S01]  /*318c0*/  BSSY B0, `(.L_x_2172) ;  /* 0x0000007000007945 */ /* 0x000fe20003800000 */
[----:B------:R-:W-:Y:S02]  /*318d0*/  IMAD.MOV.U32 R13, RZ, RZ, R3 ;  /* 0x000000ffff0d7224 */ /* 0x000fe400078e0003 */
[----:B------:R-:W-:Y:S02]  /*318e0*/  IMAD.MOV.U32 R11, RZ, RZ, 0x1f ;  /* 0x0000001fff0b7424 */ /* 0x000fe400078e00ff */
[----:B------:R-:W-:-:S07]  /*318f0*/  IMAD.MOV.U32 R15, RZ, RZ, -0x1 ;  /* 0xffffffffff0f7424 */ /* 0x000fce00078e00ff */
[----:B0-23--:R-:W-:Y:S05]  /*31900*/  WARPSYNC.COLLECTIVE R15, `(.L_x_2173) ;  /* 0x000000000f087348 */ /* 0x00dfea0003c00000 */
[----:B------:R1:W4:Y:S02]  /*31910*/  SHFL.IDX P6, R14, R13, R12, R11 ;  /* 0x0000000c0d0e7389 */ /* 0x00032400000c000b */
[----:B01234-:R-:W-:Y:S01]  /*31920*/  ENDCOLLECTIVE ;  /* 0x000000000000791b */ /* 0x01ffe20003800000 */
.L_x_2173:
[----:B------:R-:W-:Y:S05]  /*31930*/  BSYNC B0 ;  /* 0x0000000000007941 */ /* 0x000fea0003800000 */
.L_x_2172:
[----:B------:R-:W-:Y:S01]  /*31940*/  IMAD.MOV.U32 R24, RZ, RZ, R14 ;  /* 0x000000ffff187224 */ /* 0x000fe200078e000e */
[----:B------:R-:W-:Y:S06]  /*31950*/  BRA `(.L_x_1979) ;  /* 0xffffffa400dc7947 */ /* 0x000fec000383ffff */
.L_x_1986:
[----:B-1----:R1:W2:Y:S02]  /*31960*/  SYNCS.PHASECHK.TRANS64.TRYWAIT P0, [R5+URZ+0x30820], R0 ;  /* 0x03082000050075a7 */ /* 0x0022a4000800017f */
[----:B--2---:R-:W-:Y:S05]  /*31970*/  @!P0 NANOSLEEP.SYNCS 0x989680 ;  /* 0x009896800000895d */ /* 0x004fea0003900000 */
[----:B------:R-:W2:Y:S02]  /*31980*/  @!P0 SYNCS.PHASECHK.TRANS64 P0, [R5+URZ+0x30820], R0 ;  /* 0x03082000050085a7 */ /* 0x000ea4000800007f */
[----:B--2---:R-:W-:Y:S05]  /*31990*/  @!P0 BRA `(.L_x_1986) ;  /* 0xfffffffc00f08947 */ /* 0x004fea000383ffff */
[----:B------:R-:W-:Y:S05]  /*319a0*/  BRA `(.L_x_2174) ;  /* 0xffffffb000347947 */ /* 0x000fea000383ffff */
.L_x_1987:
[----:B------:R-:W2:Y:S01]  /*319b0*/  S2R R2, SR_TID.X ;  /* 0x0000000000027919 */ /* 0x000ea20000002100 */
[----:B------:R-:W-:Y:S01]  /*319c0*/  BSSY B0, `(.L_x_2175) ;  /* 0x000000a000007945 */ /* 0x000fe20003800000 */
[----:B------:R-:W-:Y:S02]  /*319d0*/  IMAD.MOV.U32 R12, RZ, RZ, RZ ;  /* 0x000000ffff0c7224 */ /* 0x000fe400078e00ff */
[----:B------:R-:W-:Y:S02]  /*319e0*/  IMAD.MOV.U32 R11, RZ, RZ, 0x1f ;  /* 0x0000001fff0b7424 */ /* 0x000fe400078e00ff */
[----:B------:R-:W-:Y:S01]  /*319f0*/  IMAD.MOV.U32 R15, RZ, RZ, -0x1 ;  /* 0xffffffffff0f7424 */ /* 0x000fe200078e00ff */
[----:B--2---:R-:W-:-:S04]  /*31a00*/  SHF.R.U32.HI R2, RZ, 0x5, R2 ;  /* 0x00000005ff027819 */ /* 0x004fc80000011602 */
[----:B------:R-:W-:-:S05]  /*31a10*/  LOP3.LUT R2, R2, 0x3, RZ, 0xc0, !PT ;  /* 0x0000000302027812 */ /* 0x000fca00078ec0ff */
[----:B------:R-:W-:-:S07]  /*31a20*/  IMAD.MOV.U32 R13, RZ, RZ, R2 ;  /* 0x000000ffff0d7224 */ /* 0x000fce00078e0002 */
[----:B01-3--:R-:W-:Y:S05]  /*31a30*/  WARPSYNC.COLLECTIVE R15, `(.L_x_2176) ;  /* 0x000000000f087348 */ /* 0x00bfea0003c00000 */
[----:B------:R2:W4:Y:S02]  /*31a40*/  SHFL.IDX P6, R14, R13, R12, R11 ;  /* 0x0000000c0d0e7389 */ /* 0x00052400000c000b */
[----:B01234-:R-:W-:Y:S01]  /*31a50*/  ENDCOLLECTIVE ;  /* 0x000000000000791b */ /* 0x01ffe20003800000 */
.L_x_2176:
[----:B------:R-:W-:Y:S05]  /*31a60*/  BSYNC B0 ;  /* 0x0000000000007941 */ /* 0x000fea0003800000 */
.L_x_2175:
[----:B------:R-:W-:Y:S05]  /*31a70*/  BRA `(.L_x_2177) ;  /* 0xffffffb0001c7947 */ /* 0x000fea000383ffff */
.L_x_1988:
[----:B------:R-:W-:Y:S01]  /*31a80*/  BSSY B0, `(.L_x_2178) ;  /* 0x0000006000007945 */ /* 0x000fe20003800000 */
[----:B------:R-:W-:-:S07]  /*31a90*/  IMAD.MOV.U32 R15, RZ, RZ, -0x1 ;  /* 0xffffffffff0f7424 */ /* 0x000fce00078e00ff */
[----:B01-3--:R-:W-:Y:S05]  /*31aa0*/  WARPSYNC.COLLECTIVE R15, `(.L_x_2179) ;  /* 0x000000000f0c7348 */ /* 0x00bfea0003c00000 */
[----:B------:R-:W-:Y:S02]  /*31ab0*/  ELECT P6, UR62, PT ;  /* 0x00000000003e782f */ /* 0x000fe400038c0000 */
[----:B------:R-:W-:Y:S01]  /*31ac0*/  MOV R14, UR62 ;  /* 0x0000003e000e7c02 */ /* 0x000fe20008000f00 */
[----:B01-3--:R-:W-:Y:S10]  /*31ad0*/  ENDCOLLECTIVE ;  /* 0x000000000000791b */ /* 0x00bff40003800000 */
.L_x_2179:
[----:B------:R-:W-:Y:S05]  /*31ae0*/  BSYNC B0 ;  /* 0x0000000000007941 */ /* 0x000fea0003800000 */
.L_x_2178:
[----:B------:R-:W-:Y:S05]  /*31af0*/  BRA `(.L_x_2180) ;  /* 0xffffffb000107947 */ /* 0x000fea000383ffff */
.L_x_1990:
[----:B-1----:R1:W2:Y:S02]  /*31b00*/  SYNCS.PHASECHK.TRANS64.TRYWAIT P1, [R3+URZ+0x30840], R2 ;  /* 0x03084002030075a7 */ /* 0x0022a4000802017f */
[----:B--2---:R-:W-:Y:S05]  /*31b10*/  @!P1 NANOSLEEP.SYNCS 0x989680 ;  /* 0x009896800000995d */ /* 0x004fea0003900000 */
[----:B------:R-:W2:Y:S02]  /*31b20*/  @!P1 SYNCS.PHASECHK.TRANS64 P1, [R3+URZ+0x30840], R2 ;  /* 0x03084002030095a7 */ /* 0x000ea4000802007f */
[----:B--2---:R-:W-:Y:S05]  /*31b30*/  @!P1 BRA `(.L_x_1990) ;  /* 0xfffffffc00f09947 */ /* 0x004fea000383ffff */
[----:B------:R-:W-:Y:S05]  /*31b40*/  BRA `(.L_x_2181) ;  /* 0xffffffb000387947 */ /* 0x000fea000383ffff */
.L_x_1992:
[----:B--2---:R2:W4:Y:S02]  /*31b50*/  SYNCS.PHASECHK.TRANS64.TRYWAIT P1, [R5+URZ+0x30840], R0 ;  /* 0x03084000050075a7 */ /* 0x004524000802017f */
[----:B----4-:R-:W-:Y:S05]  /*31b60*/  @!P1 NANOSLEEP.SYNCS 0x989680 ;  /* 0x009896800000995d */ /* 0x010fea0003900000 */
[----:B------:R-:W4:Y:S02]  /*31b70*/  @!P1 SYNCS.PHASECHK.TRANS64 P1, [R5+URZ+0x30840], R0 ;  /* 0x03084000050095a7 */ /* 0x000f24000802007f */
[----:B----4-:R-:W-:Y:S05]  /*31b80*/  @!P1 BRA `(.L_x_1992) ;  /* 0xfffffffc00f09947 */ /* 0x010fea000383ffff */
[----:B------:R-:W-:Y:S05]  /*31b90*/  BRA `(.L_x_2182) ;  /* 0xffffffb000447947 */ /* 0x000fea000383ffff */
.L_x_1994:
[----:B----4-:R4:W0:Y:S02]  /*31ba0*/  SYNCS.PHASECHK.TRANS64.TRYWAIT P1, [R3+URZ+0x30860], R2 ;  /* 0x03086002030075a7 */ /* 0x010824000802017f */
[----:B0-----:R-:W-:Y:S05]  /*31bb0*/  @!P1 NANOSLEEP.SYNCS 0x989680 ;  /* 0x009896800000995d */ /* 0x001fea0003900000 */
[----:B------:R-:W0:Y:S02]  /*31bc0*/  @!P1 SYNCS.PHASECHK.TRANS64 P1, [R3+URZ+0x30860], R2 ;  /* 0x03086002030095a7 */ /* 0x000e24000802007f */
[----:B0-----:R-:W-:Y:S05]  /*31bd0*/  @!P1 BRA `(.L_x_1994) ;  /* 0xfffffffc00f09947 */ /* 0x001fea000383ffff */
[----:B------:R-:W-:Y:S05]  /*31be0*/  BRA `(.L_x_2183) ;  /* 0xffffffb000407947 */ /* 0x000fea000383ffff */
.L_x_2184:
        /* <DEDUP_REMOVED lines=9> */
.L_x_3276:


//--------------------- .text._ZN7cutlass13device_kernelIN5flash11enable_sm90INS1_16FlashAttnFwdSm90INS1_25CollectiveMainloopFwdSm90ILi2EN4cute5tupleIJNS5_1CILi1EEES8_S8_EEENS6_IJNS7_ILi128EEENS7_ILi80EEENS7_ILi256EEEEEELi256ENS_10bfloat16_tEfNS_4arch4Sm90ELb1ELb0ELb0ELb0ELb1ELb0ELb0ELb1ELb1ELb1ELb1ELb0EEENS1_21CollectiveEpilogueFwdINS6_IJSA_SC_SB_EEES9_SE_SG_Li256ELb0ELb1ELb1ELb0EEENS1_19SingleTileSchedulerILb0ELb1ELb1ELi128EEEEEEEEEvNT_6ParamsE --------------------------
	.section	.text._ZN7cutlass13device_kernelIN5flash11enable_sm90INS1_16FlashAttnFwdSm90INS1_25CollectiveMainloopFwdSm90ILi2EN4cute5tupleIJNS5_1CILi1EEES8_S8_EEENS6_IJNS7_ILi128EEENS7_ILi80EEENS7_ILi256EEEEEELi256ENS_10bfloat16_tEfNS_4arch4Sm90ELb1ELb0ELb0ELb0ELb1ELb0ELb0ELb1ELb1ELb1ELb1ELb0EEENS1_21CollectiveEpilogueFwdINS6_IJSA_SC_SB_EEES9_SE_SG_Li256ELb0ELb1ELb1ELb0EEENS1_19SingleTileSchedulerILb0ELb1ELb1ELi128EEEEEEEEEvNT_6ParamsE,"ax",@progbits
	.align	128
.text._ZN7cutlass13device_kernelIN5flash11enable_sm90INS1_16FlashAttnFwdSm90INS1_25CollectiveMainloopFwdSm90ILi2EN4cute5tupleIJNS5_1CILi1EEES8_S8_EEENS6_IJNS7_ILi128EEENS7_ILi80EEENS7_ILi256EEEEEELi256ENS_10bfloat16_tEfNS_4arch4Sm90ELb1ELb0ELb0ELb0ELb1ELb0ELb0ELb1ELb1ELb1ELb1ELb0EEENS1_21CollectiveEpilogueFwdINS6_IJSA_SC_SB_EEES9_SE_SG_Li256ELb0ELb1ELb1ELb0EEENS1_19SingleTileSchedulerILb0ELb1ELb1ELi128EEEEEEEEEvNT_6ParamsE:
        .type           _ZN7cutlass13device_kernelIN5flash11enable_sm90INS1_16FlashAttnFwdSm90INS1_25CollectiveMainloopFwdSm90ILi2EN4cute5tupleIJNS5_1CILi1EEES8_S8_EEENS6_IJNS7_ILi128EEENS7_ILi80EEENS7_ILi256EEEEEELi256ENS_10bfloat16_tEfNS_4arch4Sm90ELb1ELb0ELb0ELb0ELb1ELb0ELb0ELb1ELb1ELb1ELb1ELb0EEENS1_21CollectiveEpilogueFwdINS6_IJSA_SC_SB_EEES9_SE_SG_Li256ELb0ELb1ELb1ELb0EEENS1_19SingleTileSchedulerILb0ELb1ELb1ELi128EEEEEEEEEvNT_6ParamsE,@function
        .size           _ZN7cutlass13device_kernelIN5flash11enable_sm90INS1_16FlashAttnFwdSm90INS1_25CollectiveMainloopFwdSm90ILi2EN4cute5tupleIJNS5_1CILi1EEES8_S8_EEENS6_IJNS7_ILi128EEENS7_ILi80EEENS7_ILi256EEEEEELi256ENS_10bfloat16_tEfNS_4arch4Sm90ELb1ELb0ELb0ELb0ELb1ELb0ELb0ELb1ELb1ELb1ELb1ELb0EEENS1_21CollectiveEpilogueFwdINS6_IJSA_SC_SB_EEES9_SE_SG_Li256ELb0ELb1ELb1ELb0EEENS1_19SingleTileSchedulerILb0ELb1ELb1ELi128EEEEEEEEEvNT_6ParamsE,(.L_x_3277 - _ZN7cutlass13device_kernelIN5flash11enable_sm90INS1_16FlashAttnFwdSm90INS1_25CollectiveMainloopFwdSm90ILi2EN4cute5tupleIJNS5_1CILi1EEES8_S8_EEENS6_IJNS7_ILi128EEENS7_ILi80EEENS7_ILi256EEEEEELi256ENS_10bfloat16_tEfNS_4arch4Sm90ELb1ELb0ELb0ELb0ELb1ELb0ELb0ELb1ELb1ELb1ELb1ELb0EEENS1_21CollectiveEpilogueFwdINS6_IJSA_SC_SB_EEES9_SE_SG_Li256ELb0ELb1ELb1ELb0EEENS1_19SingleTileSchedulerILb0ELb1ELb1ELi128EEEEEEEEEvNT_6ParamsE)
        .other          _ZN7cutlass13device_kernelIN5flash11enable_sm90INS1_16FlashAttnFwdSm90INS1_25CollectiveMainloopFwdSm90ILi2EN4cute5tupleIJNS5_1CILi1EEES8_S8_EEENS6_IJNS7_ILi128EEENS7_ILi80EEENS7_ILi256EEEEEELi256ENS_10bfloat16_tEfNS_4arch4Sm90ELb1ELb0ELb0ELb0ELb1ELb0ELb0ELb1ELb1ELb1ELb1ELb0EEENS1_21CollectiveEpilogueFwdINS6_IJSA_SC_SB_EEES9_SE_SG_Li256ELb0ELb1ELb1ELb0EEENS1_19SingleTileSchedulerILb0ELb1ELb1ELi128EEEEEEEEEvNT_6ParamsE,@"STO_CUDA_ENTRY STV_DEFAULT"
_ZN7cutlass13device_kernelIN5flash11enable_sm90INS1_16FlashAttnFwdSm90INS1_25CollectiveMainloopFwdSm90ILi2EN4cute5tupleIJNS5_1CILi1EEES8_S8_EEENS6_IJNS7_ILi128EEENS7_ILi80EEENS7_ILi256EEEEEELi256ENS_10bfloat16_tEfNS_4arch4Sm90ELb1ELb0ELb0ELb0ELb1ELb0ELb0ELb1ELb1ELb1ELb1ELb0EEENS1_21CollectiveEpilogueFwdINS6_IJSA_SC_SB_EEES9_SE_SG_Li256ELb0ELb1ELb1ELb0EEENS1_19SingleTileSchedulerILb0ELb1ELb1ELi128EEEEEEEEEvNT_6ParamsE:
        /* <DEDUP_REMOVED lines=45> */
.L_x_2185:
        /* <DEDUP_REMOVED lines=22> */
.L_x_2186:
        /* <DEDUP_REMOVED lines=18> */
.L_x_2187:
        /* <DEDUP_REMOVED lines=22> */
.L_x_2188:
        /* <DEDUP_REMOVED lines=23> */
.L_x_2189:
        /* <DEDUP_REMOVED lines=10> */
.L_x_2192:
        /* <DEDUP_REMOVED lines=19> */
[----:B------:R-:W1:Y:S01]  /*09f0*/  S2UR UR60, SR_CTAID.X ;  /* 0x00000000003c79c3 */ /* 0x000e620000002500 */
[----:B------:R-:W-:Y:S01]  /*0a00*/  ULDC UR4, c[0x0][0x448] ;  /* 0x0001120000047ab9 */ /* 0x000fe20000000800 */
[----:B------:R-:W-:Y:S01]  /*0a10*/  ULDC UR6, c[0x0][0x424] ;  /* 0x0001090000067ab9 */ /* 0x000fe20000000800 */
[----:B------:R-:W-:Y:S01]  /*0a20*/  UISETP.NE.AND UP1, UPT, UR4, 0x1, UPT ;  /* 0x000000010400788c */ /* 0x000fe2000bf25270 */
[----:B------:R-:W-:Y:S02]  /*0a30*/  ULDC UR7, c[0x0][0x288] ;  /* 0x0000a20000077ab9 */ /* 0x000fe40000000800 */
[----:B------:R-:W-:Y:S01]  /*0a40*/  ULDC.64 UR4, c[0x0][0x418] ;  /* 0x0001060000047ab9 */ /* 0x000fe20000000a00 */
[----:B------:R-:W-:Y:S02]  /*0a50*/  UIADD3 UR7, -UR7, 0x50, URZ ;  /* 0x0000005007077890 */ /* 0x000fe4000fffe13f */
[----:B------:R-:W-:Y:S02]  /*0a60*/  UISETP.NE.U32.AND UP0, UPT, UR4, URZ, UPT ;  /* 0x0000003f0400728c */ /* 0x000fe4000bf05070 */
[----:B------:R-:W-:-:S02]  /*0a70*/  UP2UR UR4, UPR, URZ, 0x2 ;  /* 0x000000023f047883 */ /* 0x000fc40008000000 */
[----:B------:R-:W-:Y:S01]  /*0a80*/  UISETP.NE.AND.EX UP0, UPT, UR5, URZ, UPT, UP0 ;  /* 0x0000003f0500728c */ /* 0x000fe2000bf05300 */
[----:B------:R-:W-:Y:S02]  /*0a90*/  ULDC UR8, c[0x0][0x2f0] ;  /* 0x0000bc0000087ab9 */ /* 0x000fe40000000800 */
[----:B------:R-:W-:Y:S01]  /*0aa0*/  @UP1 ULDC UR5, c[0x0][0x44c] ;  /* 0x0001130000051ab9 */ /* 0x000fe20000000800 */
[----:B------:R-:W-:Y:S01]  /*0ab0*/  IMAD.U32 R19, RZ, RZ, UR4 ;  /* 0x00000004ff137e24 */ /* 0x000fe2000f8e00ff */
[----:B------:R-:W-:Y:S01]  /*0ac0*/  USEL UR11, UR6, 0x1, UP0 ;  /* 0x00000001060b7887 */ /* 0x000fe20008000000 */
[----:B------:R-:W-:Y:S01]  /*0ad0*/  @UP1 ULDC UR10, c[0x0][0x450] ;  /* 0x00011400000a1ab9 */ /* 0x000fe20000000800 */
[----:B------:R-:W-:Y:S02]  /*0ae0*/  USHF.R.U32.HI UR12, URZ, 0x10, UR9 ;  /* 0x000000103f0c7899 */ /* 0x000fe40008011609 */
[----:B------:R-:W-:Y:S02]  /*0af0*/  UIMAD UR7, UR11, UR8, UR7 ;  /* 0x000000080b0772a4 */ /* 0x000fe4000f8e0207 */
[----:B------:R-:W-:Y:S01]  /*0b00*/  MOV R18, UR11 ;  /* 0x0000000b00127c02 */ /* 0x000fe20008000f00 */
[----:B-1----:R-:W-:-:S04]  /*0b10*/  USHF.L.U32 UR60, UR60, 0x7, URZ ;  /* 0x000000073c3c7899 */ /* 0x002fc8000800063f */
[----:B------:R-:W-:Y:S02]  /*0b20*/  @UP1 UIADD3 UR4, UR60, 0x7f, URZ ;  /* 0x0000007f3c041890 */ /* 0x000fe4000fffe03f */
[----:B------:R-:W-:Y:S02]  /*0b30*/  UIADD3 UR6, UR60, 0x7f, URZ ;  /* 0x0000007f3c067890 */ /* 0x000fe4000fffe03f */
[----:B------:R-:W-:Y:S02]  /*0b40*/  UIMAD.WIDE.U32 UR4, UR4, UR5, URZ ;  /* 0x00000005040472a5 */ /* 0x000fe4000f8e003f */
[----:B------:R-:W-:Y:S02]  /*0b50*/  UIMAD UR4, UR11, UR8, 0x4f ;  /* 0x0000004f0b0474a4 */ /* 0x000fe4000f8e0208 */
[----:B------:R-:W-:Y:S02]  /*0b60*/  @UP1 USHF.R.U32.HI UR6, URZ, UR10, UR5 ;  /* 0x0000000a3f061299 */ /* 0x000fe40008011605 */
[----:B------:R-:W-:-:S02]  /*0b70*/  UIMAD.WIDE UR4, UR4, 0x66666667, URZ ;  /* 0x66666667040478a5 */ /* 0x000fc4000f8e023f */
[----:B------:R-:W-:Y:S02]  /*0b80*/  UIADD3 UR6, UR7, UR6, URZ ;  /* 0x0000000607067290 */ /* 0x000fe4000fffe03f */
[----:B------:R-:W-:Y:S02]  /*0b90*/  USHF.R.U32.HI UR4, URZ, 0x1f, UR5 ;  /* 0x0000001f3f047899 */ /* 0x000fe40008011605 */
[----:B------:R-:W-:Y:S02]  /*0ba0*/  UIMAD.WIDE UR6, UR6, 0x66666667, URZ ;  /* 0x66666667060678a5 */ /* 0x000fe4000f8e023f */
[----:B------:R-:W-:Y:S02]  /*0bb0*/  ULEA.HI.SX32 UR4, UR5, UR4, 0x1b ;  /* 0x0000000405047291 */ /* 0x000fe4000f8fda3f */
[----:B------:R-:W-:-:S04]  /*0bc0*/  USHF.R.U32.HI UR6, URZ, 0x1f, UR7 ;  /* 0x0000001f3f067899 */ /* 0x000fc80008011607 */
[----:B------:R-:W-:Y:S02]  /*0bd0*/  ULEA.HI.SX32 UR6, UR7, UR6, 0x1b ;  /* 0x0000000607067291 */ /* 0x000fe4000f8fda3f */
[----:B------:R-:W-:Y:S02]  /*0be0*/  ULOP3.LUT UR7, UR9, 0xffff, URZ, 0xc0, !UPT ;  /* 0x0000ffff09077892 */ /* 0x000fe4000f8ec03f */
[----:B------:R-:W-:-:S04]  /*0bf0*/  UISETP.LT.AND UP0, UPT, UR4, UR6, UPT ;  /* 0x000000060400728c */ /* 0x000fc8000bf01270 */
[----:B------:R-:W-:Y:S02]  /*0c00*/  USEL UR11, UR4, UR6, UP0 ;  /* 0x00000006040b7287 */ /* 0x000fe40008000000 */
[----:B------:R-:W-:Y:S02]  /*0c10*/  UISETP.NE.AND UP0, UPT, UR12, URZ, UPT ;  /* 0x0000003f0c00728c */ /* 0x000fe4000bf05270 */
[----:B------:R-:W-:Y:S01]  /*0c20*/  UISETP.GE.AND UP1, UPT, UR11, 0x1, UPT ;  /* 0x000000010b00788c */ /* 0x000fe2000bf26270 */
[----:B------:R-:W-:-:S05]  /*0c30*/  UMOV UR4, URZ ;  /* 0x0000003f00047c82 */ /* 0x000fca0008000000 */
[----:B------:R-:W-:-:S03]  /*0c40*/  PLOP3.LUT P0, PT, PT, PT, UP1, 0x80, 0x0 ;  /* 0x000000000000781c */ /* 0x000fc60003f0f018 */
[----:B------:R-:W-:-:S10]  /*0c50*/  @!UP0 ULDC UR12, c[0x0][0x9f0] ;  /* 0x00027c00000c8ab9 */ /* 0x000fd40000000800 */
[----:B------:R-:W-:Y:S05]  /*0c60*/  @!P0 BRA `(.L_x_2194) ;  /* 0x0000000000848947 */ /* 0x000fea0003800000 */
[----:B------:R-:W-:Y:S01]  /*0c70*/  IMAD.U32 R3, RZ, RZ, UR12 ;  /* 0x0000000cff037e24 */ /* 0x000fe2000f8e00ff */
[----:B------:R-:W-:Y:S01]  /*0c80*/  UIADD3 UR6, UR12, -0x1, UR11 ;  /* 0xffffffff0c067890 */ /* 0x000fe2000fffe00b */
[----:B------:R-:W-:-:S03]  /*0c90*/  UMOV UR4, URZ ;  /* 0x0000003f00047c82 */ /* 0x000fc60008000000 */
[-C--:B------:R-:W-:Y:S02]  /*0ca0*/  IABS R0, R3.reuse ;  /* 0x0000000300007213 */ /* 0x080fe40000000000 */
[----:B------:R-:W-:Y:S01]  /*0cb0*/  IMAD.U32 R4, RZ, RZ, UR6 ;  /* 0x00000006ff047e24 */ /* 0x000fe2000f8e00ff */
[----:B------:R-:W-:Y:S01]  /*0cc0*/  IABS R5, R3 ;  /* 0x0000000300057213 */ /* 0x000fe20000000000 */
[----:B------:R-:W-:Y:S01]  /*0cd0*/  ULOP3.LUT UR6, UR6, UR12, URZ, 0x3c, !UPT ;  /* 0x0000000c06067292 */ /* 0x000fe2000f8e3c3f */
[----:B------:R-:W-:Y:S02]  /*0ce0*/  R2UR UR13, R0 ;  /* 0x00000000000d72ca */ /* 0x000fe400000e0000 */
[----:B------:R-:W-:-:S05]  /*0cf0*/  IABS R4, R4 ;  /* 0x0000000400047213 */ /* 0x000fca0000000000 */
[----:B------:R-:W-:-:S05]  /*0d00*/  IMAD.MOV.U32 R3, RZ, RZ, R4 ;  /* 0x000000ffff037224 */ /* 0x000fca00078e0004 */
[----:B------:R-:W-:Y:S01]  /*0d10*/  R2UR UR10, R3 ;  /* 0x00000000030a72ca */ /* 0x000fe200000e0000 */
[----:B------:R-:W1:Y:S08]  /*0d20*/  I2F.RP R0, UR13 ;  /* 0x0000000d00007d06 */ /* 0x000e700008209400 */
[----:B-1----:R-:W0:Y:S02]  /*0d30*/  MUFU.RCP R0, R0 ;  /* 0x0000000000007308 */ /* 0x002e240000001000 */
[----:B0-----:R-:W-:Y:S01]  /*0d40*/  VIADD R2, R0, 0xffffffe ;  /* 0x0ffffffe00027836 */ /* 0x001fe20000000000 */
[----:B------:R-:W-:-:S05]  /*0d50*/  IADD3 R0, RZ, -R5, RZ ;  /* 0x80000005ff007210 */ /* 0x000fca0007ffe0ff */
        /* <DEDUP_REMOVED lines=18> */
.L_x_2194:
[----:B------:R-:W-:Y:S01]  /*0e80*/  UIMAD UR6, UR7, UR4, URZ ;  /* 0x00000004070672a4 */ /* 0x000fe2000f8e023f */
[----:B------:R-:W-:Y:S01]  /*0e90*/  IMAD.U32 R0, RZ, RZ, UR11 ;  /* 0x0000000bff007e24 */ /* 0x000fe2000f8e00ff */
[----:B------:R-:W-:Y:S01]  /*0ea0*/  R2UR UR5, R18 ;  /* 0x00000000120572ca */ /* 0x000fe200000e0000 */
[----:B------:R-:W-:Y:S01]  /*0eb0*/  IMAD.U32 R3, RZ, RZ, UR4 ;  /* 0x00000004ff037e24 */ /* 0x000fe2000f8e00ff */
[----:B------:R-:W-:Y:S01]  /*0ec0*/  PLOP3.LUT P0, PT, PT, PT, PT, 0x80, 0x0 ;  /* 0x000000000000781c */ /* 0x000fe20003f0f070 */
[----:B------:R-:W-:Y:S01]  /*0ed0*/  VIADD R17, R25, 0xffffff80 ;  /* 0xffffff8019117836 */ /* 0x000fe20000000000 */
[----:B0-----:R-:W-:Y:S01]  /*0ee0*/  MOV R2, RZ ;  /* 0x000000ff00027202 */ /* 0x001fe20000000f00 */
[----:B------:R-:W-:Y:S01]  /*0ef0*/  IMAD.U32 R22, RZ, RZ, UR6 ;  /* 0x00000006ff167e24 */ /* 0x000fe2000f8e00ff */
[----:B------:R-:W-:Y:S02]  /*0f00*/  VIADDMNMX R0, R3, UR6, R0, PT ;  /* 0x0000000603007c46 */ /* 0x000fe4000b800100 */
[----:B------:R-:W-:-:S02]  /*0f10*/  CS2R R150, SRZ ;  /* 0x0000000000967805 */ /* 0x000fc4000001ff00 */
[----:B------:R-:W-:Y:S02]  /*0f20*/  CS2R R148, SRZ ;  /* 0x0000000000947805 */ /* 0x000fe4000001ff00 */
[----:B------:R-:W-:Y:S02]  /*0f30*/  CS2R R146, SRZ ;  /* 0x0000000000927805 */ /* 0x000fe4000001ff00 */
[----:B------:R-:W-:Y:S01]  /*0f40*/  R2UR UR61, R0 ;  /* 0x00000000003d72ca */ /* 0x000fe200000e0000 */
[----:B------:R-:W-:Y:S01]  /*0f50*/  IMAD.MOV.U32 R0, RZ, RZ, RZ ;  /* 0x000000ffff007224 */ /* 0x000fe200078e00ff */
[----:B------:R-:W-:Y:S01]  /*0f60*/  CS2R R144, SRZ ;  /* 0x0000000000907805 */ /* 0x000fe2000001ff00 */
[----:B------:R-:W-:Y:S01]  /*0f70*/  UIMAD UR4, UR5, UR8, URZ ;  /* 0x00000008050472a4 */ /* 0x000fe2000f8e023f */
[----:B------:R-:W-:Y:S02]  /*0f80*/  CS2R R142, SRZ ;  /* 0x00000000008e7805 */ /* 0x000fe4000001ff00 */
[----:B------:R-:W-:-:S02]  /*0f90*/  CS2R R140, SRZ ;  /* 0x00000000008c7805 */ /* 0x000fc4000001ff00 */
[----:B------:R-:W-:Y:S02]  /*0fa0*/  CS2R R138, SRZ ;  /* 0x00000000008a7805 */ /* 0x000fe4000001ff00 */
[----:B------:R-:W-:Y:S02]  /*0fb0*/  CS2R R136, SRZ ;  /* 0x0000000000887805 */ /* 0x000fe4000001ff00 */
[----:B------:R-:W-:Y:S01]  /*0fc0*/  CS2R R134, SRZ ;  /* 0x0000000000867805 */ /* 0x000fe2000001ff00 */
[----:B------:R-:W-:Y:S01]  /*0fd0*/  IMAD.U32 R152, RZ, RZ, UR4 ;  /* 0x00000004ff987e24 */ /* 0x000fe2000f8e00ff */
        /* <DEDUP_REMOVED lines=66> */
[----:B------:R-:W-:Y:S02]  /*1400*/  IMAD.U32 R16, RZ, RZ, UR8 ;  /* 0x00000008ff107e24 */ /* 0x000fe4000f8e00ff */
        /* <DEDUP_REMOVED lines=15> */
[----:B------:R-:W-:Y:S01]  /*1500*/  MOV R5, UR5 ;  /* 0x0000000500057c02 */ /* 0x000fe20008000f00 */
[----:B------:R-:W-:Y:S01]  /*1510*/  ULDC.64 UR4, c[0x4][0xb0] ;  /* 0x01002c0000047ab9 */ /* 0x000fe20000000a00 */
[----:B------:R-:W-:Y:S01]  /*1520*/  IMAD.U32 R10, RZ, RZ, UR6 ;  /* 0x00000006ff0a7e24 */ /* 0x000fe2000f8e00ff */
[----:B------:R-:W-:Y:S01]  /*1530*/  MOV R8, 0x70 ;  /* 0x0000007000087802 */ /* 0x000fe20000000f00 */
[----:B------:R-:W-:Y:S02]  /*1540*/  IMAD.U32 R6, RZ, RZ, UR4 ;  /* 0x00000004ff067e24 */ /* 0x000fe4000f8e00ff */
[----:B------:R-:W-:-:S02]  /*1550*/  IMAD.U32 R7, RZ, RZ, UR5 ;  /* 0x00000005ff077e24 */ /* 0x000fc4000f8e00ff */
[----:B------:R-:W-:Y:S02]  /*1560*/  IMAD.U32 R11, RZ, RZ, UR7 ;  /* 0x00000007ff0b7e24 */ /* 0x000fe4000f8e00ff */
[----:B------:R-:W-:Y:S02]  /*1570*/  IMAD.MOV.U32 R12, RZ, RZ, 0x1 ;  /* 0x00000001ff0c7424 */ /* 0x000fe400078e00ff */
[----:B0-----:R-:W-:-:S07]  /*1580*/  IMAD.MOV.U32 R13, RZ, RZ, RZ ;  /* 0x000000ffff0d7224 */ /* 0x001fce00078e00ff */
[----:B------:R-:W-:-:S07]  /*1590*/  LEPC R20, `(.L_x_2196) ;  /* 0x000000001014794e */ /* 0x000fce0000000000 */
[----:B-1----:R-:W-:Y:S05]  /*15a0*/  CALL.ABS.NOINC R2 ;  /* 0x0000000002007343 */ /* 0x002fea0003c00000 */
.L_x_2196:
[----:B------:R-:W-:Y:S02]  /*15b0*/  R2UR UR4, R16 ;  /* 0x00000000100472ca */ /* 0x000fe400000e0000 */
[----:B------:R-:W-:-:S11]  /*15c0*/  SHF.L.U32 R0, RZ, 0x1f, RZ ;  /* 0x0000001fff007819 */ /* 0x000fd600000006ff */
[----:B------:R-:W0:Y:S02]  /*15d0*/  SYNCS.PHASECHK.TRANS64.TRYWAIT P0, [UR4+0x38800], R0 ;  /* 0x03880000ff0075a7 */ /* 0x000e240008000144 */
[----:B0-----:R-:W-:Y:S05]  /*15e0*/  @!P0 BRA `(.L_x_2197) ;  /* 0x0000013400688947 */ /* 0x001fea0003800000 */
.L_x_2284:
[----:B------:R-:W2:Y:S02]  /*15f0*/  LDL R2, [R1+0x4] ;  /* 0x0000040001027983 */ /* 0x000ea40000100800 */
[----:B--2---:R-:W-:-:S13]  /*1600*/  R2UR UR4, R2 ;  /* 0x00000000020472ca */ /* 0x004fda00000e0000 */
[----:B------:R-:W-:-:S06]  /*1610*/  ULOP3.LUT UR4, UR4, 0x1, URZ, 0xfc, !UPT ;  /* 0x0000000104047892 */ /* 0x000fcc000f8efc3f */
[----:B------:R-:W-:-:S05]  /*1620*/  IMAD.U32 R2, RZ, RZ, UR4 ;  /* 0x00000004ff027e24 */ /* 0x000fca000f8e00ff */
[----:B------:R-:W-:-:S13]  /*1630*/  ISETP.NE.AND P0, PT, R2, 0x3, PT ;  /* 0x000000030200780c */ /* 0x000fda0003f05270 */
[----:B------:R-:W-:Y:S05]  /*1640*/  @!P0 BRA `(.L_x_2198) ;  /* 0x0000000000048947 */ /* 0x000fea0003800000 */
[----:B------:R-:W-:Y:S01]  /*1650*/  BPT.TRAP 0x1 ;  /* 0x000000040000795c */ /* 0x000fe20000300000 */
.L_x_2198:
[----:B------:R-:W-:-:S13]  /*1660*/  R2UR UR4, R16 ;  /* 0x00000000100472ca */ /* 0x000fda00000e0000 */
[----:B------:R1:W2:Y:S01]  /*1670*/  SYNCS.PHASECHK.TRANS64.TRYWAIT P1, [UR4+0x38830], R0 ;  /* 0x03883000ff0075a7 */ /* 0x0002a20008020144 */
[----:B------:R-:W-:Y:S05]  /*1680*/  @!P0 BRA `(.L_x_2199) ;  /* 0x0000000000048947 */ /* 0x000fea0003800000 */
[----:B------:R-:W-:Y:S01]  /*1690*/  BPT.TRAP 0x1 ;  /* 0x000000040000795c */ /* 0x000fe20000300000 */
.L_x_2199:
[----:B------:R-:W-:-:S05]  /*16a0*/  IMAD.U32 R4, RZ, RZ, UR36 ;  /* 0x00000024ff047e24 */ /* 0x000fca000f8e00ff */
[----:B------:R-:W-:Y:S01]  /*16b0*/  LOP3.LUT R4, R4, 0x10000, RZ, 0xfc, !PT ;  /* 0x0001000004047812 */ /* 0x000fe200078efcff */
[----:B--2---:R-:W-:Y:S06]  /*16c0*/  @P1 BRA `(.L_x_2200) ;  /* 0x00000000000c1947 */ /* 0x004fec0003800000 */
[----:B------:R-:W-:-:S13]  /*16d0*/  R2UR UR4, R16 ;  /* 0x00000000100472ca */ /* 0x000fda00000e0000 */
[----:B------:R-:W2:Y:S02]  /*16e0*/  SYNCS.PHASECHK.TRANS64.TRYWAIT P1, [UR4+0x38830], R0 ;  /* 0x03883000ff0075a7 */ /* 0x000ea40008020144 */
[----:B--2---:R-:W-:Y:S05]  /*16f0*/  @!P1 BRA `(.L_x_2201) ;  /* 0x0000013400409947 */ /* 0x004fea0003800000 */
.L_x_2200:
[----:B------:R-:W-:Y:S05]  /*1700*/  WARPSYNC.ALL ;  /* 0x0000000000007948 */ /* 0x000fea0003800000 */
[----:B------:R-:W-:Y:S02]  /*1710*/  MOV R5, 0x40000040 ;  /* 0x4000004000057802 */ /* 0x000fe40000000f00 */
        /* <DEDUP_REMOVED lines=18> */
[----:B------:R-:W-:Y:S01]  /*1840*/  R2UR UR21, R5 ;  /* 0x00000000051572ca */ /* 0x000fe200000e0000 */
[----:B------:R-:W-:Y:S01]  /*1850*/  IMAD.U32 R11, RZ, RZ, UR27 ;  /* 0x0000001bff0b7e24 */ /* 0x000fe2000f8e00ff */
[----:B------:R-:W-:Y:S01]  /*1860*/  R2UR UR4, R4 ;  /* 0x00000000040472ca */ /* 0x000fe200000e0000 */
[----:B------:R-:W-:Y:S01]  /*1870*/  ULOP3.LUT UR6, UR6, 0x3fff, URZ, 0xc0, !UPT ;  /* 0x00003fff06067892 */ /* 0x000fe2000f8ec03f */
[----:B------:R-:W-:Y:S01]  /*1880*/  UMOV UR31, 0x40000040 ;  /* 0x40000040001f7882 */ /* 0x000fe20000000000 */
[----:B------:R-:W-:-:S02]  /*1890*/  UMOV UR35, 0x40000040 ;  /* 0x4000004000237882 */ /* 0x000fc40000000000 */
[----:B------:R-:W-:Y:S01]  /*18a0*/  ULOP3.LUT UR24, UR6, 0x10000, URZ, 0xfc, !UPT ;  /* 0x0001000006187892 */ /* 0x000fe2000f8efc3f */
[----:B------:R-:W-:Y:S01]  /*18b0*/  UMOV UR39, 0x40000040 ;  /* 0x4000004000277882 */ /* 0x000fe20000000000 */
[----:B------:R-:W-:Y:S02]  /*18c0*/  UMOV UR43, 0x40000040 ;  /* 0x40000040002b7882 */ /* 0x000fe40000000000 */
[----:B------:R-:W-:Y:S02]  /*18d0*/  UIADD3 UR10, UR24, 0x80, URZ ;  /* 0x00000080180a7890 */ /* 0x000fe4000fffe03f */
[----:B------:R-:W-:Y:S02]  /*18e0*/  UIADD3 UR14, UR24, 0x100, URZ ;  /* 0x00000100180e7890 */ /* 0x000fe4000fffe03f */
[----:B------:R-:W-:Y:S01]  /*18f0*/  IMAD.U32 R15, RZ, RZ, UR24 ;  /* 0x00000018ff0f7e24 */ /* 0x000fe2000f8e00ff */
[----:B------:R-:W-:Y:S01]  /*1900*/  UMOV UR6, UR24 ;  /* 0x0000001800067c82 */ /* 0x000fe20008000000 */
[----:B------:R-:W-:Y:S01]  /*1910*/  UIADD3 UR18, UR24, 0x180, URZ ;  /* 0x0000018018127890 */ /* 0x000fe2000fffe03f */
[----:B------:R-:W-:Y:S01]  /*1920*/  HGMMA.64x16x16.F32.BF16 R56, gdesc[UR4], RZ, !UPT, gsb0 ;  /* 0x00200000043879f0 */ /* 0x000fe2000c0018ff */
[----:B------:R-:W-:Y:S01]  /*1930*/  UIADD3 UR22, UR24, 0x200, URZ ;  /* 0x0000020018167890 */ /* 0x000fe2000fffe03f */
[----:B------:R-:W-:Y:S01]  /*1940*/  R2UR UR6, R4 ;  /* 0x00000000040672ca */ /* 0x000fe200000e0000 */
[----:B------:R-:W-:Y:S01]  /*1950*/  UMOV UR5, 0x40000040 ;  /* 0x4000004000057882 */ /* 0x000fe20000000000 */
[----:B------:R-:W-:Y:S01]  /*1960*/  UIADD3 UR7, UR24, 0x204, URZ ;  /* 0x0000020418077890 */ /* 0x000fe2000fffe03f */
[----:B------:R-:W-:Y:S01]  /*1970*/  UMOV UR47, 0x40000040 ;  /* 0x40000040002f7882 */ /* 0x000fe20000000000 */
[----:B------:R-:W-:Y:S01]  /*1980*/  UMOV UR51, 0x40000040 ;  /* 0x4000004000337882 */ /* 0x000fe20000000000 */
[----:B------:R-:W-:Y:S01]  /*1990*/  UMOV UR55, 0x40000040 ;  /* 0x4000004000377882 */ /* 0x000fe20000000000 */
[----:B------:R-:W-:-:S07]  /*19a0*/  UMOV UR59, 0x40000040 ;  /* 0x40000040003b7882 */ /* 0x000fce0000000000 */
[----:B------:R-:W-:-:S07]  /*19b0*/  UIADD3 UR4, UR6, 0x2, URZ ;  /* 0x0000000206047890 */ /* 0x000fce000fffe03f */
[----:B------:R-:W-:Y:S01]  /*19c0*/  UMOV UR26, UR4 ;  /* 0x00000004001a7c82 */ /* 0x000fe20008000000 */
[----:B------:R-:W-:Y:S01]  /*19d0*/  UIADD3 UR4, UR24, 0x202, URZ ;  /* 0x0000020218047890 */ /* 0x000fe2000fffe03f */
[----:B------:R-:W-:Y:S01]  /*19e0*/  IMAD.U32 R10, RZ, RZ, UR26 ;  /* 0x0000001aff0a7e24 */ /* 0x000fe2000f8e00ff */
        /* <DEDUP_REMOVED lines=24> */
[----:B------:R-:W-:Y:S02]  /*1b70*/  UMOV UR23, 0x40000040 ;  /* 0x4000004000177882 */ /* 0x000fe40000000000 */
        /* <DEDUP_REMOVED lines=27> */
[----:B------:R-:W-:-:S06]  /*1d30*/  UMOV UR27, 0x40000040 ;  /* 0x40000040001b7882 */ /* 0x000fcc0000000000 */
        /* <DEDUP_REMOVED lines=55> */
[----:B------:R-:W-:Y:S01]  /*20b0*/  UMOV UR15, 0x40000040 ;  /* 0x40000040000f7882 */ /* 0x000fe20000000000 */
[----:B------:R-:W-:-:S04]  /*20c0*/  UMOV UR21, UR13 ;  /* 0x0000000d00157c82 */ /* 0x000fc80008000000 */
[----:B------:R-:W-:Y:S01]  /*20d0*/  UMOV UR20, UR12 ;  /* 0x0000000c00147c82 */ /* 0x000fe20008000000 */
        /* <DEDUP_REMOVED lines=14> */
[----:B------:R-:W-:Y:S02]  /*21c0*/  UMOV UR11, UR24 ;  /* 0x00000018000b7c82 */ /* 0x000fe40008000000 */
[----:B------:R-:W-:Y:S02]  /*21d0*/  UIADD3 UR14, UR11, 0x280, URZ ;  /* 0x000002800b0e7890 */ /* 0x000fe4000fffe03f */
[----:B------:R-:W-:Y:S02]  /*21e0*/  UIADD3 UR18, UR11, 0x300, URZ ;  /* 0x000003000b127890 */ /* 0x000fe4000fffe03f */
[----:B------:R-:W-:Y:S02]  /*21f0*/  UIADD3 UR22, UR11, 0x380, URZ ;  /* 0x000003800b167890 */ /* 0x000fe4000fffe03f */
        /* <DEDUP_REMOVED lines=8> */
[----:B------:R-:W-:Y:S02]  /*2280*/  UIADD3 UR54, UR11, 0x780, URZ ;  /* 0x000007800b367890 */ /* 0x000fe4000fffe03f */
[----:B------:R-:W-:Y:S02]  /*2290*/  UIADD3 UR10, UR11, 0x980, URZ ;  /* 0x000009800b0a7890 */ /* 0x000fe4000fffe03f */
        /* <DEDUP_REMOVED lines=34> */
[----:B------:R-:W-:Y:S01]  /*24c0*/  MOV R9, UR15 ;  /* 0x0000000f00097c02 */ /* 0x000fe20008000f00 */
        /* <DEDUP_REMOVED lines=345> */
.L_x_2202:
[----:B------:R-:W-:Y:S01]  /*3a60*/  LOP3.LUT R0, R65, 0xffffff80, RZ, 0xc0, !PT ;  /* 0xffffff8041007812 */ /* 0x000fe200078ec0ff */
[----:B------:R-:W-:Y:S01]  /*3a70*/  UMOV UR7, 0xffffffb0 ;  /* 0xffffffb000077882 */ /* 0x000fe20000000000 */
[----:B------:R-:W-:Y:S01]  /*3a80*/  R2UR UR6, R19 ;  /* 0x00000000130672ca */ /* 0x000fe200000e0000 */
[----:B------:R-:W-:Y:S01]  /*3a90*/  UIMAD UR7, UR61, UR7, 0x51 ;  /* 0x000000513d0774a4 */ /* 0x000fe2000f8e0207 */
[----:B------:R-:W-:Y:S01]  /*3aa0*/  LEA.HI R64, R64, R17, RZ, 0x2 ;  /* 0x0000001140407211 */ /* 0x000fe200078f10ff */
[----:B------:R-:W-:Y:S01]  /*3ab0*/  IMAD.IADD R0, R17, 0x1, -R0 ;  /* 0x0000000111007824 */ /* 0x000fe200078e0a00 */
[----:B------:R-:W-:Y:S01]  /*3ac0*/  LEA.HI R7, R66, R66, RZ, 0x1 ;  /* 0x0000004242077211 */ /* 0x000fe200078f08ff */
[----:B------:R-:W-:Y:S01]  /*3ad0*/  ULDC UR14, c[0x0][0x288] ;  /* 0x0000a200000e7ab9 */ /* 0x000fe20000000800 */
[----:B------:R-:W-:Y:S01]  /*3ae0*/  LOP3.LUT R64, R64, 0xfffffffc, RZ, 0xc0, !PT ;  /* 0xfffffffc40407812 */ /* 0x000fe200078ec0ff */
[----:B------:R-:W-:Y:S01]  /*3af0*/  UIADD3 UR18, UR61, -0x2, URZ ;  /* 0xfffffffe3d127890 */ /* 0x000fe2000fffe03f */
[----:B------:R-:W-:-:S02]  /*3b00*/  SHF.R.S32.HI R3, RZ, 0x1f, R0 ;  /* 0x0000001fff037819 */ /* 0x000fc40000011400 */
[----:B------:R-:W-:Y:S02]  /*3b10*/  CS2R R150, SRZ ;  /* 0x0000000000967805 */ /* 0x000fe4000001ff00 */
[----:B------:R-:W-:Y:S01]  /*3b20*/  LOP3.LUT R7, R7, 0x3fffffe, RZ, 0xc0, !PT ;  /* 0x03fffffe07077812 */ /* 0x000fe200078ec0ff */
[----:B------:R-:W-:Y:S01]  /*3b30*/  IMAD.IADD R64, R17, 0x1, -R64 ;  /* 0x0000000111407824 */ /* 0x000fe200078e0a40 */
[CC--:B------:R-:W-:Y:S01]  /*3b40*/  LEA.HI R2, R3.reuse, R0.reuse, RZ, 0x2 ;  /* 0x0000000003027211 */ /* 0x0c0fe200078f10ff */
[----:B------:R-:W-:Y:S01]  /*3b50*/  UISETP.NE.AND UP0, UPT, UR6, URZ, UPT ;  /* 0x0000003f0600728c */ /* 0x000fe2000bf05270 */
[----:B------:R-:W-:Y:S01]  /*3b60*/  LEA.HI R6, R3, R0, RZ, 0x5 ;  /* 0x0000000003067211 */ /* 0x000fe200078f28ff */
[----:B------:R-:W-:Y:S01]  /*3b70*/  IMAD.IADD R7, R66, 0x1, -R7 ;  /* 0x0000000142077824 */ /* 0x000fe200078e0a07 */
[--C-:B------:R-:W-:Y:S01]  /*3b80*/  SHF.R.S32.HI R3, RZ, 0x2, R2.reuse ;  /* 0x00000002ff037819 */ /* 0x100fe20000011402 */
[----:B------:R-:W-:Y:S01]  /*3b90*/  IMAD.U32 R212, RZ, RZ, UR18 ;  /* 0x00000012ffd47e24 */ /* 0x000fe2000f8e00ff */
[----:B------:R-:W-:-:S02]  /*3ba0*/  SHF.R.S32.HI R12, RZ, 0x1f, R2 ;  /* 0x0000001fff0c7819 */ /* 0x000fc40000011402 */
[----:B------:R-:W-:Y:S02]  /*3bb0*/  CS2R R148, SRZ ;  /* 0x0000000000947805 */ /* 0x000fe4000001ff00 */
[----:B------:R-:W-:Y:S02]  /*3bc0*/  SHF.R.S32.HI R6, RZ, 0x5, R6 ;  /* 0x00000005ff067819 */ /* 0x000fe40000011406 */
[----:B------:R-:W-:Y:S02]  /*3bd0*/  CS2R R146, SRZ ;  /* 0x0000000000927805 */ /* 0x000fe4000001ff00 */
[----:B------:R-:W-:Y:S02]  /*3be0*/  LEA.HI R12, R12, R3, RZ, 0x3 ;  /* 0x000000030c0c7211 */ /* 0x000fe400078f18ff */
[----:B------:R-:W-:Y:S02]  /*3bf0*/  CS2R R144, SRZ ;  /* 0x0000000000907805 */ /* 0x000fe4000001ff00 */
[----:B------:R-:W-:Y:S01]  /*3c00*/  LEA.HI R13, R64, R64, RZ, 0x1 ;  /* 0x00000040400d7211 */ /* 0x000fe200078f08ff */
[----:B------:R-:W-:Y:S01]  /*3c10*/  @UP0 ULDC UR6, c[0x0][0x44c] ;  /* 0x0001130000060ab9 */ /* 0x000fe20000000800 */
[----:B------:R-:W-:Y:S01]  /*3c20*/  LEA R6, R6, UR60, 0x4 ;  /* 0x0000003c06067c11 */ /* 0x000fe2000f8e20ff */
[----:B------:R-:W-:Y:S01]  /*3c30*/  @UP0 ULDC UR10, c[0x0][0x44c] ;  /* 0x00011300000a0ab9 */ /* 0x000fe20000000800 */
[----:B------:R-:W-:Y:S01]  /*3c40*/  LOP3.LUT R12, R12, 0xfffffff8, RZ, 0xc0, !PT ;  /* 0xfffffff80c0c7812 */ /* 0x000fe200078ec0ff */
[----:B------:R-:W-:Y:S01]  /*3c50*/  @UP0 ULDC UR15, c[0x0][0x450] ;  /* 0x00011400000f0ab9 */ /* 0x000fe20000000800 */
[----:B------:R-:W-:-:S02]  /*3c60*/  LOP3.LUT R13, R13, 0x1ffffffe, RZ, 0xc0, !PT ;  /* 0x1ffffffe0d0d7812 */ /* 0x000fc400078ec0ff */
[----:B------:R-:W-:Y:S02]  /*3c70*/  CS2R R142, SRZ ;  /* 0x00000000008e7805 */ /* 0x000fe4000001ff00 */
[----:B------:R-:W-:Y:S02]  /*3c80*/  IADD3 R6, R6, R3, -R12 ;  /* 0x0000000306067210 */ /* 0x000fe40007ffe80c */
[----:B------:R-:W-:Y:S02]  /*3c90*/  CS2R R140, SRZ ;  /* 0x00000000008c7805 */ /* 0x000fe4000001ff00 */
[----:B------:R-:W-:Y:S01]  /*3ca0*/  PLOP3.LUT P1, PT, PT, PT, UP0, 0x80, 0x0 ;  /* 0x000000000000781c */ /* 0x000fe20003f2f008 */
[----:B------:R-:W-:Y:S01]  /*3cb0*/  IMAD.IADD R13, R64, 0x1, -R13 ;  /* 0x00000001400d7824 */ /* 0x000fe200078e0a0d */
[----:B------:R-:W-:Y:S02]  /*3cc0*/  LEA R6, R7, R6, 0x6 ;  /* 0x0000000607067211 */ /* 0x000fe400078e30ff */
[----:B------:R-:W-:-:S02]  /*3cd0*/  CS2R R138, SRZ ;  /* 0x00000000008a7805 */ /* 0x000fc4000001ff00 */
[----:B------:R-:W-:Y:S02]  /*3ce0*/  PLOP3.LUT P2, PT, PT, PT, UP0, 0x80, 0x0 ;  /* 0x000000000000781c */ /* 0x000fe40003f4f008 */
[----:B------:R-:W-:Y:S02]  /*3cf0*/  CS2R R136, SRZ ;  /* 0x0000000000887805 */ /* 0x000fe4000001ff00 */
[----:B------:R-:W-:Y:S01]  /*3d00*/  R2UR UR22, R152 ;  /* 0x00000000981672ca */ /* 0x000fe200000e0000 */
[----:B------:R-:W-:Y:S01]  /*3d10*/  IMAD R14, R13, 0x8, R6 ;  /* 0x000000080d0e7824 */ /* 0x000fe200078e0206 */
[----:B------:R-:W-:Y:S01]  /*3d20*/  LOP3.LUT R17, R2, 0x7ffffffc, RZ, 0xc0, !PT ;  /* 0x7ffffffc02117812 */ /* 0x000fe200078ec0ff */
[----:B------:R-:W-:Y:S01]  /*3d30*/  IMAD.U32 R2, RZ, RZ, UR7 ;  /* 0x00000007ff027e24 */ /* 0x000fe2000f8e00ff */
[----:B------:R-:W-:Y:S01]  /*3d40*/  R2UR UR11, R16 ;  /* 0x00000000100b72ca */ /* 0x000fe200000e0000 */
[----:B------:R-:W-:Y:S01]  /*3d50*/  IMAD.MOV.U32 R3, RZ, RZ, R14 ;  /* 0x000000ffff037224 */ /* 0x000fe200078e000e */
[----:B------:R-:W-:Y:S01]  /*3d60*/  R2UR UR19, R22 ;  /* 0x00000000161372ca */ /* 0x000fe200000e0000 */
[----:B------:R-:W-:Y:S01]  /*3d70*/  @P1 IMAD.HI.U32 R6, R14, UR6, RZ ;  /* 0x000000060e061c27 */ /* 0x000fe2000f8e00ff */
[----:B------:R-:W-:Y:S01]  /*3d80*/  @UP0 ULDC UR6, c[0x0][0x450] ;  /* 0x0001140000060ab9 */ /* 0x000fe20000000800 */
[----:B------:R-:W-:-:S02]  /*3d90*/  CS2R R134, SRZ ;  /* 0x0000000000867805 */ /* 0x000fc4000001ff00 */
[----:B------:R-:W-:Y:S01]  /*3da0*/  CS2R R132, SRZ ;  /* 0x0000000000847805 */ /* 0x000fe2000001ff00 */
[----:B------:R-:W-:Y:S01]  /*3db0*/  IMAD.IADD R17, R0, 0x1, -R17 ;  /* 0x0000000100117824 */ /* 0x000fe200078e0a11 */
[----:B------:R-:W-:Y:S01]  /*3dc0*/  @P2 SHF.R.U32.HI R3, RZ, UR6, R6 ;  /* 0x00000006ff032c19 */ /* 0x000fe20008011606 */
[----:B------:R-:W-:Y:S02]  /*3dd0*/  UIMAD UR6, UR61, -0x50, UR22 ;  /* 0xffffffb03d0678a4 */ /* 0x000fe4000f8e0216 */
[----:B------:R-:W-:Y:S01]  /*3de0*/  IMAD.U32 R7, RZ, RZ, UR22 ;  /* 0x00000016ff077e24 */ /* 0x000fe2000f8e00ff */
[----:B------:R-:W-:Y:S01]  /*3df0*/  CS2R R130, SRZ ;  /* 0x0000000000827805 */ /* 0x000fe2000001ff00 */
[----:B------:R-:W-:Y:S01]  /*3e00*/  IMAD R2, R17, -0x2, R2 ;  /* 0xfffffffe11027824 */ /* 0x000fe200078e0202 */
[----:B------:R-:W0:Y:S01]  /*3e10*/  SHFL.IDX PT, R6, R3, 0x1, 0x1c1f ;  /* 0x003c1f0003067f89 */ /* 0x000e2200000e0000 */
[----:B------:R-:W-:Y:S01]  /*3e20*/  UIADD3 UR6, UR6, 0x50, URZ ;  /* 0x0000005006067890 */ /* 0x000fe2000fffe03f */
[----:B------:R-:W-:Y:S01]  /*3e30*/  CS2R R128, SRZ ;  /* 0x0000000000807805 */ /* 0x000fe2000001ff00 */
[----:B------:R-:W-:Y:S01]  /*3e40*/  UIADD3 UR7, UR11, 0x38840, URZ ;  /* 0x000388400b077890 */ /* 0x000fe2000fffe03f */
[----:B------:R-:W-:Y:S01]  /*3e50*/  IADD3 R7, R2, -UR14, R7 ;  /* 0x8000000e02077c10 */ /* 0x000fe2000fffe007 */
[----:B------:R-:W-:Y:S01]  /*3e60*/  UIMAD.WIDE.U32 UR10, UR60, UR10, URZ ;  /* 0x0000000a3c0a72a5 */ /* 0x000fe2000f8e003f */
[----:B------:R-:W-:-:S02]  /*3e70*/  CS2R R126, SRZ ;  /* 0x00000000007e7805 */ /* 0x000fc4000001ff00 */
[----:B------:R-:W-:Y:S01]  /*3e80*/  MOV R0, UR6 ;  /* 0x0000000600007c02 */ /* 0x000fe20008000f00 */
[----:B------:R-:W-:Y:S01]  /*3e90*/  ULDC UR6, c[0x0][0x988] ;  /* 0x0002620000067ab9 */ /* 0x000fe20000000800 */
[----:B------:R-:W-:Y:S01]  /*3ea0*/  @UP0 USHF.R.U32.HI UR60, URZ, UR15, UR11 ;  /* 0x0000000f3f3c0299 */ /* 0x000fe2000801160b */
[----:B------:R-:W-:Y:S01]  /*3eb0*/  CS2R R124, SRZ ;  /* 0x00000000007c7805 */ /* 0x000fe2000001ff00 */
[----:B------:R-:W-:Y:S01]  /*3ec0*/  UMOV UR61, URZ ;  /* 0x0000003f003d7c82 */ /* 0x000fe20008000000 */
[----:B------:R-:W-:Y:S01]  /*3ed0*/  IMAD R0, R17, -0x2, R0 ;  /* 0xfffffffe11007824 */ /* 0x000fe200078e0200 */
[----:B------:R-:W-:Y:S01]  /*3ee0*/  UIADD3 UR10, UR60, -UR14, UR22 ;  /* 0x8000000e3c0a7290 */ /* 0x000fe2000fffe016 */
[----:B------:R-:W1:Y:S01]  /*3ef0*/  S2UR UR22, SR_CgaCtaId ;  /* 0x00000000001679c3 */ /* 0x000e620000008800 */
[----:B------:R-:W-:Y:S02]  /*3f00*/  CS2R R122, SRZ ;  /* 0x00000000007a7805 */ /* 0x000fe4000001ff00 */
[----:B------:R-:W-:Y:S01]  /*3f10*/  CS2R R120, SRZ ;  /* 0x0000000000787805 */ /* 0x000fe2000001ff00 */
[----:B------:R-:W-:Y:S01]  /*3f20*/  UIMAD.WIDE UR10, UR10, 0x66666667, URZ ;  /* 0x666666670a0a78a5 */ /* 0x000fe2000f8e023f */
[----:B------:R-:W-:-:S02]  /*3f30*/  CS2R R118, SRZ ;  /* 0x0000000000767805 */ /* 0x000fc4000001ff00 */
[----:B------:R-:W-:Y:S02]  /*3f40*/  CS2R R116, SRZ ;  /* 0x0000000000747805 */ /* 0x000fe4000001ff00 */
[----:B------:R-:W-:Y:S01]  /*3f50*/  CS2R R114, SRZ ;  /* 0x0000000000727805 */ /* 0x000fe2000001ff00 */
[----:B------:R-:W-:Y:S01]  /*3f60*/  USHF.R.U32.HI UR10, URZ, 0x1f, UR11 ;  /* 0x0000001f3f0a7899 */ /* 0x000fe2000801160b */
[----:B------:R-:W-:Y:S02]  /*3f70*/  CS2R R112, SRZ ;  /* 0x0000000000707805 */ /* 0x000fe4000001ff00 */
[----:B------:R-:W-:Y:S02]  /*3f80*/  CS2R R110, SRZ ;  /* 0x00000000006e7805 */ /* 0x000fe4000001ff00 */
[----:B0-----:R-:W-:Y:S01]  /*3f90*/  VIADDMNMX R6, R6, R7, R0, PT ;  /* 0x0000000706067246 */ /* 0x001fe20003800100 */
[----:B------:R-:W-:Y:S01]  /*3fa0*/  ULEA.HI.SX32 UR10, UR11, UR10, 0x1b ;  /* 0x0000000a0b0a7291 */ /* 0x000fe2000f8fda3f */
[----:B------:R-:W-:-:S02]  /*3fb0*/  CS2R R108, SRZ ;  /* 0x00000000006c7805 */ /* 0x000fc4000001ff00 */
[----:B------:R-:W-:Y:S02]  /*3fc0*/  CS2R R106, SRZ ;  /* 0x00000000006a7805 */ /* 0x000fe4000001ff00 */
[C---:B------:R-:W-:Y:S01]  /*3fd0*/  ISETP.GT.AND P1, PT, R6.reuse, RZ, PT ;  /* 0x000000ff0600720c */ /* 0x040fe20003f24270 */
[----:B------:R-:W-:Y:S01]  /*3fe0*/  UISETP.LT.AND UP0, UPT, UR19, UR10, UPT ;  /* 0x0000000a1300728c */ /* 0x000fe2000bf01270 */
[C---:B------:R-:W-:Y:S02]  /*3ff0*/  ISETP.GT.AND P2, PT, R6.reuse, 0x1, PT ;  /* 0x000000010600780c */ /* 0x040fe40003f44270 */
[----:B------:R-:W-:Y:S02]  /*4000*/  CS2R R104, SRZ ;  /* 0x0000000000687805 */ /* 0x000fe4000001ff00 */
[----:B------:R-:W-:Y:S01]  /*4010*/  ISETP.GT.AND P3, PT, R6, 0x8, PT ;  /* 0x000000080600780c */ /* 0x000fe20003f64270 */
[----:B------:R-:W-:Y:S01]  /*4020*/  USEL UR11, UR19, UR10, !UP0 ;  /* 0x0000000a130b7287 */ /* 0x000fe2000c000000 */
[----:B------:R-:W-:-:S02]  /*4030*/  FSEL R58, R58, -INF , P1 ;  /* 0xff8000003a3a7808 */ /* 0x000fc40000800000 */
[----:B------:R-:W-:Y:S02]  /*4040*/  CS2R R102, SRZ ;  /* 0x0000000000667805 */ /* 0x000fe4000001ff00 */
[----:B------:R-:W-:Y:S01]  /*4050*/  FSEL R59, R59, -INF , P2 ;  /* 0xff8000003b3b7808 */ /* 0x000fe20001000000 */
[----:B------:R-:W-:Y:S01]  /*4060*/  UISETP.GE.AND UP0, UPT, UR18, UR11, UPT ;  /* 0x0000000b1200728c */ /* 0x000fe2000bf06270 */
[----:B------:R-:W-:Y:S01]  /*4070*/  ISETP.GT.AND P1, PT, R6, 0x9, PT ;  /* 0x000000090600780c */ /* 0x000fe20003f24270 */
[----:B-1----:R-:W-:Y:S01]  /*4080*/  UPRMT UR7, UR22, 0x654, UR7 ;  /* 0x0000065416077896 */ /* 0x002fe20008000007 */
[----:B------:R-:W-:Y:S02]  /*4090*/  FSEL R62, R62, -INF , P3 ;  /* 0xff8000003e3e7808 */ /* 0x000fe40001800000 */
[----:B------:R-:W-:Y:S02]  /*40a0*/  CS2R R100, SRZ ;  /* 0x0000000000647805 */ /* 0x000fe4000001ff00 */
[----:B------:R-:W-:-:S02]  /*40b0*/  FMNMX.FTZ R13, R58, R59, !PT ;  /* 0x0000003b3a0d7209 */ /* 0x000fc40007810000 */
[----:B------:R-:W-:Y:S02]  /*40c0*/  CS2R R98, SRZ ;  /* 0x0000000000627805 */ /* 0x000fe4000001ff00 */
[----:B------:R-:W-:Y:S02]  /*40d0*/  ISETP.GT.AND P2, PT, R6, 0x10, PT ;  /* 0x000000100600780c */ /* 0x000fe40003f44270 */
[----:B------:R-:W-:Y:S02]  /*40e0*/  CS2R R96, SRZ ;  /* 0x0000000000607805 */ /* 0x000fe4000001ff00 */
[----:B------:R-:W-:Y:S02]  /*40f0*/  FSEL R63, R63, -INF , P1 ;  /* 0xff8000003f3f7808 */ /* 0x000fe40000800000 */
[----:B------:R-:W-:Y:S02]  /*4100*/  CS2R R94, SRZ ;  /* 0x00000000005e7805 */ /* 0x000fe4000001ff00 */
[----:B------:R-:W-:Y:S01]  /*4110*/  FMNMX.FTZ R2, R62, R13, !PT ;  /* 0x0000000d3e027209 */ /* 0x000fe20007810000 */
[----:B------:R-:W-:Y:S01]  /*4120*/  SYNCS.ARRIVE.TRANS64.RED.A1T0 RZ, [UR7], RZ ;  /* 0x000000ffffff79a7 */ /* 0x000fe20008100407 */
[----:B------:R-:W-:Y:S01]  /*4130*/  ISETP.GT.AND P1, PT, R6, 0x11, PT ;  /* 0x000000110600780c */ /* 0x000fe20003f24270 */
[----:B------:R-:W-:Y:S01]  /*4140*/  UMOV UR7, URZ ;  /* 0x0000003f00077c82 */ /* 0x000fe20008000000 */
[----:B------:R-:W-:-:S02]  /*4150*/  FSEL R50, R50, -INF , P2 ;  /* 0xff80000032327808 */ /* 0x000fc40001000000 */
[----:B------:R-:W-:Y:S02]  /*4160*/  CS2R R92, SRZ ;  /* 0x00000000005c7805 */ /* 0x000fe4000001ff00 */
[----:B------:R-:W-:Y:S02]  /*4170*/  FMNMX.FTZ R13, R63, R2, !PT ;  /* 0x000000023f0d7209 */ /* 0x000fe40007810000 */
[----:B------:R-:W-:Y:S02]  /*4180*/  CS2R R90, SRZ ;  /* 0x00000000005a7805 */ /* 0x000fe4000001ff00 */
[----:B------:R-:W-:Y:S02]  /*4190*/  ISETP.GT.AND P2, PT, R6, 0x18, PT ;  /* 0x000000180600780c */ /* 0x000fe40003f44270 */
[----:B------:R-:W-:Y:S02]  /*41a0*/  CS2R R88, SRZ ;  /* 0x0000000000587805 */ /* 0x000fe4000001ff00 */
        /* <DEDUP_REMOVED lines=25> */
[----:B------:R-:W-:Y:S02]  /*4340*/  FMNMX.FTZ R2, R42, R13, !PT ;  /* 0x0000000d2a027209 */ /* 0x000fe40007810000 */
[----:B------:R-:W-:Y:S02]  /*4350*/  ISETP.GT.AND P1, PT, R6, 0x29, PT ;  /* 0x000000290600780c */ /* 0x000fe40003f24270 */
[----:B------:R-:W-:Y:S02]  /*4360*/  FSEL R46, R46, -INF , P2 ;  /* 0xff8000002e2e7808 */ /* 0x000fe40001000000 */
[----:B------:R-:W-:Y:S02]  /*4370*/  FMNMX.FTZ R13, R43, R2, !PT ;  /* 0x000000022b0d7209 */ /* 0x000fe40007810000 */
[----:B------:R-:W-:Y:S02]  /*4380*/  ISETP.GT.AND P2, PT, R6, 0x30, PT ;  /* 0x000000300600780c */ /* 0x000fe40003f44270 */
        /* <DEDUP_REMOVED lines=20> */
[----:B------:R-:W-:Y:S02]  /*44d0*/  FSEL R30, R30, -INF , P2 ;  /* 0xff8000001e1e7808 */ /* 0x000fe40001000000 */
[----:B------:R-:W-:Y:S02]  /*44e0*/  FMNMX.FTZ R13, R27, R2, !PT ;  /* 0x000000021b0d7209 */ /* 0x000fe40007810000 */
[----:B------:R-:W-:Y:S02]  /*44f0*/  ISETP.GT.AND P1, PT, R6, 0x49, PT ;  /* 0x000000490600780c */ /* 0x000fe40003f24270 */
[----:B------:R-:W-:Y:S02]  /*4500*/  FMNMX.FTZ R2, R30, R13, !PT ;  /* 0x0000000d1e027209 */ /* 0x000fe40007810000 */
[----:B------:R-:W-:-:S02]  /*4510*/  FSEL R31, R31, -INF , P1 ;  /* 0xff8000001f1f7808 */ /* 0x000fc40000800000 */
[----:B------:R-:W-:Y:S02]  /*4520*/  MOV R213, UR11 ;  /* 0x0000000b00d57c02 */ /* 0x000fe40008000f00 */
[----:B------:R-:W-:Y:S02]  /*4530*/  FMNMX.FTZ R6, R31, R2, !PT ;  /* 0x000000021f067209 */ /* 0x000fe40007810000 */
[----:B------:R-:W0:Y:S04]  /*4540*/  SHFL.IDX PT, R2, R3, RZ, 0x1c1f ;  /* 0x001c1fff03027589 */ /* 0x000e2800000e0000 */
[----:B------:R-:W1:Y:S01]  /*4550*/  SHFL.BFLY PT, R13, R6, 0x2, 0x1f ;  /* 0x0c401f00060d7f89 */ /* 0x000e6200000e0000 */
[----:B0-----:R-:W-:-:S04]  /*4560*/  VIADDMNMX R2, R2, R7, R0, PT ;  /* 0x0000000702027246 */ /* 0x001fc80003800100 */
[C---:B------:R-:W-:Y:S02]  /*4570*/  ISETP.GT.AND P1, PT, R2.reuse, RZ, PT ;  /* 0x000000ff0200720c */ /* 0x040fe40003f24270 */
[C---:B------:R-:W-:Y:S02]  /*4580*/  ISETP.GT.AND P2, PT, R2.reuse, 0x1, PT ;  /* 0x000000010200780c */ /* 0x040fe40003f44270 */
[----:B------:R-:W-:Y:S02]  /*4590*/  ISETP.GT.AND P3, PT, R2, 0x8, PT ;  /* 0x000000080200780c */ /* 0x000fe40003f64270 */
[----:B------:R-:W-:Y:S02]  /*45a0*/  FSEL R56, R56, -INF , P1 ;  /* 0xff80000038387808 */ /* 0x000fe40000800000 */
[----:B------:R-:W-:Y:S02]  /*45b0*/  FSEL R57, R57, -INF , P2 ;  /* 0xff80000039397808 */ /* 0x000fe40001000000 */
[----:B------:R-:W-:-:S02]  /*45c0*/  ISETP.GT.AND P1, PT, R2, 0x9, PT ;  /* 0x000000090200780c */ /* 0x000fc40003f24270 */
[----:B------:R-:W-:Y:S02]  /*45d0*/  FSEL R60, R60, -INF , P3 ;  /* 0xff8000003c3c7808 */ /* 0x000fe40001800000 */
[----:B------:R-:W-:Y:S02]  /*45e0*/  FMNMX.FTZ R3, R56, R57, !PT ;  /* 0x0000003938037209 */ /* 0x000fe40007810000 */
[----:B------:R-:W-:Y:S02]  /*45f0*/  FSEL R61, R61, -INF , P1 ;  /* 0xff8000003d3d7808 */ /* 0x000fe40000800000 */
[----:B------:R-:W-:Y:S02]  /*4600*/  ISETP.GT.AND P1, PT, R2, 0x10, PT ;  /* 0x000000100200780c */ /* 0x000fe40003f24270 */
[----:B------:R-:W-:Y:S02]  /*4610*/  FMNMX.FTZ R0, R60, R3, !PT ;  /* 0x000000033c007209 */ /* 0x000fe40007810000 */
        /* <DEDUP_REMOVED lines=45> */
[----:B-1----:R-:W-:Y:S02]  /*48f0*/  FMNMX.FTZ R13, R6, R13, !PT ;  /* 0x0000000d060d7209 */ /* 0x002fe40007810000 */
[----:B------:R-:W-:Y:S02]  /*4900*/  FSEL R29, R29, -INF , P2 ;  /* 0xff8000001d1d7808 */ /* 0x000fe40001000000 */
[----:B------:R-:W-:Y:S01]  /*4910*/  FMNMX.FTZ R0, R28, R7, !PT ;  /* 0x000000071c007209 */ /* 0x000fe20007810000 */
[----:B------:R-:W0:Y:S03]  /*4920*/  SHFL.BFLY PT, R12, R13, 0x1, 0x1f ;  /* 0x0c201f000d0c7f89 */ /* 0x000e2600000e0000 */
[----:B------:R-:W-:-:S05]  /*4930*/  FMNMX.FTZ R0, R29, R0, !PT ;  /* 0x000000001d007209 */ /* 0x000fca0007810000 */
[----:B------:R-:W1:Y:S01]  /*4940*/  SHFL.BFLY PT, R7, R0, 0x2, 0x1f ;  /* 0x0c401f0000077f89 */ /* 0x000e6200000e0000 */
[----:B0-----:R-:W-:-:S04]  /*4950*/  FMNMX.FTZ R3, R13, R12, !PT ;  /* 0x0000000c0d037209 */ /* 0x001fc80007810000 */
[C---:B------:R-:W-:Y:S01]  /*4960*/  FSETP.NEU.FTZ.AND P4, PT, R3.reuse, -INF , PT ;  /* 0xff8000000300780b */ /* 0x040fe20003f9d000 */
[----:B------:R-:W-:Y:S01]  /*4970*/  FMUL.FTZ R6, R3, UR6 ;  /* 0x0000000603067c20 */ /* 0x000fe20008410000 */
[----:B-1----:R-:W-:-:S04]  /*4980*/  FMNMX.FTZ R7, R0, R7, !PT ;  /* 0x0000000700077209 */ /* 0x002fc80007810000 */
[----:B------:R-:W-:Y:S02]  /*4990*/  FSEL R12, R6, RZ, P4 ;  /* 0x000000ff060c7208 */ /* 0x000fe40002000000 */
[----:B------:R-:W0:Y:S03]  /*49a0*/  SHFL.BFLY PT, R6, R7, 0x1, 0x1f ;  /* 0x0c201f0007067f89 */ /* 0x000e2600000e0000 */
        /* <DEDUP_REMOVED lines=22> */
[----:B0-----:R-:W-:Y:S01]  /*4b10*/  FMNMX.FTZ R6, R7, R6, !PT ;  /* 0x0000000607067209 */ /* 0x001fe20007810000 */
[----:B------:R-:W-:Y:S03]  /*4b20*/  MUFU.EX2 R62, R62 ;  /* 0x0000003e003e7308 */ /* 0x000fe60000000800 */
[C---:B------:R-:W-:Y:S01]  /*4b30*/  FSETP.NEU.FTZ.AND P1, PT, R6.reuse, -INF , PT ;  /* 0xff8000000600780b */ /* 0x040fe20003f3d000 */
[----:B------:R-:W-:-:S04]  /*4b40*/  FMUL.FTZ R0, R6, UR6 ;  /* 0x0000000606007c20 */ /* 0x000fc80008410000 */
[----:B------:R-:W0:Y:S01]  /*4b50*/  MUFU.EX2 R63, R63 ;  /* 0x0000003f003f7308 */ /* 0x000e220000000800 */
[----:B------:R-:W-:Y:S02]  /*4b60*/  FSEL R0, R0, RZ, P1 ;  /* 0x000000ff00007208 */ /* 0x000fe40000800000 */
[----:B------:R-:W-:Y:S02]  /*4b70*/  PLOP3.LUT P1, PT, PT, PT, UP0, 0x80, 0x0 ;  /* 0x000000000000781c */ /* 0x000fe40003f2f008 */
        /* <DEDUP_REMOVED lines=24> */
[----:B0-----:R-:W-:-:S07]  /*4d00*/  F2FP.BF16.F32.PACK_AB R211, R63, R62 ;  /* 0x0000003e3fd3723e */ /* 0x001fce00000010ff */
[----:B------:R-:W0:Y:S01]  /*4d10*/  MUFU.EX2 R61, R61 ;  /* 0x0000003d003d7308 */ /* 0x000e220000000800 */
[----:B-1----:R-:W-:Y:S01]  /*4d20*/  FADD.FTZ R7, R56, R57 ;  /* 0x0000003938077221 */ /* 0x002fe20000010000 */
[----:B------:R-:W-:Y:S02]  /*4d30*/  F2FP.BF16.F32.PACK_AB R208, R57, R56 ;  /* 0x0000003839d0723e */ /* 0x000fe400000010ff */
[----:B------:R-:W-:-:S04]  /*4d40*/  CS2R R56, SRZ ;  /* 0x0000000000387805 */ /* 0x000fc8000001ff00 */
[----:B------:R-:W1:Y:S01]  /*4d50*/  MUFU.EX2 R48, R48 ;  /* 0x0000003000307308 */ /* 0x000e620000000800 */
[----:B--2---:R-:W-:Y:S01]  /*4d60*/  FADD.FTZ R2, R60, R7 ;  /* 0x000000073c027221 */ /* 0x004fe20000010000 */
[----:B------:R-:W-:Y:S01]  /*4d70*/  FADD.FTZ R7, R58, R59 ;  /* 0x0000003b3a077221 */ /* 0x000fe20000010000 */
[----:B------:R-:W-:-:S05]  /*4d80*/  CS2R R58, SRZ ;  /* 0x00000000003a7805 */ /* 0x000fca000001ff00 */
[----:B------:R-:W2:Y:S01]  /*4d90*/  MUFU.EX2 R49, R49 ;  /* 0x0000003100317308 */ /* 0x000ea20000000800 */
[C---:B0-----:R-:W-:Y:S01]  /*4da0*/  FADD.FTZ R13, R61.reuse, R2 ;  /* 0x000000023d0d7221 */ /* 0x041fe20000010000 */
[----:B------:R-:W-:Y:S01]  /*4db0*/  FADD.FTZ R2, R62, R7 ;  /* 0x000000073e027221 */ /* 0x000fe20000010000 */
[----:B------:R-:W-:Y:S02]  /*4dc0*/  F2FP.BF16.F32.PACK_AB R210, R61, R60 ;  /* 0x0000003c3dd2723e */ /* 0x000fe400000010ff */
[----:B------:R-:W-:Y:S01]  /*4dd0*/  CS2R R60, SRZ ;  /* 0x00000000003c7805 */ /* 0x000fe2000001ff00 */
[----:B------:R-:W-:Y:S01]  /*4de0*/  FADD.FTZ R7, R63, R2 ;  /* 0x000000023f077221 */ /* 0x000fe20000010000 */
[----:B------:R-:W-:Y:S01]  /*4df0*/  CS2R R62, SRZ ;  /* 0x00000000003e7805 */ /* 0x000fe2000001ff00 */
[----:B------:R-:W0:Y:S01]  /*4e00*/  MUFU.EX2 R50, R50 ;  /* 0x0000003200327308 */ /* 0x000e220000000800 */
[----:B-1----:R-:W-:-:S07]  /*4e10*/  FADD.FTZ R20, R48, R13 ;  /* 0x0000000d30147221 */ /* 0x002fce0000010000 */
[----:B------:R-:W1:Y:S01]  /*4e20*/  MUFU.EX2 R52, R52 ;  /* 0x0000003400347308 */ /* 0x000e620000000800 */
[C---:B--2---:R-:W-:Y:S01]  /*4e30*/  FADD.FTZ R13, R49.reuse, R20 ;  /* 0x00000014310d7221 */ /* 0x044fe20000010000 */
[----:B------:R-:W-:Y:S02]  /*4e40*/  F2FP.BF16.F32.PACK_AB R204, R49, R48 ;  /* 0x0000003031cc723e */ /* 0x000fe400000010ff */
[----:B------:R-:W-:-:S04]  /*4e50*/  CS2R R48, SRZ ;  /* 0x0000000000307805 */ /* 0x000fc8000001ff00 */
[----:B------:R-:W2:Y:S01]  /*4e60*/  MUFU.EX2 R51, R51 ;  /* 0x0000003300337308 */ /* 0x000ea20000000800 */
[----:B0-----:R-:W-:-:S07]  /*4e70*/  FADD.FTZ R2, R50, R7 ;  /* 0x0000000732027221 */ /* 0x001fce0000010000 */
[----:B------:R-:W0:Y:S01]  /*4e80*/  MUFU.EX2 R53, R53 ;  /* 0x0000003500357308 */ /* 0x000e220000000800 */
[----:B-1----:R-:W-:-:S07]  /*4e90*/  FADD.FTZ R20, R52, R13 ;  /* 0x0000000d34147221 */ /* 0x002fce0000010000 */
[----:B------:R-:W1:Y:S01]  /*4ea0*/  MUFU.EX2 R54, R54 ;  /* 0x0000003600367308 */ /* 0x000e620000000800 */
[C---:B--2---:R-:W-:Y:S01]  /*4eb0*/  FADD.FTZ R7, R51.reuse, R2 ;  /* 0x0000000233077221 */ /* 0x044fe20000010000 */
[----:B------:R-:W-:Y:S02]  /*4ec0*/  F2FP.BF16.F32.PACK_AB R205, R51, R50 ;  /* 0x0000003233cd723e */ /* 0x000fe400000010ff */
[----:B------:R-:W-:-:S04]  /*4ed0*/  CS2R R50, SRZ ;  /* 0x0000000000327805 */ /* 0x000fc8000001ff00 */
[----:B------:R-:W2:Y:S01]  /*4ee0*/  MUFU.EX2 R40, R40 ;  /* 0x0000002800287308 */ /* 0x000ea20000000800 */
[C---:B0-----:R-:W-:Y:S01]  /*4ef0*/  FADD.FTZ R13, R53.reuse, R20 ;  /* 0x00000014350d7221 */ /* 0x041fe20000010000 */
[----:B------:R-:W-:Y:S02]  /*4f00*/  F2FP.BF16.F32.PACK_AB R206, R53, R52 ;  /* 0x0000003435ce723e */ /* 0x000fe400000010ff */
[----:B------:R-:W-:-:S04]  /*4f10*/  CS2R R52, SRZ ;  /* 0x0000000000347805 */ /* 0x000fc8000001ff00 */
[----:B------:R-:W0:Y:S01]  /*4f20*/  MUFU.EX2 R55, R55 ;  /* 0x0000003700377308 */ /* 0x000e220000000800 */
[----:B-1----:R-:W-:-:S07]  /*4f30*/  FADD.FTZ R2, R54, R7 ;  /* 0x0000000736027221 */ /* 0x002fce0000010000 */
[----:B------:R-:W1:Y:S01]  /*4f40*/  MUFU.EX2 R41, R41 ;  /* 0x0000002900297308 */ /* 0x000e620000000800 */
[----:B--2---:R-:W-:-:S07]  /*4f50*/  FADD.FTZ R20, R40, R13 ;  /* 0x0000000d28147221 */ /* 0x004fce0000010000 */
[----:B------:R-:W2:Y:S01]  /*4f60*/  MUFU.EX2 R42, R42 ;  /* 0x0000002a002a7308 */ /* 0x000ea20000000800 */
[C---:B0-----:R-:W-:Y:S01]  /*4f70*/  FADD.FTZ R7, R55.reuse, R2 ;  /* 0x0000000237077221 */ /* 0x041fe20000010000 */
[----:B------:R-:W-:Y:S02]  /*4f80*/  F2FP.BF16.F32.PACK_AB R207, R55, R54 ;  /* 0x0000003637cf723e */ /* 0x000fe400000010ff */
[----:B------:R-:W-:-:S04]  /*4f90*/  CS2R R54, SRZ ;  /* 0x0000000000367805 */ /* 0x000fc8000001ff00 */
[----:B------:R-:W0:Y:S01]  /*4fa0*/  MUFU.EX2 R44, R44 ;  /* 0x0000002c002c7308 */ /* 0x000e220000000800 */
[C---:B-1----:R-:W-:Y:S01]  /*4fb0*/  FADD.FTZ R13, R41.reuse, R20 ;  /* 0x00000014290d7221 */ /* 0x042fe20000010000 */
[----:B------:R-:W-:Y:S02]  /*4fc0*/  F2FP.BF16.F32.PACK_AB R200, R41, R40 ;  /* 0x0000002829c8723e */ /* 0x000fe400000010ff */
[----:B------:R-:W-:-:S04]  /*4fd0*/  CS2R R40, SRZ ;  /* 0x0000000000287805 */ /* 0x000fc8000001ff00 */
[----:B------:R-:W1:Y:S01]  /*4fe0*/  MUFU.EX2 R43, R43 ;  /* 0x0000002b002b7308 */ /* 0x000e620000000800 */
[----:B--2---:R-:W-:-:S07]  /*4ff0*/  FADD.FTZ R2, R42, R7 ;  /* 0x000000072a027221 */ /* 0x004fce0000010000 */
[----:B------:R-:W2:Y:S01]  /*5000*/  MUFU.EX2 R45, R45 ;  /* 0x0000002d002d7308 */ /* 0x000ea20000000800 */
[----:B0-----:R-:W-:-:S07]  /*5010*/  FADD.FTZ R20, R44, R13 ;  /* 0x0000000d2c147221 */ /* 0x001fce0000010000 */
[----:B------:R-:W0:Y:S01]  /*5020*/  MUFU.EX2 R46, R46 ;  /* 0x0000002e002e7308 */ /* 0x000e220000000800 */
[C---:B-1----:R-:W-:Y:S01]  /*5030*/  FADD.FTZ R7, R43.reuse, R2 ;  /* 0x000000022b077221 */ /* 0x042fe20000010000 */
[----:B------:R-:W-:Y:S02]  /*5040*/  F2FP.BF16.F32.PACK_AB R201, R43, R42 ;  /* 0x0000002a2bc9723e */ /* 0x000fe400000010ff */
[----:B------:R-:W-:-:S04]  /*5050*/  CS2R R42, SRZ ;  /* 0x00000000002a7805 */ /* 0x000fc8000001ff00 */
        /* <DEDUP_REMOVED lines=32> */
[----:B------:R-:W-:Y:S01]  /*5260*/  MUFU.EX2 R26, R26 ;  /* 0x0000001a001a7308 */ /* 0x000fe20000000800 */
[C---:B-1----:R-:W-:Y:S01]  /*5270*/  FADD.FTZ R13, R39.reuse, R2 ;  /* 0x00000002270d7221 */ /* 0x042fe20000010000 */
[----:B------:R-:W-:Y:S02]  /*5280*/  F2FP.BF16.F32.PACK_AB R199, R39, R38 ;  /* 0x0000002627c7723e */ /* 0x000fe400000010ff */
[----:B------:R-:W-:-:S04]  /*5290*/  CS2R R38, SRZ ;  /* 0x0000000000267805 */ /* 0x000fc8000001ff00 */
[----:B------:R-:W0:Y:S01]  /*52a0*/  MUFU.EX2 R28, R28 ;  /* 0x0000001c001c7308 */ /* 0x000e220000000800 */
[C---:B--2---:R-:W-:Y:S01]  /*52b0*/  FADD.FTZ R21, R25.reuse, R20 ;  /* 0x0000001419157221 */ /* 0x044fe20000010000 */
[----:B------:R-:W-:Y:S02]  /*52c0*/  F2FP.BF16.F32.PACK_AB R192, R25, R24 ;  /* 0x0000001819c0723e */ /* 0x000fe400000010ff */
[----:B------:R-:W-:-:S04]  /*52d0*/  CS2R R24, SRZ ;  /* 0x0000000000187805 */ /* 0x000fc8000001ff00 */
[----:B------:R-:W1:Y:S08]  /*52e0*/  MUFU.EX2 R27, R27 ;  /* 0x0000001b001b7308 */ /* 0x000e700000000800 */
[----:B------:R-:W2:Y:S01]  /*52f0*/  MUFU.EX2 R30, R30 ;  /* 0x0000001e001e7308 */ /* 0x000ea20000000800 */
[----:B0-----:R-:W-:-:S07]  /*5300*/  FADD.FTZ R2, R28, R21 ;  /* 0x000000151c027221 */ /* 0x001fce0000010000 */
[----:B------:R0:W3:Y:S01]  /*5310*/  MUFU.EX2 R7, R0 ;  /* 0x0000000000077308 */ /* 0x0000e20000000800 */
[----:B-1----:R-:W-:-:S07]  /*5320*/  F2FP.BF16.F32.PACK_AB R193, R27, R26 ;  /* 0x0000001a1bc1723e */ /* 0x002fce00000010ff */
[----:B------:R2:W1:Y:S01]  /*5330*/  MUFU.EX2 R195, R12 ;  /* 0x0000000c00c37308 */ /* 0x0004620000000800 */
[----:B0-----:R-:W-:-:S04]  /*5340*/  FADD.FTZ R0, R26, R13 ;  /* 0x0000000d1a007221 */ /* 0x001fc80000010000 */
[----:B------:R-:W-:Y:S01]  /*5350*/  FADD.FTZ R21, R27, R0 ;  /* 0x000000001b157221 */ /* 0x000fe20000010000 */
[----:B------:R-:W-:Y:S01]  /*5360*/  IMAD.MOV.U32 R0, RZ, RZ, 0x3f800000 ;  /* 0x3f800000ff007424 */ /* 0x000fe200078e00ff */
[----:B------:R-:W-:Y:S02]  /*5370*/  CS2R R26, SRZ ;  /* 0x00000000001a7805 */ /* 0x000fe4000001ff00 */
[----:B--2---:R-:W-:Y:S01]  /*5380*/  FADD.FTZ R12, R30, R21 ;  /* 0x000000151e0c7221 */ /* 0x004fe20000010000 */
[C---:B---3--:R-:W-:Y:S01]  /*5390*/  FADD.FTZ R13, R7.reuse, R2 ;  /* 0x00000002070d7221 */ /* 0x048fe20000010000 */
[----:B------:R-:W-:Y:S01]  /*53a0*/  F2FP.BF16.F32.PACK_AB R194, R7, R28 ;  /* 0x0000001c07c2723e */ /* 0x000fe200000010ff */
[----:B------:R-:W-:Y:S01]  /*53b0*/  IMAD.U32 R7, RZ, RZ, UR7 ;  /* 0x00000007ff077e24 */ /* 0x000fe2000f8e00ff */
[----:B------:R-:W-:Y:S01]  /*53c0*/  CS2R R28, SRZ ;  /* 0x00000000001c7805 */ /* 0x000fe2000001ff00 */
[----:B------:R-:W-:Y:S02]  /*53d0*/  IMAD.MOV.U32 R2, RZ, RZ, 0x3f800000 ;  /* 0x3f800000ff027424 */ /* 0x000fe400078e00ff */
[C---:B-1----:R-:W-:Y:S01]  /*53e0*/  FADD.FTZ R12, R195.reuse, R12 ;  /* 0x0000000cc30c7221 */ /* 0x042fe20000010000 */
[----:B------:R-:W-:-:S02]  /*53f0*/  F2FP.BF16.F32.PACK_AB R195, R195, R30 ;  /* 0x0000001ec3c3723e */ /* 0x000fc400000010ff */
[----:B------:R-:W-:Y:S01]  /*5400*/  CS2R R30, SRZ ;  /* 0x00000000001e7805 */ /* 0x000fe2000001ff00 */
[----:B------:R-:W-:Y:S06]  /*5410*/  @!P1 BRA `(.L_x_2203) ;  /* 0x0000004000889947 */ /* 0x000fec0003800000 */
[----:B------:R-:W-:Y:S01]  /*5420*/  R2UR UR7, R212 ;  /* 0x00000000d40772ca */ /* 0x000fe200000e0000 */
[----:B------:R-:W-:Y:S01]  /*5430*/  UMOV UR6, URZ ;  /* 0x0000003f00067c82 */ /* 0x000fe20008000000 */
[----:B------:R-:W-:Y:S01]  /*5440*/  IMAD.MOV.U32 R21, RZ, RZ, R3 ;  /* 0x000000ffff157224 */ /* 0x000fe200078e0003 */
[----:B------:R-:W-:Y:S01]  /*5450*/  MOV R2, 0x3f800000 ;  /* 0x3f80000000027802 */ /* 0x000fe20000000f00 */
[----:B------:R-:W-:Y:S02]  /*5460*/  IMAD.MOV.U32 R20, RZ, RZ, R6 ;  /* 0x000000ffff147224 */ /* 0x000fe400078e0006 */
[----:B------:R-:W-:Y:S02]  /*5470*/  IMAD.U32 R217, RZ, RZ, UR6 ;  /* 0x00000006ffd97e24 */ /* 0x000fe4000f8e00ff */
[----:B------:R-:W-:Y:S02]  /*5480*/  IMAD.MOV.U32 R151, RZ, RZ, RZ ;  /* 0x000000ffff977224 */ /* 0x000fe400078e00ff */
[----:B------:R-:W-:-:S03]  /*5490*/  IMAD.U32 R214, RZ, RZ, UR6 ;  /* 0x00000006ffd67e24 */ /* 0x000fc6000f8e00ff */
[----:B------:R-:W-:-:S07]  /*54a0*/  IMAD.U32 R212, RZ, RZ, UR7 ;  /* 0x00000007ffd47e24 */ /* 0x000fce000f8e00ff */
.L_x_2214:
[----:B------:R-:W-:Y:S02]  /*54b0*/  R2UR UR6, R214 ;  /* 0x00000000d60672ca */ /* 0x000fe400000e0000 */
[----:B------:R-:W-:-:S11]  /*54c0*/  R2UR UR7, R217 ;  /* 0x00000000d90772ca */ /* 0x000fd600000e0000 */
[----:B------:R-:W-:-:S04]  /*54d0*/  UISETP.NE.AND UP0, UPT, UR6, 0x1, UPT ;  /* 0x000000010600788c */ /* 0x000fc8000bf05270 */
[----:B------:R-:W-:-:S04]  /*54e0*/  USEL UR6, URZ, 0x1, UP0 ;  /* 0x000000013f067887 */ /* 0x000fc80008000000 */
[----:B------:R-:W-:-:S06]  /*54f0*/  ULOP3.LUT UR6, UR7, UR6, URZ, 0x3c, !UPT ;  /* 0x0000000607067292 */ /* 0x000fcc000f8e3c3f */
[----:B------:R-:W-:Y:S01]  /*5500*/  IMAD.U32 R7, RZ, RZ, UR6 ;  /* 0x00000006ff077e24 */ /* 0x000fe2000f8e00ff */
[----:B------:R-:W-:Y:S06]  /*5510*/  @!P0 BRA `(.L_x_2204) ;  /* 0x0000000000048947 */ /* 0x000fec0003800000 */
[----:B------:R-:W-:Y:S01]  /*5520*/  BPT.TRAP 0x1 ;  /* 0x000000040000795c */ /* 0x000fe20000300000 */
.L_x_2204:
[----:B------:R-:W-:Y:S02]  /*5530*/  R2UR UR10, R214 ;  /* 0x00000000d60a72ca */ /* 0x000fe400000e0000 */
[----:B------:R-:W-:Y:S02]  /*5540*/  R2UR UR6, R16 ;  /* 0x00000000100672ca */ /* 0x000fe400000e0000 */
[----:B------:R-:W-:-:S09]  /*5550*/  R2UR UR7, R7 ;  /* 0x00000000070772ca */ /* 0x000fd200000e0000 */
[----:B------:R-:W-:-:S04]  /*5560*/  UIADD3 UR61, UR10, 0x1, URZ ;  /* 0x000000010a3d7890 */ /* 0x000fc8000fffe03f */
[----:B------:R-:W-:Y:S01]  /*5570*/  UISETP.NE.AND UP0, UPT, UR61, 0x2, UPT ;  /* 0x000000023d00788c */ /* 0x000fe2000bf05270 */
[----:B------:R-:W-:-:S03]  /*5580*/  MOV R6, UR7 ;  /* 0x0000000700067c02 */ /* 0x000fc60008000f00 */
[----:B------:R-:W-:Y:S01]  /*5590*/  USEL UR61, UR61, URZ, UP0 ;  /* 0x0000003f3d3d7287 */ /* 0x000fe20008000000 */
[----:B------:R-:W-:-:S03]  /*55a0*/  SHF.L.U32 R6, R6, 0x1f, RZ ;  /* 0x0000001f06067819 */ /* 0x000fc600000006ff */
[----:B------:R-:W-:-:S06]  /*55b0*/  ULEA UR6, UR61, UR6, 0x3 ;  /* 0x000000063d067291 */ /* 0x000fcc000f8e183f */
[----:B------:R-:W-:-:S03]  /*55c0*/  IMAD.U32 R3, RZ, RZ, UR6 ;  /* 0x00000006ff037e24 */ /* 0x000fc6000f8e00ff */
[----:B------:R0:W1:Y:S01]  /*55d0*/  SYNCS.PHASECHK.TRANS64.TRYWAIT P1, [UR6+0x38830], R6 ;  /* 0x03883006ff0075a7 */ /* 0x0000620008020146 */
[----:B------:R-:W-:Y:S05]  /*55e0*/  @!P0 BRA `(.L_x_2205) ;  /* 0x0000000000048947 */ /* 0x000fea0003800000 */
[----:B------:R-:W-:Y:S01]  /*55f0*/  BPT.TRAP 0x1 ;  /* 0x000000040000795c */ /* 0x000fe20000300000 */
.L_x_2205:
[----:B-1----:R-:W-:Y:S05]  /*5600*/  @P1 BRA `(.L_x_2206) ;  /* 0x00000000000c1947 */ /* 0x002fea0003800000 */
[----:B------:R-:W-:-:S13]  /*5610*/  R2UR UR6, R3 ;  /* 0x00000000030672ca */ /* 0x000fda00000e0000 */
[----:B------:R-:W1:Y:S02]  /*5620*/  SYNCS.PHASECHK.TRANS64.TRYWAIT P1, [UR6+0x38830], R6 ;  /* 0x03883006ff0075a7 */ /* 0x000e640008020146 */
[----:B-1----:R-:W-:Y:S05]  /*5630*/  @!P1 BRA `(.L_x_2207) ;  /* 0x000000f4008c9947 */ /* 0x002fea0003800000 */
.L_x_2206:
[----:B------:R-:W-:Y:S01]  /*5640*/  R2UR UR6, R15 ;  /* 0x000000000f0672ca */ /* 0x000fe200000e0000 */
[----:B------:R-:W-:Y:S01]  /*5650*/  WARPGROUP.ARRIVE ;  /* 0x00000000000079c5 */ /* 0x000fe20000000000 */
[----:B-1----:R-:W-:Y:S01]  /*5660*/  MOV R153, UR49 ;  /* 0x0000003100997c02 */ /* 0x002fe20008000f00 */
[----:B------:R-:W-:Y:S01]  /*5670*/  UMOV UR51, 0x40000040 ;  /* 0x4000004000337882 */ /* 0x000fe20000000000 */
[----:B------:R-:W-:Y:S01]  /*5680*/  MOV R154, UR48 ;  /* 0x00000030009a7c02 */ /* 0x000fe20008000f00 */
        /* <DEDUP_REMOVED lines=8> */
[----:B------:R-:W-:Y:S01]  /*5710*/  UIMAD UR60, UR61, 0xa00, UR6 ;  /* 0x00000a003d3c78a4 */ /* 0x000fe2000f8e0206 */
[----:B0-----:R-:W-:Y:S01]  /*5720*/  MOV R6, UR45 ;  /* 0x0000002d00067c02 */ /* 0x001fe20008000f00 */
        /* <DEDUP_REMOVED lines=9> */
[----:B------:R-:W-:Y:S01]  /*57c0*/  R2UR UR48, R4 ;  /* 0x00000000043072ca */ /* 0x000fe200000e0000 */
[----:B------:R-:W-:Y:S01]  /*57d0*/  UMOV UR51, 0x40000040 ;  /* 0x4000004000337882 */ /* 0x000fe20000000000 */
[----:B------:R-:W-:Y:S01]  /*57e0*/  UMOV UR46, UR6 ;  /* 0x00000006002e7c82 */ /* 0x000fe20008000000 */
[----:B------:R-:W-:Y:S01]  /*57f0*/  R2UR UR49, R5 ;  /* 0x00000000053172ca */ /* 0x000fe200000e0000 */
[----:B------:R-:W-:Y:S01]  /*5800*/  UIADD3 UR6, UR60, 0x180, URZ ;  /* 0x000001803c067890 */ /* 0x000fe2000fffe03f */
[----:B------:R-:W-:Y:S01]  /*5810*/  MOV R216, UR52 ;  /* 0x0000003400d87c02 */ /* 0x000fe20008000f00 */
[----:B------:R-:W-:Y:S01]  /*5820*/  UIADD3 UR7, UR60, 0x182, URZ ;  /* 0x000001823c077890 */ /* 0x000fe2000fffe03f */
[----:B------:R-:W-:Y:S01]  /*5830*/  R2UR UR52, R10 ;  /* 0x000000000a3472ca */ /* 0x000fe200000e0000 */
[----:B------:R-:W-:Y:S01]  /*5840*/  UIADD3 UR14, UR60, 0x280, URZ ;  /* 0x000002803c0e7890 */ /* 0x000fe2000fffe03f */
[----:B------:R-:W-:Y:S01]  /*5850*/  R2UR UR53, R11 ;  /* 0x000000000b3572ca */ /* 0x000fe200000e0000 */
        /* <DEDUP_REMOVED lines=12> */
[----:B------:R-:W-:Y:S01]  /*5920*/  UMOV UR11, UR53 ;  /* 0x00000035000b7c82 */ /* 0x000fe20008000000 */
        /* <DEDUP_REMOVED lines=150> */
[----:B------:R-:W-:-:S03]  /*6290*/  FMUL.FTZ R151, R151, R2 ;  /* 0x0000000297977220 */ /* 0x000fc60000410000 */
[----:B------:R-:W-:Y:S01]  /*62a0*/  HGMMA.64x16x16.F32.BF16 R160, gdesc[UR48], RZ, !UPT, gsb0 ;  /* 0x0020000030a079f0 */ /* 0x000fe2000c0018ff */
[----:B------:R-:W-:Y:S01]  /*62b0*/  R2UR UR49, R153 ;  /* 0x00000000993172ca */ /* 0x000fe200000e0000 */
[----:B------:R-:W-:Y:S01]  /*62c0*/  UIADD3 UR50, UR60, 0x782, URZ ;  /* 0x000007823c327890 */ /* 0x000fe2000fffe03f */
[----:B------:R-:W-:Y:S01]  /*62d0*/  R2UR UR48, R154 ;  /* 0x000000009a3072ca */ /* 0x000fe200000e0000 */
        /* <DEDUP_REMOVED lines=15> */
[----:B------:R-:W-:Y:S01]  /*63d0*/  MOV R215, UR8 ;  /* 0x0000000800d77c02 */ /* 0x000fe20008000f00 */
        /* <DEDUP_REMOVED lines=426> */
.L_x_2208:
[----:B------:R-:W-:Y:S02]  /*7e80*/  R2UR UR10, R16 ;  /* 0x00000000100a72ca */ /* 0x000fe400000e0000 */
        /* <DEDUP_REMOVED lines=8> */
.L_x_2209:
[----:B-1----:R-:W-:Y:S05]  /*7f10*/  @P1 BRA `(.L_x_2210) ;  /* 0x0000000000081947 */ /* 0x002fea0003800000 */
[----:B------:R-:W1:Y:S02]  /*7f20*/  SYNCS.PHASECHK.TRANS64.TRYWAIT P1, [UR10+0x38850], R0 ;  /* 0x03885000ff0075a7 */ /* 0x000e64000802014a */
[----:B-1----:R-:W-:Y:S05]  /*7f30*/  @!P1 BRA `(.L_x_2211) ;  /* 0x000000cc00689947 */ /* 0x002fea0003800000 */
.L_x_2210:
[----:B------:R-:W-:Y:S01]  /*7f40*/  R2UR UR6, R16 ;  /* 0x00000000100672ca */ /* 0x000fe200000e0000 */
[----:B------:R-:W-:Y:S01]  /*7f50*/  WARPGROUP.ARRIVE ;  /* 0x00000000000079c5 */ /* 0x000fe20000000000 */
[----:B------:R-:W-:-:S11]  /*7f60*/  R2UR UR7, R214 ;  /* 0x00000000d60772ca */ /* 0x000fd600000e0000 */
[----:B------:R-:W-:-:S04]  /*7f70*/  UIADD3 UR6, UR6, 0x400, URZ ;  /* 0x0000040006067890 */ /* 0x000fc8000fffe03f */
[----:B------:R-:W-:-:S04]  /*7f80*/  USHF.R.U32.HI UR6, URZ, 0x4, UR6 ;  /* 0x000000043f067899 */ /* 0x000fc80008011606 */
[----:B------:R-:W-:-:S04]  /*7f90*/  ULOP3.LUT UR6, UR6, 0x3fff, URZ, 0xc0, !UPT ;  /* 0x00003fff06067892 */ /* 0x000fc8000f8ec03f */
[----:B------:R-:W-:-:S04]  /*7fa0*/  ULOP3.LUT UR6, UR6, 0x2800000, URZ, 0xfc, !UPT ;  /* 0x0280000006067892 */ /* 0x000fc8000f8efc3f */
[----:B------:R-:W-:-:S03]  /*7fb0*/  UIMAD UR11, UR7, 0xa00, UR6 ;  /* 0x00000a00070b78a4 */ /* 0x000fc6000f8e0206 */
        /* <DEDUP_REMOVED lines=30> */
.L_x_2212:
[----:B------:R-:W-:Y:S01]  /*81a0*/  R2UR UR6, R19 ;  /* 0x00000000130672ca */ /* 0x000fe200000e0000 */
[----:B01----:R-:W-:Y:S01]  /*81b0*/  IMAD.MOV.U32 R0, RZ, RZ, R14 ;  /* 0x000000ffff007224 */ /* 0x003fe200078e000e */
[----:B------:R-:W-:Y:S01]  /*81c0*/  R2UR UR7, R212 ;  /* 0x00000000d40772ca */ /* 0x000fe200000e0000 */
[----:B------:R-:W-:Y:S01]  /*81d0*/  ULDC UR14, c[0x0][0x2f0] ;  /* 0x0000bc00000e7ab9 */ /* 0x000fe20000000800 */
[----:B------:R-:W-:Y:S02]  /*81e0*/  R2UR UR11, R18 ;  /* 0x00000000120b72ca */ /* 0x000fe400000e0000 */
[----:B------:R-:W-:-:S07]  /*81f0*/  MOV R195, UR14 ;  /* 0x0000000e00c37c02 */ /* 0x000fce0008000f00 */
[----:B------:R-:W-:-:S06]  /*8200*/  UISETP.NE.AND UP0, UPT, UR6, URZ, UPT ;  /* 0x0000003f0600728c */ /* 0x000fcc000bf05270 */
[----:B------:R-:W-:Y:S02]  /*8210*/  PLOP3.LUT P1, PT, PT, PT, UP0, 0x80, 0x0 ;  /* 0x000000000000781c */ /* 0x000fe40003f2f008 */
[----:B------:R-:W-:-:S03]  /*8220*/  PLOP3.LUT P2, PT, PT, PT, UP0, 0x80, 0x0 ;  /* 0x000000000000781c */ /* 0x000fc60003f4f008 */
[----:B------:R-:W-:-:S08]  /*8230*/  @UP0 ULDC UR6, c[0x0][0x44c] ;  /* 0x0001130000060ab9 */ /* 0x000fd00000000800 */
[----:B------:R-:W-:Y:S01]  /*8240*/  @P1 IMAD.HI.U32 R2, R14, UR6, RZ ;  /* 0x000000060e021c27 */ /* 0x000fe2000f8e00ff */
[----:B------:R-:W-:-:S04]  /*8250*/  @UP0 ULDC UR6, c[0x0][0x450] ;  /* 0x0001140000060ab9 */ /* 0x000fc80000000800 */
[----:B------:R-:W-:Y:S01]  /*8260*/  @P2 SHF.R.U32.HI R0, RZ, UR6, R2 ;  /* 0x00000006ff002c19 */ /* 0x000fe20008011602 */
[----:B------:R-:W-:Y:S01]  /*8270*/  UMOV UR6, 0x1 ;  /* 0x0000000100067882 */ /* 0x000fe20000000000 */
[----:B------:R-:W-:Y:S01]  /*8280*/  IMAD.MOV.U32 R2, RZ, RZ, -0x2 ;  /* 0xfffffffeff027424 */ /* 0x000fe200078e00ff */
[----:B------:R-:W-:Y:S02]  /*8290*/  UIMAD UR6, UR7, -0x50, UR6 ;  /* 0xffffffb0070678a4 */ /* 0x000fe4000f8e0206 */
[----:B------:R-:W0:Y:S01]  /*82a0*/  SHFL.IDX PT, R193, R0, RZ, 0x1c1f ;  /* 0x001c1fff00c17589 */ /* 0x000e2200000e0000 */
[----:B------:R-:W-:-:S03]  /*82b0*/  ULDC UR7, c[0x0][0x288] ;  /* 0x0000a20000077ab9 */ /* 0x000fc60000000800 */
[----:B------:R-:W-:Y:S01]  /*82c0*/  IMAD R2, R17, R2, UR6 ;  /* 0x0000000611027e24 */ /* 0x000fe2000f8e0202 */
[----:B------:R-:W-:-:S03]  /*82d0*/  ULDC UR6, c[0x0][0x988] ;  /* 0x0002620000067ab9 */ /* 0x000fc60000000800 */
[----:B------:R-:W-:Y:S01]  /*82e0*/  IMAD R2, R195, UR11, R2 ;  /* 0x0000000bc3027c24 */ /* 0x000fe2000f8e0202 */
[----:B------:R-:W1:Y:S04]  /*82f0*/  S2UR UR11, SR_CgaCtaId ;  /* 0x00000000000b79c3 */ /* 0x000e680000008800 */
[----:B0-----:R-:W-:-:S04]  /*8300*/  IADD3 R6, R193, -UR7, R2 ;  /* 0x80000007c1067c10 */ /* 0x001fc8000fffe002 */
[C---:B------:R-:W-:Y:S02]  /*8310*/  ISETP.GT.AND P1, PT, R6.reuse, RZ, PT ;  /* 0x000000ff0600720c */ /* 0x040fe40003f24270 */
[----:B------:R-:W-:Y:S02]  /*8320*/  ISETP.GT.AND P2, PT, R6, 0x1, PT ;  /* 0x000000010600780c */ /* 0x000fe40003f44270 */
[----:B------:R-:W-:Y:S02]  /*8330*/  FSEL R193, R184, -INF , P1 ;  /* 0xff800000b8c17808 */ /* 0x000fe40000800000 */
[----:B------:R-:W-:Y:S02]  /*8340*/  ISETP.GT.AND P1, PT, R6, 0x8, PT ;  /* 0x000000080600780c */ /* 0x000fe40003f24270 */
[----:B------:R-:W-:Y:S02]  /*8350*/  FSEL R185, R185, -INF , P2 ;  /* 0xff800000b9b97808 */ /* 0x000fe40001000000 */
[----:B------:R-:W-:-:S02]  /*8360*/  FMNMX.FTZ R184, R193, R20, !PT ;  /* 0x00000014c1b87209 */ /* 0x000fc40007810000 */
[----:B------:R-:W-:Y:S02]  /*8370*/  ISETP.GT.AND P2, PT, R6, 0x9, PT ;  /* 0x000000090600780c */ /* 0x000fe40003f44270 */
[----:B------:R-:W-:Y:S02]  /*8380*/  FSEL R188, R188, -INF , P1 ;  /* 0xff800000bcbc7808 */ /* 0x000fe40000800000 */
[----:B------:R-:W-:Y:S02]  /*8390*/  FMNMX.FTZ R195, R185, R184, !PT ;  /* 0x000000b8b9c37209 */ /* 0x000fe40007810000 */
        /* <DEDUP_REMOVED lines=48> */
[----:B------:R-:W-:Y:S02]  /*86a0*/  FSEL R157, R157, -INF , P2 ;  /* 0xff8000009d9d7808 */ /* 0x000fe40001000000 */
[----:B------:R-:W-:Y:S02]  /*86b0*/  FMNMX.FTZ R6, R156, R195, !PT ;  /* 0x000000c39c067209 */ /* 0x000fe40007810000 */
[----:B------:R-:W0:Y:S02]  /*86c0*/  SHFL.IDX PT, R195, R0, 0x1, 0x1c1f ;  /* 0x003c1f0000c37f89 */ /* 0x000e2400000e0000 */
[----:B------:R-:W-:-:S05]  /*86d0*/  FMNMX.FTZ R184, R157, R6, !PT ;  /* 0x000000069db87209 */ /* 0x000fca0007810000 */
[----:B------:R-:W2:Y:S01]  /*86e0*/  SHFL.BFLY PT, R197, R184, 0x2, 0x1f ;  /* 0x0c401f00b8c57f89 */ /* 0x000ea200000e0000 */
[----:B0-----:R-:W-:Y:S02]  /*86f0*/  IADD3 R2, R195, -UR7, R2 ;  /* 0x80000007c3027c10 */ /* 0x001fe4000fffe002 */
[----:B------:R-:W-:Y:S02]  /*8700*/  R2UR UR7, R3 ;  /* 0x00000000030772ca */ /* 0x000fe400000e0000 */
[C---:B------:R-:W-:Y:S02]  /*8710*/  ISETP.GT.AND P1, PT, R2.reuse, RZ, PT ;  /* 0x000000ff0200720c */ /* 0x040fe40003f24270 */
[----:B------:R-:W-:Y:S02]  /*8720*/  ISETP.GT.AND P2, PT, R2, 0x1, PT ;  /* 0x000000010200780c */ /* 0x000fe40003f44270 */
[----:B--2---:R-:W-:Y:S02]  /*8730*/  FMNMX.FTZ R197, R184, R197, !PT ;  /* 0x000000c5b8c57209 */ /* 0x004fe40007810000 */
[----:B------:R-:W-:-:S02]  /*8740*/  FSEL R186, R186, -INF , P1 ;  /* 0xff800000baba7808 */ /* 0x000fc40000800000 */
[----:B------:R-:W-:Y:S01]  /*8750*/  ISETP.GT.AND P1, PT, R2, 0x8, PT ;  /* 0x000000080200780c */ /* 0x000fe20003f24270 */
[----:B------:R-:W0:Y:S01]  /*8760*/  SHFL.BFLY PT, R192, R197, 0x1, 0x1f ;  /* 0x0c201f00c5c07f89 */ /* 0x000e2200000e0000 */
[----:B------:R-:W-:Y:S01]  /*8770*/  FSEL R187, R187, -INF , P2 ;  /* 0xff800000bbbb7808 */ /* 0x000fe20001000000 */
[----:B------:R-:W-:Y:S01]  /*8780*/  UIADD3 UR7, UR7, 0x38840, URZ ;  /* 0x0003884007077890 */ /* 0x000fe2000fffe03f */
[----:B------:R-:W-:Y:S02]  /*8790*/  FMNMX.FTZ R6, R186, R21, !PT ;  /* 0x00000015ba067209 */ /* 0x000fe40007810000 */
[----:B------:R-:W-:Y:S01]  /*87a0*/  ISETP.GT.AND P2, PT, R2, 0x9, PT ;  /* 0x000000090200780c */ /* 0x000fe20003f44270 */
[----:B-1----:R-:W-:Y:S01]  /*87b0*/  UPRMT UR7, UR11, 0x654, UR7 ;  /* 0x000006540b077896 */ /* 0x002fe20008000007 */
[----:B------:R-:W-:Y:S02]  /*87c0*/  FSEL R190, R190, -INF , P1 ;  /* 0xff800000bebe7808 */ /* 0x000fe40000800000 */
[----:B------:R-:W-:-:S02]  /*87d0*/  FMNMX.FTZ R195, R187, R6, !PT ;  /* 0x00000006bbc37209 */ /* 0x000fc40007810000 */
[----:B------:R-:W-:Y:S02]  /*87e0*/  FSEL R191, R191, -INF , P2 ;  /* 0xff800000bfbf7808 */ /* 0x000fe40001000000 */
[----:B------:R-:W-:Y:S02]  /*87f0*/  ISETP.GT.AND P1, PT, R2, 0x10, PT ;  /* 0x000000100200780c */ /* 0x000fe40003f24270 */
[----:B------:R-:W-:Y:S01]  /*8800*/  FMNMX.FTZ R0, R190, R195, !PT ;  /* 0x000000c3be007209 */ /* 0x000fe20007810000 */
[----:B------:R-:W-:Y:S01]  /*8810*/  SYNCS.ARRIVE.TRANS64.RED.A1T0 RZ, [UR7], RZ ;  /* 0x000000ffffff79a7 */ /* 0x000fe20008100407 */
[----:B------:R-:W-:Y:S02]  /*8820*/  ISETP.GT.AND P2, PT, R2, 0x11, PT ;  /* 0x000000110200780c */ /* 0x000fe40003f44270 */
[----:B------:R-:W-:Y:S02]  /*8830*/  FSEL R178, R178, -INF , P1 ;  /* 0xff800000b2b27808 */ /* 0x000fe40000800000 */
[----:B------:R-:W-:-:S02]  /*8840*/  FMNMX.FTZ R3, R191, R0, !PT ;  /* 0x00000000bf037209 */ /* 0x000fc40007810000 */
[----:B------:R-:W-:Y:S02]  /*8850*/  ISETP.GT.AND P3, PT, R2, 0x18, PT ;  /* 0x000000180200780c */ /* 0x000fe40003f64270 */
[----:B0-----:R-:W-:Y:S02]  /*8860*/  FMNMX.FTZ R6, R197, R192, !PT ;  /* 0x000000c0c5067209 */ /* 0x001fe40007810000 */
[----:B------:R-:W-:Y:S02]  /*8870*/  FSEL R179, R179, -INF , P2 ;  /* 0xff800000b3b37808 */ /* 0x000fe40001000000 */
[----:B------:R-:W-:Y:S01]  /*8880*/  FMNMX.FTZ R0, R178, R3, !PT ;  /* 0x00000003b2007209 */ /* 0x000fe20007810000 */
[C---:B------:R-:W-:Y:S01]  /*8890*/  FMUL.FTZ R184, R6.reuse, UR6 ;  /* 0x0000000606b87c20 */ /* 0x040fe20008410000 */
[----:B------:R-:W-:Y:S02]  /*88a0*/  FSETP.NEU.FTZ.AND P1, PT, R6, -INF , PT ;  /* 0xff8000000600780b */ /* 0x000fe40003f3d000 */
[----:B------:R-:W-:-:S02]  /*88b0*/  ISETP.GT.AND P4, PT, R2, 0x19, PT ;  /* 0x000000190200780c */ /* 0x000fc40003f84270 */
[----:B------:R-:W-:Y:S02]  /*88c0*/  FSEL R182, R182, -INF , P3 ;  /* 0xff800000b6b67808 */ /* 0x000fe40001800000 */
[----:B------:R-:W-:Y:S02]  /*88d0*/  FMNMX.FTZ R3, R179, R0, !PT ;  /* 0x00000000b3037209 */ /* 0x000fe40007810000 */
[----:B------:R-:W-:Y:S02]  /*88e0*/  FSEL R0, R184, RZ, P1 ;  /* 0x000000ffb8007208 */ /* 0x000fe40000800000 */
[----:B------:R-:W-:Y:S02]  /*88f0*/  ISETP.GT.AND P2, PT, R2, 0x20, PT ;  /* 0x000000200200780c */ /* 0x000fe40003f44270 */
[----:B------:R-:W-:Y:S01]  /*8900*/  FSEL R183, R183, -INF , P4 ;  /* 0xff800000b7b77808 */ /* 0x000fe20002000000 */
[--C-:B------:R-:W-:Y:S01]  /*8910*/  FFMA.FTZ R210, R188, UR6, -R0.reuse ;  /* 0x00000006bcd27c23 */ /* 0x100fe20008010800 */
[----:B------:R-:W-:Y:S01]  /*8920*/  FMNMX.FTZ R184, R182, R3, !PT ;  /* 0x00000003b6b87209 */ /* 0x000fe20007810000 */
[--C-:B------:R-:W-:Y:S01]  /*8930*/  FFMA.FTZ R208, R185, UR6, -R0.reuse ;  /* 0x00000006b9d07c23 */ /* 0x100fe20008010800 */
[----:B------:R-:W-:Y:S01]  /*8940*/  ISETP.GT.AND P3, PT, R2, 0x21, PT ;  /* 0x000000210200780c */ /* 0x000fe20003f64270 */
[--C-:B------:R-:W-:Y:S01]  /*8950*/  FFMA.FTZ R204, R176, UR6, -R0.reuse ;  /* 0x00000006b0cc7c23 */ /* 0x100fe20008010800 */
        /* <DEDUP_REMOVED lines=16> */
[----:B------:R-:W-:Y:S01]  /*8a60*/  FSEL R175, R175, -INF , P3 ;  /* 0xff800000afaf7808 */ /* 0x000fe20001800000 */
[--C-:B------:R-:W-:Y:S01]  /*8a70*/  FFMA.FTZ R153, R153, UR6, -R0.reuse ;  /* 0x0000000699997c23 */ /* 0x100fe20008010800 */
[----:B------:R-:W-:Y:S01]  /*8a80*/  ISETP.GT.AND P2, PT, R2, 0x30, PT ;  /* 0x000000300200780c */ /* 0x000fe20003f44270 */
[--C-:B------:R-:W-:Y:S01]  /*8a90*/  FFMA.FTZ R194, R156, UR6, -R0.reuse ;  /* 0x000000069cc27c23 */ /* 0x100fe20008010800 */
[----:B------:R-:W-:Y:S01]  /*8aa0*/  FMNMX.FTZ R192, R174, R3, !PT ;  /* 0x00000003aec07209 */ /* 0x000fe20007810000 */
[----:B------:R-:W-:Y:S01]  /*8ab0*/  FFMA.FTZ R157, R157, UR6, -R0 ;  /* 0x000000069d9d7c23 */ /* 0x000fe20008010800 */
[----:B------:R-:W-:Y:S01]  /*8ac0*/  ISETP.GT.AND P3, PT, R2, 0x31, PT ;  /* 0x000000310200780c */ /* 0x000fe20003f64270 */
[----:B------:R-:W-:Y:S01]  /*8ad0*/  MUFU.EX2 R171, R193 ;  /* 0x000000c100ab7308 */ /* 0x000fe20000000800 */
[----:B------:R-:W-:-:S02]  /*8ae0*/  FSEL R162, R162, -INF , P2 ;  /* 0xff800000a2a27808 */ /* 0x000fc40001000000 */
[----:B------:R-:W-:Y:S01]  /*8af0*/  FMNMX.FTZ R3, R175, R192, !PT ;  /* 0x000000c0af037209 */ /* 0x000fe20007810000 */
[----:B------:R-:W-:Y:S01]  /*8b00*/  FFMA.FTZ R192, R152, UR6, -R0 ;  /* 0x0000000698c07c23 */ /* 0x000fe20008010800 */
[----:B------:R-:W-:Y:S02]  /*8b10*/  ISETP.GT.AND P2, PT, R2, 0x38, PT ;  /* 0x000000380200780c */ /* 0x000fe40003f44270 */
[----:B------:R-:W-:Y:S01]  /*8b20*/  FSEL R163, R163, -INF , P3 ;  /* 0xff800000a3a37808 */ /* 0x000fe20001800000 */
[----:B------:R-:W-:Y:S01]  /*8b30*/  MUFU.EX2 R208, R208 ;  /* 0x000000d000d07308 */ /* 0x000fe20000000800 */
[----:B------:R-:W-:Y:S02]  /*8b40*/  FMNMX.FTZ R188, R162, R3, !PT ;  /* 0x00000003a2bc7209 */ /* 0x000fe40007810000 */
[----:B------:R-:W-:Y:S02]  /*8b50*/  ISETP.GT.AND P3, PT, R2, 0x39, PT ;  /* 0x000000390200780c */ /* 0x000fe40003f64270 */
[----:B------:R-:W-:-:S02]  /*8b60*/  FSEL R166, R166, -INF , P2 ;  /* 0xff800000a6a67808 */ /* 0x000fc40001000000 */
[----:B------:R-:W-:Y:S01]  /*8b70*/  FMNMX.FTZ R3, R163, R188, !PT ;  /* 0x000000bca3037209 */ /* 0x000fe20007810000 */
[----:B------:R-:W-:Y:S01]  /*8b80*/  MUFU.EX2 R210, R210 ;  /* 0x000000d200d27308 */ /* 0x000fe20000000800 */
[----:B------:R-:W-:Y:S02]  /*8b90*/  FSEL R185, R167, -INF , P3 ;  /* 0xff800000a7b97808 */ /* 0x000fe40001800000 */
[----:B------:R-:W-:Y:S02]  /*8ba0*/  ISETP.GT.AND P2, PT, R2, 0x40, PT ;  /* 0x000000400200780c */ /* 0x000fe40003f44270 */
[----:B------:R-:W-:Y:S02]  /*8bb0*/  FMNMX.FTZ R188, R166, R3, !PT ;  /* 0x00000003a6bc7209 */ /* 0x000fe40007810000 */
[----:B------:R-:W-:Y:S01]  /*8bc0*/  ISETP.GT.AND P3, PT, R2, 0x41, PT ;  /* 0x000000410200780c */ /* 0x000fe20003f64270 */
[----:B------:R0:W-:Y:S01]  /*8bd0*/  MUFU.EX2 R167, R189 ;  /* 0x000000bd00a77308 */ /* 0x0001e20000000800 */
[----:B------:R-:W-:-:S02]  /*8be0*/  FSEL R154, R154, -INF , P2 ;  /* 0xff8000009a9a7808 */ /* 0x000fc40001000000 */
[----:B------:R-:W-:Y:S02]  /*8bf0*/  FMNMX.FTZ R3, R185, R188, !PT ;  /* 0x000000bcb9037209 */ /* 0x000fe40007810000 */
[----:B------:R-:W-:Y:S02]  /*8c00*/  ISETP.GT.AND P2, PT, R2, 0x48, PT ;  /* 0x000000480200780c */ /* 0x000fe40003f44270 */
[----:B------:R-:W-:Y:S01]  /*8c10*/  FSEL R176, R155, -INF , P3 ;  /* 0xff8000009bb07808 */ /* 0x000fe20001800000 */
[--C-:B------:R-:W-:Y:S01]  /*8c20*/  FFMA.FTZ R155, R165, UR6, -R0.reuse ;  /* 0x00000006a59b7c23 */ /* 0x100fe20008010800 */
[----:B------:R-:W-:Y:S01]  /*8c30*/  FMNMX.FTZ R3, R154, R3, !PT ;  /* 0x000000039a037209 */ /* 0x000fe20007810000 */
[--C-:B0-----:R-:W-:Y:S01]  /*8c40*/  FFMA.FTZ R189, R177, UR6, -R0.reuse ;  /* 0x00000006b1bd7c23 */ /* 0x101fe20008010800 */
[----:B------:R-:W-:Y:S01]  /*8c50*/  ISETP.GT.AND P3, PT, R2, 0x49, PT ;  /* 0x000000490200780c */ /* 0x000fe20003f64270 */
[--C-:B------:R-:W-:Y:S01]  /*8c60*/  FFMA.FTZ R177, R169, UR6, -R0.reuse ;  /* 0x00000006a9b17c23 */ /* 0x100fe20008010800 */
[----:B------:R-:W-:Y:S01]  /*8c70*/  FSEL R158, R158, -INF , P2 ;  /* 0xff8000009e9e7808 */ /* 0x000fe20001000000 */
[--C-:B------:R-:W-:Y:S01]  /*8c80*/  FFMA.FTZ R169, R173, UR6, -R0.reuse ;  /* 0x00000006ada97c23 */ /* 0x100fe20008010800 */
[----:B------:R-:W-:Y:S01]  /*8c90*/  FMNMX.FTZ R3, R176, R3, !PT ;  /* 0x00000003b0037209 */ /* 0x000fe20007810000 */
[----:B------:R-:W-:Y:S01]  /*8ca0*/  MUFU.EX2 R204, R204 ;  /* 0x000000cc00cc7308 */ /* 0x000fe20000000800 */
[----:B------:R-:W-:Y:S01]  /*8cb0*/  FSEL R188, R159, -INF , P3 ;  /* 0xff8000009fbc7808 */ /* 0x000fe20001800000 */
[----:B------:R-:W-:Y:S01]  /*8cc0*/  FFMA.FTZ R159, R161, UR6, -R0 ;  /* 0x00000006a19f7c23 */ /* 0x000fe20008010800 */
[----:B------:R-:W-:-:S02]  /*8cd0*/  FMNMX.FTZ R3, R158, R3, !PT ;  /* 0x000000039e037209 */ /* 0x000fc40007810000 */
[----:B------:R-:W-:Y:S02]  /*8ce0*/  FSEL R165, R6, RZ, P1 ;  /* 0x000000ff06a57208 */ /* 0x000fe40000800000 */
[----:B------:R-:W-:Y:S01]  /*8cf0*/  FMNMX.FTZ R3, R188, R3, !PT ;  /* 0x00000003bc037209 */ /* 0x000fe20007810000 */
[----:B------:R-:W-:Y:S02]  /*8d00*/  MUFU.EX2 R189, R189 ;  /* 0x000000bd00bd7308 */ /* 0x000fe40000000800 */
[----:B------:R-:W-:Y:S02]  /*8d10*/  FADD.FTZ R165, -R165, R20 ;  /* 0x00000014a5a57221 */ /* 0x000fe40000010100 */
[----:B------:R-:W0:Y:S02]  /*8d20*/  SHFL.BFLY PT, R2, R3, 0x2, 0x1f ;  /* 0x0c401f0003027f89 */ /* 0x000e2400000e0000 */
[----:B------:R-:W-:Y:S02]  /*8d30*/  FMUL.FTZ R165, R165, UR6 ;  /* 0x00000006a5a57c20 */ /* 0x000fe40008410000 */
        /* <DEDUP_REMOVED lines=11> */
[C---:B------:R-:W-:Y:S02]  /*8df0*/  FMUL.FTZ R161, R3.reuse, UR6 ;  /* 0x0000000603a17c20 */ /* 0x040fe40008410000 */
[----:B------:R-:W-:Y:S01]  /*8e00*/  MUFU.EX2 R159, R159 ;  /* 0x0000009f009f7308 */ /* 0x000fe20000000800 */
[----:B------:R-:W-:Y:S02]  /*8e10*/  FSEL R0, R3, RZ, P2 ;  /* 0x000000ff03007208 */ /* 0x000fe40001000000 */
[----:B------:R-:W-:-:S03]  /*8e20*/  FSEL R161, R161, RZ, P2 ;  /* 0x000000ffa1a17208 */ /* 0x000fc60001000000 */
[----:B------:R-:W-:Y:S02]  /*8e30*/  FADD.FTZ R2, -R0, R21 ;  /* 0x0000001500027221 */ /* 0x000fe40000010100 */
        /* <DEDUP_REMOVED lines=20> */
[----:B0-----:R-:W-:Y:S01]  /*8f80*/  FFMA.FTZ R13, R0, R13, R171 ;  /* 0x0000000d000d7223 */ /* 0x001fe200000100ab */
[----:B------:R-:W-:-:S03]  /*8f90*/  FFMA.FTZ R158, R158, UR6, -R161 ;  /* 0x000000069e9e7c23 */ /* 0x000fc600080108a1 */
[----:B------:R-:W-:-:S03]  /*8fa0*/  FADD.FTZ R13, R208, R13 ;  /* 0x0000000dd00d7221 */ /* 0x000fc60000010000 */
[----:B------:R-:W0:Y:S01]  /*8fb0*/  MUFU.EX2 R152, R152 ;  /* 0x0000009800987308 */ /* 0x000e220000000800 */
[----:B------:R-:W-:-:S07]  /*8fc0*/  FADD.FTZ R170, R210, R13 ;  /* 0x0000000dd2aa7221 */ /* 0x000fce0000010000 */
[----:B------:R-:W2:Y:S01]  /*8fd0*/  MUFU.EX2 R211, R211 ;  /* 0x000000d300d37308 */ /* 0x000ea20000000800 */
[----:B-1----:R-:W-:-:S07]  /*8fe0*/  FFMA.FTZ R21, R2, R12, R209 ;  /* 0x0000000c02157223 */ /* 0x002fce00000100d1 */
[----:B------:R-:W1:Y:S01]  /*8ff0*/  MUFU.EX2 R156, R156 ;  /* 0x0000009c009c7308 */ /* 0x000e620000000800 */
[----:B0-----:R-:W-:Y:S01]  /*9000*/  FADD.FTZ R12, R152, R21 ;  /* 0x00000015980c7221 */ /* 0x001fe20000010000 */
[----:B------:R-:W-:-:S04]  /*9010*/  FADD.FTZ R21, R167, R170 ;  /* 0x000000aaa7157221 */ /* 0x000fc80000010000 */
[----:B------:R-:W-:Y:S02]  /*9020*/  FADD.FTZ R166, R204, R21 ;  /* 0x00000015cca67221 */ /* 0x000fe40000010000 */
[----:B------:R-:W0:Y:S01]  /*9030*/  MUFU.EX2 R205, R205 ;  /* 0x000000cd00cd7308 */ /* 0x000e220000000800 */
[----:B--2---:R-:W-:Y:S01]  /*9040*/  FADD.FTZ R13, R211, R12 ;  /* 0x0000000cd30d7221 */ /* 0x004fe20000010000 */
[----:B------:R-:W-:Y:S01]  /*9050*/  FADD.FTZ R21, R189, R166 ;  /* 0x000000a6bd157221 */ /* 0x000fe20000010000 */
[----:B------:R-:W-:-:S03]  /*9060*/  FFMA.FTZ R166, R185, UR6, -R161 ;  /* 0x00000006b9a67c23 */ /* 0x000fc600080108a1 */
[----:B------:R-:W-:Y:S02]  /*9070*/  FADD.FTZ R170, R206, R21 ;  /* 0x00000015ceaa7221 */ /* 0x000fe40000010000 */
[----:B------:R-:W2:Y:S01]  /*9080*/  MUFU.EX2 R160, R160 ;  /* 0x000000a000a07308 */ /* 0x000ea20000000800 */
[----:B-1----:R-:W-:Y:S01]  /*9090*/  FADD.FTZ R12, R156, R13 ;  /* 0x0000000d9c0c7221 */ /* 0x002fe20000010000 */
[----:B------:R-:W-:-:S04]  /*90a0*/  FADD.FTZ R21, R181, R170 ;  /* 0x000000aab5157221 */ /* 0x000fc80000010000 */
[----:B------:R-:W-:Y:S02]  /*90b0*/  FADD.FTZ R154, R200, R21 ;  /* 0x00000015c89a7221 */ /* 0x000fe40000010000 */
[----:B------:R-:W1:Y:S01]  /*90c0*/  MUFU.EX2 R207, R207 ;  /* 0x000000cf00cf7308 */ /* 0x000e620000000800 */
[----:B0-----:R-:W-:Y:S01]  /*90d0*/  FADD.FTZ R13, R205, R12 ;  /* 0x0000000ccd0d7221 */ /* 0x001fe20000010000 */
[----:B------:R-:W-:Y:S01]  /*90e0*/  FADD.FTZ R21, R177, R154 ;  /* 0x0000009ab1157221 */ /* 0x000fe20000010000 */
[--C-:B------:R-:W-:Y:S01]  /*90f0*/  FFMA.FTZ R154, R176, UR6, -R161.reuse ;  /* 0x00000006b09a7c23 */ /* 0x100fe200080108a1 */
[----:B------:R-:W-:Y:S02]  /*9100*/  FFMA.FTZ R161, R188, UR6, -R161 ;  /* 0x00000006bca17c23 */ /* 0x000fe400080108a1 */
[----:B------:R-:W-:Y:S02]  /*9110*/  FADD.FTZ R170, R202, R21 ;  /* 0x00000015caaa7221 */ /* 0x000fe40000010000 */
[----:B------:R-:W0:Y:S01]  /*9120*/  MUFU.EX2 R164, R164 ;  /* 0x000000a400a47308 */ /* 0x000e220000000800 */
[----:B--2---:R-:W-:Y:S01]  /*9130*/  FADD.FTZ R12, R160, R13 ;  /* 0x0000000da00c7221 */ /* 0x004fe20000010000 */
[----:B------:R-:W-:-:S04]  /*9140*/  FADD.FTZ R21, R169, R170 ;  /* 0x000000aaa9157221 */ /* 0x000fc80000010000 */
[----:B------:R-:W-:Y:S02]  /*9150*/  FADD.FTZ R170, R196, R21 ;  /* 0x00000015c4aa7221 */ /* 0x000fe40000010000 */
[----:B------:R-:W2:Y:S01]  /*9160*/  MUFU.EX2 R201, R201 ;  /* 0x000000c900c97308 */ /* 0x000ea20000000800 */
[----:B-1----:R-:W-:Y:S01]  /*9170*/  FADD.FTZ R13, R207, R12 ;  /* 0x0000000ccf0d7221 */ /* 0x002fe20000010000 */
[----:B------:R-:W-:-:S06]  /*9180*/  FADD.FTZ R21, R159, R170 ;  /* 0x000000aa9f157221 */ /* 0x000fcc0000010000 */
        /* <DEDUP_REMOVED lines=33> */
[----:B--2---:R-:W-:Y:S01]  /*93a0*/  FADD.FTZ R21, R158, R13 ;  /* 0x0000000d9e157221 */ /* 0x004fe20000010000 */
[----:B-1----:R-:W-:-:S03]  /*93b0*/  FADD.FTZ R13, R157, R12 ;  /* 0x0000000c9d0d7221 */ /* 0x002fc60000010000 */
[----:B0-----:R-:W-:Y:S01]  /*93c0*/  FADD.FTZ R12, R161, R21 ;  /* 0x00000015a10c7221 */ /* 0x001fe20000010000 */
[----:B------:R-:W-:Y:S06]  /*93d0*/  @!P0 BRA `(.L_x_2213) ;  /* 0x0000000000048947 */ /* 0x000fec0003800000 */
[----:B------:R-:W-:Y:S01]  /*93e0*/  BPT.TRAP 0x1 ;  /* 0x000000040000795c */ /* 0x000fe20000300000 */
.L_x_2213:
[----:B------:R-:W0:Y:S01]  /*93f0*/  S2UR UR14, SR_CgaCtaId ;  /* 0x00000000000e79c3 */ /* 0x000e220000008800 */
[----:B------:R-:W-:Y:S01]  /*9400*/  R2UR UR11, R213 ;  /* 0x00000000d50b72ca */ /* 0x000fe200000e0000 */
[----:B------:R-:W-:Y:S01]  /*9410*/  UIADD3 UR10, UR10, 0x38860, URZ ;  /* 0x000388600a0a7890 */ /* 0x000fe2000fffe03f */
[----:B------:R-:W-:Y:S01]  /*9420*/  R2UR UR7, R212 ;  /* 0x00000000d40772ca */ /* 0x000fe200000e0000 */
[----:B------:R-:W-:Y:S01]  /*9430*/  IMAD.MOV.U32 R21, RZ, RZ, R3 ;  /* 0x000000ffff157224 */ /* 0x000fe200078e0003 */
[----:B------:R-:W-:Y:S01]  /*9440*/  F2FP.BF16.F32.PACK_AB R201, R20, R201 ;  /* 0x000000c914c9723e */ /* 0x000fe200000010ff */
[----:B------:R-:W-:Y:S01]  /*9450*/  IMAD.MOV.U32 R20, RZ, RZ, R6 ;  /* 0x000000ffff147224 */ /* 0x000fe200078e0006 */
[----:B------:R-:W-:Y:S01]  /*9460*/  F2FP.BF16.F32.PACK_AB R208, R208, R171 ;  /* 0x000000abd0d0723e */ /* 0x000fe200000010ff */
[----:B------:R-:W-:Y:S01]  /*9470*/  IMAD.U32 R214, RZ, RZ, UR61 ;  /* 0x0000003dffd67e24 */ /* 0x000fe2000f8e00ff */
[----:B------:R-:W-:Y:S02]  /*9480*/  F2FP.BF16.F32.PACK_AB R209, R152, R209 ;  /* 0x000000d198d1723e */ /* 0x000fe400000010ff */
[----:B------:R-:W-:-:S02]  /*9490*/  F2FP.BF16.F32.PACK_AB R210, R167, R210 ;  /* 0x000000d2a7d2723e */ /* 0x000fc400000010ff */
[----:B------:R-:W-:Y:S02]  /*94a0*/  F2FP.BF16.F32.PACK_AB R211, R156, R211 ;  /* 0x000000d39cd3723e */ /* 0x000fe400000010ff */
[----:B------:R-:W-:Y:S01]  /*94b0*/  F2FP.BF16.F32.PACK_AB R204, R189, R204 ;  /* 0x000000ccbdcc723e */ /* 0x000fe200000010ff */
[----:B------:R-:W-:Y:S01]  /*94c0*/  UISETP.GT.AND UP0, UPT, UR7, UR11, UPT ;  /* 0x0000000b0700728c */ /* 0x000fe2000bf04270 */
[----:B------:R-:W-:Y:S01]  /*94d0*/  F2FP.BF16.F32.PACK_AB R205, R160, R205 ;  /* 0x000000cda0cd723e */ /* 0x000fe200000010ff */
[----:B------:R-:W-:Y:S01]  /*94e0*/  UIADD3 UR7, UR7, -0x1, URZ ;  /* 0xffffffff07077890 */ /* 0x000fe2000fffe03f */
[----:B------:R-:W-:Y:S02]  /*94f0*/  F2FP.BF16.F32.PACK_AB R206, R181, R206 ;  /* 0x000000ceb5ce723e */ /* 0x000fe400000010ff */
[----:B------:R-:W-:Y:S02]  /*9500*/  F2FP.BF16.F32.PACK_AB R207, R164, R207 ;  /* 0x000000cfa4cf723e */ /* 0x000fe400000010ff */
[----:B------:R-:W-:Y:S01]  /*9510*/  PLOP3.LUT P1, PT, PT, PT, UP0, 0x80, 0x0 ;  /* 0x000000000000781c */ /* 0x000fe20003f2f008 */
[----:B0-----:R-:W-:Y:S01]  /*9520*/  UPRMT UR10, UR14, 0x654, UR10 ;  /* 0x000006540e0a7896 */ /* 0x001fe2000800000a */
[----:B------:R-:W-:-:S02]  /*9530*/  MOV R212, UR7 ;  /* 0x0000000700d47c02 */ /* 0x000fc40008000f00 */
        /* <DEDUP_REMOVED lines=12> */
[----:B------:R-:W-:Y:S02]  /*9600*/  F2FP.BF16.F32.PACK_AB R194, R157, R194 ;  /* 0x000000c29dc2723e */ /* 0x000fe400000010ff */
[----:B------:R-:W-:Y:S01]  /*9610*/  F2FP.BF16.F32.PACK_AB R195, R161, R158 ;  /* 0x0000009ea1c3723e */ /* 0x000fe200000010ff */
[----:B------:R-:W-:Y:S06]  /*9620*/  @P1 BRA `(.L_x_2214) ;  /* 0xffffffbc00a01947 */ /* 0x000fec000383ffff */
[----:B------:R-:W-:-:S07]  /*9630*/  IMAD.U32 R212, RZ, RZ, UR7 ;  /* 0x00000007ffd47e24 */ /* 0x000fce000f8e00ff */
.L_x_2203:
[----:B------:R-:W-:Y:S02]  /*9640*/  R2UR UR10, R22 ;  /* 0x00000000160a72ca */ /* 0x000fe400000e0000 */
[----:B------:R-:W-:-:S13]  /*9650*/  R2UR UR7, R212 ;  /* 0x00000000d40772ca */ /* 0x000fda00000e0000 */
[----:B------:R-:W-:-:S06]  /*9660*/  UISETP.GE.AND UP0, UPT, UR7, UR10, UPT ;  /* 0x0000000a0700728c */ /* 0x000fcc000bf06270 */
[----:B------:R-:W-:-:S13]  /*9670*/  PLOP3.LUT P1, PT, PT, PT, UP0, 0x80, 0x0 ;  /* 0x000000000000781c */ /* 0x000fda0003f2f008 */
[----:B------:R-:W-:Y:S05]  /*9680*/  @!P1 BRA `(.L_x_2215) ;  /* 0x0000003800bc9947 */ /* 0x000fea0003800000 */
[----:B------:R-:W-:Y:S01]  /*9690*/  R2UR UR6, R7 ;  /* 0x00000000070672ca */ /* 0x000fe200000e0000 */
[----:B------:R-:W-:Y:S01]  /*96a0*/  IMAD.MOV.U32 R14, RZ, RZ, R3 ;  /* 0x000000ffff0e7224 */ /* 0x000fe200078e0003 */
[----:B------:R-:W-:Y:S01]  /*96b0*/  UMOV UR7, UR61 ;  /* 0x0000003d00077c82 */ /* 0x000fe20008000000 */
[----:B------:R-:W-:-:S10]  /*96c0*/  IMAD.MOV.U32 R17, RZ, RZ, R6 ;  /* 0x000000ffff117224 */ /* 0x000fd400078e0006 */
[----:B------:R-:W-:-:S07]  /*96d0*/  IMAD.U32 R213, RZ, RZ, UR6 ;  /* 0x00000006ffd57e24 */ /* 0x000fce000f8e00ff */
.L_x_2226:
        /* <DEDUP_REMOVED lines=9> */
.L_x_2216:
        /* <DEDUP_REMOVED lines=8> */
.L_x_2217:
[----:B-1----:R-:W-:Y:S05]  /*97f0*/  @P1 BRA `(.L_x_2218) ;  /* 0x0000000000081947 */ /* 0x002fea0003800000 */
[----:B------:R-:W1:Y:S02]  /*9800*/  SYNCS.PHASECHK.TRANS64.TRYWAIT P1, [UR60+0x38830], R3 ;  /* 0x03883003ff0075a7 */ /* 0x000e64000802017c */
[----:B-1----:R-:W-:Y:S05]  /*9810*/  @!P1 BRA `(.L_x_2219) ;  /* 0x000000b400489947 */ /* 0x002fea0003800000 */
.L_x_2218:
        /* <DEDUP_REMOVED lines=35> */
[----:B------:R-:W-:Y:S01]  /*9a50*/  R2UR UR14, R10 ;  /* 0x000000000a0e72ca */ /* 0x000fe200000e0000 */
[----:B------:R-:W-:Y:S01]  /*9a60*/  UMOV UR54, UR10 ;  /* 0x0000000a00367c82 */ /* 0x000fe20008000000 */
[----:B------:R-:W-:Y:S01]  /*9a70*/  R2UR UR15, R11 ;  /* 0x000000000b0f72ca */ /* 0x000fe200000e0000 */
        /* <DEDUP_REMOVED lines=613> */
.L_x_2220:
        /* <DEDUP_REMOVED lines=8> */
.L_x_2221:
[----:B-1----:R-:W-:Y:S05]  /*c150*/  @P1 BRA `(.L_x_2222) ;  /* 0x0000000000081947 */ /* 0x002fea0003800000 */
[----:B------:R-:W1:Y:S02]  /*c160*/  SYNCS.PHASECHK.TRANS64.TRYWAIT P1, [UR10+0x38850], R0 ;  /* 0x03885000ff0075a7 */ /* 0x000e64000802014a */
[----:B-1----:R-:W-:Y:S05]  /*c170*/  @!P1 BRA `(.L_x_2223) ;  /* 0x0000008c00089947 */ /* 0x002fea0003800000 */
.L_x_2222:
[----:B------:R-:W-:Y:S01]  /*c180*/  R2UR UR6, R16 ;  /* 0x00000000100672ca */ /* 0x000fe200000e0000 */
[----:B------:R-:W-:-:S12]  /*c190*/  WARPGROUP.ARRIVE ;  /* 0x00000000000079c5 */ /* 0x000fd80000000000 */
        /* <DEDUP_REMOVED lines=35> */
.L_x_2224:
[----:B01----:R-:W-:Y:S01]  /*c3d0*/  FMNMX.FTZ R0, R184, R17, !PT ;  /* 0x00000011b8007209 */ /* 0x003fe20007810000 */
[----:B------:R-:W-:Y:S01]  /*c3e0*/  ULDC UR6, c[0x0][0x988] ;  /* 0x0002620000067ab9 */ /* 0x000fe20000000800 */
[----:B------:R-:W-:Y:S01]  /*c3f0*/  FMNMX.FTZ R2, R186, R14, !PT ;  /* 0x0000000eba027209 */ /* 0x000fe20007810000 */
[----:B------:R-:W0:Y:S01]  /*c400*/  S2UR UR7, SR_CgaCtaId ;  /* 0x00000000000779c3 */ /* 0x000e220000008800 */
[----:B------:R-:W-:Y:S01]  /*c410*/  FMNMX.FTZ R3, R185, R0, !PT ;  /* 0x00000000b9037209 */ /* 0x000fe20007810000 */
[----:B------:R-:W-:Y:S01]  /*c420*/  UIADD3 UR60, UR60, 0x38840, URZ ;  /* 0x000388403c3c7890 */ /* 0x000fe2000fffe03f */
        /* <DEDUP_REMOVED lines=10> */
[----:B------:R-:W-:Y:S01]  /*c4d0*/  FMNMX.FTZ R2, R182, R19, !PT ;  /* 0x00000013b6027209 */ /* 0x000fe20007810000 */
[----:B0-----:R-:W-:Y:S01]  /*c4e0*/  UPRMT UR60, UR7, 0x654, UR60 ;  /* 0x00000654073c7896 */ /* 0x001fe2000800003c */
[----:B------:R-:W-:Y:S02]  /*c4f0*/  FMNMX.FTZ R3, R181, R0, !PT ;  /* 0x00000000b5037209 */ /* 0x000fe40007810000 */
[----:B------:R-:W-:Y:S02]  /*c500*/  FMNMX.FTZ R19, R183, R2, !PT ;  /* 0x00000002b7137209 */ /* 0x000fe40007810000 */
[----:B------:R-:W-:Y:S02]  /*c510*/  FMNMX.FTZ R0, R168, R3, !PT ;  /* 0x00000003a8007209 */ /* 0x000fe40007810000 */
[----:B------:R-:W-:-:S02]  /*c520*/  FMNMX.FTZ R2, R170, R19, !PT ;  /* 0x00000013aa027209 */ /* 0x000fc40007810000 */
[----:B------:R-:W-:Y:S01]  /*c530*/  FMNMX.FTZ R3, R169, R0, !PT ;  /* 0x00000000a9037209 */ /* 0x000fe20007810000 */
[----:B------:R-:W-:Y:S01]  /*c540*/  SYNCS.ARRIVE.TRANS64.RED.A1T0 RZ, [UR60], RZ ;  /* 0x000000ffffff79a7 */ /* 0x000fe2000810043c */
        /* <DEDUP_REMOVED lines=20> */
[----:B------:R-:W-:-:S03]  /*c690*/  FMNMX.FTZ R2, R159, R2, !PT ;  /* 0x000000029f027209 */ /* 0x000fc60007810000 */
[----:B------:R-:W0:Y:S04]  /*c6a0*/  SHFL.BFLY PT, R3, R0, 0x2, 0x1f ;  /* 0x0c401f0000037f89 */ /* 0x000e2800000e0000 */
[----:B------:R-:W1:Y:S01]  /*c6b0*/  SHFL.BFLY PT, R19, R2, 0x2, 0x1f ;  /* 0x0c401f0002137f89 */ /* 0x000e6200000e0000 */
[----:B0-----:R-:W-:Y:S02]  /*c6c0*/  FMNMX.FTZ R18, R0, R3, !PT ;  /* 0x0000000300127209 */ /* 0x001fe40007810000 */
[----:B-1----:R-:W-:-:S03]  /*c6d0*/  FMNMX.FTZ R19, R2, R19, !PT ;  /* 0x0000001302137209 */ /* 0x002fc60007810000 */
[----:B------:R-:W0:Y:S04]  /*c6e0*/  SHFL.BFLY PT, R3, R18, 0x1, 0x1f ;  /* 0x0c201f0012037f89 */ /* 0x000e2800000e0000 */
[----:B------:R-:W1:Y:S01]  /*c6f0*/  SHFL.BFLY PT, R20, R19, 0x1, 0x1f ;  /* 0x0c201f0013147f89 */ /* 0x000e6200000e0000 */
[----:B0-----:R-:W-:Y:S02]  /*c700*/  FMNMX.FTZ R6, R18, R3, !PT ;  /* 0x0000000312067209 */ /* 0x001fe40007810000 */
[----:B-1----:R-:W-:-:S03]  /*c710*/  FMNMX.FTZ R3, R19, R20, !PT ;  /* 0x0000001413037209 */ /* 0x002fc60007810000 */
[C---:B------:R-:W-:Y:S01]  /*c720*/  FADD.FTZ R17, -R6.reuse, R17 ;  /* 0x0000001106117221 */ /* 0x040fe20000010100 */
[----:B------:R-:W-:Y:S01]  /*c730*/  FMUL.FTZ R193, R6, UR6 ;  /* 0x0000000606c17c20 */ /* 0x000fe20008410000 */
[----:B------:R-:W-:Y:S02]  /*c740*/  FADD.FTZ R14, -R3, R14 ;  /* 0x0000000e030e7221 */ /* 0x000fe40000010100 */
[----:B------:R-:W-:Y:S01]  /*c750*/  FMUL.FTZ R20, R17, UR6 ;  /* 0x0000000611147c20 */ /* 0x000fe20008410000 */
        /* <DEDUP_REMOVED lines=23> */
[----:B------:R-:W-:Y:S01]  /*c8d0*/  FFMA.FTZ R153, R153, UR6, -R193 ;  /* 0x0000000699997c23 */ /* 0x000fe200080108c1 */
        /* <DEDUP_REMOVED lines=11> */
[----:B------:R-:W2:Y:S01]  /*c990*/  MUFU.EX2 R209, R209 ;  /* 0x000000d100d17308 */ /* 0x000ea20000000800 */
[----:B-1----:R-:W-:Y:S01]  /*c9a0*/  FFMA.FTZ R13, R0, R13, R17 ;  /* 0x0000000d000d7223 */ /* 0x002fe20000010011 */
[--C-:B------:R-:W-:Y:S01]  /*c9b0*/  FFMA.FTZ R197, R162, UR6, -R14.reuse ;  /* 0x00000006a2c57c23 */ /* 0x100fe2000801080e */
[--C-:B------:R-:W-:Y:S01]  /*c9c0*/  FFMA.FTZ R162, R163, UR6, -R14.reuse ;  /* 0x00000006a3a27c23 */ /* 0x100fe2000801080e */
[--C-:B------:R-:W-:Y:S01]  /*c9d0*/  FFMA.FTZ R199, R166, UR6, -R14.reuse ;  /* 0x00000006a6c77c23 */ /* 0x100fe2000801080e */
[--C-:B------:R-:W-:Y:S01]  /*c9e0*/  FFMA.FTZ R203, R174, UR6, -R14.reuse ;  /* 0x00000006aecb7c23 */ /* 0x100fe2000801080e */
[--C-:B------:R-:W-:Y:S01]  /*c9f0*/  FFMA.FTZ R164, R175, UR6, -R14.reuse ;  /* 0x00000006afa47c23 */ /* 0x100fe2000801080e */
[----:B------:R-:W-:Y:S01]  /*ca00*/  FFMA.FTZ R157, R157, UR6, -R193 ;  /* 0x000000069d9d7c23 */ /* 0x000fe200080108c1 */
[----:B------:R-:W1:Y:S01]  /*ca10*/  MUFU.EX2 R18, R18 ;  /* 0x0000001200127308 */ /* 0x000e620000000800 */
[----:B0-----:R-:W-:Y:S01]  /*ca20*/  FADD.FTZ R13, R208, R13 ;  /* 0x0000000dd00d7221 */ /* 0x001fe20000010000 */
[--C-:B------:R-:W-:Y:S01]  /*ca30*/  FFMA.FTZ R193, R154, UR6, -R14.reuse ;  /* 0x000000069ac17c23 */ /* 0x100fe2000801080e */
[--C-:B------:R-:W-:Y:S01]  /*ca40*/  FFMA.FTZ R155, R155, UR6, -R14.reuse ;  /* 0x000000069b9b7c23 */ /* 0x100fe2000801080e */
[----:B------:R-:W-:-:S04]  /*ca50*/  FFMA.FTZ R158, R158, UR6, -R14 ;  /* 0x000000069e9e7c23 */ /* 0x000fc8000801080e */
[----:B------:R-:W0:Y:S01]  /*ca60*/  MUFU.EX2 R210, R210 ;  /* 0x000000d200d27308 */ /* 0x000e220000000800 */
[----:B--2---:R-:W-:-:S07]  /*ca70*/  FFMA.FTZ R171, R2, R12, R209 ;  /* 0x0000000c02ab7223 */ /* 0x004fce00000100d1 */
        /* <DEDUP_REMOVED lines=16> */
[--C-:B------:R-:W-:Y:S01]  /*cb80*/  FFMA.FTZ R166, R167, UR6, -R14.reuse ;  /* 0x00000006a7a67c23 */ /* 0x100fe2000801080e */
[----:B------:R-:W-:-:S05]  /*cb90*/  FFMA.FTZ R14, R159, UR6, -R14 ;  /* 0x000000069f0e7c23 */ /* 0x000fca000801080e */
        /* <DEDUP_REMOVED lines=34> */
[----:B------:R-:W-:Y:S01]  /*cdc0*/  MUFU.EX2 R165, R165 ;  /* 0x000000a500a57308 */ /* 0x000fe20000000800 */
[----:B0-----:R-:W-:-:S07]  /*cdd0*/  FADD.FTZ R154, R198, R163 ;  /* 0x000000a3c69a7221 */ /* 0x001fce0000010000 */
[----:B------:R-:W0:Y:S01]  /*cde0*/  MUFU.EX2 R166, R166 ;  /* 0x000000a600a67308 */ /* 0x000e220000000800 */
[----:B--2---:R-:W-:-:S07]  /*cdf0*/  FADD.FTZ R13, R199, R12 ;  /* 0x0000000cc70d7221 */ /* 0x004fce0000010000 */
        /* <DEDUP_REMOVED lines=20> */
.L_x_2225:
[----:B------:R-:W0:Y:S01]  /*cf40*/  S2UR UR14, SR_CgaCtaId ;  /* 0x00000000000e79c3 */ /* 0x000e220000008800 */
[----:B------:R-:W-:Y:S01]  /*cf50*/  R2UR UR11, R22 ;  /* 0x00000000160b72ca */ /* 0x000fe200000e0000 */
[----:B------:R-:W-:Y:S01]  /*cf60*/  UIADD3 UR10, UR10, 0x38860, URZ ;  /* 0x000388600a0a7890 */ /* 0x000fe2000fffe03f */
[----:B------:R-:W-:Y:S02]  /*cf70*/  R2UR UR7, R212 ;  /* 0x00000000d40772ca */ /* 0x000fe400000e0000 */
[----:B------:R-:W-:Y:S01]  /*cf80*/  F2FP.BF16.F32.PACK_AB R208, R208, R17 ;  /* 0x00000011d0d0723e */ /* 0x000fe200000010ff */
[----:B------:R-:W-:Y:S01]  /*cf90*/  IMAD.MOV.U32 R17, RZ, RZ, R6 ;  /* 0x000000ffff117224 */ /* 0x000fe200078e0006 */
[----:B------:R-:W-:Y:S01]  /*cfa0*/  F2FP.BF16.F32.PACK_AB R195, R14, R195 ;  /* 0x000000c30ec3723e */ /* 0x000fe200000010ff */
[----:B------:R-:W-:Y:S01]  /*cfb0*/  IMAD.MOV.U32 R14, RZ, RZ, R3 ;  /* 0x000000ffff0e7224 */ /* 0x000fe200078e0003 */
[----:B------:R-:W-:Y:S02]  /*cfc0*/  F2FP.BF16.F32.PACK_AB R209, R18, R209 ;  /* 0x000000d112d1723e */ /* 0x000fe400000010ff */
[----:B------:R-:W-:-:S02]  /*cfd0*/  F2FP.BF16.F32.PACK_AB R210, R19, R210 ;  /* 0x000000d213d2723e */ /* 0x000fc400000010ff */
[----:B------:R-:W-:Y:S02]  /*cfe0*/  F2FP.BF16.F32.PACK_AB R211, R20, R211 ;  /* 0x000000d314d3723e */ /* 0x000fe400000010ff */
[----:B------:R-:W-:Y:S01]  /*cff0*/  F2FP.BF16.F32.PACK_AB R204, R21, R204 ;  /* 0x000000cc15cc723e */ /* 0x000fe200000010ff */
[----:B------:R-:W-:Y:S01]  /*d000*/  UISETP.GT.AND UP0, UPT, UR7, UR11, UPT ;  /* 0x0000000b0700728c */ /* 0x000fe2000bf04270 */
[----:B------:R-:W-:Y:S02]  /*d010*/  F2FP.BF16.F32.PACK_AB R205, R152, R205 ;  /* 0x000000cd98cd723e */ /* 0x000fe400000010ff */
[----:B------:R-:W-:Y:S02]  /*d020*/  F2FP.BF16.F32.PACK_AB R206, R177, R206 ;  /* 0x000000ceb1ce723e */ /* 0x000fe400000010ff */
[----:B------:R-:W-:Y:S02]  /*d030*/  F2FP.BF16.F32.PACK_AB R207, R156, R207 ;  /* 0x000000cf9ccf723e */ /* 0x000fe400000010ff */
[----:B------:R-:W-:Y:S01]  /*d040*/  PLOP3.LUT P1, PT, PT, PT, UP0, 0x80, 0x0 ;  /* 0x000000000000781c */ /* 0x000fe20003f2f008 */
[----:B0-----:R-:W-:Y:S01]  /*d050*/  UPRMT UR10, UR14, 0x654, UR10 ;  /* 0x000006540e0a7896 */ /* 0x001fe2000800000a */
[----:B------:R-:W-:-:S02]  /*d060*/  F2FP.BF16.F32.PACK_AB R200, R169, R200 ;  /* 0x000000c8a9c8723e */ /* 0x000fc400000010ff */
[----:B------:R-:W-:Y:S02]  /*d070*/  F2FP.BF16.F32.PACK_AB R201, R160, R201 ;  /* 0x000000c9a0c9723e */ /* 0x000fe400000010ff */
[----:B------:R-:W-:Y:S02]  /*d080*/  F2FP.BF16.F32.PACK_AB R202, R173, R202 ;  /* 0x000000caadca723e */ /* 0x000fe400000010ff */
[----:B------:R-:W-:Y:S02]  /*d090*/  F2FP.BF16.F32.PACK_AB R203, R164, R203 ;  /* 0x000000cba4cb723e */ /* 0x000fe400000010ff */
[----:B------:R-:W-:Y:S01]  /*d0a0*/  SYNCS.ARRIVE.TRANS64.RED.A1T0 RZ, [UR10], RZ ;  /* 0x000000ffffff79a7 */ /* 0x000fe2000810040a */
[----:B------:R-:W-:Y:S01]  /*d0b0*/  UIADD3 UR10, UR7, -0x1, URZ ;  /* 0xffffffff070a7890 */ /* 0x000fe2000fffe03f */
[----:B------:R-:W-:Y:S02]  /*d0c0*/  R2UR UR7, R7 ;  /* 0x00000000070772ca */ /* 0x000fe400000e0000 */
[----:B------:R-:W-:-:S02]  /*d0d0*/  F2FP.BF16.F32.PACK_AB R196, R161, R196 ;  /* 0x000000c4a1c4723e */ /* 0x000fc400000010ff */
[----:B------:R-:W-:Y:S01]  /*d0e0*/  F2FP.BF16.F32.PACK_AB R197, R162, R197 ;  /* 0x000000c5a2c5723e */ /* 0x000fe200000010ff */
[----:B------:R-:W-:Y:S01]  /*d0f0*/  IMAD.U32 R212, RZ, RZ, UR10 ;  /* 0x0000000affd47e24 */ /* 0x000fe2000f8e00ff */
[----:B------:R-:W-:Y:S02]  /*d100*/  F2FP.BF16.F32.PACK_AB R198, R165, R198 ;  /* 0x000000c6a5c6723e */ /* 0x000fe400000010ff */
[----:B------:R-:W-:Y:S02]  /*d110*/  F2FP.BF16.F32.PACK_AB R199, R166, R199 ;  /* 0x000000c7a6c7723e */ /* 0x000fe400000010ff */
[----:B------:R-:W-:Y:S02]  /*d120*/  F2FP.BF16.F32.PACK_AB R192, R153, R192 ;  /* 0x000000c099c0723e */ /* 0x000fe400000010ff */
[----:B------:R-:W-:Y:S02]  /*d130*/  F2FP.BF16.F32.PACK_AB R193, R167, R193 ;  /* 0x000000c1a7c1723e */ /* 0x000fe400000010ff */
[----:B------:R-:W-:Y:S01]  /*d140*/  MOV R213, UR7 ;  /* 0x0000000700d57c02 */ /* 0x000fe20008000f00 */
[----:B------:R-:W-:Y:S01]  /*d150*/  UMOV UR7, UR61 ;  /* 0x0000003d00077c82 */ /* 0x000fe20008000000 */
[----:B------:R-:W-:Y:S01]  /*d160*/  F2FP.BF16.F32.PACK_AB R194, R157, R194 ;  /* 0x000000c29dc2723e */ /* 0x000fe200000010ff */
[----:B------:R-:W-:Y:S06]  /*d170*/  @P1 BRA `(.L_x_2226) ;  /* 0xffffffc400581947 */ /* 0x000fec000383ffff */
.L_x_2215:
        /* <DEDUP_REMOVED lines=131> */
.L_x_2227:
        /* <DEDUP_REMOVED lines=8> */
.L_x_2228:
[----:B-1----:R-:W-:Y:S05]  /*da30*/  @P1 BRA `(.L_x_2229) ;  /* 0x0000000000081947 */ /* 0x002fea0003800000 */
[----:B------:R-:W1:Y:S02]  /*da40*/  SYNCS.PHASECHK.TRANS64.TRYWAIT P1, [UR5+0x38850], R0 ;  /* 0x03885000ff0075a7 */ /* 0x000e640008020145 */
[----:B-1----:R-:W-:Y:S05]  /*da50*/  @!P1 BRA `(.L_x_2230) ;  /* 0x0000007000e89947 */ /* 0x002fea0003800000 */
.L_x_2229:
[----:B------:R-:W-:Y:S01]  /*da60*/  R2UR UR4, R16 ;  /* 0x00000000100472ca */ /* 0x000fe200000e0000 */
[----:B------:R-:W-:Y:S01]  /*da70*/  WARPGROUP.ARRIVE ;  /* 0x00000000000079c5 */ /* 0x000fe20000000000 */
[----:B------:R-:W-:Y:S01]  /*da80*/  UMOV UR11, 0x40000040 ;  /* 0x40000040000b7882 */ /* 0x000fe20000000000 */
[----:B01----:R-:W0:Y:S04]  /*da90*/  SHFL.BFLY PT, R0, R13, 0x2, 0x1f ;  /* 0x0c401f000d007f89 */ /* 0x003e2800000e0000 */
[----:B------:R-:W1:Y:S06]  /*daa0*/  SHFL.BFLY PT, R5, R12, 0x2, 0x1f ;  /* 0x0c401f000c057f89 */ /* 0x000e6c00000e0000 */
[----:B------:R-:W-:-:S04]  /*dab0*/  UIADD3 UR4, UR4, 0x400, URZ ;  /* 0x0000040004047890 */ /* 0x000fc8000fffe03f */
[----:B------:R-:W-:-:S04]  /*dac0*/  USHF.R.U32.HI UR4, URZ, 0x4, UR4 ;  /* 0x000000043f047899 */ /* 0x000fc80008011604 */
[----:B------:R-:W-:-:S04]  /*dad0*/  ULOP3.LUT UR4, UR4, 0x3fff, URZ, 0xc0, !UPT ;  /* 0x00003fff04047892 */ /* 0x000fc8000f8ec03f */
[----:B------:R-:W-:Y:S01]  /*dae0*/  ULOP3.LUT UR4, UR4, 0x2800000, URZ, 0xfc, !UPT ;  /* 0x0280000004047892 */ /* 0x000fe2000f8efc3f */
[----:B0-----:R-:W-:Y:S01]  /*daf0*/  FADD.FTZ R0, R0, R13 ;  /* 0x0000000d00007221 */ /* 0x001fe20000010000 */
[----:B------:R-:W-:Y:S02]  /*db00*/  IMAD.U32 R13, RZ, RZ, UR6 ;  /* 0x00000006ff0d7e24 */ /* 0x000fe4000f8e00ff */
[----:B------:R-:W-:Y:S01]  /*db10*/  UIMAD UR4, UR61, 0xa00, UR4 ;  /* 0x00000a003d0478a4 */ /* 0x000fe2000f8e0204 */
[----:B-1----:R-:W-:-:S03]  /*db20*/  FADD.FTZ R2, R5, R12 ;  /* 0x0000000c05027221 */ /* 0x002fc60000010000 */
        /* <DEDUP_REMOVED lines=9> */
[----:B------:R-:W-:Y:S02]  /*dbc0*/  CS2R R4, SRZ ;  /* 0x0000000000047805 */ /* 0x000fe4000001ff00 */
[----:B------:R-:W-:Y:S02]  /*dbd0*/  MOV R0, 0xff800000 ;  /* 0xff80000000007802 */ /* 0x000fe40000000f00 */
[----:B------:R-:W-:Y:S01]  /*dbe0*/  FSETP.NE.FTZ.AND P1, PT, R11, RZ, PT ;  /* 0x000000ff0b00720b */ /* 0x000fe20003f35000 */
[----:B-1----:R-:W-:Y:S01]  /*dbf0*/  FADD.FTZ R14, R2, R7 ;  /* 0x00000007020e7221 */ /* 0x002fe20000010000 */
[----:B------:R-:W-:-:S02]  /*dc00*/  IMAD.U32 R7, RZ, RZ, UR6 ;  /* 0x00000006ff077e24 */ /* 0x000fc4000f8e00ff */
[----:B------:R-:W-:Y:S02]  /*dc10*/  IMAD.MOV.U32 R2, RZ, RZ, -0x800000 ;  /* 0xff800000ff027424 */ /* 0x000fe400078e00ff */
        /* <DEDUP_REMOVED lines=37> */
.L_x_2231:
        /* <DEDUP_REMOVED lines=133> */
.L_x_2195:
[----:B------:R-:W-:Y:S05]  /*e6c0*/  @P0 BRA `(.L_x_2232) ;  /* 0x0000002000600947 */ /* 0x000fea0003800000 */
[----:B------:R-:W0:Y:S01]  /*e6d0*/  S2R R3, SR_TID.X ;  /* 0x0000000000037919 */ /* 0x000e220000002100 */
[----:B------:R-:W-:Y:S01]  /*e6e0*/  R2UR UR13, R23 ;  /* 0x00000000170d72ca */ /* 0x000fe200000e0000 */
[----:B------:R-:W1:Y:S01]  /*e6f0*/  S2UR UR12, SR_CTAID.Z ;  /* 0x00000000000c79c3 */ /* 0x000e620000002700 */
[----:B------:R-:W-:Y:S01]  /*e700*/  ULDC.64 UR8, c[0x0][0xbd0] ;  /* 0x0002f40000087ab9 */ /* 0x000fe20000000a00 */
[----:B------:R-:W-:Y:S01]  /*e710*/  ULDC.64 UR14, c[0x0][0x208] ;  /* 0x00008200000e7ab9 */ /* 0x000fe20000000a00 */
[----:B------:R-:W-:Y:S05]  /*e720*/  BSSY B0, `(.L_x_2233) ;  /* 0x000014c000007945 */ /* 0x000fea0003800000 */
[----:B------:R-:W2:Y:S04]  /*e730*/  LDC.64 R18, c[0x0][0xbd8] ;  /* 0x0002f600ff127b82 */ /* 0x000ea80000000a00 */
[----:B------:R-:W-:-:S02]  /*e740*/  USHF.R.S32.HI UR7, URZ, 0x1f, UR13 ;  /* 0x0000001f3f077899 */ /* 0x000fc4000801140d */
[----:B------:R-:W-:Y:S02]  /*e750*/  UIMAD.WIDE.U32 UR4, UR13, UR8, URZ ;  /* 0x000000080d0472a5 */ /* 0x000fe4000f8e003f */
[----:B------:R-:W-:Y:S01]  /*e760*/  UIMAD UR6, UR7, UR8, URZ ;  /* 0x00000008070672a4 */ /* 0x000fe2000f8e023f */
[----:B------:R-:W3:Y:S03]  /*e770*/  S2UR UR11, SR_CTAID.Y ;  /* 0x00000000000b79c3 */ /* 0x000ee60000002600 */
[----:B------:R-:W-:-:S03]  /*e780*/  UIMAD UR6, UR13, UR9, UR6 ;  /* 0x000000090d0672a4 */ /* 0x000fc6000f8e0206 */
[----:B------:R-:W-:Y:S01]  /*e790*/  ULDC.64 UR8, c[0x0][0xb38] ;  /* 0x0002ce0000087ab9 */ /* 0x000fe20000000a00 */
[----:B------:R-:W-:Y:S01]  /*e7a0*/  UIADD3 UR6, UR5, UR6, URZ ;  /* 0x0000000605067290 */ /* 0x000fe2000fffe03f */
[----:B------:R-:W3:Y:S01]  /*e7b0*/  LDC R153, c[0x0][0xc50] ;  /* 0x00031400ff997b82 */ /* 0x000ee20000000800 */
[----:B-1----:R-:W-:Y:S02]  /*e7c0*/  USHF.R.S32.HI UR10, URZ, 0x1f, UR12 ;  /* 0x0000001f3f0a7899 */ /* 0x002fe4000801140c */
[----:B------:R-:W-:Y:S01]  /*e7d0*/  UIMAD UR7, UR7, UR8, URZ ;  /* 0x00000008070772a4 */ /* 0x000fe2000f8e023f */
[----:B0-----:R-:W-:-:S04]  /*e7e0*/  VIADD R5, R3, 0xffffff80 ;  /* 0xffffff8003057836 */ /* 0x001fc80000000000 */
[----:B------:R-:W0:Y:S01]  /*e7f0*/  LDC.64 R20, c[0x0][0xb40] ;  /* 0x0002d000ff147b82 */ /* 0x000e220000000a00 */
[----:B------:R-:W-:-:S04]  /*e800*/  SHF.R.S32.HI R4, RZ, 0x1f, R5 ;  /* 0x0000001fff047819 */ /* 0x000fc80000011405 */
[CC--:B------:R-:W-:Y:S02]  /*e810*/  LEA.HI R6, R4.reuse, R5.reuse, RZ, 0x7 ;  /* 0x0000000504067211 */ /* 0x0c0fe400078f38ff */
[----:B------:R-:W-:Y:S02]  /*e820*/  LEA.HI R11, R4, R5, RZ, 0x2 ;  /* 0x00000005040b7211 */ /* 0x000fe400078f10ff */
[----:B------:R-:W-:Y:S02]  /*e830*/  LOP3.LUT R8, R6, 0xffffff80, RZ, 0xc0, !PT ;  /* 0xffffff8006087812 */ /* 0x000fe400078ec0ff */
[----:B------:R-:W-:-:S03]  /*e840*/  SHF.R.S32.HI R7, RZ, 0x7, R6 ;  /* 0x00000007ff077819 */ /* 0x000fc60000011406 */
[----:B------:R-:W-:Y:S01]  /*e850*/  IMAD.IADD R3, R5, 0x1, -R8 ;  /* 0x0000000105037824 */ /* 0x000fe200078e0a08 */
[----:B------:R-:W-:Y:S01]  /*e860*/  LEA.HI R4, R6, R7, RZ, 0x1 ;  /* 0x0000000706047211 */ /* 0x000fe200078f08ff */
[----:B------:R-:W1:Y:S01]  /*e870*/  LDC R8, c[0x0][0xbe8] ;  /* 0x0002fa00ff087b82 */ /* 0x000e620000000800 */
        /* <DEDUP_REMOVED lines=12> */
[----:B------:R-:W-:Y:S01]  /*e940*/  LOP3.LUT R10, R10, 0x7ffffffc, RZ, 0xc0, !PT ;  /* 0x7ffffffc0a0a7812 */ /* 0x000fe200078ec0ff */
[----:B------:R-:W-:Y:S01]  /*e950*/  BAR.SYNC.DEFER_BLOCKING 0x1, 0x100 ;  /* 0x0044000000007b1d */ /* 0x000fe20000010000 */
[----:B-1----:R-:W-:Y:S01]  /*e960*/  ISETP.NE.AND P0, PT, R8, 0x1, PT ;  /* 0x000000010800780c */ /* 0x002fe20003f05270 */
[----:B------:R-:W-:Y:S01]  /*e970*/  IMAD.IADD R4, R9, 0x1, -R14 ;  /* 0x0000000109047824 */ /* 0x000fe200078e0a0e */
[----:B------:R-:W-:Y:S02]  /*e980*/  LOP3.LUT R14, R7, 0x1ffffffe, RZ, 0xc0, !PT ;  /* 0x1ffffffe070e7812 */ /* 0x000fe400078ec0ff */
[----:B------:R-:W-:Y:S01]  /*e990*/  SHF.R.S32.HI R7, RZ, 0x5, R12 ;  /* 0x00000005ff077819 */ /* 0x000fe2000001140c */
[----:B--2---:R-:W-:Y:S01]  /*e9a0*/  IMAD R12, R18, UR10, RZ ;  /* 0x0000000a120c7c24 */ /* 0x004fe2000f8e02ff */
[----:B------:R-:W1:Y:S01]  /*e9b0*/  S2R R9, SR_CTAID.X ;  /* 0x0000000000097919 */ /* 0x000e620000002500 */
[----:B------:R-:W-:Y:S01]  /*e9c0*/  IMAD.IADD R11, R5, 0x1, -R14 ;  /* 0x00000001050b7824 */ /* 0x000fe200078e0a0e */
[----:B------:R-:W-:Y:S01]  /*e9d0*/  MOV R5, UR5 ;  /* 0x0000000500057c02 */ /* 0x000fe20008000f00 */
[----:B------:R-:W-:-:S02]  /*e9e0*/  IMAD R7, R7, 0x10, R4 ;  /* 0x0000001007077824 */ /* 0x000fc400078e0204 */
[----:B------:R-:W-:Y:S02]  /*e9f0*/  IMAD.U32 R4, RZ, RZ, UR4 ;  /* 0x00000004ff047e24 */ /* 0x000fe4000f8e00ff */
[----:B------:R-:W2:Y:S01]  /*ea00*/  @P0 LDC R14, c[0x0][0xbec] ;  /* 0x0002fb00ff0e0b82 */ /* 0x000ea20000000800 */
[----:B------:R-:W-:Y:S01]  /*ea10*/  IMAD R16, R6, 0x40, R7 ;  /* 0x0000004006107824 */ /* 0x000fe200078e0207 */
[----:B------:R-:W-:Y:S01]  /*ea20*/  UIMAD.WIDE.U32 UR4, UR13, UR8, URZ ;  /* 0x000000080d0472a5 */ /* 0x000fe2000f8e003f */
        /* <DEDUP_REMOVED lines=14> */
[----:B------:R-:W-:-:S04]  /*eb10*/  ULDC.64 UR6, c[0x0][0xb48] ;  /* 0x0002d20000067ab9 */ /* 0x000fc80000000a00 */
[----:B------:R-:W3:Y:S01]  /*eb20*/  @P0 LDC R155, c[0x0][0xbf0] ;  /* 0x0002fc00ff9b0b82 */ /* 0x000ee20000000800 */
[----:B-1----:R-:W-:Y:S01]  /*eb30*/  IMAD R11, R9, 0x80, R6 ;  /* 0x00000080090b7824 */ /* 0x002fe200078e0206 */
[----:B------:R-:W-:Y:S01]  /*eb40*/  MOV R6, UR4 ;  /* 0x0000000400067c02 */ /* 0x000fe20008000f00 */
[----:B------:R-:W-:Y:S02]  /*eb50*/  ULDC.64 UR4, c[0x0][0xbe0] ;  /* 0x0002f80000047ab9 */ /* 0x000fe40000000a00 */
[----:B--2---:R-:W-:-:S04]  /*eb60*/  @P0 IMAD.HI.U32 R12, R11, R14, RZ ;  /* 0x0000000e0b0c0227 */ /* 0x004fc800078e00ff */
        /* <DEDUP_REMOVED lines=8> */
[----:B------:R-:W-:Y:S01]  /*ebf0*/  IMAD.MOV.U32 R15, RZ, RZ, R11 ;  /* 0x000000ffff0f7224 */ /* 0x000fe200078e000b */
[----:B---3--:R-:W-:Y:S01]  /*ec00*/  @P0 SHF.R.U32.HI R15, RZ, R155, R22 ;  /* 0x0000009bff0f0219 */ /* 0x008fe20000011616 */
[C---:B------:R-:W-:Y:S02]  /*ec10*/  IMAD R12, R14.reuse, UR4, RZ ;  /* 0x000000040e0c7c24 */ /* 0x040fe4000f8e02ff */
        /* <DEDUP_REMOVED lines=73> */
[----:B------:R-:W-:Y:S01]  /*f0b0*/  VIADD R22, R3, 0x50 ;  /* 0x0000005003167836 */ /* 0x000fe20000000000 */
[----:B------:R-:W-:-:S02]  /*f0c0*/  ISETP.GE.AND P0, PT, R18, UR4, PT ;  /* 0x0000000412007c0c */ /* 0x000fc4000bf06270 */
[----:B------:R-:W-:Y:S02]  /*f0d0*/  ISETP.GE.AND P1, PT, R19, UR4, PT ;  /* 0x0000000413007c0c */ /* 0x000fe4000bf26270 */
[C---:B------:R-:W-:Y:S02]  /*f0e0*/  IADD3 R20, R3.reuse, 0x40, RZ ;  /* 0x0000004003147810 */ /* 0x040fe40007ffe0ff */
        /* <DEDUP_REMOVED lines=8> */
[----:B---34-:R-:W-:Y:S01]  /*f170*/  @!P2 IMAD.WIDE R10, R3, 0x4, R4 ;  /* 0x00000004030aa825 */ /* 0x018fe200078e0204 */
[----:B------:R-:W-:-:S02]  /*f180*/  ISETP.GE.AND P6, PT, R22, UR4, PT ;  /* 0x0000000416007c0c */ /* 0x000fc4000bfc6270 */
[----:B------:R-:W-:Y:S01]  /*f190*/  @!P0 LEA.HI R18, R18, R18, RZ, 0x1 ;  /* 0x0000001212128211 */ /* 0x000fe200078f08ff */
        /* <DEDUP_REMOVED lines=13> */
[----:B------:R-:W-:Y:S02]  /*f270*/  @!P0 LOP3.LUT R11, R18, 0xfffffffe, RZ, 0xc0, !PT ;  /* 0xfffffffe120b8812 */ /* 0x000fe400078ec0ff */
[----:B------:R-:W-:Y:S01]  /*f280*/  @!P2 LEA.HI R0, R0, R0, RZ, 0x1 ;  /* 0x000000000000a211 */ /* 0x000fe200078f08ff */
[----:B-1----:R-:W-:Y:S01]  /*f290*/  VIADD R28, R3, 0x60 ;  /* 0x00000060031c7836 */ /* 0x002fe20000000000 */
[----:B------:R-:W-:Y:S01]  /*f2a0*/  @!P1 LOP3.LUT R13, R19, 0xfffffffe, RZ, 0xc0, !PT ;  /* 0xfffffffe130d9812 */ /* 0x000fe200078ec0ff */
        /* <DEDUP_REMOVED lines=147> */
.L_x_2234:
[----:B------:R-:W-:Y:S05]  /*fbe0*/  BSYNC B0 ;  /* 0x0000000000007941 */ /* 0x000fea0003800000 */
.L_x_2233:
[----:B------:R-:W-:Y:S01]  /*fbf0*/  ISETP.GE.AND P0, PT, R9, R8, PT ;  /* 0x000000080900720c */ /* 0x000fe20003f06270 */
[----:B0---4-:R1:W4:Y:S04]  /*fc00*/  SHFL.IDX PT, R5, R7, 0x1, 0x1c1f ;  /* 0x003c1f0007057f89 */ /* 0x01132800000e0000 */
[----:B---3--:R1:W3:Y:S08]  /*fc10*/  SHFL.IDX PT, R4, R6, 0x1, 0x1c1f ;  /* 0x003c1f0006047f89 */ /* 0x0082f000000e0000 */
[----:B-1----:R-:W-:Y:S05]  /*fc20*/  @P0 BRA `(.L_x_2193) ;  /* 0x0000004c00d00947 */ /* 0x002fea0003800000 */
        /* <DEDUP_REMOVED lines=17> */
[----:B---34-:R-:W-:Y:S01]  /*fd40*/  @!P0 IMAD.WIDE R6, R3, 0x4, R4 ;  /* 0x0000000403068825 */ /* 0x018fe200078e0204 */
[----:B------:R-:W-:-:S02]  /*fd50*/  ISETP.GE.AND P4, PT, R16, UR4, PT ;  /* 0x0000000410007c0c */ /* 0x000fc4000bf86270 */
        /* <DEDUP_REMOVED lines=75> */
[----:B------:R-:W-:-:S02]  /*10210*/  IADD3 R18, R3, 0x88, RZ ;  /* 0x0000008803127810 */ /* 0x000fc40007ffe0ff */
[----:B------:R-:W-:Y:S01]  /*10220*/  @!P0 LOP3.LUT R19, R19, 0xfffffffe, RZ, 0xc0, !PT ;  /* 0xfffffffe13138812 */ /* 0x000fe200078ec0ff */
        /* <DEDUP_REMOVED lines=32> */
[C---:B------:R-:W-:Y:S01]  /*10430*/  VIADD R20, R3.reuse, 0xc8 ;  /* 0x000000c803147836 */ /* 0x040fe20000000000 */
[----:B------:R-:W-:Y:S01]  /*10440*/  ISETP.GE.AND P5, PT, R18, UR4, PT ;  /* 0x0000000412007c0c */ /* 0x000fe2000bfa6270 */
[----:B------:R-:W-:Y:S01]  /*10450*/  VIADD R0, R3, 0xd0 ;  /* 0x000000d003007836 */ /* 0x000fe20000000000 */
[----:B------:R-:W-:-:S02]  /*10460*/  @!P2 LEA.HI R17, R17, R17, RZ, 0x1 ;  /* 0x000000111111a211 */ /* 0x000fc400078f08ff */
[----:B------:R-:W-:Y:S02]  /*10470*/  @!P1 LEA.HI R19, R19, R19, RZ, 0x1 ;  /* 0x0000001313139211 */ /* 0x000fe400078f08ff */
[----:B---3--:R-:W-:Y:S01]  /*10480*/  @!P4 LOP3.LUT R13, R2, 0xfffffffe, RZ, 0xc0, !PT ;  /* 0xfffffffe020dc812 */ /* 0x008fe200078ec0ff */
        /* <DEDUP_REMOVED lines=10> */
[----:B------:R-:W-:Y:S01]  /*10530*/  IADD3 R2, R3, 0xd8, RZ ;  /* 0x000000d803027810 */ /* 0x000fe20007ffe0ff */
[--C-:B------:R-:W-:Y:S01]  /*10540*/  @!P2 IMAD.WIDE R12, R17, 0x4, R4.reuse ;  /* 0x00000004110ca825 */ /* 0x100fe200078e0204 */
[----:B------:R-:W-:Y:S01]  /*10550*/  @!P5 LEA.HI R18, R18, R18, RZ, 0x1 ;  /* 0x000000121212d211 */ /* 0x000fe200078f08ff */
[----:B------:R2:W-:Y:S02]  /*10560*/  @!P3 ST.E.64 desc[UR6][R10.64], R110 ;  /* 0x0000006e0a00b985 */ /* 0x0005e4000c101b06 */
[----:B------:R-:W-:-:S02]  /*10570*/  @!P1 IMAD.WIDE R14, R19, 0x4, R4 ;  /* 0x00000004130e9825 */ /* 0x000fc400078e0204 */
[----:B------:R-:W-:Y:S01]  /*10580*/  @!P2 ST.E.64 desc[UR6][R12.64], R114 ;  /* 0x000000720c00a985 */ /* 0x000fe2000c101b06 */
[----:B------:R-:W-:Y:S01]  /*10590*/  @!P6 LEA.HI R20, R20, R20, RZ, 0x1 ;  /* 0x000000141414e211 */ /* 0x000fe200078f08ff */
[C---:B------:R-:W-:Y:S01]  /*105a0*/  VIADD R16, R3.reuse, 0xe0 ;  /* 0x000000e003107836 */ /* 0x040fe20000000000 */
[----:B0-----:R-:W-:Y:S01]  /*105b0*/  @!P5 LOP3.LUT R7, R18, 0xfffffffe, RZ, 0xc0, !PT ;  /* 0xfffffffe1207d812 */ /* 0x001fe200078ec0ff */
[C---:B------:R-:W-:Y:S01]  /*105c0*/  VIADD R17, R3.reuse, 0xe8 ;  /* 0x000000e803117836 */ /* 0x040fe20000000000 */
[----:B------:R-:W-:Y:S01]  /*105d0*/  @!P1 ST.E.64 desc[UR6][R14.64], R118 ;  /* 0x000000760e009985 */ /* 0x000fe2000c101b06 */
[----:B------:R-:W-:Y:S01]  /*105e0*/  VIADD R19, R3, 0xf0 ;  /* 0x000000f003137836 */ /* 0x000fe20000000000 */
[----:B------:R-:W-:Y:S01]  /*105f0*/  ISETP.GE.AND P1, PT, R2, UR4, PT ;  /* 0x0000000402007c0c */ /* 0x000fe2000bf26270 */
[----:B------:R-:W-:Y:S01]  /*10600*/  @!P5 IMAD.WIDE R6, R7, 0x4, R4 ;  /* 0x000000040706d825 */ /* 0x000fe200078e0204 */
[----:B------:R-:W-:Y:S02]  /*10610*/  ISETP.GE.AND P2, PT, R16, UR4, PT ;  /* 0x0000000410007c0c */ /* 0x000fe4000bf46270 */
[----:B------:R-:W-:Y:S01]  /*10620*/  ISETP.GE.AND P3, PT, R17, UR4, PT ;  /* 0x0000000411007c0c */ /* 0x000fe2000bf66270 */
[----:B------:R-:W-:Y:S01]  /*10630*/  VIADD R3, R3, 0xf8 ;  /* 0x000000f803037836 */ /* 0x000fe20000000000 */
[----:B------:R-:W-:Y:S01]  /*10640*/  ISETP.GE.AND P4, PT, R19, UR4, PT ;  /* 0x0000000413007c0c */ /* 0x000fe2000bf86270 */
[----:B------:R0:W-:Y:S01]  /*10650*/  @!P5 ST.E.64 desc[UR6][R6.64], R122 ;  /* 0x0000007a0600d985 */ /* 0x0001e2000c101b06 */
[----:B------:R-:W-:-:S02]  /*10660*/  @!P0 LEA.HI R0, R0, R0, RZ, 0x1 ;  /* 0x0000000000008211 */ /* 0x000fc400078f08ff */
[----:B-1----:R-:W-:Y:S02]  /*10670*/  @!P6 LOP3.LUT R9, R20, 0xfffffffe, RZ, 0xc0, !PT ;  /* 0xfffffffe1409e812 */ /* 0x002fe400078ec0ff */
[----:B--2---:R-:W-:Y:S02]  /*10680*/  @!P0 LOP3.LUT R11, R0, 0xfffffffe, RZ, 0xc0, !PT ;  /* 0xfffffffe000b8812 */ /* 0x004fe400078ec0ff */
[----:B------:R-:W-:Y:S01]  /*10690*/  @!P1 LEA.HI R2, R2, R2, RZ, 0x1 ;  /* 0x0000000202029211 */ /* 0x000fe200078f08ff */
[--C-:B------:R-:W-:Y:S01]  /*106a0*/  @!P6 IMAD.WIDE R8, R9, 0x4, R4.reuse ;  /* 0x000000040908e825 */ /* 0x100fe200078e0204 */
[----:B------:R-:W-:Y:S02]  /*106b0*/  @!P2 LEA.HI R16, R16, R16, RZ, 0x1 ;  /* 0x000000101010a211 */ /* 0x000fe400078f08ff */
[----:B------:R-:W-:Y:S02]  /*106c0*/  @!P3 LEA.HI R17, R17, R17, RZ, 0x1 ;  /* 0x000000111111b211 */ /* 0x000fe400078f08ff */
[----:B------:R1:W-:Y:S01]  /*106d0*/  @!P6 ST.E.64 desc[UR6][R8.64], R126 ;  /* 0x0000007e0800e985 */ /* 0x0003e2000c101b06 */
[----:B0-----:R-:W-:Y:S01]  /*106e0*/  @!P0 IMAD.WIDE R6, R11, 0x4, R4 ;  /* 0x000000040b068825 */ /* 0x001fe200078e0204 */
[----:B------:R-:W-:-:S02]  /*106f0*/  @!P4 LEA.HI R19, R19, R19, RZ, 0x1 ;  /* 0x000000131313c211 */ /* 0x000fc400078f08ff */
[----:B------:R-:W-:Y:S02]  /*10700*/  @!P1 LOP3.LUT R13, R2, 0xfffffffe, RZ, 0xc0, !PT ;  /* 0xfffffffe020d9812 */ /* 0x000fe400078ec0ff */
[----:B------:R0:W-:Y:S01]  /*10710*/  @!P0 ST.E.64 desc[UR6][R6.64], R130 ;  /* 0x0000008206008985 */ /* 0x0001e2000c101b06 */
[----:B------:R-:W-:Y:S02]  /*10720*/  @!P2 LOP3.LUT R15, R16, 0xfffffffe, RZ, 0xc0, !PT ;  /* 0xfffffffe100fa812 */ /* 0x000fe400078ec0ff */
[----:B------:R-:W-:Y:S02]  /*10730*/  ISETP.GE.AND P0, PT, R3, UR4, PT ;  /* 0x0000000403007c0c */ /* 0x000fe4000bf06270 */
        /* <DEDUP_REMOVED lines=17> */
.L_x_2232:
        /* <DEDUP_REMOVED lines=26> */
[----:B------:R-:W-:Y:S01]  /*109f0*/  MOV R3, UR5 ;  /* 0x0000000500037c02 */ /* 0x000fe20008000f00 */
[----:B------:R-:W-:Y:S01]  /*10a00*/  UIADD3 UR6, UR5, UR6, URZ ;  /* 0x0000000605067290 */ /* 0x000fe2000fffe03f */
[----:B------:R-:W-:Y:S02]  /*10a10*/  IMAD.U32 R2, RZ, RZ, UR4 ;  /* 0x00000004ff027e24 */ /* 0x000fe4000f8e00ff */
[----:B------:R-:W-:Y:S02]  /*10a20*/  ULDC.64 UR4, c[0x0][0xbe0] ;  /* 0x0002f80000047ab9 */ /* 0x000fe40000000a00 */
[----:B------:R-:W0:Y:S01]  /*10a30*/  S2UR UR10, SR_CTAID.Y ;  /* 0x00000000000a79c3 */ /* 0x000e220000002600 */
[----:B------:R-:W-:-:S02]  /*10a40*/  IMAD.U32 R3, RZ, RZ, UR6 ;  /* 0x00000006ff037e24 */ /* 0x000fc4000f8e00ff */
[C---:B-1----:R-:W-:Y:S02]  /*10a50*/  IMAD R12, R10.reuse, UR8, RZ ;  /* 0x000000080a0c7c24 */ /* 0x042fe4000f8e02ff */
[----:B------:R-:W-:-:S03]  /*10a60*/  IMAD.WIDE.U32 R2, R10, UR7, R2 ;  /* 0x000000070a027c25 */ /* 0x000fc6000f8e0002 */
[----:B------:R-:W0:Y:S01]  /*10a70*/  LDC R8, c[0x0][0xc50] ;  /* 0x00031400ff087b82 */ /* 0x000e220000000800 */
[----:B--2---:R-:W-:-:S04]  /*10a80*/  @P0 IMAD.HI.U32 R4, R0, R7, RZ ;  /* 0x0000000700040227 */ /* 0x004fc800078e00ff */
[----:B------:R-:W-:Y:S02]  /*10a90*/  IMAD R7, RZ, RZ, -UR11 ;  /* 0x8000000bff077e24 */ /* 0x000fe4000f8e02ff */
[----:B------:R-:W-:Y:S01]  /*10aa0*/  IMAD R11, R11, UR7, R12 ;  /* 0x000000070b0b7c24 */ /* 0x000fe2000f8e020c */
        /* <DEDUP_REMOVED lines=24> */
.L_x_2191:
        /* <DEDUP_REMOVED lines=18> */
.L_x_2235:
[----:B------:R-:W-:Y:S01]  /*10d50*/  ULDC UR42, c[0x0][0xc50] ;  /* 0x00031400002a7ab9 */ /* 0x000fe20000000800 */
[----:B------:R-:W-:Y:S01]  /*10d60*/  UMOV UR39, UR6 ;  /* 0x0000000600277c82 */ /* 0x000fe20008000000 */
[----:B------:R-:W-:-:S11]  /*10d70*/  UISETP.NE.AND UP0, UPT, UR42, 0x1, UPT ;  /* 0x000000012a00788c */ /* 0x000fd6000bf05270 */
[----:B------:R-:W-:Y:S01]  /*10d80*/  @UP0 ULDC UR4, c[0x0][0xc54] ;  /* 0x0003150000040ab9 */ /* 0x000fe20000000800 */
[----:B------:R-:W-:Y:S01]  /*10d90*/  @UP0 ULDC UR7, c[0x0][0xc58] ;  /* 0x0003160000070ab9 */ /* 0x000fe20000000800 */
[----:B------:R-:W-:-:S04]  /*10da0*/  UIMAD.WIDE.U32 UR4, UR6, UR4, URZ ;  /* 0x00000004060472a5 */ /* 0x000fc8000f8e003f */
[----:B------:R-:W-:-:S12]  /*10db0*/  @UP0 USHF.R.U32.HI UR39, URZ, UR7, UR5 ;  /* 0x000000073f270299 */ /* 0x000fd80008011605 */
.L_x_2236:
        /* <DEDUP_REMOVED lines=12> */
[----:B0-----:R-:W-:-:S04]  /*10e80*/  ISETP.NE.U32.AND P0, PT, R2, RZ, PT ;  /* 0x000000ff0200720c */ /* 0x001fc80003f05070 */
[----:B------:R-:W-:-:S13]  /*10e90*/  ISETP.NE.AND.EX P0, PT, R3, RZ, PT, P0 ;  /* 0x000000ff0300720c */ /* 0x000fda0003f05300 */
[----:B------:R-:W0:Y:S08]  /*10ea0*/  @P0 LDC.64 R2, c[0x0][0xa28] ;  /* 0x00028a00ff020b82 */ /* 0x000e300000000a00 */
[----:B------:R-:W1:Y:S01]  /*10eb0*/  S2UR UR46, SR_CTAID.X ;  /* 0x00000000002e79c3 */ /* 0x000e620000002500 */
[----:B0-----:R-:W-:-:S05]  /*10ec0*/  @P0 IMAD.WIDE R2, R26, 0x4, R2 ;  /* 0x000000041a020825 */ /* 0x001fca00078e0202 */
[----:B------:R0:W5:Y:S01]  /*10ed0*/  @P0 LDG.E R23, desc[UR4][R2.64] ;  /* 0x0000000402170981 */ /* 0x000162000c1e1900 */
[----:B------:R-:W-:Y:S01]  /*10ee0*/  ULDC UR4, c[0x0][0x448] ;  /* 0x0001120000047ab9 */ /* 0x000fe20000000800 */
[----:B------:R-:W-:Y:S02]  /*10ef0*/  USHF.R.U32.HI UR9, URZ, 0x10, UR42 ;  /* 0x000000103f097899 */ /* 0x000fe4000801162a */
[----:B------:R-:W-:Y:S02]  /*10f00*/  UISETP.NE.AND UP1, UPT, UR4, 0x1, UPT ;  /* 0x000000010400788c */ /* 0x000fe4000bf25270 */
[----:B-1----:R-:W-:Y:S01]  /*10f10*/  ULEA UR6, UR46, 0x7f, 0x7 ;  /* 0x0000007f2e067891 */ /* 0x002fe2000f8e383f */
[----:B------:R-:W-:Y:S01]  /*10f20*/  ULDC.64 UR4, c[0x0][0x418] ;  /* 0x0001060000047ab9 */ /* 0x000fe20000000a00 */
[----:B------:R-:W-:Y:S02]  /*10f30*/  UP2UR UR47, UPR, URZ, 0x2 ;  /* 0x000000023f2f7883 */ /* 0x000fe40008000000 */
[----:B------:R-:W-:-:S02]  /*10f40*/  UISETP.NE.U32.AND UP0, UPT, UR4, URZ, UPT ;  /* 0x0000003f0400728c */ /* 0x000fc4000bf05070 */
[----:B------:R-:W-:Y:S02]  /*10f50*/  ULOP3.LUT UR42, UR42, 0xffff, URZ, 0xc0, !UPT ;  /* 0x0000ffff2a2a7892 */ /* 0x000fe4000f8ec03f */
[----:B------:R-:W-:Y:S01]  /*10f60*/  UISETP.NE.AND.EX UP0, UPT, UR5, URZ, UPT, UP0 ;  /* 0x0000003f0500728c */ /* 0x000fe2000bf05300 */
[----:B------:R-:W-:Y:S02]  /*10f70*/  ULDC UR4, c[0x0][0x424] ;  /* 0x0001090000047ab9 */ /* 0x000fe40000000800 */
[----:B------:R-:W-:Y:S01]  /*10f80*/  @UP1 ULDC UR5, c[0x0][0x44c] ;  /* 0x0001130000051ab9 */ /* 0x000fe20000000800 */
[----:B------:R-:W-:Y:S02]  /*10f90*/  USEL UR40, UR4, 0x1, UP0 ;  /* 0x0000000104287887 */ /* 0x000fe40008000000 */
[----:B------:R-:W-:Y:S02]  /*10fa0*/  UIMAD.WIDE.U32 UR4, UR6, UR5, URZ ;  /* 0x00000005060472a5 */ /* 0x000fe4000f8e003f */
[----:B------:R-:W-:Y:S01]  /*10fb0*/  UIMAD UR40, UR40, UR7, URZ ;  /* 0x00000007282872a4 */ /* 0x000fe2000f8e023f */
[----:B------:R-:W-:-:S02]  /*10fc0*/  UMOV UR38, URZ ;  /* 0x0000003f00267c82 */ /* 0x000fc40008000000 */
[----:B------:R-:W-:Y:S01]  /*10fd0*/  @UP1 ULDC UR7, c[0x0][0x450] ;  /* 0x0001140000071ab9 */ /* 0x000fe20000000800 */
[----:B------:R-:W-:Y:S02]  /*10fe0*/  UIADD3 UR4, UR40, 0x4f, URZ ;  /* 0x0000004f28047890 */ /* 0x000fe4000fffe03f */
[----:B------:R-:W-:Y:S02]  /*10ff0*/  @UP1 USHF.R.U32.HI UR6, URZ, UR7, UR5 ;  /* 0x000000073f061299 */ /* 0x000fe40008011605 */
[----:B------:R-:W-:-:S04]  /*11000*/  UIADD3 UR5, UR40, 0x50, -UR8 ;  /* 0x0000005028057890 */ /* 0x000fc8000fffe808 */
[----:B------:R-:W-:Y:S02]  /*11010*/  UIADD3 UR6, UR5, UR6, URZ ;  /* 0x0000000605067290 */ /* 0x000fe4000fffe03f */
[----:B------:R-:W-:Y:S02]  /*11020*/  UIMAD.WIDE UR4, UR4, 0x66666667, URZ ;  /* 0x66666667040478a5 */ /* 0x000fe4000f8e023f */
[----:B------:R-:W-:Y:S02]  /*11030*/  UIMAD.WIDE UR6, UR6, 0x66666667, URZ ;  /* 0x66666667060678a5 */ /* 0x000fe4000f8e023f */
[----:B------:R-:W-:Y:S02]  /*11040*/  USHF.R.U32.HI UR41, URZ, 0x1f, UR5 ;  /* 0x0000001f3f297899 */ /* 0x000fe40008011605 */
[----:B------:R-:W-:Y:S02]  /*11050*/  USHF.R.U32.HI UR43, URZ, 0x1f, UR7 ;  /* 0x0000001f3f2b7899 */ /* 0x000fe40008011607 */
[----:B------:R-:W-:-:S02]  /*11060*/  ULEA.HI.SX32 UR41, UR5, UR41, 0x1b ;  /* 0x0000002905297291 */ /* 0x000fc4000f8fda3f */
[----:B------:R-:W-:-:S04]  /*11070*/  ULEA.HI.SX32 UR43, UR7, UR43, 0x1b ;  /* 0x0000002b072b7291 */ /* 0x000fc8000f8fda3f */
[----:B------:R-:W-:-:S04]  /*11080*/  UISETP.LT.AND UP0, UPT, UR41, UR43, UPT ;  /* 0x0000002b2900728c */ /* 0x000fc8000bf01270 */
[----:B------:R-:W-:Y:S02]  /*11090*/  USEL UR11, UR41, UR43, UP0 ;  /* 0x0000002b290b7287 */ /* 0x000fe40008000000 */
[----:B------:R-:W-:Y:S02]  /*110a0*/  UISETP.NE.AND UP0, UPT, UR9, URZ, UPT ;  /* 0x0000003f0900728c */ /* 0x000fe4000bf05270 */
[----:B------:R-:W-:-:S06]  /*110b0*/  UISETP.GE.AND UP1, UPT, UR11, 0x1, UPT ;  /* 0x000000010b00788c */ /* 0x000fcc000bf26270 */
[----:B------:R-:W-:-:S03]  /*110c0*/  PLOP3.LUT P0, PT, PT, PT, UP1, 0x80, 0x0 ;  /* 0x000000000000781c */ /* 0x000fc60003f0f018 */
[----:B------:R-:W-:-:S10]  /*110d0*/  @!UP0 ULDC UR9, c[0x0][0x9f0] ;  /* 0x00027c0000098ab9 */ /* 0x000fd40000000800 */
[----:B0-----:R-:W-:Y:S05]  /*110e0*/  @!P0 BRA `(.L_x_2238) ;  /* 0x0000000000788947 */ /* 0x001fea0003800000 */
[----:B------:R-:W-:Y:S01]  /*110f0*/  IABS R2, UR9 ;  /* 0x0000000900027c13 */ /* 0x000fe20008000000 */
[----:B------:R-:W-:Y:S02]  /*11100*/  UIADD3 UR6, UR9, -0x1, UR11 ;  /* 0xffffffff09067890 */ /* 0x000fe4000fffe00b */
[----:B------:R-:W-:Y:S01]  /*11110*/  IABS R5, UR9 ;  /* 0x0000000900057c13 */ /* 0x000fe20008000000 */
[----:B------:R-:W-:Y:S01]  /*11120*/  UMOV UR4, URZ ;  /* 0x0000003f00047c82 */ /* 0x000fe20008000000 */
        /* <DEDUP_REMOVED lines=26> */
.L_x_2238:
[----:B------:R-:W-:Y:S02]  /*112d0*/  UIMAD UR48, UR42, UR38, URZ ;  /* 0x000000262a3072a4 */ /* 0x000fe4000f8e023f */
[----:B------:R-:W-:Y:S02]  /*112e0*/  IMAD.U32 R2, RZ, RZ, UR38 ;  /* 0x00000026ff027e24 */ /* 0x000fe4000f8e00ff */
[----:B------:R-:W-:Y:S02]  /*112f0*/  IMAD.MOV.U32 R6, RZ, RZ, 0x1 ;  /* 0x00000001ff067424 */ /* 0x000fe400078e00ff */
[----:B------:R-:W-:-:S05]  /*11300*/  IMAD.U32 R19, RZ, RZ, UR48 ;  /* 0x00000030ff137e24 */ /* 0x000fca000f8e00ff */
[----:B------:R-:W-:Y:S02]  /*11310*/  VIADDMNMX R19, R19, R2, UR11, PT ;  /* 0x0000000b13137e46 */ /* 0x000fe4000b800102 */
[----:B------:R-:W-:Y:S02]  /*11320*/  MOV R2, RZ ;  /* 0x000000ff00027202 */ /* 0x000fe40000000f00 */
        /* <DEDUP_REMOVED lines=18> */
[----:B------:R-:W-:Y:S01]  /*11450*/  MOV R13, RZ ;  /* 0x000000ff000d7202 */ /* 0x000fe20000000f00 */
[----:B------:R-:W-:-:S02]  /*11460*/  IMAD.U32 R10, RZ, RZ, UR4 ;  /* 0x00000004ff0a7e24 */ /* 0x000fc4000f8e00ff */
[----:B------:R-:W-:Y:S02]  /*11470*/  IMAD.U32 R11, RZ, RZ, UR5 ;  /* 0x00000005ff0b7e24 */ /* 0x000fe4000f8e00ff */
[----:B------:R-:W-:Y:S02]  /*11480*/  IMAD.MOV.U32 R8, RZ, RZ, 0x70 ;  /* 0x00000070ff087424 */ /* 0x000fe400078e00ff */
[----:B------:R-:W-:-:S07]  /*11490*/  IMAD.MOV.U32 R12, RZ, RZ, 0x1 ;  /* 0x00000001ff0c7424 */ /* 0x000fce00078e00ff */
[----:B------:R-:W-:-:S07]  /*114a0*/  LEPC R20, `(.L_x_2239) ;  /* 0x000000001014794e */ /* 0x000fce0000000000 */
[----:B0----5:R-:W-:Y:S05]  /*114b0*/  CALL.ABS.NOINC R2 ;  /* 0x0000000002007343 */ /* 0x021fea0003c00000 */
.L_x_2239:
        /* <DEDUP_REMOVED lines=19> */
[----:B-1---5:R-:W-:Y:S05]  /*115f0*/  CALL.ABS.NOINC R2 ;  /* 0x0000000002007343 */ /* 0x022fea0003c00000 */
.L_x_2241:
[----:B------:R0:W1:Y:S01]  /*11600*/  LDC.64 R2, c[0x4][R16] ;  /* 0x0100000010027b82 */ /* 0x0000620000000a00 */
[----:B------:R-:W-:Y:S01]  /*11610*/  ULDC.64 UR4, c[0x4][0xa8] ;  /* 0x01002a0000047ab9 */ /* 0x000fe20000000a00 */
[----:B------:R-:W-:Y:S01]  /*11620*/  ULDC.64 UR6, c[0x4][0xb0] ;  /* 0x01002c0000067ab9 */ /* 0x000fe20000000a00 */
[----:B------:R-:W-:Y:S01]  /*11630*/  MOV R4, UR4 ;  /* 0x0000000400047c02 */ /* 0x000fe20008000f00 */
        /* <DEDUP_REMOVED lines=11> */
.L_x_2240:
[----:B------:R-:W0:Y:S01]  /*116f0*/  LDC.64 R2, c[0x0][0x9f8] ;  /* 0x00027e00ff027b82 */ /* 0x000e220000000a00 */
[----:B------:R-:W-:Y:S01]  /*11700*/  IMAD.MOV.U32 R34, RZ, RZ, R26 ;  /* 0x000000ffff227224 */ /* 0x000fe200078e001a */
[----:B------:R-:W-:-:S06]  /*11710*/  ULDC.64 UR4, c[0x0][0x208] ;  /* 0x0000820000047ab9 */ /* 0x000fcc0000000a00 */
[----:B------:R-:W1:Y:S01]  /*11720*/  LDC R18, c[0x0][0x430] ;  /* 0x00010c00ff127b82 */ /* 0x000e620000000800 */
[----:B0-----:R-:W-:-:S04]  /*11730*/  ISETP.NE.U32.AND P0, PT, R2, RZ, PT ;  /* 0x000000ff0200720c */ /* 0x001fc80003f05070 */
[----:B------:R-:W-:-:S13]  /*11740*/  ISETP.NE.AND.EX P0, PT, R3, RZ, PT, P0 ;  /* 0x000000ff0300720c */ /* 0x000fda0003f05300 */
[----:B------:R-:W0:Y:S02]  /*11750*/  @P0 LDC.64 R2, c[0x0][0x9f8] ;  /* 0x00027e00ff020b82 */ /* 0x000e240000000a00 */
[----:B0-----:R-:W-:-:S05]  /*11760*/  @P0 IMAD.WIDE R2, R26, 0x4, R2 ;  /* 0x000000041a020825 */ /* 0x001fca00078e0202 */
[----:B------:R0:W2:Y:S01]  /*11770*/  @P0 LDG.E R34, desc[UR4][R2.64] ;  /* 0x0000000402220981 */ /* 0x0000a2000c1e1900 */
[----:B------:R-:W-:Y:S01]  /*11780*/  SHF.L.U32 R24, R25, 0x4, RZ ;  /* 0x0000000419187819 */ /* 0x000fe200000006ff */
[----:B------:R-:W-:Y:S01]  /*11790*/  VIADD R29, R19, 0xffffffff ;  /* 0xffffffff131d7836 */ /* 0x000fe20000000000 */
[----:B------:R-:W-:Y:S02]  /*117a0*/  LOP3.LUT R6, R25, 0x7f, RZ, 0xc0, !PT ;  /* 0x0000007f19067812 */ /* 0x000fe400078ec0ff */
[----:B------:R-:W-:Y:S02]  /*117b0*/  LOP3.LUT R24, R24, 0x70, RZ, 0xc0, !PT ;  /* 0x0000007018187812 */ /* 0x000fe400078ec0ff */
[----:B------:R-:W-:Y:S02]  /*117c0*/  SHF.R.U32.HI R0, RZ, 0x3, R6 ;  /* 0x00000003ff007819 */ /* 0x000fe40000011606 */
[----:B-1----:R-:W-:Y:S02]  /*117d0*/  ISETP.NE.AND P1, PT, R18, 0x1, PT ;  /* 0x000000011200780c */ /* 0x002fe40003f25270 */
[----:B------:R-:W-:-:S02]  /*117e0*/  LOP3.LUT R17, R24, R0, RZ, 0xfc, !PT ;  /* 0x0000000018117212 */ /* 0x000fc400078efcff */
[----:B------:R-:W-:-:S03]  /*117f0*/  LOP3.LUT R16, R16, 0xffffffbf, RZ, 0xc0, !PT ;  /* 0xffffffbf10107812 */ /* 0x000fc600078ec0ff */
[----:B------:R-:W-:-:S04]  /*11800*/  IMAD R4, R29, 0x50, R17 ;  /* 0x000000501d047824 */ /* 0x000fc800078e0211 */
[C---:B-----5:R-:W-:Y:S01]  /*11810*/  IMAD.IADD R7, R4.reuse, 0x1, R23 ;  /* 0x0000000104077824 */ /* 0x060fe200078e0217 */
[----:B------:R-:W-:Y:S01]  /*11820*/  ISETP.GE.AND P0, PT, R4, UR40, PT ;  /* 0x0000002804007c0c */ /* 0x000fe2000bf06270 */
[----:B------:R-:W1:Y:S01]  /*11830*/  @P1 LDC R0, c[0x0][0x434] ;  /* 0x00010d00ff001b82 */ /* 0x000e620000000800 */
[----:B------:R-:W-:Y:S01]  /*11840*/  @P1 LOP3.LUT R16, R16, 0x40, RZ, 0xfc, !PT ;  /* 0x0000004010101812 */ /* 0x000fe200078efcff */
[----:B------:R-:W-:Y:S01]  /*11850*/  IMAD.MOV.U32 R10, RZ, RZ, R7 ;  /* 0x000000ffff0a7224 */ /* 0x000fe200078e0007 */
[----:B------:R-:W-:-:S05]  /*11860*/  ISETP.GT.U32.OR P0, PT, R17, 0x4f, P0 ;  /* 0x0000004f1100780c */ /* 0x000fca0000704470 */
[----:B0-----:R-:W0:Y:S08]  /*11870*/  @P1 LDC R3, c[0x0][0x438] ;  /* 0x00010e00ff031b82 */ /* 0x001e300000000800 */
[----:B------:R-:W3:Y:S08]  /*11880*/  @!P0 LDC.64 R8, c[0x0][0x428] ;  /* 0x00010a00ff088b82 */ /* 0x000ef00000000a00 */
[----:B------:R-:W4:Y:S01]  /*11890*/  @!P0 LDC.64 R4, c[0x0][0x418] ;  /* 0x00010600ff048b82 */ /* 0x000f220000000a00 */
[----:B-1----:R-:W-:-:S05]  /*118a0*/  @P1 IMAD.HI.U32 R0, R7, R0, RZ ;  /* 0x0000000007001227 */ /* 0x002fca00078e00ff */
[----:B0-----:R-:W-:-:S04]  /*118b0*/  @P1 SHF.R.U32.HI R10, RZ, R3, R0 ;  /* 0x00000003ff0a1219 */ /* 0x001fc80000011600 */
[--C-:B------:R-:W-:Y:S01]  /*118c0*/  @!P0 SHF.R.S32.HI R3, RZ, 0x1f, R10.reuse ;  /* 0x0000001fff038819 */ /* 0x100fe2000001140a */
[----:B------:R-:W-:Y:S01]  /*118d0*/  @!P0 IMAD.MOV.U32 R2, RZ, RZ, R10 ;  /* 0x000000ffff028224 */ /* 0x000fe200078e000a */
[----:B------:R-:W-:Y:S02]  /*118e0*/  LOP3.LUT R16, R16, 0xffffffef, RZ, 0xc0, !PT ;  /* 0xffffffef10107812 */ /* 0x000fe400078ec0ff */
[----:B--2---:R-:W-:Y:S01]  /*118f0*/  SHF.R.S32.HI R11, RZ, 0x1f, R34 ;  /* 0x0000001fff0b7819 */ /* 0x004fe20000011422 */
[----:B---3--:R-:W-:-:S04]  /*11900*/  @!P0 IMAD.WIDE.U32 R2, R34, R8, R2 ;  /* 0x0000000822028225 */ /* 0x008fc800078e0002 */
[----:B------:R-:W-:Y:S01]  /*11910*/  @!P0 IMAD R0, R11, R8, RZ ;  /* 0x000000080b008224 */ /* 0x000fe200078e02ff */
[----:B----4-:R-:W-:Y:S01]  /*11920*/  @!P0 LEA R4, P1, R2, R4, 0x2 ;  /* 0x0000000402048211 */ /* 0x010fe200078210ff */
[----:B------:R0:W-:Y:S02]  /*11930*/  STL [R1], R11 ;  /* 0x0000000b01007387 */ /* 0x0001e40000100800 */
[----:B------:R-:W-:-:S05]  /*11940*/  @!P0 IMAD R9, R34, R9, R0 ;  /* 0x0000000922098224 */ /* 0x000fca00078e0200 */
[----:B------:R-:W-:-:S04]  /*11950*/  @!P0 IADD3 R0, R3, R9, RZ ;  /* 0x0000000903008210 */ /* 0x000fc80007ffe0ff */
[----:B------:R-:W-:Y:S01]  /*11960*/  @!P0 LEA.HI.X R5, R2, R5, R0, 0x2, P1 ;  /* 0x0000000502058211 */ /* 0x000fe200008f1400 */
[----:B------:R-:W-:-:S06]  /*11970*/  IMAD.MOV.U32 R0, RZ, RZ, RZ ;  /* 0x000000ffff007224 */ /* 0x000fcc00078e00ff */
[----:B------:R1:W5:Y:S01]  /*11980*/  @!P0 LDG.E R0, desc[UR4][R4.64] ;  /* 0x0000000404008981 */ /* 0x000362000c1e1900 */
[----:B------:R-:W-:Y:S01]  /*11990*/  ULDC UR4, c[0x0][0x2f4] ;  /* 0x0000bd0000047ab9 */ /* 0x000fe20000000800 */
[----:B------:R-:W-:Y:S01]  /*119a0*/  UMOV UR5, 0xffffffff ;  /* 0xffffffff00057882 */ /* 0x000fe20000000000 */
[----:B-1----:R-:W-:-:S05]  /*119b0*/  IMAD.SHL.U32 R4, R25, 0x8, RZ ;  /* 0x0000000819047824 */ /* 0x002fca00078e00ff */
        /* <DEDUP_REMOVED lines=15> */
[----:B0-----:R-:W-:Y:S06]  /*11ab0*/  BRA.DIV UR5, `(.L_x_2242) ;  /* 0x0000003205e87947 */ /* 0x001fec000b800000 */
.L_x_2286:
[----:B------:R-:W2:Y:S01]  /*11ac0*/  LDL R2, [R1+0x4] ;  /* 0x0000040001027983 */ /* 0x000ea20000100800 */
[----:B------:R-:W-:Y:S01]  /*11ad0*/  ISETP.GT.U32.AND P1, PT, R17, 0x4f, PT ;  /* 0x0000004f1100780c */ /* 0x000fe20003f24070 */
[----:B------:R-:W-:Y:S01]  /*11ae0*/  IMAD.MOV R8, RZ, RZ, -R10 ;  /* 0x000000ffff087224 */ /* 0x000fe200078e0a0a */
[----:B------:R-:W-:Y:S02]  /*11af0*/  LOP3.LUT R16, R16, 0xfffffffe, RZ, 0xc0, !PT ;  /* 0xfffffffe10107812 */ /* 0x000fe400078ec0ff */
[----:B------:R-:W-:Y:S01]  /*11b00*/  MOV R33, UR39 ;  /* 0x0000002700217c02 */ /* 0x000fe20008000f00 */
[----:B------:R-:W-:-:S03]  /*11b10*/  IMAD R8, R18, R8, R7 ;  /* 0x0000000812087224 */ /* 0x000fc600078e0207 */
[----:B------:R-:W-:-:S05]  /*11b20*/  SHF.R.S32.HI R33, RZ, 0x1f, R33 ;  /* 0x0000001fff217819 */ /* 0x000fca0000011421 */
[----:B------:R-:W-:-:S04]  /*11b30*/  @P1 LOP3.LUT R16, R16, 0x1, RZ, 0xfc, !PT ;  /* 0x0000000110101812 */ /* 0x000fc800078efcff */
[----:B------:R-:W-:Y:S02]  /*11b40*/  LOP3.LUT R16, R16, 0xffffffdf, RZ, 0xc0, !PT ;  /* 0xffffffdf10107812 */ /* 0x000fe400078ec0ff */
[----:B--2---:R-:W-:-:S13]  /*11b50*/  R2UR UR4, R2 ;  /* 0x00000000020472ca */ /* 0x004fda00000e0000 */
[----:B------:R-:W-:-:S06]  /*11b60*/  ULOP3.LUT UR4, UR4, 0x2, URZ, 0xfc, !UPT ;  /* 0x0000000204047892 */ /* 0x000fcc000f8efc3f */
[----:B------:R-:W-:-:S05]  /*11b70*/  IMAD.U32 R2, RZ, RZ, UR4 ;  /* 0x00000004ff027e24 */ /* 0x000fca000f8e00ff */
[----:B------:R-:W-:-:S13]  /*11b80*/  ISETP.NE.AND P0, PT, R2, 0x3, PT ;  /* 0x000000030200780c */ /* 0x000fda0003f05270 */
[----:B------:R-:W-:Y:S01]  /*11b90*/  @P0 LOP3.LUT R16, R16, 0x20, RZ, 0xfc, !PT ;  /* 0x0000002010100812 */ /* 0x000fe200078efcff */
[----:B------:R-:W-:Y:S06]  /*11ba0*/  @!P0 BRA `(.L_x_2243) ;  /* 0x0000000000048947 */ /* 0x000fec0003800000 */
[----:B------:R-:W-:Y:S01]  /*11bb0*/  BPT.TRAP 0x1 ;  /* 0x000000040000795c */ /* 0x000fe20000300000 */
.L_x_2243:
        /* <DEDUP_REMOVED lines=26> */
.L_x_2287:
        /* <DEDUP_REMOVED lines=20> */
[----:B------:R-:W-:Y:S01]  /*11ea0*/  VIADD R7, R3, UR4 ;  /* 0x0000000403077c36 */ /* 0x000fe20008000000 */
[----:B------:R-:W-:Y:S01]  /*11eb0*/  LOP3.LUT R3, R4, 0x1c0, RZ, 0xc0, !PT ;  /* 0x000001c004037812 */ /* 0x000fe200078ec0ff */
[----:B------:R-:W-:-:S03]  /*11ec0*/  UMOV UR4, 0xffffffff ;  /* 0xffffffff00047882 */ /* 0x000fc60000000000 */
[----:B------:R-:W-:Y:S02]  /*11ed0*/  LEA.HI.X R7, R2, UR7, R7, 0x1, P0 ;  /* 0x0000000702077c11 */ /* 0x000fe400080f0c07 */
[----:B------:R-:W-:Y:S02]  /*11ee0*/  MOV R2, 0xffffffb0 ;  /* 0xffffffb000027802 */ /* 0x000fe40000000f00 */
[----:B------:R-:W-:-:S03]  /*11ef0*/  LOP3.LUT R4, R3, 0x38, R4, 0xf8, !PT ;  /* 0x0000003803047812 */ /* 0x000fc600078ef804 */
[----:B------:R-:W-:Y:S01]  /*11f00*/  IMAD R6, R29, R2, UR40 ;  /* 0x000000281d067e24 */ /* 0x000fe2000f8e0202 */
[----:B------:R-:W-:-:S03]  /*11f10*/  LOP3.LUT R4, R4, 0x38, R25, 0x78, !PT ;  /* 0x0000003804047812 */ /* 0x000fc600078e7819 */
[----:B------:R-:W-:Y:S01]  /*11f20*/  IMAD.IADD R6, R6, 0x1, -R27 ;  /* 0x0000000106067824 */ /* 0x000fe200078e0a1b */
[----:B------:R-:W-:-:S04]  /*11f30*/  LOP3.LUT R31, R4, 0x200, R31, 0xf8, !PT ;  /* 0x00000200041f7812 */ /* 0x000fc800078ef81f */
        /* <DEDUP_REMOVED lines=44> */
.L_x_2299:
[----:B------:R-:W-:Y:S01]  /*12200*/  ISETP.GE.AND P0, PT, R6, 0x41, PT ;  /* 0x000000410600780c */ /* 0x000fe20003f06270 */
[----:B------:R-:W-:Y:S01]  /*12210*/  BSSY B0, `(.L_x_2246) ;  /* 0x0000012000007945 */ /* 0x000fe20003800000 */
[----:B-1----:R-:W-:Y:S02]  /*12220*/  IMAD.MOV.U32 R2, RZ, RZ, R14 ;  /* 0x000000ffff027224 */ /* 0x002fe400078e000e */
[----:B--2---:R-:W-:-:S09]  /*12230*/  IMAD.MOV.U32 R3, RZ, RZ, R4 ;  /* 0x000000ffff037224 */ /* 0x004fd200078e0004 */
        /* <DEDUP_REMOVED lines=15> */
.L_x_2247:
[----:B------:R-:W-:Y:S05]  /*12330*/  BSYNC B0 ;  /* 0x0000000000007941 */ /* 0x000fea0003800000 */
.L_x_2246:
[----:B------:R-:W-:Y:S01]  /*12340*/  NOP ;  /* 0x0000000000007918 */ /* 0x000fe20000000000 */
[----:B------:R-:W-:Y:S01]  /*12350*/  SYNCS.ARRIVE.TRANS64.RED.A0T1 RZ, [UR44+0x38830], RZ ;  /* 0x038830ffffff79a7 */ /* 0x000fe2000820042c */
[----:B------:R-:W-:Y:S01]  /*12360*/  ARRIVES.LDGSTSBAR.64.TRANSCNT [UR44+0x38830] ;  /* 0x03883000ff0079b0 */ /* 0x000fe20008000aac */
[----:B------:R-:W-:Y:S01]  /*12370*/  NOP ;  /* 0x0000000000007918 */ /* 0x000fe20000000000 */
[----:B------:R-:W-:-:S13]  /*12380*/  LOP3.LUT P0, RZ, R16, 0x20, RZ, 0xc0, !PT ;  /* 0x0000002010ff7812 */ /* 0x000fda000780c0ff */
[----:B------:R-:W-:Y:S05]  /*12390*/  @!P0 BRA `(.L_x_2248) ;  /* 0x0000000000048947 */ /* 0x000fea0003800000 */
[----:B------:R-:W-:Y:S01]  /*123a0*/  BPT.TRAP 0x1 ;  /* 0x000000040000795c */ /* 0x000fe20000300000 */
.L_x_2248:
        /* <DEDUP_REMOVED lines=18> */
[----:B------:R-:W-:Y:S01]  /*124d0*/  MOV R4, UR6 ;  /* 0x0000000600047c02 */ /* 0x000fe20008000f00 */
[----:B------:R-:W-:Y:S01]  /*124e0*/  IMAD.U32 R5, RZ, RZ, UR7 ;  /* 0x00000007ff057e24 */ /* 0x000fe2000f8e00ff */
[----:B------:R-:W0:Y:S01]  /*124f0*/  LDC.64 R2, c[0x4][R2] ;  /* 0x0100000002027b82 */ /* 0x000e220000000a00 */
[----:B------:R-:W-:Y:S01]  /*12500*/  IMAD.U32 R6, RZ, RZ, UR8 ;  /* 0x00000008ff067e24 */ /* 0x000fe2000f8e00ff */
[----:B------:R-:W-:Y:S01]  /*12510*/  MOV R11, UR5 ;  /* 0x00000005000b7c02 */ /* 0x000fe20008000f00 */
[----:B------:R-:W-:Y:S02]  /*12520*/  IMAD.U32 R7, RZ, RZ, UR9 ;  /* 0x00000009ff077e24 */ /* 0x000fe4000f8e00ff */
[----:B------:R-:W-:-:S02]  /*12530*/  IMAD.U32 R10, RZ, RZ, UR4 ;  /* 0x00000004ff0a7e24 */ /* 0x000fc4000f8e00ff */
[----:B------:R-:W-:Y:S02]  /*12540*/  IMAD.MOV.U32 R8, RZ, RZ, 0x70 ;  /* 0x00000070ff087424 */ /* 0x000fe400078e00ff */
[----:B------:R-:W-:Y:S02]  /*12550*/  IMAD.MOV.U32 R12, RZ, RZ, 0x1 ;  /* 0x00000001ff0c7424 */ /* 0x000fe400078e00ff */
[----:B------:R-:W-:-:S07]  /*12560*/  IMAD.MOV.U32 R13, RZ, RZ, RZ ;  /* 0x000000ffff0d7224 */ /* 0x000fce00078e00ff */
[----:B------:R-:W-:-:S07]  /*12570*/  LEPC R20, `(.L_x_2249) ;  /* 0x000000001014794e */ /* 0x000fce0000000000 */
[----:B0-----:R-:W-:Y:S05]  /*12580*/  CALL.ABS.NOINC R2 ;  /* 0x0000000002007343 */ /* 0x001fea0003c00000 */
.L_x_2249:
[----:B0-----:R-:W0:Y:S01]  /*12590*/  S2R R2, SR_TID.X ;  /* 0x0000000000027919 */ /* 0x001e220000002100 */
[----:B------:R-:W-:Y:S01]  /*125a0*/  UISETP.NE.AND UP0, UPT, UR47, URZ, UPT ;  /* 0x0000003f2f00728c */ /* 0x000fe2000bf05270 */
[----:B------:R-:W-:Y:S01]  /*125b0*/  IMAD.U32 R0, RZ, RZ, UR46 ;  /* 0x0000002eff007e24 */ /* 0x000fe2000f8e00ff */
[----:B------:R-:W1:Y:S01]  /*125c0*/  LDC R7, c[0x0][0x448] ;  /* 0x00011200ff077b82 */ /* 0x000e620000000800 */
[----:B------:R-:W-:Y:S02]  /*125d0*/  IMAD.U32 R4, RZ, RZ, UR36 ;  /* 0x00000024ff047e24 */ /* 0x000fe4000f8e00ff */
[----:B------:R-:W-:Y:S01]  /*125e0*/  IMAD.U32 R5, RZ, RZ, UR37 ;  /* 0x00000025ff057e24 */ /* 0x000fe2000f8e00ff */
[----:B------:R-:W-:Y:S01]  /*125f0*/  PLOP3.LUT P0, PT, PT, PT, UP0, 0x80, 0x0 ;  /* 0x000000000000781c */ /* 0x000fe20003f0f008 */
[----:B------:R-:W-:-:S04]  /*12600*/  IMAD.U32 R3, RZ, RZ, UR45 ;  /* 0x0000002dff037e24 */ /* 0x000fc8000f8e00ff */
[----:B------:R-:W-:Y:S01]  /*12610*/  @UP0 ULDC UR4, c[0x0][0x44c] ;  /* 0x0001130000040ab9 */ /* 0x000fe20000000800 */
[----:B0-----:R-:W-:-:S04]  /*12620*/  LOP3.LUT R2, R2, 0x7f, RZ, 0xc0, !PT ;  /* 0x0000007f02027812 */ /* 0x001fc800078ec0ff */
[----:B------:R-:W-:-:S04]  /*12630*/  SHF.R.U32.HI R2, RZ, 0x3, R2 ;  /* 0x00000003ff027819 */ /* 0x000fc80000011602 */
[----:B------:R-:W-:-:S04]  /*12640*/  LOP3.LUT R2, R24, R2, RZ, 0xfc, !PT ;  /* 0x0000000218027212 */ /* 0x000fc800078efcff */
[----:B------:R-:W-:-:S05]  /*12650*/  LEA R0, R0, R2, 0x7 ;  /* 0x0000000200007211 */ /* 0x000fca00078e38ff */
[----:B------:R-:W-:Y:S01]  /*12660*/  @P0 IMAD.HI.U32 R2, R0, UR4, RZ ;  /* 0x0000000400020c27 */ /* 0x000fe2000f8e00ff */
[----:B------:R-:W-:Y:S01]  /*12670*/  PLOP3.LUT P0, PT, PT, PT, UP0, 0x80, 0x0 ;  /* 0x000000000000781c */ /* 0x000fe20003f0f008 */
[----:B------:R-:W-:Y:S02]  /*12680*/  @UP0 ULDC UR4, c[0x0][0x450] ;  /* 0x0001140000040ab9 */ /* 0x000fe40000000800 */
[----:B------:R-:W-:-:S10]  /*12690*/  IMAD.MOV.U32 R9, RZ, RZ, R0 ;  /* 0x000000ffff097224 */ /* 0x000fd400078e0000 */
[----:B------:R-:W-:Y:S01]  /*126a0*/  @P0 SHF.R.U32.HI R9, RZ, UR4, R2 ;  /* 0x00000004ff090c19 */ /* 0x000fe20008011602 */
[----:B------:R-:W-:Y:S01]  /*126b0*/  ULDC.64 UR4, c[0x0][0x2e0] ;  /* 0x0000b80000047ab9 */ /* 0x000fe20000000a00 */
[----:B------:R-:W-:Y:S01]  /*126c0*/  MOV R2, R4 ;  /* 0x0000000400027202 */ /* 0x000fe20000000f00 */
[----:B------:R-:W-:Y:S02]  /*126d0*/  IMAD R25, R25, UR4, RZ ;  /* 0x0000000419197c24 */ /* 0x000fe4000f8e02ff */
[----:B------:R-:W-:Y:S02]  /*126e0*/  IMAD.MOV R5, RZ, RZ, -R9 ;  /* 0x000000ffff057224 */ /* 0x000fe400078e0a09 */
[----:B------:R-:W-:-:S04]  /*126f0*/  IMAD.WIDE.U32 R2, R26, UR4, R2 ;  /* 0x000000041a027c25 */ /* 0x000fc8000f8e0002 */
[----:B-1----:R-:W-:Y:S01]  /*12700*/  IMAD R5, R7, R5, R0 ;  /* 0x0000000507057224 */ /* 0x002fe200078e0200 */
[----:B------:R-:W-:Y:S01]  /*12710*/  SHF.R.S32.HI R0, RZ, 0x1f, R9 ;  /* 0x0000001fff007819 */ /* 0x000fe20000011409 */
[----:B------:R-:W-:Y:S01]  /*12720*/  IMAD R25, R26, UR5, R25 ;  /* 0x000000051a197c24 */ /* 0x000fe2000f8e0219 */
[----:B------:R-:W-:-:S03]  /*12730*/  ULDC.64 UR4, c[0x0][0x2d0] ;  /* 0x0000b40000047ab9 */ /* 0x000fc60000000a00 */
[----:B------:R-:W-:Y:S02]  /*12740*/  IMAD.IADD R3, R3, 0x1, R25 ;  /* 0x0000000103037824 */ /* 0x000fe400078e0219 */
        /* <DEDUP_REMOVED lines=21> */
[----:B------:R-:W-:Y:S01]  /*128a0*/  MOV R8, UR46 ;  /* 0x0000002e00087c02 */ /* 0x000fe20008000f00 */
[----:B------:R-:W-:Y:S01]  /*128b0*/  ULDC UR4, c[0x0][0x288] ;  /* 0x0000a20000047ab9 */ /* 0x000fe20000000800 */
[----:B------:R-:W-:Y:S01]  /*128c0*/  ULDC.64 UR6, c[0x0][0x208] ;  /* 0x0000820000067ab9 */ /* 0x000fe20000000a00 */
[----:B------:R-:W0:Y:S01]  /*128d0*/  SHFL.IDX PT, R2, R0, RZ, 0x181f ;  /* 0x00181fff00027589 */ /* 0x000e2200000e0000 */
[----:B------:R-:W-:Y:S02]  /*128e0*/  IMAD R7, R7, UR4, RZ ;  /* 0x0000000407077c24 */ /* 0x000fe4000f8e02ff */
[----:B------:R-:W-:Y:S01]  /*128f0*/  IMAD R8, R8, 0x80, R27 ;  /* 0x0000008008087824 */ /* 0x000fe200078e021b */
[----:B------:R-:W-:Y:S03]  /*12900*/  SHFL.IDX PT, R5, R6, 0x1, 0x181f ;  /* 0x00381f0006057f89 */ /* 0x000fe600000e0000 */
[C---:B------:R-:W-:Y:S01]  /*12910*/  VIADD R10, R8.reuse, 0x10 ;  /* 0x00000010080a7836 */ /* 0x040fe20000000000 */
[----:B------:R-:W-:Y:S01]  /*12920*/  ISETP.GE.AND P0, PT, R8, R7, PT ;  /* 0x000000070800720c */ /* 0x000fe20003f06270 */
[----:B------:R-:W1:Y:S04]  /*12930*/  SHFL.IDX PT, R4, R0, 0x1, 0x181f ;  /* 0x00381f0000047f89 */ /* 0x000e6800000e0000 */
[----:B------:R-:W-:Y:S08]  /*12940*/  SHFL.IDX PT, R14, R0, 0x7, 0x181f ;  /* 0x00f81f00000e7f89 */ /* 0x000ff000000e0000 */
        /* <DEDUP_REMOVED lines=64> */
.L_x_2316:
[----:B------:R-:W-:Y:S01]  /*12d50*/  VIADD R8, R8, 0x70 ;  /* 0x0000007008087836 */ /* 0x000fe20000000000 */
[----:B------:R-:W-:Y:S01]  /*12d60*/  BSSY B0, `(.L_x_2251) ;  /* 0x000000f000007945 */ /* 0x000fe20003800000 */
[----:B-1----:R-:W-:Y:S01]  /*12d70*/  IMAD.MOV.U32 R2, RZ, RZ, R14 ;  /* 0x000000ffff027224 */ /* 0x002fe200078e000e */
[----:B------:R-:W-:Y:S02]  /*12d80*/  MOV R3, R6 ;  /* 0x0000000600037202 */ /* 0x000fe40000000f00 */
[----:B------:R-:W-:-:S13]  /*12d90*/  ISETP.GE.AND P0, PT, R8, R7, PT ;  /* 0x000000070800720c */ /* 0x000fda0003f06270 */
        /* <DEDUP_REMOVED lines=11> */
.L_x_2252:
[----:B------:R-:W-:Y:S05]  /*12e50*/  BSYNC B0 ;  /* 0x0000000000007941 */ /* 0x000fea0003800000 */
.L_x_2251:
        /* <DEDUP_REMOVED lines=11> */
.L_x_2317:
[----:B------:R-:W-:Y:S01]  /*12f10*/  ISETP.GE.AND P0, PT, R19, UR48, PT ;  /* 0x0000003013007c0c */ /* 0x000fe2000bf06270 */
[----:B------:R-:W-:-:S12]  /*12f20*/  IMAD.MOV.U32 R21, RZ, RZ, RZ ;  /* 0x000000ffff157224 */ /* 0x000fd800078e00ff */
[----:B------:R-:W-:Y:S05]  /*12f30*/  @!P0 BRA `(.L_x_2254) ;  /* 0x0000001000888947 */ /* 0x000fea0003800000 */
[----:B0-----:R-:W0:Y:S01]  /*12f40*/  S2R R2, SR_TID.X ;  /* 0x0000000000027919 */ /* 0x001e220000002100 */
[----:B------:R-:W-:Y:S01]  /*12f50*/  UIADD3 UR4, UR42, 0x1, URZ ;  /* 0x000000012a047890 */ /* 0x000fe2000fffe03f */
[----:B------:R-:W-:Y:S01]  /*12f60*/  LOP3.LUT R0, RZ, UR41, RZ, 0x33, !PT ;  /* 0x00000029ff007c12 */ /* 0x000fe2000f8e33ff */
[----:B------:R-:W-:Y:S01]  /*12f70*/  ULOP3.LUT UR5, URZ, UR43, URZ, 0x33, !UPT ;  /* 0x0000002b3f057292 */ /* 0x000fe2000f8e333f */
[----:B------:R-:W-:Y:S01]  /*12f80*/  BSSY B0, `(.L_x_2254) ;  /* 0x000011d000007945 */ /* 0x000fe20003800000 */
[----:B------:R-:W-:Y:S01]  /*12f90*/  UIMAD UR4, UR4, UR38, URZ ;  /* 0x00000026040472a4 */ /* 0x000fe2000f8e023f */
[----:B------:R-:W-:-:S05]  /*12fa0*/  IMAD.MOV.U32 R20, RZ, RZ, RZ ;  /* 0x000000ffff147224 */ /* 0x000fca00078e00ff */
[----:B------:R-:W-:Y:S01]  /*12fb0*/  LOP3.LUT R3, RZ, UR4, RZ, 0x33, !PT ;  /* 0x00000004ff037c12 */ /* 0x000fe2000f8e33ff */
[----:B------:R-:W-:Y:S02]  /*12fc0*/  ULDC UR4, c[0x0][0x2f4] ;  /* 0x0000bd0000047ab9 */ /* 0x000fe40000000800 */
[----:B------:R-:W-:Y:S02]  /*12fd0*/  ISETP.GE.AND P4, PT, R22, UR4, PT ;  /* 0x0000000416007c0c */ /* 0x000fe4000bf86270 */
[----:B------:R-:W-:Y:S02]  /*12fe0*/  VIMNMX3 R0, R0, UR5, R3, !PT ;  /* 0x0000000500007c0f */ /* 0x000fe4000f800103 */
        /* <DEDUP_REMOVED lines=8> */
[----:B------:R-:W-:Y:S01]  /*13070*/  IMAD.SHL.U32 R2, R22, 0x2, RZ ;  /* 0x0000000216027824 */ /* 0x000fe200078e00ff */
[----:B------:R-:W-:Y:S01]  /*13080*/  IADD3 R3, R23, -0xf0, RZ ;  /* 0xffffff1017037810 */ /* 0x000fe20007ffe0ff */
[----:B------:R-:W-:Y:S02]  /*13090*/  IMAD.MOV.U32 R23, RZ, RZ, 0x1 ;  /* 0x00000001ff177424 */ /* 0x000fe400078e00ff */
[C---:B------:R-:W-:Y:S02]  /*130a0*/  IMAD R5, R0.reuse, 0x50, R5 ;  /* 0x0000005000057824 */ /* 0x040fe400078e0205 */
[----:B------:R-:W-:Y:S02]  /*130b0*/  IMAD R10, R0, -0x50, R3 ;  /* 0xffffffb0000a7824 */ /* 0x000fe400078e0203 */
[----:B------:R-:W-:-:S07]  /*130c0*/  VIADD R0, R5, 0xa0 ;  /* 0x000000a005007836 */ /* 0x000fce0000000000 */
.L_x_2267:
[----:B------:R-:W2:Y:S01]  /*130d0*/  LDL R8, [R1] ;  /* 0x0000000001087983 */ /* 0x000ea20000100800 */
[----:B------:R-:W0:Y:S01]  /*130e0*/  LDC R3, c[0x0][0x430] ;  /* 0x00010c00ff037b82 */ /* 0x000e220000000800 */
[----:B------:R-:W1:Y:S01]  /*130f0*/  S2R R2, SR_TID.X ;  /* 0x0000000000027919 */ /* 0x000e620000002100 */
[----:B------:R-:W3:Y:S01]  /*13100*/  S2R R4, SR_TID.X ;  /* 0x0000000000047919 */ /* 0x000ee20000002100 */
[----:B0-----:R-:W-:Y:S02]  /*13110*/  ISETP.NE.AND P0, PT, R3, 0x1, PT ;  /* 0x000000010300780c */ /* 0x001fe40003f05270 */
[----:B-1----:R-:W-:-:S11]  /*13120*/  SHF.L.U32 R2, R2, 0x4, RZ ;  /* 0x0000000402027819 */ /* 0x002fd600000006ff */
[----:B------:R-:W0:Y:S01]  /*13130*/  @P0 LDC R3, c[0x0][0x434] ;  /* 0x00010d00ff030b82 */ /* 0x000e220000000800 */
[----:B---3--:R-:W-:Y:S02]  /*13140*/  LOP3.LUT R4, R4, 0x7f, RZ, 0xc0, !PT ;  /* 0x0000007f04047812 */ /* 0x008fe400078ec0ff */
[----:B------:R-:W-:Y:S02]  /*13150*/  LOP3.LUT R2, R2, 0x70, RZ, 0xc0, !PT ;  /* 0x0000007002027812 */ /* 0x000fe400078ec0ff */
[----:B------:R-:W-:-:S03]  /*13160*/  SHF.R.U32.HI R4, RZ, 0x3, R4 ;  /* 0x00000003ff047819 */ /* 0x000fc60000011604 */
[----:B------:R-:W1:Y:S01]  /*13170*/  @P0 LDC R5, c[0x0][0x438] ;  /* 0x00010e00ff050b82 */ /* 0x000e620000000800 */
[----:B------:R-:W-:-:S04]  /*13180*/  LOP3.LUT R2, R2, R4, RZ, 0xfc, !PT ;  /* 0x0000000402027212 */ /* 0x000fc800078efcff */
[----:B------:R-:W-:Y:S01]  /*13190*/  ISETP.GT.U32.AND P6, PT, R2, 0x4f, PT ;  /* 0x0000004f0200780c */ /* 0x000fe20003fc4070 */
[----:B------:R-:W-:-:S12]  /*131a0*/  IMAD.MOV.U32 R9, RZ, RZ, R10 ;  /* 0x000000ffff097224 */ /* 0x000fd800078e000a */
[----:B------:R-:W2:Y:S01]  /*131b0*/  @!P6 LDC.64 R6, c[0x0][0x428] ;  /* 0x00010a00ff06eb82 */ /* 0x000ea20000000a00 */
[----:B0-----:R-:W-:-:S05]  /*131c0*/  @P0 IMAD.HI.U32 R2, R10, R3, RZ ;  /* 0x000000030a020227 */ /* 0x001fca00078e00ff */
        /* <DEDUP_REMOVED lines=21> */
.L_x_2255:
[----:B------:R-:W-:Y:S01]  /*13320*/  LEA R19, R21, UR44, 0x3 ;  /* 0x0000002c15137c11 */ /* 0x000fe2000f8e18ff */
[----:B------:R-:W-:Y:S01]  /*13330*/  BSSY B1, `(.L_x_2256) ;  /* 0x0000004000017945 */ /* 0x000fe20003800000 */
[----:B------:R-:W-:-:S04]  /*13340*/  SHF.L.U32 R2, R26, 0x1f, RZ ;  /* 0x0000001f1a027819 */ /* 0x000fc800000006ff */
[----:B------:R-:W1:Y:S02]  /*13350*/  SYNCS.PHASECHK.TRANS64.TRYWAIT P0, [R19+URZ+0x38840], R2 ;  /* 0x03884002130075a7 */ /* 0x000e64000800017f */
[----:B-1----:R-:W-:Y:S05]  /*13360*/  @!P0 BRA `(.L_x_2257) ;  /* 0x0000002c00848947 */ /* 0x002fea0003800000 */
.L_x_2318:
[----:B------:R-:W-:Y:S05]  /*13370*/  BSYNC B1 ;  /* 0x0000000000017941 */ /* 0x000fea0003800000 */
.L_x_2256:
        /* <DEDUP_REMOVED lines=26> */
[----:B------:R-:W-:-:S04]  /*13520*/  UMOV UR4, 0xffffffff ;  /* 0xffffffff00047882 */ /* 0x000fc80000000000 */
[----:B------:R-:W-:Y:S01]  /*13530*/  LEA.HI.X R27, R2, UR7, R27, 0x1, P0 ;  /* 0x00000007021b7c11 */ /* 0x000fe200080f0c1b */
[----:B------:R-:W-:Y:S06]  /*13540*/  BRA.DIV UR4, `(.L_x_2258) ;  /* 0x0000002e04207947 */ /* 0x000fec000b800000 */
[----:B------:R-:W0:Y:S01]  /*13550*/  SHFL.IDX PT, R14, R24, RZ, 0x181f ;  /* 0x00181fff180e7589 */ /* 0x000e2200000e0000 */
[----:B------:R-:W-:Y:S01]  /*13560*/  SHF.L.U32 R12, R22, 0x1, RZ ;  /* 0x00000001160c7819 */ /* 0x000fe200000006ff */
[----:B------:R-:W-:Y:S01]  /*13570*/  ULDC.64 UR4, c[0x0][0x208] ;  /* 0x0000820000047ab9 */ /* 0x000fe20000000a00 */
[----:B------:R-:W-:Y:S01]  /*13580*/  LOP3.LUT R16, R16, 0xffffff7f, RZ, 0xc0, !PT ;  /* 0xffffff7f10107812 */ /* 0x000fe200078ec0ff */
        /* <DEDUP_REMOVED lines=16> */
[----:B0-----:R-:W-:-:S05]  /*13690*/  IADD3 R4, P0, R11, R12, RZ ;  /* 0x0000000c0b047210 */ /* 0x001fca0007f1e0ff */
[----:B-1----:R-:W-:Y:S01]  /*136a0*/  IMAD.X R5, RZ, RZ, R5, P0 ;  /* 0x000000ffff057224 */ /* 0x002fe200000e0605 */
        /* <DEDUP_REMOVED lines=22> */
.L_x_2330:
[----:B0-----:R-:W-:Y:S01]  /*13810*/  SHF.L.U32 R2, R22, 0x1, RZ ;  /* 0x0000000116027819 */ /* 0x001fe200000006ff */
[----:B------:R-:W-:Y:S01]  /*13820*/  ULDC.64 UR4, c[0x0][0x208] ;  /* 0x0000820000047ab9 */ /* 0x000fe20000000a00 */
[----:B------:R-:W-:Y:S02]  /*13830*/  P2R R4, PR, RZ, 0x2 ;  /* 0x00000002ff047803 */ /* 0x000fe40000000000 */
[----:B------:R-:W-:Y:S02]  /*13840*/  IADD3 R2, P0, R14, R2, RZ ;  /* 0x000000020e027210 */ /* 0x000fe40007f1e0ff */
[C---:B------:R-:W-:Y:S02]  /*13850*/  LOP3.LUT P1, RZ, R16.reuse, 0x10, RZ, 0xc0, !PT ;  /* 0x0000001010ff7812 */ /* 0x040fe4000782c0ff */
[C---:B------:R-:W-:Y:S01]  /*13860*/  LOP3.LUT P6, RZ, R16.reuse, 0x4, RZ, 0xc0, !PT ;  /* 0x0000000410ff7812 */ /* 0x040fe200078cc0ff */
[----:B------:R-:W-:Y:S01]  /*13870*/  IMAD.X R3, RZ, RZ, R27, P0 ;  /* 0x000000ffff037224 */ /* 0x000fe200000e061b */
[----:B------:R-:W-:-:S09]  /*13880*/  LOP3.LUT P0, RZ, R16, 0x8, RZ, 0xc0, !PT ;  /* 0x0000000810ff7812 */ /* 0x000fd2000780c0ff */
[----:B------:R-:W-:Y:S01]  /*13890*/  @!PT LDS RZ, [RZ] ;  /* 0x00000000fffff984 */ /* 0x000fe20000000800 */
[----:B------:R-:W-:Y:S01]  /*138a0*/  @!PT LDS RZ, [RZ] ;  /* 0x00000000fffff984 */ /* 0x000fe20000000800 */
[----:B------:R-:W-:Y:S01]  /*138b0*/  @!PT LDS RZ, [RZ] ;  /* 0x00000000fffff984 */ /* 0x000fe20000000800 */
[----:B------:R0:W-:Y:S01]  /*138c0*/  LDGSTS.E.BYPASS.LTC128B.128 [R25+0x26400], desc[UR4][R2.64], !P1 ;  /* 0x2640000002197fae */ /* 0x0001e2000c901d44 */
[----:B------:R-:W-:-:S03]  /*138d0*/  ISETP.NE.AND P1, PT, R4, RZ, PT ;  /* 0x000000ff0400720c */ /* 0x000fc60003f25270 */
[----:B------:R0:W-:Y:S01]  /*138e0*/  LDGSTS.E.BYPASS.LTC128B.128 [R25+0x28c00], desc[UR4][R2.64+0x80], !P0 ;  /* 0x28c0008002197fae */ /* 0x0001e2000c101d44 */
[----:B------:R-:W-:-:S03]  /*138f0*/  PLOP3.LUT P0, PT, PT, PT, PT, 0x80, 0x0 ;  /* 0x000000000000781c */ /* 0x000fc60003f0f070 */
[----:B------:R0:W-:Y:S04]  /*13900*/  LDGSTS.E.BYPASS.LTC128B.128 [R25+0x2b400], desc[UR4][R2.64+0x100], !P6 ;  /* 0x2b40010002197fae */ /* 0x0001e8000f101d44 */
[----:B------:R0:W-:Y:S01]  /*13910*/  LDGSTS.E.BYPASS.LTC128B.128 [R25+0x2dc00], desc[UR4][R2.64+0x180], !P5 ;  /* 0x2dc0018002197fae */ /* 0x0001e2000e901d44 */
[----:B------:R-:W-:-:S05]  /*13920*/  NOP ;  /* 0x0000000000007918 */ /* 0x000fca0000000000 */
.L_x_2259:
        /* <DEDUP_REMOVED lines=10> */
.L_x_2260:
[----:B------:R1:W-:Y:S01]  /*139d0*/  SYNCS.ARRIVE.TRANS64.A1T0 RZ, [R19+URZ+0x38830], RZ ;  /* 0x038830ff13ff79a7 */ /* 0x0003e2000810003f */
[----:B------:R-:W-:Y:S05]  /*139e0*/  @!P6 BRA `(.L_x_2261) ;  /* 0x000000000004e947 */ /* 0x000fea0003800000 */
[----:B------:R-:W-:Y:S01]  /*139f0*/  BPT.TRAP 0x1 ;  /* 0x000000040000795c */ /* 0x000fe20000300000 */
.L_x_2261:
[----:B0-----:R-:W-:Y:S01]  /*13a00*/  SHF.L.U32 R3, R23, 0x1f, RZ ;  /* 0x0000001f17037819 */ /* 0x001fe200000006ff */
[----:B------:R-:W-:Y:S01]  /*13a10*/  BSSY B1, `(.L_x_2262) ;  /* 0x0000004000017945 */ /* 0x000fe20003800000 */
[----:B------:R-:W-:-:S04]  /*13a20*/  LEA R4, R20, UR44, 0x3 ;  /* 0x0000002c14047c11 */ /* 0x000fc8000f8e18ff */
[----:B------:R-:W0:Y:S02]  /*13a30*/  SYNCS.PHASECHK.TRANS64.TRYWAIT P0, [R4+URZ+0x38860], R3 ;  /* 0x03886003040075a7 */ /* 0x000e24000800017f */
[----:B0-----:R-:W-:Y:S05]  /*13a40*/  @!P0 BRA `(.L_x_2263) ;  /* 0x0000002c00ac8947 */ /* 0x001fea0003800000 */
.L_x_2331:
[----:B------:R-:W-:Y:S05]  /*13a50*/  BSYNC B1 ;  /* 0x0000000000017941 */ /* 0x000fea0003800000 */
.L_x_2262:
[----:B------:R-:W-:Y:S01]  /*13a60*/  UMOV UR4, 0xffffffff ;  /* 0xffffffff00047882 */ /* 0x000fe20000000000 */
[----:B------:R-:W-:Y:S02]  /*13a70*/  IMAD R5, R20, 0x5000, R31 ;  /* 0x0000500014057824 */ /* 0x000fe400078e021f */
[----:B------:R-:W-:Y:S01]  /*13a80*/  IMAD.SHL.U32 R6, R22, 0x2, RZ ;  /* 0x0000000216067824 */ /* 0x000fe200078e00ff */
        /* <DEDUP_REMOVED lines=53> */
.L_x_2343:
        /* <DEDUP_REMOVED lines=26> */
.L_x_2265:
        /* <DEDUP_REMOVED lines=10> */
.L_x_2266:
[----:B------:R-:W-:Y:S01]  /*14020*/  R2UR UR4, R33 ;  /* 0x00000000210472ca */ /* 0x000fe200000e0000 */
[----:B------:R-:W-:Y:S01]  /*14030*/  ULDC.64 UR6, c[0x0][0x330] ;  /* 0x0000cc0000067ab9 */ /* 0x000fe20000000a00 */
[----:B------:R-:W-:Y:S01]  /*14040*/  MOV R18, R2 ;  /* 0x0000000200127202 */ /* 0x000fe20000000f00 */
[----:B------:R-:W-:Y:S01]  /*14050*/  IMAD.U32 R3, RZ, RZ, UR6 ;  /* 0x00000006ff037e24 */ /* 0x000fe2000f8e00ff */
[----:B------:R0:W-:Y:S01]  /*14060*/  SYNCS.ARRIVE.TRANS64.A1T0 RZ, [R4+URZ+0x38850], RZ ;  /* 0x038850ff04ff79a7 */ /* 0x0001e2000810003f */
[----:B------:R-:W-:Y:S01]  /*14070*/  VIADD R29, R29, 0xffffffff ;  /* 0xffffffff1d1d7836 */ /* 0x000fe20000000000 */
[----:B------:R-:W-:Y:S01]  /*14080*/  IADD3 R10, R10, -0x50, RZ ;  /* 0xffffffb00a0a7810 */ /* 0x000fe20007ffe0ff */
[----:B------:R-:W-:-:S04]  /*14090*/  IMAD.WIDE.U32 R18, R3, UR39, R18 ;  /* 0x0000002703127c25 */ /* 0x000fc8000f8e0012 */
[----:B------:R-:W-:Y:S02]  /*140a0*/  VIADD R0, R0, 0x50 ;  /* 0x0000005000007836 */ /* 0x000fe40000000000 */
        /* <DEDUP_REMOVED lines=11> */
.L_x_2254:
[----:B------:R-:W-:-:S13]  /*14160*/  LOP3.LUT P0, RZ, R16, 0x20, RZ, 0xc0, !PT ;  /* 0x0000002010ff7812 */ /* 0x000fda000780c0ff */
[----:B------:R-:W-:Y:S05]  /*14170*/  @!P0 BRA `(.L_x_2268) ;  /* 0x0000000000048947 */ /* 0x000fea0003800000 */
[----:B------:R-:W-:Y:S01]  /*14180*/  BPT.TRAP 0x1 ;  /* 0x000000040000795c */ /* 0x000fe20000300000 */
.L_x_2268:
[C---:B0-----:R-:W-:Y:S01]  /*14190*/  LEA R0, R21.reuse, UR44, 0x3 ;  /* 0x0000002c15007c11 */ /* 0x041fe2000f8e18ff */
[----:B------:R-:W0:Y:S01]  /*141a0*/  S2R R6, SR_TID.X ;  /* 0x0000000000067919 */ /* 0x000e220000002100 */
[----:B------:R-:W-:Y:S01]  /*141b0*/  SHF.L.U32 R3, R26, 0x1f, RZ ;  /* 0x0000001f1a037819 */ /* 0x000fe200000006ff */
[----:B------:R-:W-:Y:S01]  /*141c0*/  IMAD.MOV.U32 R2, RZ, RZ, -0x50 ;  /* 0xffffffb0ff027424 */ /* 0x000fe200078e00ff */
[----:B------:R-:W-:Y:S01]  /*141d0*/  BSSY B0, `(.L_x_2269) ;  /* 0x0000008000007945 */ /* 0x000fe20003800000 */
[----:B------:R-:W-:Y:S01]  /*141e0*/  IMAD R4, R21, 0x5000, R31 ;  /* 0x0000500015047824 */ /* 0x000fe200078e021f */
[----:B------:R-:W1:Y:S01]  /*141f0*/  SYNCS.PHASECHK.TRANS64.TRYWAIT P0, [R0+URZ+0x38860], R3 ;  /* 0x03886003000075a7 */ /* 0x000e62000800017f */
[----:B------:R-:W-:Y:S01]  /*14200*/  IMAD R5, R29, R2, UR40 ;  /* 0x000000281d057e24 */ /* 0x000fe2000f8e0202 */
[----:B0-----:R-:W-:-:S04]  /*14210*/  LOP3.LUT R6, R6, 0x7f, RZ, 0xc0, !PT ;  /* 0x0000007f06067812 */ /* 0x001fc800078ec0ff */
[----:B------:R-:W-:-:S05]  /*14220*/  SHF.R.U32.HI R6, RZ, 0x3, R6 ;  /* 0x00000003ff067819 */ /* 0x000fca0000011606 */
[----:B------:R-:W-:Y:S01]  /*14230*/  IMAD.IADD R5, R5, 0x1, -R6 ;  /* 0x0000000105057824 */ /* 0x000fe200078e0a06 */
[----:B-1----:R-:W-:Y:S06]  /*14240*/  @!P0 BRA `(.L_x_2270) ;  /* 0x0000002c008c8947 */ /* 0x002fec0003800000 */
.L_x_2344:
[----:B------:R-:W-:Y:S05]  /*14250*/  BSYNC B0 ;  /* 0x0000000000007941 */ /* 0x000fea0003800000 */
.L_x_2269:
        /* <DEDUP_REMOVED lines=9> */
[----:B------:R-:W1:Y:S01]  /*142f0*/  SHFL.IDX PT, R14, R17, 0x1, 0x181f ;  /* 0x00381f00110e7f89 */ /* 0x000e6200000e0000 */
        /* <DEDUP_REMOVED lines=14> */
[----:B-1----:R-:W-:Y:S01]  /*143e0*/  MOV R2, R14 ;  /* 0x0000000e00027202 */ /* 0x002fe20000000f00 */
[----:B--2---:R-:W-:Y:S01]  /*143f0*/  IMAD.MOV.U32 R3, RZ, RZ, R6 ;  /* 0x000000ffff037224 */ /* 0x004fe200078e0006 */
[----:B------:R-:W0:Y:S03]  /*14400*/  SHFL.IDX PT, R14, R17, 0x2, 0x181f ;  /* 0x00581f00110e7f89 */ /* 0x000e2600000e0000 */
[----:B------:R-:W-:Y:S01]  /*14410*/  IMAD.WIDE.U32 R2, R22, 0x2, R2 ;  /* 0x0000000216027825 */ /* 0x000fe200078e0002 */
        /* <DEDUP_REMOVED lines=9> */
[----:B0-----:R-:W-:Y:S02]  /*144b0*/  IMAD.MOV.U32 R2, RZ, RZ, R14 ;  /* 0x000000ffff027224 */ /* 0x001fe400078e000e */
[----:B-1----:R-:W-:Y:S01]  /*144c0*/  IMAD.MOV.U32 R3, RZ, RZ, R6 ;  /* 0x000000ffff037224 */ /* 0x002fe200078e0006 */
[----:B------:R-:W-:Y:S01]  /*144d0*/  SHFL.IDX PT, R14, R17, 0x3, 0x181f ;  /* 0x00781f00110e7f89 */ /* 0x000fe200000e0000 */
[----:B------:R-:W-:-:S03]  /*144e0*/  IMAD.WIDE.U32 R2, R22, 0x2, R2 ;  /* 0x0000000216027825 */ /* 0x000fc600078e0002 */
[----:B------:R-:W0:Y:S04]  /*144f0*/  SHFL.IDX PT, R6, R18, 0x3, 0x181f ;  /* 0x00781f0012067f89 */ /* 0x000e2800000e0000 */
[----:B------:R-:W-:Y:S01]  /*14500*/  LDGSTS.E.BYPASS.LTC128B.128 [R4+0x1400], desc[UR6][R2.64], !P5 ;  /* 0x0140000002047fae */ /* 0x000fe2000e901d46 */
[----:B------:R-:W-:-:S03]  /*14510*/  ISETP.LT.OR P5, PT, R5, 0x21, P1 ;  /* 0x000000210500780c */ /* 0x000fc60000fa1670 */
[----:B------:R-:W-:Y:S01]  /*14520*/  LDGSTS.E.BYPASS.LTC128B.128 [R4+0x3c00], desc[UR6][R2.64+0x80], !P4 ;  /* 0x03c0008002047fae */ /* 0x000fe2000e101d46 */
[----:B------:R-:W-:-:S03]  /*14530*/  ISETP.LT.OR P4, PT, R5, 0x21, P0 ;  /* 0x000000210500780c */ /* 0x000fc60000781670 */
[----:B------:R-:W1:Y:S06]  /*14540*/  SHFL.IDX PT, R18, R18, 0x4, 0x181f ;  /* 0x00981f0012127f89 */ /* 0x000e6c00000e0000 */
[----:B------:R-:W-:Y:S01]  /*14550*/  LDGSTS.E.BYPASS.LTC128B.128 [R4+0x6400], desc[UR6][R2.64+0x100], !P5 ;  /* 0x0640010002047fae */ /* 0x000fe2000e901d46 */
[----:B------:R-:W-:-:S03]  /*14560*/  ISETP.LT.OR P5, PT, R5, 0x31, P2 ;  /* 0x000000310500780c */ /* 0x000fc600017a1670 */
[----:B------:R0:W-:Y:S01]  /*14570*/  LDGSTS.E.BYPASS.LTC128B.128 [R4+0x8c00], desc[UR6][R2.64+0x180], !P4 ;  /* 0x08c0018002047fae */ /* 0x0001e2000e101d46 */
[----:B------:R-:W-:Y:S02]  /*14580*/  ISETP.LT.OR P4, PT, R5, 0x31, P3 ;  /* 0x000000310500780c */ /* 0x000fe40001f81670 */
[----:B0-----:R-:W-:Y:S01]  /*14590*/  MOV R3, R6 ;  /* 0x0000000600037202 */ /* 0x001fe20000000f00 */
[----:B------:R-:W-:Y:S02]  /*145a0*/  IMAD.MOV.U32 R2, RZ, RZ, R14 ;  /* 0x000000ffff027224 */ /* 0x000fe400078e000e */
[----:B------:R0:W2:Y:S01]  /*145b0*/  SHFL.IDX PT, R14, R17, 0x4, 0x181f ;  /* 0x00981f00110e7f89 */ /* 0x0000a200000e0000 */
[----:B------:R-:W-:Y:S02]  /*145c0*/  IMAD.MOV.U32 R6, RZ, RZ, RZ ;  /* 0x000000ffff067224 */ /* 0x000fe400078e00ff */
[----:B------:R-:W-:-:S05]  /*145d0*/  IMAD.WIDE.U32 R2, R22, 0x2, R2 ;  /* 0x0000000216027825 */ /* 0x000fca00078e0002 */
[----:B------:R0:W-:Y:S01]  /*145e0*/  LDGSTS.E.BYPASS.LTC128B.128 [R4+0x1c00], desc[UR6][R2.64], !P5 ;  /* 0x01c0000002047fae */ /* 0x0001e2000e901d46 */
[----:B------:R-:W-:-:S03]  /*145f0*/  ISETP.LT.OR P5, PT, R5, 0x31, P1 ;  /* 0x000000310500780c */ /* 0x000fc60000fa1670 */
[----:B------:R0:W-:Y:S01]  /*14600*/  LDGSTS.E.BYPASS.LTC128B.128 [R4+0x4400], desc[UR6][R2.64+0x80], !P4 ;  /* 0x0440008002047fae */ /* 0x0001e2000e101d46 */
[----:B------:R-:W-:-:S09]  /*14610*/  ISETP.LT.OR P4, PT, R5, 0x31, P0 ;  /* 0x000000310500780c */ /* 0x000fd20000781670 */
[----:B------:R0:W-:Y:S04]  /*14620*/  LDGSTS.E.BYPASS.LTC128B.128 [R4+0x6c00], desc[UR6][R2.64+0x100], !P5 ;  /* 0x06c0010002047fae */ /* 0x0001e8000e901d46 */
[----:B-12---:R0:W-:Y:S02]  /*14630*/  LDGSTS.E.BYPASS.LTC128B.128 [R4+0x9400], desc[UR6][R2.64+0x180], !P4 ;  /* 0x0940018002047fae */ /* 0x0061e4000e101d46 */
.L_x_2356:
        /* <DEDUP_REMOVED lines=17> */
.L_x_2272:
        /* <DEDUP_REMOVED lines=10> */
.L_x_2273:
[----:B------:R-:W-:Y:S01]  /*147f0*/  VIADD R2, R21, 0x1 ;  /* 0x0000000115027836 */ /* 0x000fe20000000000 */
[----:B------:R1:W-:Y:S04]  /*14800*/  SYNCS.ARRIVE.TRANS64.A1T0 RZ, [R0+URZ+0x38850], RZ ;  /* 0x038850ff00ff79a7 */ /* 0x0003e8000810003f */
[----:B------:R-:W-:-:S04]  /*14810*/  ISETP.NE.AND P0, PT, R2, 0x2, PT ;  /* 0x000000020200780c */ /* 0x000fc80003f05270 */
[----:B------:R-:W-:Y:S02]  /*14820*/  SEL R3, RZ, 0x1, P0 ;  /* 0x00000001ff037807 */ /* 0x000fe40000000000 */
[----:B------:R-:W-:Y:S02]  /*14830*/  SEL R2, R2, RZ, P0 ;  /* 0x000000ff02027207 */ /* 0x000fe40000000000 */
[----:B-1----:R-:W-:-:S07]  /*14840*/  LOP3.LUT R0, R26, R3, RZ, 0x3c, !PT ;  /* 0x000000031a007212 */ /* 0x002fce00078e3cff */
.L_x_2237:
[----:B0-----:R-:W0:Y:S01]  /*14850*/  S2R R4, SR_CgaCtaId ;  /* 0x0000000000047919 */ /* 0x001e220000008800 */
[----:B------:R-:W-:Y:S02]  /*14860*/  MOV R3, 0x400 ;  /* 0x0000040000037802 */ /* 0x000fe40000000f00 */
[----:B------:R-:W-:Y:S02]  /*14870*/  SHF.L.U32 R6, R6, 0x1f, RZ ;  /* 0x0000001f06067819 */ /* 0x000fe400000006ff */
[----:B0-----:R-:W-:-:S04]  /*14880*/  LEA R7, R4, R3, 0x18 ;  /* 0x0000000304077211 */ /* 0x001fc800078ec0ff */
[----:B------:R-:W0:Y:S02]  /*14890*/  SYNCS.PHASECHK.TRANS64.TRYWAIT P0, [R7+URZ+0x38820], R6 ;  /* 0x03882006070075a7 */ /* 0x000e24000800017f */
[----:B0-----:R-:W-:Y:S05]  /*148a0*/  @!P0 BRA `(.L_x_2274) ;  /* 0x0000002c00f88947 */ /* 0x001fea0003800000 */
.L_x_2357:
[----:B------:R-:W-:-:S03]  /*148b0*/  UMOV UR4, 0xffffffff ;  /* 0xffffffff00047882 */ /* 0x000fc60000000000 */
[----:B------:R-:W-:Y:S05]  /*148c0*/  BRA.DIV UR4, `(.L_x_2275) ;  /* 0x0000003204047947 */ /* 0x000fea000b800000 */
[----:B------:R-:W1:Y:S02]  /*148d0*/  S2R R3, SR_TID.X ;  /* 0x0000000000037919 */ /* 0x000e640000002100 */
[----:B-1----:R-:W-:-:S04]  /*148e0*/  SHF.R.U32.HI R3, RZ, 0x5, R3 ;  /* 0x00000005ff037819 */ /* 0x002fc80000011603 */
[----:B------:R-:W-:-:S05]  /*148f0*/  LOP3.LUT R3, R3, 0x3, RZ, 0xc0, !PT ;  /* 0x0000000303037812 */ /* 0x000fca00078ec0ff */
[----:B------:R1:W2:Y:S02]  /*14900*/  SHFL.IDX PT, R14, R3, RZ, 0x1f ;  /* 0x00001fff030e7589 */ /* 0x0002a400000e0000 */
.L_x_2360:
[----:B--2---:R-:W-:-:S13]  /*14910*/  ISETP.NE.AND P0, PT, R14, RZ, PT ;  /* 0x000000ff0e00720c */ /* 0x004fda0003f05270 */
[----:B------:R-:W-:Y:S05]  /*14920*/  @P0 BRA `(.L_x_2193) ;  /* 0x0000000000900947 */ /* 0x000fea0003800000 */
[----:B------:R-:W-:-:S03]  /*14930*/  UMOV UR4, 0xffffffff ;  /* 0xffffffff00047882 */ /* 0x000fc60000000000 */
[----:B------:R-:W-:Y:S05]  /*14940*/  BRA.DIV UR4, `(.L_x_2276) ;  /* 0x0000003204187947 */ /* 0x000fea000b800000 */
[----:B------:R-:W-:-:S13]  /*14950*/  ELECT P6, URZ, PT ;  /* 0x00000000003f782f */ /* 0x000fda00038c0000 */
.L_x_2363:
        /* <DEDUP_REMOVED lines=8> */
.L_x_2277:
[----:B------:R-:W-:Y:S01]  /*149e0*/  IMAD R5, R2, 0x8, R7 ;  /* 0x0000000802057824 */ /* 0x000fe200078e0207 */
[----:B------:R-:W-:Y:S01]  /*149f0*/  SHF.L.U32 R4, R0, 0x1f, RZ ;  /* 0x0000001f00047819 */ /* 0x000fe200000006ff */
[----:B------:R-:W-:-:S03]  /*14a00*/  VIADD R2, R2, 0x1 ;  /* 0x0000000102027836 */ /* 0x000fc60000000000 */
[----:B------:R-:W1:Y:S02]  /*14a10*/  SYNCS.PHASECHK.TRANS64.TRYWAIT P1, [R5+URZ+0x38840], R4 ;  /* 0x03884004050075a7 */ /* 0x000e64000802017f */
[----:B------:R-:W-:-:S04]  /*14a20*/  ISETP.NE.AND P2, PT, R2, 0x2, PT ;  /* 0x000000020200780c */ /* 0x000fc80003f45270 */
[----:B------:R-:W-:Y:S01]  /*14a30*/  SEL R3, RZ, 0x1, P2 ;  /* 0x00000001ff037807 */ /* 0x000fe20001000000 */
[----:B-1----:R-:W-:Y:S08]  /*14a40*/  @!P1 BRA `(.L_x_2278) ;  /* 0x0000002c00f89947 */ /* 0x002ff00003800000 */
.L_x_2364:
[----:B------:R-:W-:Y:S02]  /*14a50*/  SEL R2, R2, RZ, P2 ;  /* 0x000000ff02027207 */ /* 0x000fe40001000000 */
[----:B------:R-:W-:Y:S01]  /*14a60*/  LOP3.LUT R0, R0, R3, RZ, 0x3c, !PT ;  /* 0x0000000300007212 */ /* 0x000fe200078e3cff */
[----:B------:R-:W-:Y:S06]  /*14a70*/  @!P0 BRA `(.L_x_2279) ;  /* 0x0000000000048947 */ /* 0x000fec0003800000 */
[----:B------:R-:W-:Y:S01]  /*14a80*/  BPT.TRAP 0x1 ;  /* 0x000000040000795c */ /* 0x000fe20000300000 */
.L_x_2279:
[----:B------:R-:W-:Y:S01]  /*14a90*/  IMAD R3, R2, 0x8, R7 ;  /* 0x0000000802037824 */ /* 0x000fe200078e0207 */
[----:B------:R-:W-:-:S04]  /*14aa0*/  SHF.L.U32 R0, R0, 0x1f, RZ ;  /* 0x0000001f00007819 */ /* 0x000fc800000006ff */
[----:B------:R-:W2:Y:S02]  /*14ab0*/  SYNCS.PHASECHK.TRANS64.TRYWAIT P1, [R3+URZ+0x38840], R0 ;  /* 0x03884000030075a7 */ /* 0x000ea4000802017f */
[----:B--2---:R-:W-:Y:S05]  /*14ac0*/  @!P1 BRA `(.L_x_2280) ;  /* 0x0000002c00ec9947 */ /* 0x004fea0003800000 */
.L_x_2365:
[----:B------:R-:W-:Y:S05]  /*14ad0*/  @!P0 BRA `(.L_x_2281) ;  /* 0x0000000000048947 */ /* 0x000fea0003800000 */
[----:B------:R-:W-:Y:S01]  /*14ae0*/  BPT.TRAP 0x1 ;  /* 0x000000040000795c */ /* 0x000fe20000300000 */
.L_x_2281:
[----:B------:R-:W3:Y:S02]  /*14af0*/  SYNCS.PHASECHK.TRANS64.TRYWAIT P1, [R5+URZ+0x38860], R4 ;  /* 0x03886004050075a7 */ /* 0x000ee4000802017f */
[----:B---3--:R-:W-:Y:S05]  /*14b00*/  @!P1 BRA `(.L_x_2282) ;  /* 0x0000002c00f09947 */ /* 0x008fea0003800000 */
.L_x_2366:
[----:B------:R-:W-:Y:S05]  /*14b10*/  @!P0 BRA `(.L_x_2283) ;  /* 0x0000000000048947 */ /* 0x000fea0003800000 */
[----:B------:R-:W-:Y:S01]  /*14b20*/  BPT.TRAP 0x1 ;  /* 0x000000040000795c */ /* 0x000fe20000300000 */
.L_x_2283:
[----:B----4-:R4:W0:Y:S02]  /*14b30*/  SYNCS.PHASECHK.TRANS64.TRYWAIT P0, [R3+URZ+0x38860], R0 ;  /* 0x03886000030075a7 */ /* 0x010824000800017f */
[----:B0-----:R-:W-:Y:S05]  /*14b40*/  @!P0 NANOSLEEP.SYNCS 0x989680 ;  /* 0x009896800000895d */ /* 0x001fea0003900000 */
[----:B------:R-:W0:Y:S02]  /*14b50*/  @!P0 SYNCS.PHASECHK.TRANS64 P0, [R3+URZ+0x38860], R0 ;  /* 0x03886000030085a7 */ /* 0x000e24000800007f */
[----:B0-----:R-:W-:Y:S05]  /*14b60*/  @!P0 BRA `(.L_x_2283) ;  /* 0xfffffffc00f08947 */ /* 0x001fea000383ffff */
.L_x_2193:
[----:B------:R-:W-:Y:S05]  /*14b70*/  BSYNC B6 ;  /* 0x0000000000067941 */ /* 0x000fea0003800000 */
.L_x_2190:
[----:B------:R-:W-:Y:S05]  /*14b80*/  EXIT ;  /* 0x000000000000794d */ /* 0x000fea0003800000 */
.L_x_2197:
[----:B------:R-:W-:-:S13]  /*14b90*/  R2UR UR4, R16 ;  /* 0x00000000100472ca */ /* 0x000fda00000e0000 */
[----:B0-----:R-:W-:-:S04]  /*14ba0*/  IMAD.U32 R3, RZ, RZ, UR4 ;  /* 0x00000004ff037e24 */ /* 0x001fc8000f8e00ff */
[----:B------:R0:W1:Y:S03]  /*14bb0*/  SYNCS.PHASECHK.TRANS64.TRYWAIT P0, [R3+URZ+0x38800], R0 ;  /* 0x03880000030075a7 */ /* 0x000066000800017f */
[----:B-1----:R-:W-:Y:S05]  /*14bc0*/  @!P0 NANOSLEEP.SYNCS 0x989680 ;  /* 0x009896800000895d */ /* 0x002fea0003900000 */
[----:B------:R-:W1:Y:S02]  /*14bd0*/  @!P0 SYNCS.PHASECHK.TRANS64 P0, [R3+URZ+0x38800], R0 ;  /* 0x03880000030085a7 */ /* 0x000e64000800007f */
[----:B-1----:R-:W-:Y:S05]  /*14be0*/  @!P0 BRA `(.L_x_2197) ;  /* 0xfffffffc00e88947 */ /* 0x002fea000383ffff */
[----:B------:R-:W-:Y:S05]  /*14bf0*/  BRA `(.L_x_2284) ;  /* 0xfffffec8007c7947 */ /* 0x000fea000383ffff */
.L_x_2201:
[----:B------:R-:W-:-:S13]  /*14c00*/  R2UR UR4, R16 ;  /* 0x00000000100472ca */ /* 0x000fda00000e0000 */
[----:B0-----:R-:W-:-:S04]  /*14c10*/  MOV R3, UR4 ;  /* 0x0000000400037c02 */ /* 0x001fc80008000f00 */
[----:B------:R0:W2:Y:S03]  /*14c20*/  SYNCS.PHASECHK.TRANS64.TRYWAIT P1, [R3+URZ+0x38830], R0 ;  /* 0x03883000030075a7 */ /* 0x0000a6000802017f */
[----:B--2---:R-:W-:Y:S05]  /*14c30*/  @!P1 NANOSLEEP.SYNCS 0x989680 ;  /* 0x009896800000995d */ /* 0x004fea0003900000 */
[----:B------:R-:W2:Y:S02]  /*14c40*/  @!P1 SYNCS.PHASECHK.TRANS64 P1, [R3+URZ+0x38830], R0 ;  /* 0x03883000030095a7 */ /* 0x000ea4000802007f */
[----:B--2---:R-:W-:Y:S05]  /*14c50*/  @!P1 BRA `(.L_x_2201) ;  /* 0xfffffffc00e89947 */ /* 0x004fea000383ffff */
[----:B------:R-:W-:Y:S05]  /*14c60*/  BRA `(.L_x_2200) ;  /* 0xfffffec800a47947 */ /* 0x000fea000383ffff */
.L_x_2207:
[----:B------:R-:W-:-:S13]  /*14c70*/  R2UR UR6, R3 ;  /* 0x00000000030672ca */ /* 0x000fda00000e0000 */
[----:B-1----:R-:W-:-:S04]  /*14c80*/  IMAD.U32 R153, RZ, RZ, UR6 ;  /* 0x00000006ff997e24 */ /* 0x002fc8000f8e00ff */
[----:B------:R1:W2:Y:S03]  /*14c90*/  SYNCS.PHASECHK.TRANS64.TRYWAIT P1, [R153+URZ+0x38830], R6 ;  /* 0x03883006990075a7 */ /* 0x0002a6000802017f */
[----:B--2---:R-:W-:Y:S05]  /*14ca0*/  @!P1 NANOSLEEP.SYNCS 0x989680 ;  /* 0x009896800000995d */ /* 0x004fea0003900000 */
[----:B------:R-:W2:Y:S02]  /*14cb0*/  @!P1 SYNCS.PHASECHK.TRANS64 P1, [R153+URZ+0x38830], R6 ;  /* 0x03883006990095a7 */ /* 0x000ea4000802007f */
[----:B--2---:R-:W-:Y:S05]  /*14cc0*/  @!P1 BRA `(.L_x_2207) ;  /* 0xfffffffc00e89947 */ /* 0x004fea000383ffff */
[----:B------:R-:W-:Y:S05]  /*14cd0*/  BRA `(.L_x_2206) ;  /* 0xffffff0800587947 */ /* 0x000fea000383ffff */
.L_x_2211:
[----:B-1----:R-:W-:-:S04]  /*14ce0*/  IMAD.U32 R215, RZ, RZ, UR10 ;  /* 0x0000000affd77e24 */ /* 0x002fc8000f8e00ff */
[----:B------:R1:W2:Y:S03]  /*14cf0*/  SYNCS.PHASECHK.TRANS64.TRYWAIT P1, [R215+URZ+0x38850], R0 ;  /* 0x03885000d70075a7 */ /* 0x0002a6000802017f */
[----:B--2---:R-:W-:Y:S05]  /*14d00*/  @!P1 NANOSLEEP.SYNCS 0x989680 ;  /* 0x009896800000995d */ /* 0x004fea0003900000 */
[----:B------:R-:W2:Y:S02]  /*14d10*/  @!P1 SYNCS.PHASECHK.TRANS64 P1, [R215+URZ+0x38850], R0 ;  /* 0x03885000d70095a7 */ /* 0x000ea4000802007f */
[----:B--2---:R-:W-:Y:S05]  /*14d20*/  @!P1 BRA `(.L_x_2211) ;  /* 0xfffffffc00ec9947 */ /* 0x004fea000383ffff */
[----:B------:R-:W-:Y:S05]  /*14d30*/  BRA `(.L_x_2210) ;  /* 0xffffff3000807947 */ /* 0x000fea000383ffff */
.L_x_2219:
[----:B-1----:R-:W-:-:S04]  /*14d40*/  IMAD.U32 R6, RZ, RZ, UR60 ;  /* 0x0000003cff067e24 */ /* 0x002fc8000f8e00ff */
[----:B------:R1:W2:Y:S03]  /*14d50*/  SYNCS.PHASECHK.TRANS64.TRYWAIT P1, [R6+URZ+0x38830], R3 ;  /* 0x03883003060075a7 */ /* 0x0002a6000802017f */
[----:B--2---:R-:W-:Y:S05]  /*14d60*/  @!P1 NANOSLEEP.SYNCS 0x989680 ;  /* 0x009896800000995d */ /* 0x004fea0003900000 */
[----:B------:R-:W2:Y:S02]  /*14d70*/  @!P1 SYNCS.PHASECHK.TRANS64 P1, [R6+URZ+0x38830], R3 ;  /* 0x03883003060095a7 */ /* 0x000ea4000802007f */
[----:B--2---:R-:W-:Y:S05]  /*14d80*/  @!P1 BRA `(.L_x_2219) ;  /* 0xfffffffc00ec9947 */ /* 0x004fea000383ffff */
[----:B------:R-:W-:Y:S05]  /*14d90*/  BRA `(.L_x_2218) ;  /* 0xffffff4800a07947 */ /* 0x000fea000383ffff */
.L_x_2223:
[----:B-1----:R-:W-:-:S04]  /*14da0*/  IMAD.U32 R3, RZ, RZ, UR10 ;  /* 0x0000000aff037e24 */ /* 0x002fc8000f8e00ff */
[----:B------:R1:W2:Y:S03]  /*14db0*/  SYNCS.PHASECHK.TRANS64.TRYWAIT P1, [R3+URZ+0x38850], R0 ;  /* 0x03885000030075a7 */ /* 0x0002a6000802017f */
[----:B--2---:R-:W-:Y:S05]  /*14dc0*/  @!P1 NANOSLEEP.SYNCS 0x989680 ;  /* 0x009896800000995d */ /* 0x004fea0003900000 */
[----:B------:R-:W2:Y:S02]  /*14dd0*/  @!P1 SYNCS.PHASECHK.TRANS64 P1, [R3+URZ+0x38850], R0 ;  /* 0x03885000030095a7 */ /* 0x000ea4000802007f */
[----:B--2---:R-:W-:Y:S05]  /*14de0*/  @!P1 BRA `(.L_x_2223) ;  /* 0xfffffffc00ec9947 */ /* 0x004fea000383ffff */
[----:B------:R-:W-:Y:S05]  /*14df0*/  BRA `(.L_x_2222) ;  /* 0xffffff7000e07947 */ /* 0x000fea000383ffff */
.L_x_2230:
[----:B-1----:R-:W-:-:S04]  /*14e00*/  MOV R5, UR5 ;  /* 0x0000000500057c02 */ /* 0x002fc80008000f00 */
[----:B------:R1:W2:Y:S03]  /*14e10*/  SYNCS.PHASECHK.TRANS64.TRYWAIT P1, [R5+URZ+0x38850], R0 ;  /* 0x03885000050075a7 */ /* 0x0002a6000802017f */
[----:B--2---:R-:W-:Y:S05]  /*14e20*/  @!P1 NANOSLEEP.SYNCS 0x989680 ;  /* 0x009896800000995d */ /* 0x004fea0003900000 */
[----:B------:R-:W2:Y:S02]  /*14e30*/  @!P1 SYNCS.PHASECHK.TRANS64 P1, [R5+URZ+0x38850], R0 ;  /* 0x03885000050095a7 */ /* 0x000ea4000802007f */
[----:B--2---:R-:W-:Y:S05]  /*14e40*/  @!P1 BRA `(.L_x_2230) ;  /* 0xfffffffc00ec9947 */ /* 0x004fea000383ffff */
[----:B------:R-:W-:Y:S05]  /*14e50*/  BRA `(.L_x_2229) ;  /* 0xffffff8c00007947 */ /* 0x000fea000383ffff */
.L_x_2242:
[----:B------:R-:W-:Y:S02]  /*14e60*/  IMAD.MOV.U32 R13, RZ, RZ, R27 ;  /* 0x000000ffff0d7224 */ /* 0x000fe400078e001b */
[----:B------:R-:W-:Y:S02]  /*14e70*/  IMAD.MOV.U32 R12, RZ, RZ, RZ ;  /* 0x000000ffff0c7224 */ /* 0x000fe400078e00ff */
[----:B------:R-:W-:Y:S02]  /*14e80*/  IMAD.MOV.U32 R11, RZ, RZ, 0x1f ;  /* 0x0000001fff0b7424 */ /* 0x000fe400078e00ff */
[----:B------:R-:W-:-:S07]  /*14e90*/  IMAD.MOV.U32 R15, RZ, RZ, -0x1 ;  /* 0xffffffffff0f7424 */ /* 0x000fce00078e00ff */
[----:B-----5:R-:W-:Y:S05]  /*14ea0*/  WARPSYNC.COLLECTIVE R15, `(.L_x_2285) ;  /* 0x000000000f087348 */ /* 0x020fea0003c00000 */
[----:B------:R0:W1:Y:S02]  /*14eb0*/  SHFL.IDX P6, R14, R13, R12, R11 ;  /* 0x0000000c0d0e7389 */ /* 0x00006400000c000b */
[----:B01---5:R-:W-:Y:S01]  /*14ec0*/  ENDCOLLECTIVE ;  /* 0x000000000000791b */ /* 0x023fe20003800000 */
.L_x_2285:
[----:B------:R-:W-:Y:S05]  /*14ed0*/  BRA `(.L_x_2286) ;  /* 0xffffffc800f87947 */ /* 0x000fea000383ffff */
.L_x_2244:
[----:B0-----:R-:W-:-:S04]  /*14ee0*/  MOV R3, UR44 ;  /* 0x0000002c00037c02 */ /* 0x001fc80008000f00 */
[----:B------:R0:W1:Y:S03]  /*14ef0*/  SYNCS.PHASECHK.TRANS64.TRYWAIT P0, [R3+URZ+0x38840], R2 ;  /* 0x03884002030075a7 */ /* 0x000066000800017f */
[----:B-1----:R-:W-:Y:S05]  /*14f00*/  @!P0 NANOSLEEP.SYNCS 0x989680 ;  /* 0x009896800000895d */ /* 0x002fea0003900000 */
[----:B------:R-:W1:Y:S02]  /*14f10*/  @!P0 SYNCS.PHASECHK.TRANS64 P0, [R3+URZ+0x38840], R2 ;  /* 0x03884002030085a7 */ /* 0x000e64000800007f */
[----:B-1----:R-:W-:Y:S05]  /*14f20*/  @!P0 BRA `(.L_x_2244) ;  /* 0xfffffffc00ec8947 */ /* 0x002fea000383ffff */
[----:B------:R-:W-:Y:S05]  /*14f30*/  BRA `(.L_x_2287) ;  /* 0xffffffcc00887947 */ /* 0x000fea000383ffff */
.L_x_2245:
        /* <DEDUP_REMOVED lines=8> */
.L_x_2289:
[----:B------:R-:W-:Y:S05]  /*14fc0*/  BSYNC B0 ;  /* 0x0000000000007941 */ /* 0x000fea0003800000 */
.L_x_2288:
[----:B------:R-:W-:Y:S01]  /*14fd0*/  IMAD.MOV.U32 R13, RZ, RZ, R0 ;  /* 0x000000ffff0d7224 */ /* 0x000fe200078e0000 */
[----:B------:R-:W-:Y:S01]  /*14fe0*/  MOV R5, R14 ;  /* 0x0000000e00057202 */ /* 0x000fe20000000f00 */
[----:B------:R-:W-:Y:S01]  /*14ff0*/  IMAD.MOV.U32 R12, RZ, RZ, RZ ;  /* 0x000000ffff0c7224 */ /* 0x000fe200078e00ff */
[C---:B------:R-:W-:Y:S01]  /*15000*/  LOP3.LUT P4, RZ, R16.reuse, 0x10, RZ, 0xc0, !PT ;  /* 0x0000001010ff7812 */ /* 0x040fe2000788c0ff */
[----:B------:R-:W-:Y:S01]  /*15010*/  IMAD.MOV.U32 R11, RZ, RZ, 0x181f ;  /* 0x0000181fff0b7424 */ /* 0x000fe200078e00ff */
[C---:B------:R-:W-:Y:S01]  /*15020*/  LOP3.LUT P3, RZ, R16.reuse, 0x8, RZ, 0xc0, !PT ;  /* 0x0000000810ff7812 */ /* 0x040fe2000786c0ff */
[----:B------:R-:W-:Y:S01]  /*15030*/  IMAD.MOV.U32 R15, RZ, RZ, -0x1 ;  /* 0xffffffffff0f7424 */ /* 0x000fe200078e00ff */
[C---:B------:R-:W-:Y:S02]  /*15040*/  LOP3.LUT P2, RZ, R16.reuse, 0x4, RZ, 0xc0, !PT ;  /* 0x0000000410ff7812 */ /* 0x040fe4000784c0ff */
[----:B------:R-:W-:-:S13]  /*15050*/  LOP3.LUT P1, RZ, R16, 0x2, RZ, 0xc0, !PT ;  /* 0x0000000210ff7812 */ /* 0x000fda000782c0ff */
[----:B------:R-:W-:Y:S05]  /*15060*/  WARPSYNC.COLLECTIVE R15, `(.L_x_2290) ;  /* 0x000000000f087348 */ /* 0x000fea0003c00000 */
[----:B------:R0:W1:Y:S02]  /*15070*/  SHFL.IDX P6, R14, R13, R12, R11 ;  /* 0x0000000c0d0e7389 */ /* 0x00006400000c000b */
[----:B01----:R-:W-:Y:S01]  /*15080*/  ENDCOLLECTIVE ;  /* 0x000000000000791b */ /* 0x003fe20003800000 */
.L_x_2290:
[----:B------:R-:W-:Y:S01]  /*15090*/  @P0 LEA R9, R31, UR44, 0x1 ;  /* 0x0000002c1f090c11 */ /* 0x000fe2000f8e08ff */
        /* <DEDUP_REMOVED lines=16> */
.L_x_2291:
[----:B------:R-:W-:Y:S01]  /*151a0*/  @P0 LEA R21, R31, UR44, 0x1 ;  /* 0x0000002c1f150c11 */ /* 0x000fe2000f8e08ff */
[----:B------:R-:W-:Y:S02]  /*151b0*/  IMAD.MOV.U32 R13, RZ, RZ, R0 ;  /* 0x000000ffff0d7224 */ /* 0x000fe400078e0000 */
[----:B------:R-:W-:-:S07]  /*151c0*/  IMAD.MOV.U32 R3, RZ, RZ, R14 ;  /* 0x000000ffff037224 */ /* 0x000fce00078e000e */
[----:B------:R-:W-:Y:S05]  /*151d0*/  WARPSYNC.COLLECTIVE R15, `(.L_x_2292) ;  /* 0x000000000f087348 */ /* 0x000fea0003c00000 */
[----:B------:R0:W1:Y:S02]  /*151e0*/  SHFL.IDX P6, R14, R13, R12, R11 ;  /* 0x0000000c0d0e7389 */ /* 0x00006400000c000b */
[----:B01----:R-:W-:Y:S01]  /*151f0*/  ENDCOLLECTIVE ;  /* 0x000000000000791b */ /* 0x003fe20003800000 */
.L_x_2292:
        /* <DEDUP_REMOVED lines=16> */
.L_x_2293:
[----:B------:R-:W-:Y:S01]  /*15300*/  @P0 LEA R9, R31, UR44, 0x1 ;  /* 0x0000002c1f090c11 */ /* 0x000fe2000f8e08ff */
[----:B------:R-:W-:Y:S02]  /*15310*/  IMAD.MOV.U32 R13, RZ, RZ, R0 ;  /* 0x000000ffff0d7224 */ /* 0x000fe400078e0000 */
[----:B------:R-:W-:-:S07]  /*15320*/  IMAD.MOV.U32 R5, RZ, RZ, R14 ;  /* 0x000000ffff057224 */ /* 0x000fce00078e000e */
[----:B------:R-:W-:Y:S05]  /*15330*/  WARPSYNC.COLLECTIVE R15, `(.L_x_2294) ;  /* 0x000000000f087348 */ /* 0x000fea0003c00000 */
[----:B------:R0:W1:Y:S02]  /*15340*/  SHFL.IDX P6, R14, R13, R12, R11 ;  /* 0x0000000c0d0e7389 */ /* 0x00006400000c000b */
[----:B01----:R-:W-:Y:S01]  /*15350*/  ENDCOLLECTIVE ;  /* 0x000000000000791b */ /* 0x003fe20003800000 */
.L_x_2294:
        /* <DEDUP_REMOVED lines=16> */
.L_x_2295:
[----:B------:R-:W-:Y:S01]  /*15460*/  @P0 LEA R21, R31, UR44, 0x1 ;  /* 0x0000002c1f150c11 */ /* 0x000fe2000f8e08ff */
[----:B------:R-:W-:Y:S02]  /*15470*/  IMAD.MOV.U32 R13, RZ, RZ, R0 ;  /* 0x000000ffff0d7224 */ /* 0x000fe400078e0000 */
[----:B------:R-:W-:-:S07]  /*15480*/  IMAD.MOV.U32 R3, RZ, RZ, R14 ;  /* 0x000000ffff037224 */ /* 0x000fce00078e000e */
[----:B------:R-:W-:Y:S05]  /*15490*/  WARPSYNC.COLLECTIVE R15, `(.L_x_2296) ;  /* 0x000000000f087348 */ /* 0x000fea0003c00000 */
[----:B------:R0:W1:Y:S02]  /*154a0*/  SHFL.IDX P6, R14, R13, R12, R11 ;  /* 0x0000000c0d0e7389 */ /* 0x00006400000c000b */
[----:B01----:R-:W-:Y:S01]  /*154b0*/  ENDCOLLECTIVE ;  /* 0x000000000000791b */ /* 0x003fe20003800000 */
.L_x_2296:
        /* <DEDUP_REMOVED lines=15> */
.L_x_2297:
[----:B------:R-:W-:Y:S02]  /*155b0*/  IMAD.MOV.U32 R13, RZ, RZ, R0 ;  /* 0x000000ffff0d7224 */ /* 0x000fe400078e0000 */
[----:B------:R-:W-:-:S07]  /*155c0*/  IMAD.MOV.U32 R4, RZ, RZ, R14 ;  /* 0x000000ffff047224 */ /* 0x000fce00078e000e */
[----:B------:R-:W-:Y:S05]  /*155d0*/  WARPSYNC.COLLECTIVE R15, `(.L_x_2298) ;  /* 0x000000000f087348 */ /* 0x000fea0003c00000 */
[----:B------:R0:W1:Y:S02]  /*155e0*/  SHFL.IDX P6, R14, R13, R12, R11 ;  /* 0x0000000c0d0e7389 */ /* 0x00006400000c000b */
[----:B01----:R-:W-:Y:S01]  /*155f0*/  ENDCOLLECTIVE ;  /* 0x000000000000791b */ /* 0x003fe20003800000 */
.L_x_2298:
[----:B------:R-:W-:Y:S05]  /*15600*/  BRA `(.L_x_2299) ;  /* 0xffffffc800fc7947 */ /* 0x000fea000383ffff */
.L_x_2250:
[----:B------:R-:W-:Y:S01]  /*15610*/  MOV R13, R6 ;  /* 0x00000006000d7202 */ /* 0x000fe20000000f00 */
[----:B------:R-:W-:Y:S02]  /*15620*/  IMAD.MOV.U32 R12, RZ, RZ, RZ ;  /* 0x000000ffff0c7224 */ /* 0x000fe400078e00ff */
[----:B------:R-:W-:Y:S02]  /*15630*/  IMAD.MOV.U32 R11, RZ, RZ, 0x181f ;  /* 0x0000181fff0b7424 */ /* 0x000fe400078e00ff */
[----:B------:R-:W-:Y:S02]  /*15640*/  IMAD.MOV.U32 R15, RZ, RZ, -0x1 ;  /* 0xffffffffff0f7424 */ /* 0x000fe400078e00ff */
[----:B------:R-:W-:-:S07]  /*15650*/  IMAD.U32 R8, RZ, RZ, UR46 ;  /* 0x0000002eff087e24 */ /* 0x000fce000f8e00ff */
[----:B------:R-:W-:Y:S05]  /*15660*/  WARPSYNC.COLLECTIVE R15, `(.L_x_2300) ;  /* 0x000000000f087348 */ /* 0x000fea0003c00000 */
[----:B------:R0:W1:Y:S02]  /*15670*/  SHFL.IDX P6, R14, R13, R12, R11 ;  /* 0x0000000c0d0e7389 */ /* 0x00006400000c000b */
[----:B01----:R-:W-:Y:S01]  /*15680*/  ENDCOLLECTIVE ;  /* 0x000000000000791b */ /* 0x003fe20003800000 */
.L_x_2300:
[----:B------:R-:W-:-:S04]  /*15690*/  IMAD R8, R8, 0x80, R27 ;  /* 0x0000008008087824 */ /* 0x000fc800078e021b */
[----:B------:R-:W-:Y:S01]  /*156a0*/  VIADD R4, R8, 0x10 ;  /* 0x0000001008047836 */ /* 0x000fe20000000000 */
[----:B------:R-:W-:Y:S01]  /*156b0*/  MOV R13, R0 ;  /* 0x00000000000d7202 */ /* 0x000fe20000000f00 */
[----:B------:R-:W-:-:S07]  /*156c0*/  IMAD.MOV.U32 R3, RZ, RZ, R14 ;  /* 0x000000ffff037224 */ /* 0x000fce00078e000e */
[----:B------:R-:W-:Y:S05]  /*156d0*/  WARPSYNC.COLLECTIVE R15, `(.L_x_2301) ;  /* 0x000000000f087348 */ /* 0x000fea0003c00000 */
[----:B------:R0:W1:Y:S02]  /*156e0*/  SHFL.IDX P6, R14, R13, R12, R11 ;  /* 0x0000000c0d0e7389 */ /* 0x00006400000c000b */
[----:B01----:R-:W-:Y:S01]  /*156f0*/  ENDCOLLECTIVE ;  /* 0x000000000000791b */ /* 0x003fe20003800000 */
.L_x_2301:
        /* <DEDUP_REMOVED lines=20> */
.L_x_2302:
[----:B------:R-:W-:Y:S02]  /*15840*/  IADD3 R2, R8, 0x20, RZ ;  /* 0x0000002008027810 */ /* 0x000fe40007ffe0ff */
[----:B------:R-:W-:Y:S01]  /*15850*/  @!P0 LEA R21, R31, UR44, 0x1 ;  /* 0x0000002c1f158c11 */ /* 0x000fe2000f8e08ff */
[----:B------:R-:W-:Y:S02]  /*15860*/  IMAD.MOV.U32 R13, RZ, RZ, R0 ;  /* 0x000000ffff0d7224 */ /* 0x000fe400078e0000 */
[----:B------:R-:W-:-:S07]  /*15870*/  IMAD.MOV.U32 R5, RZ, RZ, R14 ;  /* 0x000000ffff057224 */ /* 0x000fce00078e000e */
[----:B------:R-:W-:Y:S05]  /*15880*/  WARPSYNC.COLLECTIVE R15, `(.L_x_2303) ;  /* 0x000000000f087348 */ /* 0x000fea0003c00000 */
[----:B------:R0:W1:Y:S02]  /*15890*/  SHFL.IDX P6, R14, R13, R12, R11 ;  /* 0x0000000c0d0e7389 */ /* 0x00006400000c000b */
[----:B01----:R-:W-:Y:S01]  /*158a0*/  ENDCOLLECTIVE ;  /* 0x000000000000791b */ /* 0x003fe20003800000 */
.L_x_2303:
[----:B------:R-:W-:Y:S01]  /*158b0*/  ULDC.64 UR4, c[0x0][0x208] ;  /* 0x0000820000047ab9 */ /* 0x000fe20000000a00 */
[----:B------:R-:W-:Y:S02]  /*158c0*/  IMAD.MOV.U32 R13, RZ, RZ, R6 ;  /* 0x000000ffff0d7224 */ /* 0x000fe400078e0006 */
        /* <DEDUP_REMOVED lines=14> */
.L_x_2304:
[----:B------:R-:W-:Y:S01]  /*159b0*/  VIADD R4, R8, 0x30 ;  /* 0x0000003008047836 */ /* 0x000fe20000000000 */
[----:B------:R-:W-:Y:S01]  /*159c0*/  @!P0 LEA R9, R31, UR44, 0x1 ;  /* 0x0000002c1f098c11 */ /* 0x000fe2000f8e08ff */
[----:B------:R-:W-:Y:S02]  /*159d0*/  IMAD.MOV.U32 R13, RZ, RZ, R0 ;  /* 0x000000ffff0d7224 */ /* 0x000fe400078e0000 */
[----:B------:R-:W-:-:S07]  /*159e0*/  IMAD.MOV.U32 R3, RZ, RZ, R14 ;  /* 0x000000ffff037224 */ /* 0x000fce00078e000e */
[----:B------:R-:W-:Y:S05]  /*159f0*/  WARPSYNC.COLLECTIVE R15, `(.L_x_2305) ;  /* 0x000000000f087348 */ /* 0x000fea0003c00000 */
[----:B------:R0:W1:Y:S02]  /*15a00*/  SHFL.IDX P6, R14, R13, R12, R11 ;  /* 0x0000000c0d0e7389 */ /* 0x00006400000c000b */
[----:B01----:R-:W-:Y:S01]  /*15a10*/  ENDCOLLECTIVE ;  /* 0x000000000000791b */ /* 0x003fe20003800000 */
.L_x_2305:
        /* <DEDUP_REMOVED lines=16> */
.L_x_2306:
[----:B------:R-:W-:Y:S01]  /*15b20*/  VIADD R2, R8, 0x40 ;  /* 0x0000004008027836 */ /* 0x000fe20000000000 */
[----:B------:R-:W-:Y:S02]  /*15b30*/  @!P0 LEA R21, R31, UR44, 0x1 ;  /* 0x0000002c1f158c11 */ /* 0x000fe4000f8e08ff */
[----:B------:R-:W-:Y:S01]  /*15b40*/  MOV R13, R0 ;  /* 0x00000000000d7202 */ /* 0x000fe20000000f00 */
[----:B------:R-:W-:-:S07]  /*15b50*/  IMAD.MOV.U32 R5, RZ, RZ, R14 ;  /* 0x000000ffff057224 */ /* 0x000fce00078e000e */
[----:B------:R-:W-:Y:S05]  /*15b60*/  WARPSYNC.COLLECTIVE R15, `(.L_x_2307) ;  /* 0x000000000f087348 */ /* 0x000fea0003c00000 */
[----:B------:R0:W1:Y:S02]  /*15b70*/  SHFL.IDX P6, R14, R13, R12, R11 ;  /* 0x0000000c0d0e7389 */ /* 0x00006400000c000b */
[----:B01----:R-:W-:Y:S01]  /*15b80*/  ENDCOLLECTIVE ;  /* 0x000000000000791b */ /* 0x003fe20003800000 */
.L_x_2307:
        /* <DEDUP_REMOVED lines=16> */
.L_x_2308:
[----:B------:R-:W-:Y:S01]  /*15c90*/  VIADD R4, R8, 0x50 ;  /* 0x0000005008047836 */ /* 0x000fe20000000000 */
[----:B------:R-:W-:Y:S01]  /*15ca0*/  @!P0 LEA R9, R31, UR44, 0x1 ;  /* 0x0000002c1f098c11 */ /* 0x000fe2000f8e08ff */
[----:B------:R-:W-:Y:S01]  /*15cb0*/  IMAD.MOV.U32 R13, RZ, RZ, R0 ;  /* 0x000000ffff0d7224 */ /* 0x000fe200078e0000 */
[----:B------:R-:W-:-:S07]  /*15cc0*/  MOV R3, R14 ;  /* 0x0000000e00037202 */ /* 0x000fce0000000f00 */
[----:B------:R-:W-:Y:S05]  /*15cd0*/  WARPSYNC.COLLECTIVE R15, `(.L_x_2309) ;  /* 0x000000000f087348 */ /* 0x000fea0003c00000 */
[----:B------:R0:W1:Y:S02]  /*15ce0*/  SHFL.IDX P6, R14, R13, R12, R11 ;  /* 0x0000000c0d0e7389 */ /* 0x00006400000c000b */
[----:B01----:R-:W-:Y:S01]  /*15cf0*/  ENDCOLLECTIVE ;  /* 0x000000000000791b */ /* 0x003fe20003800000 */
.L_x_2309:
        /* <DEDUP_REMOVED lines=16> */
.L_x_2310:
[----:B------:R-:W-:Y:S01]  /*15e00*/  VIADD R2, R8, 0x60 ;  /* 0x0000006008027836 */ /* 0x000fe20000000000 */
[----:B------:R-:W-:Y:S01]  /*15e10*/  @!P0 LEA R21, R31, UR44, 0x1 ;  /* 0x0000002c1f158c11 */ /* 0x000fe2000f8e08ff */
[----:B------:R-:W-:Y:S02]  /*15e20*/  IMAD.MOV.U32 R13, RZ, RZ, R0 ;  /* 0x000000ffff0d7224 */ /* 0x000fe400078e0000 */
[----:B------:R-:W-:-:S07]  /*15e30*/  IMAD.MOV.U32 R5, RZ, RZ, R14 ;  /* 0x000000ffff057224 */ /* 0x000fce00078e000e */
[----:B------:R-:W-:Y:S05]  /*15e40*/  WARPSYNC.COLLECTIVE R15, `(.L_x_2311) ;  /* 0x000000000f087348 */ /* 0x000fea0003c00000 */
[----:B------:R0:W1:Y:S02]  /*15e50*/  SHFL.IDX P6, R14, R13, R12, R11 ;  /* 0x0000000c0d0e7389 */ /* 0x00006400000c000b */
[----:B01----:R-:W-:Y:S01]  /*15e60*/  ENDCOLLECTIVE ;  /* 0x000000000000791b */ /* 0x003fe20003800000 */
.L_x_2311:
        /* <DEDUP_REMOVED lines=16> */
.L_x_2312:
[----:B------:R-:W-:Y:S01]  /*15f70*/  @!P0 LEA R9, R31, UR44, 0x1 ;  /* 0x0000002c1f098c11 */ /* 0x000fe2000f8e08ff */
[----:B------:R-:W-:Y:S02]  /*15f80*/  IMAD.MOV.U32 R13, RZ, RZ, R0 ;  /* 0x000000ffff0d7224 */ /* 0x000fe400078e0000 */
[----:B------:R-:W-:-:S07]  /*15f90*/  IMAD.MOV.U32 R3, RZ, RZ, R14 ;  /* 0x000000ffff037224 */ /* 0x000fce00078e000e */
[----:B------:R-:W-:Y:S05]  /*15fa0*/  WARPSYNC.COLLECTIVE R15, `(.L_x_2313) ;  /* 0x000000000f087348 */ /* 0x000fea0003c00000 */
[----:B------:R0:W1:Y:S02]  /*15fb0*/  SHFL.IDX P6, R14, R13, R12, R11 ;  /* 0x0000000c0d0e7389 */ /* 0x00006400000c000b */
[----:B01----:R-:W-:Y:S01]  /*15fc0*/  ENDCOLLECTIVE ;  /* 0x000000000000791b */ /* 0x003fe20003800000 */
.L_x_2313:
        /* <DEDUP_REMOVED lines=15> */
.L_x_2314:
[----:B------:R-:W-:Y:S02]  /*160c0*/  IMAD.MOV.U32 R13, RZ, RZ, R0 ;  /* 0x000000ffff0d7224 */ /* 0x000fe400078e0000 */
[----:B------:R-:W-:-:S07]  /*160d0*/  IMAD.MOV.U32 R6, RZ, RZ, R14 ;  /* 0x000000ffff067224 */ /* 0x000fce00078e000e */
[----:B------:R-:W-:Y:S05]  /*160e0*/  WARPSYNC.COLLECTIVE R15, `(.L_x_2315) ;  /* 0x000000000f087348 */ /* 0x000fea0003c00000 */
[----:B------:R0:W1:Y:S02]  /*160f0*/  SHFL.IDX P6, R14, R13, R12, R11 ;  /* 0x0000000c0d0e7389 */ /* 0x00006400000c000b */
[----:B01----:R-:W-:Y:S01]  /*16100*/  ENDCOLLECTIVE ;  /* 0x000000000000791b */ /* 0x003fe20003800000 */
.L_x_2315:
[----:B------:R-:W-:Y:S05]  /*16110*/  BRA `(.L_x_2316) ;  /* 0xffffffcc000c7947 */ /* 0x000fea000383ffff */
.L_x_2253:
[----:B0-----:R-:W-:-:S04]  /*16120*/  IMAD.U32 R3, RZ, RZ, UR44 ;  /* 0x0000002cff037e24 */ /* 0x001fc8000f8e00ff */
[----:B------:R0:W1:Y:S03]  /*16130*/  SYNCS.PHASECHK.TRANS64.TRYWAIT P0, [R3+URZ+0x38820], R0 ;  /* 0x03882000030075a7 */ /* 0x000066000800017f */
[----:B-1----:R-:W-:Y:S05]  /*16140*/  @!P0 NANOSLEEP.SYNCS 0x989680 ;  /* 0x009896800000895d */ /* 0x002fea0003900000 */
[----:B------:R-:W1:Y:S02]  /*16150*/  @!P0 SYNCS.PHASECHK.TRANS64 P0, [R3+URZ+0x38820], R0 ;  /* 0x03882000030085a7 */ /* 0x000e64000800007f */
[----:B-1----:R-:W-:Y:S05]  /*16160*/  @!P0 BRA `(.L_x_2253) ;  /* 0xfffffffc00ec8947 */ /* 0x002fea000383ffff */
[----:B------:R-:W-:Y:S05]  /*16170*/  BRA `(.L_x_2317) ;  /* 0xffffffcc00647947 */ /* 0x000fea000383ffff */
.L_x_2257:
[----:B-1----:R1:W2:Y:S02]  /*16180*/  SYNCS.PHASECHK.TRANS64.TRYWAIT P0, [R19+URZ+0x38840], R2 ;  /* 0x03884002130075a7 */ /* 0x0022a4000800017f */
[----:B--2---:R-:W-:Y:S05]  /*16190*/  @!P0 NANOSLEEP.SYNCS 0x989680 ;  /* 0x009896800000895d */ /* 0x004fea0003900000 */
[----:B------:R-:W2:Y:S02]  /*161a0*/  @!P0 SYNCS.PHASECHK.TRANS64 P0, [R19+URZ+0x38840], R2 ;  /* 0x03884002130085a7 */ /* 0x000ea4000800007f */
[----:B--2---:R-:W-:Y:S05]  /*161b0*/  @!P0 BRA `(.L_x_2257) ;  /* 0xfffffffc00f08947 */ /* 0x004fea000383ffff */
[----:B------:R-:W-:Y:S05]  /*161c0*/  BRA `(.L_x_2318) ;  /* 0xffffffd000687947 */ /* 0x000fea000383ffff */
.L_x_2258:
[----:B------:R-:W-:Y:S01]  /*161d0*/  BSSY B1, `(.L_x_2319) ;  /* 0x0000008000017945 */ /* 0x000fe20003800000 */
[----:B------:R-:W-:Y:S01]  /*161e0*/  MOV R13, R27 ;  /* 0x0000001b000d7202 */ /* 0x000fe20000000f00 */
[----:B------:R-:W-:Y:S02]  /*161f0*/  IMAD.MOV.U32 R12, RZ, RZ, RZ ;  /* 0x000000ffff0c7224 */ /* 0x000fe400078e00ff */
[----:B------:R-:W-:Y:S02]  /*16200*/  IMAD.MOV.U32 R11, RZ, RZ, 0x181f ;  /* 0x0000181fff0b7424 */ /* 0x000fe400078e00ff */
[----:B------:R-:W-:-:S07]  /*16210*/  IMAD.MOV.U32 R15, RZ, RZ, -0x1 ;  /* 0xffffffffff0f7424 */ /* 0x000fce00078e00ff */
[----:B------:R-:W-:Y:S05]  /*16220*/  WARPSYNC.COLLECTIVE R15, `(.L_x_2320) ;  /* 0x000000000f087348 */ /* 0x000fea0003c00000 */
[----:B------:R0:W1:Y:S02]  /*16230*/  SHFL.IDX P6, R14, R13, R12, R11 ;  /* 0x0000000c0d0e7389 */ /* 0x00006400000c000b */
[----:B01----:R-:W-:Y:S01]  /*16240*/  ENDCOLLECTIVE ;  /* 0x000000000000791b */ /* 0x003fe20003800000 */
.L_x_2320:
[----:B------:R-:W-:Y:S05]  /*16250*/  BSYNC B1 ;  /* 0x0000000000017941 */ /* 0x000fea0003800000 */
.L_x_2319:
[----:B------:R-:W-:Y:S01]  /*16260*/  MOV R13, R24 ;  /* 0x00000018000d7202 */ /* 0x000fe20000000f00 */
[----:B------:R-:W-:Y:S01]  /*16270*/  IMAD.MOV.U32 R12, RZ, RZ, RZ ;  /* 0x000000ffff0c7224 */ /* 0x000fe200078e00ff */
[----:B------:R-:W-:Y:S01]  /*16280*/  P2R R4, PR, RZ, 0x8 ;  /* 0x00000008ff047803 */ /* 0x000fe20000000000 */
[----:B------:R-:W-:Y:S01]  /*16290*/  IMAD.MOV.U32 R11, RZ, RZ, 0x181f ;  /* 0x0000181fff0b7424 */ /* 0x000fe200078e00ff */
[C---:B------:R-:W-:Y:S01]  /*162a0*/  LOP3.LUT P3, RZ, R16.reuse, 0x10, RZ, 0xc0, !PT ;  /* 0x0000001010ff7812 */ /* 0x040fe2000786c0ff */
[----:B------:R-:W-:Y:S01]  /*162b0*/  IMAD.MOV.U32 R15, RZ, RZ, -0x1 ;  /* 0xffffffffff0f7424 */ /* 0x000fe200078e00ff */
[----:B------:R-:W-:Y:S01]  /*162c0*/  P2R R6, PR, RZ, 0x4 ;  /* 0x00000004ff067803 */ /* 0x000fe20000000000 */
[----:B------:R-:W-:Y:S01]  /*162d0*/  IMAD.MOV.U32 R3, RZ, RZ, R14 ;  /* 0x000000ffff037224 */ /* 0x000fe200078e000e */
[----:B------:R-:W-:Y:S01]  /*162e0*/  LOP3.LUT P2, RZ, R16, 0x8, RZ, 0xc0, !PT ;  /* 0x0000000810ff7812 */ /* 0x000fe2000784c0ff */
[----:B------:R-:W-:-:S12]  /*162f0*/  IMAD.SHL.U32 R32, R22, 0x2, RZ ;  /* 0x0000000216207824 */ /* 0x000fd800078e00ff */
[----:B------:R-:W-:Y:S05]  /*16300*/  WARPSYNC.COLLECTIVE R15, `(.L_x_2321) ;  /* 0x000000000f087348 */ /* 0x000fea0003c00000 */
[----:B------:R0:W1:Y:S02]  /*16310*/  SHFL.IDX P6, R14, R13, R12, R11 ;  /* 0x0000000c0d0e7389 */ /* 0x00006400000c000b */
[----:B01----:R-:W-:Y:S01]  /*16320*/  ENDCOLLECTIVE ;  /* 0x000000000000791b */ /* 0x003fe20003800000 */
.L_x_2321:
[----:B------:R-:W-:Y:S01]  /*16330*/  P2R R7, PR, RZ, 0x2 ;  /* 0x00000002ff077803 */ /* 0x000fe20000000000 */
[----:B------:R-:W-:Y:S01]  /*16340*/  ULDC.64 UR4, c[0x0][0x208] ;  /* 0x0000820000047ab9 */ /* 0x000fe20000000a00 */
[----:B------:R-:W-:Y:S02]  /*16350*/  LOP3.LUT P1, RZ, R16, 0x4, RZ, 0xc0, !PT ;  /* 0x0000000410ff7812 */ /* 0x000fe4000782c0ff */
[----:B------:R-:W-:Y:S01]  /*16360*/  LEA R25, R25, UR44, 0x1 ;  /* 0x0000002c19197c11 */ /* 0x000fe2000f8e08ff */
[----:B------:R-:W-:Y:S02]  /*16370*/  IMAD.MOV.U32 R13, RZ, RZ, R27 ;  /* 0x000000ffff0d7224 */ /* 0x000fe400078e001b */
[----:B------:R-:W-:Y:S01]  /*16380*/  IMAD.MOV.U32 R12, RZ, RZ, 0x1 ;  /* 0x00000001ff0c7424 */ /* 0x000fe200078e00ff */
[----:B------:R-:W-:-:S04]  /*16390*/  IADD3 R2, P0, R14, R32, RZ ;  /* 0x000000200e027210 */ /* 0x000fc80007f1e0ff */
[----:B------:R-:W-:-:S05]  /*163a0*/  IADD3.X R3, RZ, R3, RZ, P0, !PT ;  /* 0x00000003ff037210 */ /* 0x000fca00007fe4ff */
        /* <DEDUP_REMOVED lines=10> */
.L_x_2322:
[----:B------:R-:W-:Y:S02]  /*16450*/  IMAD.MOV.U32 R13, RZ, RZ, R24 ;  /* 0x000000ffff0d7224 */ /* 0x000fe400078e0018 */
[----:B------:R-:W-:-:S07]  /*16460*/  IMAD.MOV.U32 R5, RZ, RZ, R14 ;  /* 0x000000ffff057224 */ /* 0x000fce00078e000e */
[----:B------:R-:W-:Y:S05]  /*16470*/  WARPSYNC.COLLECTIVE R15, `(.L_x_2323) ;  /* 0x000000000f087348 */ /* 0x000fea0003c00000 */
[----:B------:R0:W1:Y:S02]  /*16480*/  SHFL.IDX P6, R14, R13, R12, R11 ;  /* 0x0000000c0d0e7389 */ /* 0x00006400000c000b */
[----:B01----:R-:W-:Y:S01]  /*16490*/  ENDCOLLECTIVE ;  /* 0x000000000000791b */ /* 0x003fe20003800000 */
.L_x_2323:
[----:B------:R-:W-:Y:S01]  /*164a0*/  ULDC.64 UR4, c[0x0][0x208] ;  /* 0x0000820000047ab9 */ /* 0x000fe20000000a00 */
[----:B------:R-:W-:Y:S02]  /*164b0*/  IMAD.MOV.U32 R13, RZ, RZ, R27 ;  /* 0x000000ffff0d7224 */ /* 0x000fe400078e001b */
[----:B------:R-:W-:Y:S01]  /*164c0*/  IMAD.MOV.U32 R12, RZ, RZ, 0x2 ;  /* 0x00000002ff0c7424 */ /* 0x000fe200078e00ff */
[----:B------:R-:W-:-:S04]  /*164d0*/  MOV R11, R14 ;  /* 0x0000000e000b7202 */ /* 0x000fc80000000f00 */
        /* <DEDUP_REMOVED lines=13> */
.L_x_2324:
[----:B------:R-:W-:Y:S01]  /*165b0*/  IMAD.MOV.U32 R13, RZ, RZ, R24 ;  /* 0x000000ffff0d7224 */ /* 0x000fe200078e0018 */
[----:B------:R-:W-:-:S07]  /*165c0*/  MOV R5, R14 ;  /* 0x0000000e00057202 */ /* 0x000fce0000000f00 */
[----:B------:R-:W-:Y:S05]  /*165d0*/  WARPSYNC.COLLECTIVE R15, `(.L_x_2325) ;  /* 0x000000000f087348 */ /* 0x000fea0003c00000 */
[----:B------:R0:W1:Y:S02]  /*165e0*/  SHFL.IDX P6, R14, R13, R12, R11 ;  /* 0x0000000c0d0e7389 */ /* 0x00006400000c000b */
[----:B01----:R-:W-:Y:S01]  /*165f0*/  ENDCOLLECTIVE ;  /* 0x000000000000791b */ /* 0x003fe20003800000 */
.L_x_2325:
[----:B------:R-:W-:Y:S01]  /*16600*/  ULDC.64 UR4, c[0x0][0x208] ;  /* 0x0000820000047ab9 */ /* 0x000fe20000000a00 */
[----:B------:R-:W-:Y:S01]  /*16610*/  MOV R13, R27 ;  /* 0x0000001b000d7202 */ /* 0x000fe20000000f00 */
[----:B------:R-:W-:Y:S02]  /*16620*/  IMAD.MOV.U32 R12, RZ, RZ, 0x3 ;  /* 0x00000003ff0c7424 */ /* 0x000fe400078e00ff */
[----:B------:R-:W-:-:S05]  /*16630*/  IMAD.MOV.U32 R11, RZ, RZ, R14 ;  /* 0x000000ffff0b7224 */ /* 0x000fca00078e000e */
[----:B------:R-:W-:Y:S01]  /*16640*/  IADD3 R2, P0, R11, R32, RZ ;  /* 0x000000200b027210 */ /* 0x000fe20007f1e0ff */
[----:B------:R-:W-:-:S04]  /*16650*/  IMAD.MOV.U32 R11, RZ, RZ, 0x181f ;  /* 0x0000181fff0b7424 */ /* 0x000fc800078e00ff */
[----:B------:R-:W-:Y:S02]  /*16660*/  IMAD.X R3, RZ, RZ, R5, P0 ;  /* 0x000000ffff037224 */ /* 0x000fe400000e0605 */
[----:B------:R-:W-:-:S03]  /*16670*/  IMAD.SHL.U32 R5, R22, 0x2, RZ ;  /* 0x0000000216057824 */ /* 0x000fc600078e00ff */
        /* <DEDUP_REMOVED lines=10> */
.L_x_2326:
[----:B------:R-:W-:Y:S01]  /*16720*/  MOV R13, R24 ;  /* 0x00000018000d7202 */ /* 0x000fe20000000f00 */
[----:B------:R-:W-:-:S07]  /*16730*/  IMAD.MOV.U32 R32, RZ, RZ, R14 ;  /* 0x000000ffff207224 */ /* 0x000fce00078e000e */
[----:B------:R-:W-:Y:S05]  /*16740*/  WARPSYNC.COLLECTIVE R15, `(.L_x_2327) ;  /* 0x000000000f087348 */ /* 0x000fea0003c00000 */
[----:B------:R0:W1:Y:S02]  /*16750*/  SHFL.IDX P6, R14, R13, R12, R11 ;  /* 0x0000000c0d0e7389 */ /* 0x00006400000c000b */
[----:B01----:R-:W-:Y:S01]  /*16760*/  ENDCOLLECTIVE ;  /* 0x000000000000791b */ /* 0x003fe20003800000 */
.L_x_2327:
        /* <DEDUP_REMOVED lines=19> */
.L_x_2328:
[----:B------:R-:W-:Y:S02]  /*168a0*/  IMAD.MOV.U32 R13, RZ, RZ, R24 ;  /* 0x000000ffff0d7224 */ /* 0x000fe400078e0018 */
[----:B------:R-:W-:-:S07]  /*168b0*/  IMAD.MOV.U32 R27, RZ, RZ, R14 ;  /* 0x000000ffff1b7224 */ /* 0x000fce00078e000e */
[----:B------:R-:W-:Y:S05]  /*168c0*/  WARPSYNC.COLLECTIVE R15, `(.L_x_2329) ;  /* 0x000000000f087348 */ /* 0x000fea0003c00000 */
[----:B------:R0:W1:Y:S02]  /*168d0*/  SHFL.IDX P6, R14, R13, R12, R11 ;  /* 0x0000000c0d0e7389 */ /* 0x00006400000c000b */
[----:B01----:R-:W-:Y:S01]  /*168e0*/  ENDCOLLECTIVE ;  /* 0x000000000000791b */ /* 0x003fe20003800000 */
.L_x_2329:
[----:B------:R-:W-:Y:S05]  /*168f0*/  BRA `(.L_x_2330) ;  /* 0xffffffcc00c47947 */ /* 0x000fea000383ffff */
.L_x_2263:
[----:B0-----:R0:W2:Y:S02]  /*16900*/  SYNCS.PHASECHK.TRANS64.TRYWAIT P0, [R4+URZ+0x38860], R3 ;  /* 0x03886003040075a7 */ /* 0x0010a4000800017f */
[----:B--2---:R-:W-:Y:S05]  /*16910*/  @!P0 NANOSLEEP.SYNCS 0x989680 ;  /* 0x009896800000895d */ /* 0x004fea0003900000 */
[----:B------:R-:W2:Y:S02]  /*16920*/  @!P0 SYNCS.PHASECHK.TRANS64 P0, [R4+URZ+0x38860], R3 ;  /* 0x03886003040085a7 */ /* 0x000ea4000800007f */
[----:B--2---:R-:W-:Y:S05]  /*16930*/  @!P0 BRA `(.L_x_2263) ;  /* 0xfffffffc00f08947 */ /* 0x004fea000383ffff */
[----:B------:R-:W-:Y:S05]  /*16940*/  BRA `(.L_x_2331) ;  /* 0xffffffd000407947 */ /* 0x000fea000383ffff */
.L_x_2264:
[----:B------:R-:W-:Y:S01]  /*16950*/  BSSY B1, `(.L_x_2332) ;  /* 0x0000008000017945 */ /* 0x000fe20003800000 */
[----:B------:R-:W-:Y:S01]  /*16960*/  MOV R13, R18 ;  /* 0x00000012000d7202 */ /* 0x000fe20000000f00 */
[----:B------:R-:W-:Y:S02]  /*16970*/  IMAD.MOV.U32 R12, RZ, RZ, RZ ;  /* 0x000000ffff0c7224 */ /* 0x000fe400078e00ff */
[----:B------:R-:W-:Y:S02]  /*16980*/  IMAD.MOV.U32 R11, RZ, RZ, 0x181f ;  /* 0x0000181fff0b7424 */ /* 0x000fe400078e00ff */
[----:B------:R-:W-:-:S07]  /*16990*/  IMAD.MOV.U32 R15, RZ, RZ, -0x1 ;  /* 0xffffffffff0f7424 */ /* 0x000fce00078e00ff */
[----:B01----:R-:W-:Y:S05]  /*169a0*/  WARPSYNC.COLLECTIVE R15, `(.L_x_2333) ;  /* 0x000000000f087348 */ /* 0x003fea0003c00000 */
[----:B------:R2:W3:Y:S02]  /*169b0*/  SHFL.IDX P6, R14, R13, R12, R11 ;  /* 0x0000000c0d0e7389 */ /* 0x0004e400000c000b */
[----:B0123--:R-:W-:Y:S01]  /*169c0*/  ENDCOLLECTIVE ;  /* 0x000000000000791b */ /* 0x00ffe20003800000 */
.L_x_2333:
[----:B------:R-:W-:Y:S05]  /*169d0*/  BSYNC B1 ;  /* 0x0000000000017941 */ /* 0x000fea0003800000 */
.L_x_2332:
[----:B------:R-:W-:Y:S01]  /*169e0*/  IMAD.MOV.U32 R13, RZ, RZ, R17 ;  /* 0x000000ffff0d7224 */ /* 0x000fe200078e0011 */
[----:B------:R-:W-:Y:S01]  /*169f0*/  MOV R15, 0xffffffff ;  /* 0xffffffff000f7802 */ /* 0x000fe20000000f00 */
[----:B------:R-:W-:Y:S01]  /*16a00*/  IMAD.MOV.U32 R12, RZ, RZ, RZ ;  /* 0x000000ffff0c7224 */ /* 0x000fe200078e00ff */
[----:B------:R-:W-:Y:S01]  /*16a10*/  MOV R3, R14 ;  /* 0x0000000e00037202 */ /* 0x000fe20000000f00 */
[----:B------:R-:W-:Y:S01]  /*16a20*/  IMAD.MOV.U32 R11, RZ, RZ, 0x181f ;  /* 0x0000181fff0b7424 */ /* 0x000fe200078e00ff */
[----:B------:R-:W-:-:S07]  /*16a30*/  LEA R5, R5, UR44, 0x1 ;  /* 0x0000002c05057c11 */ /* 0x000fce000f8e08ff */
[----:B------:R-:W-:Y:S05]  /*16a40*/  WARPSYNC.COLLECTIVE R15, `(.L_x_2334) ;  /* 0x000000000f087348 */ /* 0x000fea0003c00000 */
[----:B------:R0:W1:Y:S02]  /*16a50*/  SHFL.IDX P6, R14, R13, R12, R11 ;  /* 0x0000000c0d0e7389 */ /* 0x00006400000c000b */
[----:B01----:R-:W-:Y:S01]  /*16a60*/  ENDCOLLECTIVE ;  /* 0x000000000000791b */ /* 0x003fe20003800000 */
.L_x_2334:
        /* <DEDUP_REMOVED lines=19> */
.L_x_2335:
[----:B------:R-:W-:Y:S01]  /*16ba0*/  IMAD.MOV.U32 R13, RZ, RZ, R17 ;  /* 0x000000ffff0d7224 */ /* 0x000fe200078e0011 */
[----:B------:R-:W-:-:S07]  /*16bb0*/  MOV R3, R14 ;  /* 0x0000000e00037202 */ /* 0x000fce0000000f00 */
[----:B------:R-:W-:Y:S05]  /*16bc0*/  WARPSYNC.COLLECTIVE R15, `(.L_x_2336) ;  /* 0x000000000f087348 */ /* 0x000fea0003c00000 */
[----:B------:R0:W1:Y:S02]  /*16bd0*/  SHFL.IDX P6, R14, R13, R12, R11 ;  /* 0x0000000c0d0e7389 */ /* 0x00006400000c000b */
[----:B01----:R-:W-:Y:S01]  /*16be0*/  ENDCOLLECTIVE ;  /* 0x000000000000791b */ /* 0x003fe20003800000 */
.L_x_2336:
        /* <DEDUP_REMOVED lines=19> */
.L_x_2337:
[----:B------:R-:W-:Y:S02]  /*16d20*/  IMAD.MOV.U32 R13, RZ, RZ, R17 ;  /* 0x000000ffff0d7224 */ /* 0x000fe400078e0011 */
[----:B------:R-:W-:-:S07]  /*16d30*/  IMAD.MOV.U32 R3, RZ, RZ, R14 ;  /* 0x000000ffff037224 */ /* 0x000fce00078e000e */
[----:B------:R-:W-:Y:S05]  /*16d40*/  WARPSYNC.COLLECTIVE R15, `(.L_x_2338) ;  /* 0x000000000f087348 */ /* 0x000fea0003c00000 */
[----:B------:R0:W1:Y:S02]  /*16d50*/  SHFL.IDX P6, R14, R13, R12, R11 ;  /* 0x0000000c0d0e7389 */ /* 0x00006400000c000b */
[----:B01----:R-:W-:Y:S01]  /*16d60*/  ENDCOLLECTIVE ;  /* 0x000000000000791b */ /* 0x003fe20003800000 */
.L_x_2338:
        /* <DEDUP_REMOVED lines=19> */
.L_x_2339:
[----:B------:R-:W-:Y:S02]  /*16ea0*/  IMAD.MOV.U32 R13, RZ, RZ, R17 ;  /* 0x000000ffff0d7224 */ /* 0x000fe400078e0011 */
[----:B------:R-:W-:-:S07]  /*16eb0*/  IMAD.MOV.U32 R3, RZ, RZ, R14 ;  /* 0x000000ffff037224 */ /* 0x000fce00078e000e */
[----:B------:R-:W-:Y:S05]  /*16ec0*/  WARPSYNC.COLLECTIVE R15, `(.L_x_2340) ;  /* 0x000000000f087348 */ /* 0x000fea0003c00000 */
[----:B------:R0:W1:Y:S02]  /*16ed0*/  SHFL.IDX P6, R14, R13, R12, R11 ;  /* 0x0000000c0d0e7389 */ /* 0x00006400000c000b */
[----:B01----:R-:W-:Y:S01]  /*16ee0*/  ENDCOLLECTIVE ;  /* 0x000000000000791b */ /* 0x003fe20003800000 */
.L_x_2340:
        /* <DEDUP_REMOVED lines=19> */
.L_x_2341:
[----:B------:R-:W-:Y:S01]  /*17020*/  MOV R13, R17 ;  /* 0x00000011000d7202 */ /* 0x000fe20000000f00 */
[----:B------:R-:W-:-:S07]  /*17030*/  IMAD.MOV.U32 R18, RZ, RZ, R14 ;  /* 0x000000ffff127224 */ /* 0x000fce00078e000e */
[----:B------:R-:W-:Y:S05]  /*17040*/  WARPSYNC.COLLECTIVE R15, `(.L_x_2342) ;  /* 0x000000000f087348 */ /* 0x000fea0003c00000 */
[----:B------:R0:W1:Y:S02]  /*17050*/  SHFL.IDX P6, R14, R13, R12, R11 ;  /* 0x0000000c0d0e7389 */ /* 0x00006400000c000b */
[----:B01----:R-:W-:Y:S01]  /*17060*/  ENDCOLLECTIVE ;  /* 0x000000000000791b */ /* 0x003fe20003800000 */
.L_x_2342:
[----:B------:R-:W-:Y:S05]  /*17070*/  BRA `(.L_x_2343) ;  /* 0xffffffcc00587947 */ /* 0x000fea000383ffff */
.L_x_2270:
[----:B0-----:R0:W1:Y:S02]  /*17080*/  SYNCS.PHASECHK.TRANS64.TRYWAIT P0, [R0+URZ+0x38860], R3 ;  /* 0x03886003000075a7 */ /* 0x001064000800017f */
[----:B-1----:R-:W-:Y:S05]  /*17090*/  @!P0 NANOSLEEP.SYNCS 0x989680 ;  /* 0x009896800000895d */ /* 0x002fea0003900000 */
[----:B------:R-:W1:Y:S02]  /*170a0*/  @!P0 SYNCS.PHASECHK.TRANS64 P0, [R0+URZ+0x38860], R3 ;  /* 0x03886003000085a7 */ /* 0x000e64000800007f */
[----:B-1----:R-:W-:Y:S05]  /*170b0*/  @!P0 BRA `(.L_x_2270) ;  /* 0xfffffffc00f08947 */ /* 0x002fea000383ffff */
[----:B------:R-:W-:Y:S05]  /*170c0*/  BRA `(.L_x_2344) ;  /* 0xffffffd000607947 */ /* 0x000fea000383ffff */
.L_x_2271:
[----:B------:R-:W-:Y:S01]  /*170d0*/  BSSY B0, `(.L_x_2345) ;  /* 0x0000008000007945 */ /* 0x000fe20003800000 */
[----:B------:R-:W-:Y:S01]  /*170e0*/  IMAD.MOV.U32 R13, RZ, RZ, R18 ;  /* 0x000000ffff0d7224 */ /* 0x000fe200078e0012 */
[----:B------:R-:W-:Y:S01]  /*170f0*/  MOV R15, 0xffffffff ;  /* 0xffffffff000f7802 */ /* 0x000fe20000000f00 */
[----:B------:R-:W-:Y:S02]  /*17100*/  IMAD.MOV.U32 R12, RZ, RZ, RZ ;  /* 0x000000ffff0c7224 */ /* 0x000fe400078e00ff */
[----:B------:R-:W-:-:S07]  /*17110*/  IMAD.MOV.U32 R11, RZ, RZ, 0x181f ;  /* 0x0000181fff0b7424 */ /* 0x000fce00078e00ff */
[----:B0-----:R-:W-:Y:S05]  /*17120*/  WARPSYNC.COLLECTIVE R15, `(.L_x_2346) ;  /* 0x000000000f087348 */ /* 0x001fea0003c00000 */
[----:B------:R1:W2:Y:S02]  /*17130*/  SHFL.IDX P6, R14, R13, R12, R11 ;  /* 0x0000000c0d0e7389 */ /* 0x0002a400000c000b */
[----:B012---:R-:W-:Y:S01]  /*17140*/  ENDCOLLECTIVE ;  /* 0x000000000000791b */ /* 0x007fe20003800000 */
.L_x_2346:
[----:B------:R-:W-:Y:S05]  /*17150*/  BSYNC B0 ;  /* 0x0000000000007941 */ /* 0x000fea0003800000 */
.L_x_2345:
        /* <DEDUP_REMOVED lines=9> */
.L_x_2347:
        /* <DEDUP_REMOVED lines=8> */
[----:B------:R-:W-:Y:S01]  /*17270*/  IMAD.MOV.U32 R13, RZ, RZ, R18 ;  /* 0x000000ffff0d7224 */ /* 0x000fe200078e0012 */
[----:B------:R-:W-:Y:S01]  /*17280*/  MOV R12, 0x1 ;  /* 0x00000001000c7802 */ /* 0x000fe20000000f00 */
        /* <DEDUP_REMOVED lines=16> */
.L_x_2348:
[----:B------:R-:W-:Y:S02]  /*17390*/  IMAD.MOV.U32 R13, RZ, RZ, R17 ;  /* 0x000000ffff0d7224 */ /* 0x000fe400078e0011 */
[----:B------:R-:W-:-:S07]  /*173a0*/  IMAD.MOV.U32 R6, RZ, RZ, R14 ;  /* 0x000000ffff067224 */ /* 0x000fce00078e000e */
[----:B------:R-:W-:Y:S05]  /*173b0*/  WARPSYNC.COLLECTIVE R15, `(.L_x_2349) ;  /* 0x000000000f087348 */ /* 0x000fea0003c00000 */
[----:B------:R0:W1:Y:S02]  /*173c0*/  SHFL.IDX P6, R14, R13, R12, R11 ;  /* 0x0000000c0d0e7389 */ /* 0x00006400000c000b */
[----:B01----:R-:W-:Y:S01]  /*173d0*/  ENDCOLLECTIVE ;  /* 0x000000000000791b */ /* 0x003fe20003800000 */
.L_x_2349:
        /* <DEDUP_REMOVED lines=20> */
.L_x_2350:
[----:B------:R-:W-:Y:S01]  /*17520*/  MOV R13, R17 ;  /* 0x00000011000d7202 */ /* 0x000fe20000000f00 */
[----:B------:R-:W-:-:S07]  /*17530*/  IMAD.MOV.U32 R6, RZ, RZ, R14 ;  /* 0x000000ffff067224 */ /* 0x000fce00078e000e */
[----:B------:R-:W-:Y:S05]  /*17540*/  WARPSYNC.COLLECTIVE R15, `(.L_x_2351) ;  /* 0x000000000f087348 */ /* 0x000fea0003c00000 */
[----:B------:R0:W1:Y:S02]  /*17550*/  SHFL.IDX P6, R14, R13, R12, R11 ;  /* 0x0000000c0d0e7389 */ /* 0x00006400000c000b */
[----:B01----:R-:W-:Y:S01]  /*17560*/  ENDCOLLECTIVE ;  /* 0x000000000000791b */ /* 0x003fe20003800000 */
.L_x_2351:
[----:B------:R-:W-:Y:S01]  /*17570*/  ULDC.64 UR4, c[0x0][0x208] ;  /* 0x0000820000047ab9 */ /* 0x000fe20000000a00 */
[----:B------:R-:W-:Y:S02]  /*17580*/  IMAD.MOV.U32 R3, RZ, RZ, R6 ;  /* 0x000000ffff037224 */ /* 0x000fe400078e0006 */
        /* <DEDUP_REMOVED lines=18> */
.L_x_2352:
[----:B------:R-:W-:Y:S02]  /*176b0*/  IMAD.MOV.U32 R13, RZ, RZ, R17 ;  /* 0x000000ffff0d7224 */ /* 0x000fe400078e0011 */
[----:B------:R-:W-:-:S07]  /*176c0*/  IMAD.MOV.U32 R6, RZ, RZ, R14 ;  /* 0x000000ffff067224 */ /* 0x000fce00078e000e */
[----:B------:R-:W-:Y:S05]  /*176d0*/  WARPSYNC.COLLECTIVE R15, `(.L_x_2353) ;  /* 0x000000000f087348 */ /* 0x000fea0003c00000 */
[----:B------:R0:W1:Y:S02]  /*176e0*/  SHFL.IDX P6, R14, R13, R12, R11 ;  /* 0x0000000c0d0e7389 */ /* 0x00006400000c000b */
[----:B01----:R-:W-:Y:S01]  /*176f0*/  ENDCOLLECTIVE ;  /* 0x000000000000791b */ /* 0x003fe20003800000 */
.L_x_2353:
        /* <DEDUP_REMOVED lines=19> */
.L_x_2354:
[----:B------:R-:W-:Y:S01]  /*17830*/  MOV R13, R17 ;  /* 0x00000011000d7202 */ /* 0x000fe20000000f00 */
[----:B------:R-:W-:-:S07]  /*17840*/  IMAD.MOV.U32 R18, RZ, RZ, R14 ;  /* 0x000000ffff127224 */ /* 0x000fce00078e000e */
[----:B------:R-:W-:Y:S05]  /*17850*/  WARPSYNC.COLLECTIVE R15, `(.L_x_2355) ;  /* 0x000000000f087348 */ /* 0x000fea0003c00000 */
[----:B------:R0:W1:Y:S02]  /*17860*/  SHFL.IDX P6, R14, R13, R12, R11 ;  /* 0x0000000c0d0e7389 */ /* 0x00006400000c000b */
[----:B01----:R-:W-:Y:S01]  /*17870*/  ENDCOLLECTIVE ;  /* 0x000000000000791b */ /* 0x003fe20003800000 */
.L_x_2355:
[----:B------:R-:W-:Y:S05]  /*17880*/  BRA `(.L_x_2356) ;  /* 0xffffffcc006c7947 */ /* 0x000fea000383ffff */
.L_x_2274:
[----:B0-----:R0:W1:Y:S02]  /*17890*/  SYNCS.PHASECHK.TRANS64.TRYWAIT P0, [R7+URZ+0x38820], R6 ;  /* 0x03882006070075a7 */ /* 0x001064000800017f */
[----:B-1----:R-:W-:Y:S05]  /*178a0*/  @!P0 NANOSLEEP.SYNCS 0x989680 ;  /* 0x009896800000895d */ /* 0x002fea0003900000 */
[----:B------:R-:W1:Y:S02]  /*178b0*/  @!P0 SYNCS.PHASECHK.TRANS64 P0, [R7+URZ+0x38820], R6 ;  /* 0x03882006070085a7 */ /* 0x000e64000800007f */
[----:B-1----:R-:W-:Y:S05]  /*178c0*/  @!P0 BRA `(.L_x_2274) ;  /* 0xfffffffc00f08947 */ /* 0x002fea000383ffff */
[----:B------:R-:W-:Y:S05]  /*178d0*/  BRA `(.L_x_2357) ;  /* 0xffffffcc00f47947 */ /* 0x000fea000383ffff */
.L_x_2275:
[----:B------:R-:W1:Y:S01]  /*178e0*/  S2R R3, SR_TID.X ;  /* 0x0000000000037919 */ /* 0x000e620000002100 */
[----:B------:R-:W-:Y:S01]  /*178f0*/  BSSY B0, `(.L_x_2358) ;  /* 0x000000a000007945 */ /* 0x000fe20003800000 */
[----:B------:R-:W-:Y:S01]  /*17900*/  IMAD.MOV.U32 R12, RZ, RZ, RZ ;  /* 0x000000ffff0c7224 */ /* 0x000fe200078e00ff */
[----:B------:R-:W-:Y:S01]  /*17910*/  MOV R11, 0x1f ;  /* 0x0000001f000b7802 */ /* 0x000fe20000000f00 */
[----:B------:R-:W-:Y:S01]  /*17920*/  IMAD.MOV.U32 R15, RZ, RZ, -0x1 ;  /* 0xffffffffff0f7424 */ /* 0x000fe200078e00ff */
[----:B-1----:R-:W-:-:S04]  /*17930*/  SHF.R.U32.HI R3, RZ, 0x5, R3 ;  /* 0x00000005ff037819 */ /* 0x002fc80000011603 */
[----:B------:R-:W-:-:S05]  /*17940*/  LOP3.LUT R3, R3, 0x3, RZ, 0xc0, !PT ;  /* 0x0000000303037812 */ /* 0x000fca00078ec0ff */
[----:B------:R-:W-:-:S07]  /*17950*/  IMAD.MOV.U32 R13, RZ, RZ, R3 ;  /* 0x000000ffff0d7224 */ /* 0x000fce00078e0003 */
[----:B0----5:R-:W-:Y:S05]  /*17960*/  WARPSYNC.COLLECTIVE R15, `(.L_x_2359) ;  /* 0x000000000f087348 */ /* 0x021fea0003c00000 */
[----:B------:R1:W2:Y:S02]  /*17970*/  SHFL.IDX P6, R14, R13, R12, R11 ;  /* 0x0000000c0d0e7389 */ /* 0x0002a400000c000b */
[----:B012--5:R-:W-:Y:S01]  /*17980*/  ENDCOLLECTIVE ;  /* 0x000000000000791b */ /* 0x027fe20003800000 */
.L_x_2359:
[----:B------:R-:W-:Y:S05]  /*17990*/  BSYNC B0 ;  /* 0x0000000000007941 */ /* 0x000fea0003800000 */
.L_x_2358:
[----:B------:R-:W-:Y:S05]  /*179a0*/  BRA `(.L_x_2360) ;  /* 0xffffffcc00d87947 */ /* 0x000fea000383ffff */
.L_x_2276:
[----:B------:R-:W-:Y:S01]  /*179b0*/  BSSY B0, `(.L_x_2361) ;  /* 0x0000006000007945 */ /* 0x000fe20003800000 */
[----:B------:R-:W-:-:S07]  /*179c0*/  IMAD.MOV.U32 R15, RZ, RZ, -0x1 ;  /* 0xffffffffff0f7424 */ /* 0x000fce00078e00ff */
[----:B01---5:R-:W-:Y:S05]  /*179d0*/  WARPSYNC.COLLECTIVE R15, `(.L_x_2362) ;  /* 0x000000000f0c7348 */ /* 0x023fea0003c00000 */
[----:B------:R-:W-:Y:S02]  /*179e0*/  ELECT P6, UR62, PT ;  /* 0x00000000003e782f */ /* 0x000fe400038c0000 */
[----:B------:R-:W-:Y:S01]  /*179f0*/  MOV R14, UR62 ;  /* 0x0000003e000e7c02 */ /* 0x000fe20008000f00 */
[----:B01---5:R-:W-:Y:S10]  /*17a00*/  ENDCOLLECTIVE ;  /* 0x000000000000791b */ /* 0x023ff40003800000 */
.L_x_2362:
[----:B------:R-:W-:Y:S05]  /*17a10*/  BSYNC B0 ;  /* 0x0000000000007941 */ /* 0x000fea0003800000 */
.L_x_2361:
[----:B------:R-:W-:Y:S05]  /*17a20*/  BRA `(.L_x_2363) ;  /* 0xffffffcc00cc7947 */ /* 0x000fea000383ffff */
.L_x_2278:
[----:B-1----:R1:W2:Y:S02]  /*17a30*/  SYNCS.PHASECHK.TRANS64.TRYWAIT P1, [R5+URZ+0x38840], R4 ;  /* 0x03884004050075a7 */ /* 0x0022a4000802017f */
[----:B--2---:R-:W-:Y:S05]  /*17a40*/  @!P1 NANOSLEEP.SYNCS 0x989680 ;  /* 0x009896800000995d */ /* 0x004fea0003900000 */
[----:B------:R-:W2:Y:S02]  /*17a50*/  @!P1 SYNCS.PHASECHK.TRANS64 P1, [R5+URZ+0x38840], R4 ;  /* 0x03884004050095a7 */ /* 0x000ea4000802007f */
[----:B--2---:R-:W-:Y:S05]  /*17a60*/  @!P1 BRA `(.L_x_2278) ;  /* 0xfffffffc00f09947 */ /* 0x004fea000383ffff */
[----:B------:R-:W-:Y:S05]  /*17a70*/  BRA `(.L_x_2364) ;  /* 0xffffffcc00f47947 */ /* 0x000fea000383ffff */
.L_x_2280:
[----:B--2---:R2:W3:Y:S02]  /*17a80*/  SYNCS.PHASECHK.TRANS64.TRYWAIT P1, [R3+URZ+0x38840], R0 ;  /* 0x03884000030075a7 */ /* 0x0044e4000802017f */
[----:B---3--:R-:W-:Y:S05]  /*17a90*/  @!P1 NANOSLEEP.SYNCS 0x989680 ;  /* 0x009896800000995d */ /* 0x008fea0003900000 */
[----:B------:R-:W3:Y:S02]  /*17aa0*/  @!P1 SYNCS.PHASECHK.TRANS64 P1, [R3+URZ+0x38840], R0 ;  /* 0x03884000030095a7 */ /* 0x000ee4000802007f */
[----:B---3--:R-:W-:Y:S05]  /*17ab0*/  @!P1 BRA `(.L_x_2280) ;  /* 0xfffffffc00f09947 */ /* 0x008fea000383ffff */
[----:B------:R-:W-:Y:S05]  /*17ac0*/  BRA `(.L_x_2365) ;  /* 0xffffffd000007947 */ /* 0x000fea000383ffff */
.L_x_2282:
[----:B---3--:R3:W4:Y:S02]  /*17ad0*/  SYNCS.PHASECHK.TRANS64.TRYWAIT P1, [R5+URZ+0x38860], R4 ;  /* 0x03886004050075a7 */ /* 0x008724000802017f */
[----:B----4-:R-:W-:Y:S05]  /*17ae0*/  @!P1 NANOSLEEP.SYNCS 0x989680 ;  /* 0x009896800000995d */ /* 0x010fea0003900000 */
[----:B------:R-:W4:Y:S02]  /*17af0*/  @!P1 SYNCS.PHASECHK.TRANS64 P1, [R5+URZ+0x38860], R4 ;  /* 0x03886004050095a7 */ /* 0x000f24000802007f */
[----:B----4-:R-:W-:Y:S05]  /*17b00*/  @!P1 BRA `(.L_x_2282) ;  /* 0xfffffffc00f09947 */ /* 0x010fea000383ffff */
[----:B------:R-:W-:Y:S05]  /*17b10*/  BRA `(.L_x_2366) ;  /* 0xffffffcc00fc7947 */ /* 0x000fea000383ffff */
.L_x_2367:
        /* <DEDUP_REMOVED lines=14> */
.L_x_3277:


//--------------------- .text._ZN7cutlass13device_kernelIN5flash11enable_sm90INS1_16FlashAttnFwdSm90INS1_25CollectiveMainloopFwdSm90ILi2EN4cute5tupleIJNS5_1CILi1EEES8_S8_EEENS6_IJNS7_ILi128EEENS7_ILi80EEENS7_ILi256EEEEEELi256ENS_10bfloat16_tEfNS_4arch4Sm90ELb1ELb0ELb0ELb1ELb1ELb0ELb0ELb1ELb1ELb1ELb1ELb0EEENS1_21CollectiveEpilogueFwdINS6_IJSA_SC_SB_EEES9_SE_SG_Li256ELb1ELb1ELb1ELb0EEENS1_36VarlenDynamicPersistentTileSchedulerILi128ELi80ELi256ELi128ELb1ELb1ELb1ELb1ELb1ELb1EEEEEEEEEvNT_6ParamsE --------------------------
	.section	.text._ZN7cutlass13device_kernelIN5flash11enable_sm90INS1_16FlashAttnFwdSm90INS1_25CollectiveMainloopFwdSm90ILi2EN4cute5tupleIJNS5_1CILi1EEES8_S8_EEENS6_IJNS7_ILi128EEENS7_ILi80EEENS7_ILi256EEEEEELi256ENS_10bfloat16_tEfNS_4arch4Sm90ELb1ELb0ELb0ELb1ELb1ELb0ELb0ELb1ELb1ELb1ELb1ELb0EEENS1_21CollectiveEpilogueFwdINS6_IJSA_SC_SB_EEES9_SE_SG_Li256ELb1ELb1ELb1ELb0EEENS1_36VarlenDynamicPersistentTileSchedulerILi128ELi80ELi256ELi128ELb1ELb1ELb1ELb1ELb1ELb1EEEEEEEEEvNT_6ParamsE,"ax",@progbits
	.align	128
.text._ZN7cutlass13device_kernelIN5flash11enable_sm90INS1_16FlashAttnFwdSm90INS1_25CollectiveMainloopFwdSm90ILi2EN4cute5tupleIJNS5_1CILi1EEES8_S8_EEENS6_IJNS7_ILi128EEENS7_ILi80EEENS7_ILi256EEEEEELi256ENS_10bfloat16_tEfNS_4arch4Sm90ELb1ELb0ELb0ELb1ELb1ELb0ELb0ELb1ELb1ELb1ELb1ELb0EEENS1_21CollectiveEpilogueFwdINS6_IJSA_SC_SB_EEES9_SE_SG_Li256ELb1ELb1ELb1ELb0EEENS1_36VarlenDynamicPersistentTileSchedulerILi128ELi80ELi256ELi128ELb1ELb1ELb1ELb1ELb1ELb1EEEEEEEEEvNT_6ParamsE:
        .type           _ZN7cutlass13device_kernelIN5flash11enable_sm90INS1_16FlashAttnFwdSm90INS1_25CollectiveMainloopFwdSm90ILi2EN4cute5tupleIJNS5_1CILi1EEES8_S8_EEENS6_IJNS7_ILi128EEENS7_ILi80EEENS7_ILi256EEEEEELi256ENS_10bfloat16_tEfNS_4arch4Sm90ELb1ELb0ELb0ELb1ELb1ELb0ELb0ELb1ELb1ELb1ELb1ELb0EEENS1_21CollectiveEpilogueFwdINS6_IJSA_SC_SB_EEES9_SE_SG_Li256ELb1ELb1ELb1ELb0EEENS1_36VarlenDynamicPersistentTileSchedulerILi128ELi80ELi256ELi128ELb1ELb1ELb1ELb1ELb1ELb1EEEEEEEEEvNT_6ParamsE,@function
        .size           _ZN7cutlass13device_kernelIN5flash11enable_sm90INS1_16FlashAttnFwdSm90INS1_25CollectiveMainloopFwdSm90ILi2EN4cute5tupleIJNS5_1CILi1EEES8_S8_EEENS6_IJNS7_ILi128EEENS7_ILi80EEENS7_ILi256EEEEEELi256ENS_10bfloat16_tEfNS_4arch4Sm90ELb1ELb0ELb0ELb1ELb1ELb0ELb0ELb1ELb1ELb1ELb1ELb0EEENS1_21CollectiveEpilogueFwdINS6_IJSA_SC_SB_EEES9_SE_SG_Li256ELb1ELb1ELb1ELb0EEENS1_36VarlenDynamicPersistentTileSchedulerILi128ELi80ELi256ELi128ELb1ELb1ELb1ELb1ELb1ELb1EEEEEEEEEvNT_6ParamsE,(.L_x_3278 - _ZN7cutlass13device_kernelIN5flash11enable_sm90INS1_16FlashAttnFwdSm90INS1_25CollectiveMainloopFwdSm90ILi2EN4cute5tupleIJNS5_1CILi1EEES8_S8_EEENS6_IJNS7_ILi128EEENS7_ILi80EEENS7_ILi256EEEEEELi256ENS_10bfloat16_tEfNS_4arch4Sm90ELb1ELb0ELb0ELb1ELb1ELb0ELb0ELb1ELb1ELb1ELb1ELb0EEENS1_21CollectiveEpilogueFwdINS6_IJSA_SC_SB_EEES9_SE_SG_Li256ELb1ELb1ELb1ELb0EEENS1_36VarlenDynamicPersistentTileSchedulerILi128ELi80ELi256ELi128ELb1ELb1ELb1ELb1ELb1ELb1EEEEEEEEEvNT_6ParamsE)
        .other          _ZN7cutlass13device_kernelIN5flash11enable_sm90INS1_16FlashAttnFwdSm90INS1_25CollectiveMainloopFwdSm90ILi2EN4cute5tupleIJNS5_1CILi1EEES8_S8_EEENS6_IJNS7_ILi128EEENS7_ILi80EEENS7_ILi256EEEEEELi256ENS_10bfloat16_tEfNS_4arch4Sm90ELb1ELb0ELb0ELb1ELb1ELb0ELb0ELb1ELb1ELb1ELb1ELb0EEENS1_21CollectiveEpilogueFwdINS6_IJSA_SC_SB_EEES9_SE_SG_Li256ELb1ELb1ELb1ELb0EEENS1_36VarlenDynamicPersistentTileSchedulerILi128ELi80ELi256ELi128ELb1ELb1ELb1ELb1ELb1ELb1EEEEEEEEEvNT_6ParamsE,@"STO_CUDA_ENTRY STV_DEFAULT"
_ZN7cutlass13device_kernelIN5flash11enable_sm90INS1_16FlashAttnFwdSm90INS1_25CollectiveMainloopFwdSm90ILi2EN4cute5tupleIJNS5_1CILi1EEES8_S8_EEENS6_IJNS7_ILi128EEENS7_ILi80EEENS7_ILi256EEEEEELi256ENS_10bfloat16_tEfNS_4arch4Sm90ELb1ELb0ELb0ELb1ELb1ELb0ELb0ELb1ELb1ELb1ELb1ELb0EEENS1_21CollectiveEpilogueFwdINS6_IJSA_SC_SB_EEES9_SE_SG_Li256ELb1ELb1ELb1ELb0EEENS1_36VarlenDynamicPersistentTileSchedulerILi128ELi80ELi256ELi128ELb1ELb1ELb1ELb1ELb1ELb1EEEEEEEEEvNT_6ParamsE:
        /* <DEDUP_REMOVED lines=45> */
.L_x_2368:
        /* <DEDUP_REMOVED lines=22> */
.L_x_2369:
        /* <DEDUP_REMOVED lines=18> */
.L_x_2370:
        /* <DEDUP_REMOVED lines=22> */
.L_x_2371:
        /* <DEDUP_REMOVED lines=23> */
.L_x_2372:
        /* <DEDUP_REMOVED lines=10> */
.L_x_2374:
        /* <DEDUP_REMOVED lines=45> */
[----:B------:R-:W-:Y:S02]  /*0b90*/  LOP3.LUT R9, R9, 0x7ffffffc, RZ, 0xc0, !PT ;  /* 0x7ffffffc09097812 */ /* 0x000fe400078ec0ff */
[----:B------:R-:W-:Y:S02]  /*0ba0*/  LEA.HI R11, R7, R10, RZ, 0x3 ;  /* 0x0000000a070b7211 */ /* 0x000fe400078f18ff */
[----:B------:R-:W-:Y:S01]  /*0bb0*/  LEA.HI R2, R2, R3, RZ, 0x1 ;  /* 0x0000000302027211 */ /* 0x000fe200078f08ff */
[----:B------:R-:W-:Y:S01]  /*0bc0*/  IMAD.IADD R9, R13, 0x1, -R9 ;  /* 0x000000010d097824 */ /* 0x000fe200078e0a09 */
[----:B------:R-:W-:-:S02]  /*0bd0*/  LOP3.LUT R7, R0, 0x1ffffffe, RZ, 0xc0, !PT ;  /* 0x1ffffffe00077812 */ /* 0x000fc400078ec0ff */
[----:B------:R-:W-:Y:S01]  /*0be0*/  LOP3.LUT R11, R11, 0xfffffff8, RZ, 0xc0, !PT ;  /* 0xfffffff80b0b7812 */ /* 0x000fe200078ec0ff */
[----:B------:R-:W-:Y:S01]  /*0bf0*/  IMAD.SHL.U32 R23, R9, 0x2, RZ ;  /* 0x0000000209177824 */ /* 0x000fe200078e00ff */
[----:B------:R-:W-:Y:S01]  /*0c00*/  LEA.HI R8, R8, R13, RZ, 0x5 ;  /* 0x0000000d08087211 */ /* 0x000fe200078f28ff */
[----:B------:R-:W-:Y:S01]  /*0c10*/  IMAD.IADD R7, R4, 0x1, -R7 ;  /* 0x0000000104077824 */ /* 0x000fe200078e0a07 */
[----:B------:R-:W-:Y:S01]  /*0c20*/  LOP3.LUT R2, R2, 0x3fffffe, RZ, 0xc0, !PT ;  /* 0x03fffffe02027812 */ /* 0x000fe200078ec0ff */
[----:B------:R-:W-:Y:S01]  /*0c30*/  IMAD.IADD R11, R10, 0x1, -R11 ;  /* 0x000000010a0b7824 */ /* 0x000fe200078e0a0b */
[----:B------:R-:W-:Y:S01]  /*0c40*/  LEA.HI R0, R12, R12, RZ, 0x1 ;  /* 0x0000000c0c007211 */ /* 0x000fe200078f08ff */
[----:B------:R-:W-:Y:S01]  /*0c50*/  VIADD R24, R23, 0x8 ;  /* 0x0000000817187836 */ /* 0x000fe20000000000 */
[----:B------:R-:W-:Y:S01]  /*0c60*/  SHF.R.S32.HI R8, RZ, 0x5, R8 ;  /* 0x00000005ff087819 */ /* 0x000fe20000011408 */
[----:B------:R-:W-:Y:S01]  /*0c70*/  IMAD.IADD R2, R3, 0x1, -R2 ;  /* 0x0000000103027824 */ /* 0x000fe200078e0a02 */
[----:B------:R-:W-:Y:S01]  /*0c80*/  LOP3.LUT R3, R0, 0x1ffffffe, RZ, 0xc0, !PT ;  /* 0x1ffffffe00037812 */ /* 0x000fe200078ec0ff */
[----:B------:R-:W-:Y:S01]  /*0c90*/  IMAD R0, R7, 0x8, R6 ;  /* 0x0000000807007824 */ /* 0x000fe200078e0206 */
[----:B------:R-:W-:Y:S01]  /*0ca0*/  SHF.R.S32.HI R25, RZ, 0x1f, R24 ;  /* 0x0000001fff197819 */ /* 0x000fe20000011418 */
[----:B------:R-:W-:-:S02]  /*0cb0*/  VIADD R22, R23, 0x10 ;  /* 0x0000001017167836 */ /* 0x000fc40000000000 */
[C---:B------:R-:W-:Y:S01]  /*0cc0*/  VIADD R21, R23.reuse, 0x18 ;  /* 0x0000001817157836 */ /* 0x040fe20000000000 */
[----:B------:R0:W-:Y:S01]  /*0cd0*/  STL [R1+0x3c], R0 ;  /* 0x00003c0001007387 */ /* 0x0001e20000100800 */
[----:B------:R-:W-:Y:S01]  /*0ce0*/  IMAD R11, R8, 0x10, R11 ;  /* 0x00000010080b7824 */ /* 0x000fe200078e020b */
[----:B------:R-:W-:Y:S01]  /*0cf0*/  SHF.R.S32.HI R24, RZ, 0x1f, R22 ;  /* 0x0000001fff187819 */ /* 0x000fe20000011416 */
[C---:B------:R-:W-:Y:S01]  /*0d00*/  VIADD R20, R23.reuse, 0x20 ;  /* 0x0000002017147836 */ /* 0x040fe20000000000 */
[----:B------:R-:W-:Y:S01]  /*0d10*/  SHF.R.S32.HI R22, RZ, 0x1f, R21 ;  /* 0x0000001fff167819 */ /* 0x000fe20000011415 */
[C---:B------:R-:W-:Y:S02]  /*0d20*/  VIADD R19, R23.reuse, 0x28 ;  /* 0x0000002817137836 */ /* 0x040fe40000000000 */
[C---:B------:R-:W-:Y:S01]  /*0d30*/  VIADD R18, R23.reuse, 0x30 ;  /* 0x0000003017127836 */ /* 0x040fe20000000000 */
[----:B------:R-:W-:Y:S01]  /*0d40*/  SHF.R.S32.HI R21, RZ, 0x1f, R20 ;  /* 0x0000001fff157819 */ /* 0x000fe20000011414 */
[C---:B------:R-:W-:Y:S01]  /*0d50*/  VIADD R17, R23.reuse, 0x38 ;  /* 0x0000003817117836 */ /* 0x040fe20000000000 */
[----:B------:R-:W-:Y:S01]  /*0d60*/  SHF.R.S32.HI R20, RZ, 0x1f, R19 ;  /* 0x0000001fff147819 */ /* 0x000fe20000011413 */
[----:B0-----:R-:W-:Y:S01]  /*0d70*/  IMAD R0, R2, 0x40, R11 ;  /* 0x0000004002007824 */ /* 0x001fe200078e020b */
[----:B------:R-:W-:Y:S01]  /*0d80*/  SHF.R.S32.HI R19, RZ, 0x1f, R18 ;  /* 0x0000001fff137819 */ /* 0x000fe20000011412 */
[C---:B------:R-:W-:Y:S01]  /*0d90*/  VIADD R16, R23.reuse, 0x40 ;  /* 0x0000004017107836 */ /* 0x040fe20000000000 */
[----:B------:R-:W-:Y:S01]  /*0da0*/  SHF.R.S32.HI R18, RZ, 0x1f, R17 ;  /* 0x0000001fff127819 */ /* 0x000fe20000011411 */
[----:B------:R-:W-:Y:S01]  /*0db0*/  IMAD.U32 R2, RZ, RZ, UR8 ;  /* 0x00000008ff027e24 */ /* 0x000fe2000f8e00ff */
[----:B------:R-:W-:Y:S01]  /*0dc0*/  STL [R1+0x38], R0 ;  /* 0x0000380001007387 */ /* 0x000fe20000100800 */
[C---:B------:R-:W-:Y:S01]  /*0dd0*/  VIADD R15, R23.reuse, 0x48 ;  /* 0x00000048170f7836 */ /* 0x040fe20000000000 */
[----:B------:R-:W-:Y:S01]  /*0de0*/  SHF.R.S32.HI R17, RZ, 0x1f, R16 ;  /* 0x0000001fff117819 */ /* 0x000fe20000011410 */
[C---:B------:R-:W-:Y:S01]  /*0df0*/  VIADD R14, R23.reuse, 0x50 ;  /* 0x00000050170e7836 */ /* 0x040fe20000000000 */
[----:B------:R0:W-:Y:S01]  /*0e00*/  STL [R1+0x40], R2 ;  /* 0x0000400201007387 */ /* 0x0001e20000100800 */
[----:B------:R-:W-:Y:S01]  /*0e10*/  IMAD.IADD R3, R12, 0x1, -R3 ;  /* 0x000000010c037824 */ /* 0x000fe200078e0a03 */
[----:B------:R-:W-:Y:S01]  /*0e20*/  SHF.R.S32.HI R16, RZ, 0x1f, R15 ;  /* 0x0000001fff107819 */ /* 0x000fe2000001140f */
[C---:B------:R-:W-:Y:S01]  /*0e30*/  VIADD R13, R23.reuse, 0x58 ;  /* 0x00000058170d7836 */ /* 0x040fe20000000000 */
[----:B------:R-:W-:Y:S01]  /*0e40*/  SHF.R.S32.HI R15, RZ, 0x1f, R14 ;  /* 0x0000001fff0f7819 */ /* 0x000fe2000001140e */
[----:B------:R-:W-:-:S02]  /*0e50*/  VIADD R12, R23, 0x60 ;  /* 0x00000060170c7836 */ /* 0x000fc40000000000 */
[C---:B------:R-:W-:Y:S01]  /*0e60*/  VIADD R11, R23.reuse, 0x68 ;  /* 0x00000068170b7836 */ /* 0x040fe20000000000 */
[----:B------:R-:W-:Y:S01]  /*0e70*/  SHF.R.S32.HI R14, RZ, 0x1f, R13 ;  /* 0x0000001fff0e7819 */ /* 0x000fe2000001140d */
[C---:B------:R-:W-:Y:S01]  /*0e80*/  VIADD R10, R23.reuse, 0x70 ;  /* 0x00000070170a7836 */ /* 0x040fe20000000000 */
[----:B------:R-:W-:Y:S01]  /*0e90*/  SHF.R.S32.HI R13, RZ, 0x1f, R12 ;  /* 0x0000001fff0d7819 */ /* 0x000fe2000001140c */
[----:B0-----:R-:W-:Y:S01]  /*0ea0*/  IMAD.U32 R2, RZ, RZ, UR4 ;  /* 0x00000004ff027e24 */ /* 0x001fe2000f8e00ff */
        /* <DEDUP_REMOVED lines=27> */
[----:B------:R-:W-:Y:S01]  /*1060*/  SHF.R.S32.HI R2, RZ, 0x1f, R223 ;  /* 0x0000001fff027819 */ /* 0x000fe200000114df */
[----:B------:R-:W-:-:S07]  /*1070*/  IMAD.U32 R18, RZ, RZ, UR4 ;  /* 0x00000004ff127e24 */ /* 0x000fce000f8e00ff */
.L_x_2438:
[----:B------:R-:W-:Y:S01]  /*1080*/  ULDC.64 UR8, c[0x0][0xc88] ;  /* 0x0003220000087ab9 */ /* 0x000fe20000000a00 */
[----:B------:R-:W-:Y:S01]  /*1090*/  ULDC.64 UR10, c[0x0][0xa18] ;  /* 0x00028600000a7ab9 */ /* 0x000fe20000000a00 */
[----:B------:R-:W-:Y:S02]  /*10a0*/  UIMAD.WIDE UR8, UR7, 0x4, UR8 ;  /* 0x00000004070878a5 */ /* 0x000fe4000f8e0208 */
[----:B------:R-:W-:Y:S01]  /*10b0*/  UISETP.NE.U32.AND UP1, UPT, UR10, URZ, UPT ;  /* 0x0000003f0a00728c */ /* 0x000fe2000bf25070 */
[----:B------:R-:W-:-:S03]  /*10c0*/  ULDC UR7, c[0x0][0x424] ;  /* 0x0001090000077ab9 */ /* 0x000fc60000000800 */
[----:B0123--:R-:W-:Y:S02]  /*10d0*/  IMAD.U32 R2, RZ, RZ, UR8 ;  /* 0x00000008ff027e24 */ /* 0x00ffe4000f8e00ff */
[----:B------:R-:W-:Y:S01]  /*10e0*/  IMAD.U32 R3, RZ, RZ, UR9 ;  /* 0x00000009ff037e24 */ /* 0x000fe2000f8e00ff */
        /* <DEDUP_REMOVED lines=9> */
[----:B------:R-:W-:Y:S01]  /*1180*/  IMAD.U32 R220, RZ, RZ, UR4 ;  /* 0x00000004ffdc7e24 */ /* 0x000fe2000f8e00ff */
[----:B------:R-:W-:-:S04]  /*1190*/  @UP0 ULEA UR8, UP2, UR4, UR8, 0x2 ;  /* 0x0000000804080291 */ /* 0x000fc8000f84103f */
[----:B------:R-:W-:Y:S02]  /*11a0*/  @UP0 ULEA.HI.X UR9, UR4, UR9, UR12, 0x2, UP2 ;  /* 0x0000000904090291 */ /* 0x000fe400090f140c */
[----:B------:R-:W-:Y:S01]  /*11b0*/  IMAD.U32 R6, RZ, RZ, UR12 ;  /* 0x0000000cff067e24 */ /* 0x000fe2000f8e00ff */
[----:B------:R-:W-:Y:S01]  /*11c0*/  @UP1 ULEA UR10, UP0, UR4, UR10, 0x2 ;  /* 0x0000000a040a1291 */ /* 0x000fe2000f80103f */
[----:B------:R-:W-:-:S03]  /*11d0*/  IMAD.U32 R2, RZ, RZ, UR8 ;  /* 0x00000008ff027e24 */ /* 0x000fc6000f8e00ff */
[----:B------:R-:W-:Y:S01]  /*11e0*/  @UP1 ULEA.HI.X UR11, UR4, UR11, UR12, 0x2, UP0 ;  /* 0x0000000b040b1291 */ /* 0x000fe200080f140c */
[----:B------:R-:W-:Y:S01]  /*11f0*/  IMAD.U32 R3, RZ, RZ, UR9 ;  /* 0x00000009ff037e24 */ /* 0x000fe2000f8e00ff */
[----:B------:R-:W-:Y:S01]  /*1200*/  ULDC.64 UR8, c[0x0][0x418] ;  /* 0x0001060000087ab9 */ /* 0x000fe20000000a00 */
[----:B------:R-:W-:Y:S01]  /*1210*/  IMAD.U32 R4, RZ, RZ, UR10 ;  /* 0x0000000aff047e24 */ /* 0x000fe2000f8e00ff */
[----:B------:R0:W-:Y:S02]  /*1220*/  STL [R1+0x2c], R6 ;  /* 0x00002c0601007387 */ /* 0x0001e40000100800 */
[----:B------:R-:W-:Y:S02]  /*1230*/  IMAD.U32 R5, RZ, RZ, UR11 ;  /* 0x0000000bff057e24 */ /* 0x000fe4000f8e00ff */
[----:B------:R-:W2:Y:S01]  /*1240*/  @P0 LDG.E R2, desc[UR38][R2.64] ;  /* 0x0000002602020981 */ /* 0x000ea2000c1e1900 */
[----:B------:R-:W-:Y:S01]  /*1250*/  UISETP.NE.U32.AND UP0, UPT, UR8, URZ, UPT ;  /* 0x0000003f0800728c */ /* 0x000fe2000bf05070 */
[----:B------:R-:W-:-:S02]  /*1260*/  ULDC.64 UR10, c[0x0][0xa20] ;  /* 0x00028800000a7ab9 */ /* 0x000fc40000000a00 */
[----:B------:R-:W3:Y:S01]  /*1270*/  @P2 LDG.E R4, desc[UR38][R4.64] ;  /* 0x0000002604042981 */ /* 0x000ee2000c1e1900 */
[----:B------:R-:W-:Y:S01]  /*1280*/  UISETP.NE.AND.EX UP0, UPT, UR9, URZ, UPT, UP0 ;  /* 0x0000003f0900728c */ /* 0x000fe2000bf05300 */
[----:B------:R-:W-:Y:S01]  /*1290*/  ISETP.NE.U32.AND P1, PT, RZ, UR10, PT ;  /* 0x0000000aff007c0c */ /* 0x000fe2000bf25070 */
[----:B------:R-:W-:Y:S01]  /*12a0*/  ULDC UR8, c[0x0][0x2f0] ;  /* 0x0000bc0000087ab9 */ /* 0x000fe20000000800 */
[----:B------:R-:W-:Y:S02]  /*12b0*/  ULOP3.LUT UR9, UR5, 0xffff, URZ, 0xc0, !UPT ;  /* 0x0000ffff05097892 */ /* 0x000fe4000f8ec03f */
[----:B------:R-:W-:Y:S01]  /*12c0*/  USEL UR7, UR7, 0x1, UP0 ;  /* 0x0000000107077887 */ /* 0x000fe20008000000 */
[----:B------:R-:W-:Y:S01]  /*12d0*/  ISETP.NE.AND.EX P1, PT, RZ, UR11, PT, P1 ;  /* 0x0000000bff007c0c */ /* 0x000fe2000bf25310 */
[----:B------:R-:W-:Y:S02]  /*12e0*/  UMOV UR4, URZ ;  /* 0x0000003f00047c82 */ /* 0x000fe40008000000 */
[----:B------:R-:W-:Y:S01]  /*12f0*/  UIMAD UR7, UR7, UR8, URZ ;  /* 0x00000008070772a4 */ /* 0x000fe2000f8e023f */
[----:B------:R-:W-:Y:S01]  /*1300*/  IMAD.U32 R222, RZ, RZ, UR9 ;  /* 0x00000009ffde7e24 */ /* 0x000fe2000f8e00ff */
[----:B--2---:R-:W-:-:S02]  /*1310*/  @P0 R2UR UR4, R2 ;  /* 0x00000000020402ca */ /* 0x004fc400000e0000 */
[----:B---3--:R-:W-:-:S13]  /*1320*/  @P2 R2UR UR8, R4 ;  /* 0x00000000040822ca */ /* 0x008fda00000e0000 */
[----:B------:R-:W-:Y:S01]  /*1330*/  IMAD.U32 R22, RZ, RZ, UR8 ;  /* 0x00000008ff167e24 */ /* 0x000fe2000f8e00ff */
[----:B0---45:R-:W-:Y:S06]  /*1340*/  @P2 BRA `(.L_x_2375) ;  /* 0x0000000000442947 */ /* 0x031fec0003800000 */
[----:B------:R-:W-:Y:S02]  /*1350*/  ULDC.64 UR8, c[0x0][0xa00] ;  /* 0x0002800000087ab9 */ /* 0x000fe40000000a00 */
[----:B------:R-:W-:Y:S01]  /*1360*/  ISETP.NE.U32.AND P0, PT, RZ, UR8, PT ;  /* 0x00000008ff007c0c */ /* 0x000fe2000bf05070 */
[----:B------:R-:W-:Y:S02]  /*1370*/  ULDC UR8, c[0x0][0x288] ;  /* 0x0000a20000087ab9 */ /* 0x000fe40000000800 */
[----:B------:R-:W-:Y:S01]  /*1380*/  IMAD.U32 R22, RZ, RZ, UR8 ;  /* 0x00000008ff167e24 */ /* 0x000fe2000f8e00ff */
[----:B------:R-:W-:-:S13]  /*1390*/  ISETP.NE.AND.EX P0, PT, RZ, UR9, PT, P0 ;  /* 0x00000009ff007c0c */ /* 0x000fda000bf05300 */
[----:B------:R-:W-:Y:S05]  /*13a0*/  @!P0 BRA `(.L_x_2375) ;  /* 0x00000000002c8947 */ /* 0x000fea0003800000 */
[----:B------:R-:W-:Y:S01]  /*13b0*/  R2UR UR12, R220 ;  /* 0x00000000dc0c72ca */ /* 0x000fe200000e0000 */
[----:B------:R-:W-:-:S12]  /*13c0*/  ULDC.64 UR8, c[0x0][0xa00] ;  /* 0x0002800000087ab9 */ /* 0x000fd80000000a00 */
[----:B------:R-:W-:-:S06]  /*13d0*/  UIMAD.WIDE UR8, UR12, 0x4, UR8 ;  /* 0x000000040c0878a5 */ /* 0x000fcc000f8e0208 */
[----:B------:R-:W-:Y:S02]  /*13e0*/  IMAD.U32 R2, RZ, RZ, UR8 ;  /* 0x00000008ff027e24 */ /* 0x000fe4000f8e00ff */
[----:B------:R-:W-:-:S05]  /*13f0*/  IMAD.U32 R3, RZ, RZ, UR9 ;  /* 0x00000009ff037e24 */ /* 0x000fca000f8e00ff */
[----:B------:R-:W2:Y:S04]  /*1400*/  LDG.E R4, desc[UR38][R2.64] ;  /* 0x0000002602047981 */ /* 0x000ea8000c1e1900 */
[----:B------:R-:W3:Y:S01]  /*1410*/  LDG.E R0, desc[UR38][R2.64+0x4] ;  /* 0x0000042602007981 */ /* 0x000ee2000c1e1900 */
[----:B--2---:R-:W-:Y:S02]  /*1420*/  R2UR UR8, R4 ;  /* 0x00000000040872ca */ /* 0x004fe400000e0000 */
[----:B---3--:R-:W-:-:S13]  /*1430*/  R2UR UR9, R0 ;  /* 0x00000000000972ca */ /* 0x008fda00000e0000 */
[----:B------:R-:W-:-:S06]  /*1440*/  UIADD3 UR8, -UR8, UR9, URZ ;  /* 0x0000000908087290 */ /* 0x000fcc000fffe13f */
[----:B------:R-:W-:-:S07]  /*1450*/  IMAD.U32 R22, RZ, RZ, UR8 ;  /* 0x00000008ff167e24 */ /* 0x000fce000f8e00ff */
.L_x_2375:
[----:B------:R-:W-:Y:S05]  /*1460*/  @!P1 BRA `(.L_x_2376) ;  /* 0x0000000000249947 */ /* 0x000fea0003800000 */
[----:B------:R-:W-:Y:S02]  /*1470*/  R2UR UR8, R220 ;  /* 0x00000000dc0872ca */ /* 0x000fe400000e0000 */
[----:B------:R-:W-:-:S11]  /*1480*/  R2UR UR9, R6 ;  /* 0x00000000060972ca */ /* 0x000fd600000e0000 */
[----:B------:R-:W-:-:S04]  /*1490*/  ULEA UR7, UP0, UR8, UR10, 0x2 ;  /* 0x0000000a08077291 */ /* 0x000fc8000f80103f */
[----:B------:R-:W-:Y:S02]  /*14a0*/  ULEA.HI.X UR8, UR8, UR11, UR9, 0x2, UP0 ;  /* 0x0000000b08087291 */ /* 0x000fe400080f1409 */
[----:B------:R-:W-:-:S04]  /*14b0*/  IMAD.U32 R2, RZ, RZ, UR7 ;  /* 0x00000007ff027e24 */ /* 0x000fc8000f8e00ff */
[----:B------:R-:W-:-:S05]  /*14c0*/  IMAD.U32 R3, RZ, RZ, UR8 ;  /* 0x00000008ff037e24 */ /* 0x000fca000f8e00ff */
[----:B------:R-:W2:Y:S02]  /*14d0*/  LDG.E R2, desc[UR38][R2.64] ;  /* 0x0000002602027981 */ /* 0x000ea4000c1e1900 */
[----:B--2---:R-:W-:Y:S01]  /*14e0*/  R2UR UR7, R2 ;  /* 0x00000000020772ca */ /* 0x004fe200000e0000 */
[----:B------:R-:W-:-:S14]  /*14f0*/  BRA `(.L_x_2377) ;  /* 0x0000000000387947 */ /* 0x000fdc0003800000 */
.L_x_2376:
[----:B------:R-:W-:Y:S02]  /*1500*/  ULDC.64 UR8, c[0x0][0xa08] ;  /* 0x0002820000087ab9 */ /* 0x000fe40000000a00 */
[----:B------:R-:W-:-:S04]  /*1510*/  ISETP.NE.U32.AND P0, PT, RZ, UR8, PT ;  /* 0x00000008ff007c0c */ /* 0x000fc8000bf05070 */
        /* <DEDUP_REMOVED lines=12> */
.L_x_2377:
[----:B------:R-:W-:Y:S01]  /*15e0*/  ULDC UR8, c[0x0][0x448] ;  /* 0x0001120000087ab9 */ /* 0x000fe20000000800 */
[----:B------:R-:W-:Y:S01]  /*15f0*/  R2UR UR9, R22 ;  /* 0x00000000160972ca */ /* 0x000fe200000e0000 */
[----:B------:R-:W-:Y:S02]  /*1600*/  UISETP.NE.AND UP0, UPT, UR8, 0x1, UPT ;  /* 0x000000010800788c */ /* 0x000fe4000bf05270 */
[----:B------:R-:W-:Y:S02]  /*1610*/  USHF.L.U32 UR6, UR6, 0x7, URZ ;  /* 0x0000000706067899 */ /* 0x000fe4000800063f */
[----:B------:R-:W-:Y:S02]  /*1620*/  UIADD3 UR10, -UR4, UR7, URZ ;  /* 0x00000007040a7290 */ /* 0x000fe4000fffe13f */
[----:B------:R-:W-:Y:S02]  /*1630*/  UP2UR UR4, UPR, URZ, 0x1 ;  /* 0x000000013f047883 */ /* 0x000fe40008000000 */
[----:B------:R-:W-:-:S02]  /*1640*/  UIADD3 UR8, UR6, 0x7f, URZ ;  /* 0x0000007f06087890 */ /* 0x000fc4000fffe03f */
[----:B------:R-:W-:Y:S01]  /*1650*/  IMAD.U32 R215, RZ, RZ, UR6 ;  /* 0x00000006ffd77e24 */ /* 0x000fe2000f8e00ff */
[----:B------:R-:W-:Y:S01]  /*1660*/  @UP0 ULDC UR6, c[0x0][0x44c] ;  /* 0x0001130000060ab9 */ /* 0x000fe20000000800 */
[----:B------:R-:W-:Y:S01]  /*1670*/  IMAD.U32 R213, RZ, RZ, UR4 ;  /* 0x00000004ffd57e24 */ /* 0x000fe2000f8e00ff */
[----:B------:R-:W-:Y:S01]  /*1680*/  UIMAD.WIDE.U32 UR6, UR8, UR6, URZ ;  /* 0x00000006080672a5 */ /* 0x000fe2000f8e003f */
[----:B------:R-:W-:Y:S01]  /*1690*/  IMAD.U32 R212, RZ, RZ, UR10 ;  /* 0x0000000affd47e24 */ /* 0x000fe2000f8e00ff */
[----:B------:R-:W-:Y:S02]  /*16a0*/  UIADD3 UR4, UR10, 0x50, -UR9 ;  /* 0x000000500a047890 */ /* 0x000fe4000fffe809 */
[----:B------:R-:W-:Y:S01]  /*16b0*/  UIADD3 UR6, UR10, 0x4f, URZ ;  /* 0x0000004f0a067890 */ /* 0x000fe2000fffe03f */
[----:B------:R-:W-:Y:S02]  /*16c0*/  @UP0 ULDC UR9, c[0x0][0x450] ;  /* 0x0001140000090ab9 */ /* 0x000fe40000000800 */
[----:B------:R-:W-:-:S02]  /*16d0*/  @UP0 USHF.R.U32.HI UR8, URZ, UR9, UR7 ;  /* 0x000000093f080299 */ /* 0x000fc40008011607 */
[----:B------:R-:W-:Y:S02]  /*16e0*/  UIMAD.WIDE UR6, UR6, 0x66666667, URZ ;  /* 0x66666667060678a5 */ /* 0x000fe4000f8e023f */
[----:B------:R-:W-:Y:S02]  /*16f0*/  UIADD3 UR8, UR4, UR8, URZ ;  /* 0x0000000804087290 */ /* 0x000fe4000fffe03f */
[----:B------:R-:W-:Y:S02]  /*1700*/  USHF.R.U32.HI UR4, URZ, 0x1f, UR7 ;  /* 0x0000001f3f047899 */ /* 0x000fe40008011607 */
[----:B------:R-:W-:Y:S02]  /*1710*/  UIMAD.WIDE UR8, UR8, 0x66666667, URZ ;  /* 0x66666667080878a5 */ /* 0x000fe4000f8e023f */
[----:B------:R-:W-:Y:S02]  /*1720*/  ULEA.HI.SX32 UR7, UR7, UR4, 0x1b ;  /* 0x0000000407077291 */ /* 0x000fe4000f8fda3f */
[----:B------:R-:W-:-:S02]  /*1730*/  USHF.R.U32.HI UR6, URZ, 0x1f, UR9 ;  /* 0x0000001f3f067899 */ /* 0x000fc40008011609 */
[----:B------:R-:W-:Y:S02]  /*1740*/  ULOP3.LUT UR4, UR5, 0xff000000, URZ, 0xc0, !UPT ;  /* 0xff00000005047892 */ /* 0x000fe4000f8ec03f */
[----:B------:R-:W-:Y:S02]  /*1750*/  ULEA.HI.SX32 UR6, UR9, UR6, 0x1b ;  /* 0x0000000609067291 */ /* 0x000fe4000f8fda3f */
[----:B------:R-:W-:Y:S02]  /*1760*/  ULOP3.LUT UR5, UR5, 0xff0000, URZ, 0xc0, !UPT ;  /* 0x00ff000005057892 */ /* 0x000fe4000f8ec03f */
[----:B------:R-:W-:Y:S02]  /*1770*/  UISETP.LT.AND UP0, UPT, UR7, UR6, UPT ;  /* 0x000000060700728c */ /* 0x000fe4000bf01270 */
[----:B------:R-:W-:Y:S02]  /*1780*/  USHF.R.U32.HI UR4, URZ, 0x8, UR4 ;  /* 0x000000083f047899 */ /* 0x000fe40008011604 */
[----:B------:R-:W-:-:S02]  /*1790*/  USEL UR9, UR7, UR6, UP0 ;  /* 0x0000000607097287 */ /* 0x000fc40008000000 */
[----:B------:R-:W-:Y:S02]  /*17a0*/  ULEA.HI UR5, UR5, UR4, URZ, 0x10 ;  /* 0x0000000405057291 */ /* 0x000fe4000f8f803f */
[----:B------:R-:W-:Y:S02]  /*17b0*/  UISETP.GE.AND UP0, UPT, UR9, 0x1, UPT ;  /* 0x000000010900788c */ /* 0x000fe4000bf06270 */
[----:B------:R-:W-:Y:S02]  /*17c0*/  ULOP3.LUT UR6, UR5, 0xff, URZ, 0xc0, !UPT ;  /* 0x000000ff05067892 */ /* 0x000fe4000f8ec03f */
[----:B------:R-:W-:Y:S02]  /*17d0*/  USHF.R.U32.HI UR5, URZ, 0x10, UR5 ;  /* 0x000000103f057899 */ /* 0x000fe40008011605 */
[----:B------:R-:W-:Y:S01]  /*17e0*/  PLOP3.LUT P0, PT, PT, PT, UP0, 0x80, 0x0 ;  /* 0x000000000000781c */ /* 0x000fe20003f0f008 */
[----:B------:R-:W-:Y:S01]  /*17f0*/  UMOV UR4, URZ ;  /* 0x0000003f00047c82 */ /* 0x000fe20008000000 */
[----:B------:R-:W-:-:S02]  /*1800*/  IMAD.U32 R221, RZ, RZ, UR6 ;  /* 0x00000006ffdd7e24 */ /* 0x000fc4000f8e00ff */
[----:B------:R-:W-:-:S09]  /*1810*/  IMAD.U32 R217, RZ, RZ, UR5 ;  /* 0x00000005ffd97e24 */ /* 0x000fd2000f8e00ff */
[----:B------:R-:W-:Y:S05]  /*1820*/  @!P0 BRA `(.L_x_2378) ;  /* 0x0000000000948947 */ /* 0x000fea0003800000 */
        /* <DEDUP_REMOVED lines=37> */
.L_x_2378:
[----:B------:R-:W-:Y:S01]  /*1a80*/  R2UR UR5, R221 ;  /* 0x00000000dd0572ca */ /* 0x000fe200000e0000 */
[----:B------:R-:W-:Y:S01]  /*1a90*/  IMAD.U32 R0, RZ, RZ, UR9 ;  /* 0x00000009ff007e24 */ /* 0x000fe2000f8e00ff */
[----:B------:R-:W-:Y:S01]  /*1aa0*/  PLOP3.LUT P0, PT, PT, PT, PT, 0x80, 0x0 ;  /* 0x000000000000781c */ /* 0x000fe20003f0f070 */
[----:B------:R-:W-:Y:S01]  /*1ab0*/  IMAD.U32 R3, RZ, RZ, UR4 ;  /* 0x00000004ff037e24 */ /* 0x000fe2000f8e00ff */
[----:B------:R-:W-:Y:S01]  /*1ac0*/  CS2R R150, SRZ ;  /* 0x0000000000967805 */ /* 0x000fe2000001ff00 */
[----:B------:R-:W-:Y:S01]  /*1ad0*/  IMAD.MOV.U32 R2, RZ, RZ, RZ ;  /* 0x000000ffff027224 */ /* 0x000fe200078e00ff */
        /* <DEDUP_REMOVED lines=15> */
[----:B------:R-:W-:Y:S02]  /*1bd0*/  CS2R R124, SRZ ;  /* 0x00000000007c7805 */ /* 0x000fe4000001ff00 */
[----:B------:R-:W-:-:S02]  /*1be0*/  CS2R R122, SRZ ;  /* 0x00000000007a7805 */ /* 0x000fc4000001ff00 */
[----:B------:R-:W-:Y:S01]  /*1bf0*/  R2UR UR60, R0 ;  /* 0x00000000003c72ca */ /* 0x000fe200000e0000 */
[----:B------:R-:W-:Y:S01]  /*1c00*/  IMAD.MOV.U32 R0, RZ, RZ, RZ ;  /* 0x000000ffff007224 */ /* 0x000fe200078e00ff */
        /* <DEDUP_REMOVED lines=56> */
[----:B------:R-:W-:Y:S02]  /*1f90*/  UIADD3 UR6, UR7, 0x14400, URZ ;  /* 0x0001440007067890 */ /* 0x000fe4000fffe03f */
[----:B------:R-:W-:Y:S02]  /*1fa0*/  IMAD.U32 R17, RZ, RZ, UR7 ;  /* 0x00000007ff117e24 */ /* 0x000fe4000f8e00ff */
[----:B0-----:R-:W-:Y:S01]  /*1fb0*/  VIADD R0, R0, 0xffffff80 ;  /* 0xffffff8000007836 */ /* 0x001fe20000000000 */
[----:B------:R-:W-:-:S04]  /*1fc0*/  ULOP3.LUT UP0, URZ, UR6, 0x9f, URZ, 0xc0, !UPT ;  /* 0x0000009f063f7892 */ /* 0x000fc8000f80c03f */
[----:B------:R-:W-:Y:S02]  /*1fd0*/  SHF.R.S32.HI R3, RZ, 0x1f, R0 ;  /* 0x0000001fff037819 */ /* 0x000fe40000011400 */
        /* <DEDUP_REMOVED lines=28> */
.L_x_2380:
[----:B------:R-:W2:Y:S04]  /*21a0*/  LDL R19, [R1+0x30] ;  /* 0x0000300001137983 */ /* 0x000ea80000100800 */
[----:B------:R-:W3:Y:S01]  /*21b0*/  LDL R2, [R1+0x40] ;  /* 0x0000400001027983 */ /* 0x000ee20000100800 */
[----:B------:R-:W-:Y:S02]  /*21c0*/  R2UR UR6, R17 ;  /* 0x00000000110672ca */ /* 0x000fe400000e0000 */
        /* <DEDUP_REMOVED lines=11> */
.L_x_2529:
[----:B------:R-:W-:Y:S05]  /*2280*/  @!P0 BRA `(.L_x_2382) ;  /* 0x0000000000048947 */ /* 0x000fea0003800000 */
[----:B------:R-:W-:Y:S01]  /*2290*/  BPT.TRAP 0x1 ;  /* 0x000000040000795c */ /* 0x000fe20000300000 */
.L_x_2382:
[----:B------:R-:W-:Y:S01]  /*22a0*/  R2UR UR5, R18 ;  /* 0x00000000120572ca */ /* 0x000fe200000e0000 */
[----:B0-----:R-:W-:Y:S01]  /*22b0*/  IMAD.U32 R0, RZ, RZ, UR36 ;  /* 0x00000024ff007e24 */ /* 0x001fe2000f8e00ff */
[----:B------:R-:W-:-:S11]  /*22c0*/  R2UR UR4, R17 ;  /* 0x00000000110472ca */ /* 0x000fd600000e0000 */
[----:B------:R-:W-:Y:S02]  /*22d0*/  IMAD.U32 R3, RZ, RZ, UR5 ;  /* 0x00000005ff037e24 */ /* 0x000fe4000f8e00ff */
[----:B------:R-:W-:-:S03]  /*22e0*/  LEA R0, R0, UR4, 0x3 ;  /* 0x0000000400007c11 */ /* 0x000fc6000f8e18ff */
[----:B------:R-:W-:-:S04]  /*22f0*/  SHF.L.U32 R3, R3, 0x1f, RZ ;  /* 0x0000001f03037819 */ /* 0x000fc800000006ff */
[----:B------:R0:W1:Y:S01]  /*2300*/  SYNCS.PHASECHK.TRANS64.TRYWAIT P1, [R0+URZ+0x38830], R3 ;  /* 0x03883003000075a7 */ /* 0x000062000802017f */
[----:B------:R-:W-:Y:S05]  /*2310*/  @!P0 BRA `(.L_x_2383) ;  /* 0x0000000000048947 */ /* 0x000fea0003800000 */
[----:B------:R-:W-:Y:S01]  /*2320*/  BPT.TRAP 0x1 ;  /* 0x000000040000795c */ /* 0x000fe20000300000 */
.L_x_2383:
[----:B-1----:R-:W-:Y:S05]  /*2330*/  @P1 BRA `(.L_x_2384) ;  /* 0x0000000000081947 */ /* 0x002fea0003800000 */
[----:B------:R-:W1:Y:S02]  /*2340*/  SYNCS.PHASECHK.TRANS64.TRYWAIT P1, [R0+URZ+0x38830], R3 ;  /* 0x03883003000075a7 */ /* 0x000e64000802017f */
[----:B-1----:R-:W-:Y:S05]  /*2350*/  @!P1 BRA `(.L_x_2385) ;  /* 0x00000178002c9947 */ /* 0x002fea0003800000 */
.L_x_2384:
        /* <DEDUP_REMOVED lines=23> */
[----:B01----:R-:W-:Y:S01]  /*24d0*/  MOV R3, UR38 ;  /* 0x0000002600037c02 */ /* 0x003fe20008000f00 */
[----:B------:R-:W-:Y:S01]  /*24e0*/  UMOV UR43, 0x40000040 ;  /* 0x40000040002b7882 */ /* 0x000fe20000000000 */
[----:B------:R-:W-:Y:S01]  /*24f0*/  UMOV UR47, 0x40000040 ;  /* 0x40000040002f7882 */ /* 0x000fe20000000000 */
[----:B------:R-:W-:Y:S01]  /*2500*/  ULOP3.LUT UR6, UR4, 0x10000, URZ, 0xfc, !UPT ;  /* 0x0001000004067892 */ /* 0x000fe2000f8efc3f */
[----:B------:R-:W-:Y:S01]  /*2510*/  MOV R4, UR36 ;  /* 0x0000002400047c02 */ /* 0x000fe20008000f00 */
[----:B------:R-:W-:Y:S01]  /*2520*/  UMOV UR51, 0x40000040 ;  /* 0x4000004000337882 */ /* 0x000fe20000000000 */
[----:B------:R-:W-:Y:S01]  /*2530*/  UMOV UR55, 0x40000040 ;  /* 0x4000004000377882 */ /* 0x000fe20000000000 */
[----:B------:R-:W-:-:S02]  /*2540*/  UIMAD UR4, UR36, 0xa00, UR6 ;  /* 0x00000a00240478a4 */ /* 0x000fc4000f8e0206 */
[----:B------:R-:W-:Y:S01]  /*2550*/  IMAD.U32 R20, RZ, RZ, UR6 ;  /* 0x00000006ff147e24 */ /* 0x000fe2000f8e00ff */
[----:B------:R-:W-:Y:S01]  /*2560*/  UMOV UR37, 0x40000040 ;  /* 0x4000004000257882 */ /* 0x000fe20000000000 */
[----:B------:R-:W-:Y:S01]  /*2570*/  UIADD3 UR10, UR4, 0x80, URZ ;  /* 0x00000080040a7890 */ /* 0x000fe2000fffe03f */
[----:B------:R-:W-:Y:S01]  /*2580*/  IMAD.U32 R7, RZ, RZ, UR37 ;  /* 0x00000025ff077e24 */ /* 0x000fe2000f8e00ff */
[----:B------:R-:W-:Y:S02]  /*2590*/  UIADD3 UR14, UR4, 0x100, URZ ;  /* 0x00000100040e7890 */ /* 0x000fe4000fffe03f */
[----:B------:R-:W-:Y:S01]  /*25a0*/  UMOV UR18, UR4 ;  /* 0x0000000400127c82 */ /* 0x000fe20008000000 */
[----:B------:R-:W-:Y:S01]  /*25b0*/  UIADD3 UR6, UR4, 0x200, URZ ;  /* 0x0000020004067890 */ /* 0x000fe2000fffe03f */
[----:B------:R-:W-:Y:S01]  /*25c0*/  HGMMA.64x16x16.F32.BF16 R56, gdesc[UR16], RZ, !UPT, gsb0 ;  /* 0x00200000103879f0 */ /* 0x000fe2000c0018ff */
[----:B------:R-:W-:Y:S01]  /*25d0*/  UIADD3 UR7, UR4, 0x2, URZ ;  /* 0x0000000204077890 */ /* 0x000fe2000fffe03f */
[----:B------:R-:W-:Y:S01]  /*25e0*/  UMOV UR19, 0x40000040 ;  /* 0x4000004000137882 */ /* 0x000fe20000000000 */
[----:B------:R-:W-:-:S02]  /*25f0*/  UIADD3 UR22, UR4, 0x384, URZ ;  /* 0x0000038404167890 */ /* 0x000fc4000fffe03f */
[----:B------:R-:W-:-:S03]  /*2600*/  UIADD3 UR26, UR4, 0x386, URZ ;  /* 0x00000386041a7890 */ /* 0x000fc6000fffe03f */
[----:B------:R-:W-:Y:S01]  /*2610*/  UMOV UR18, UR7 ;  /* 0x0000000700127c82 */ /* 0x000fe20008000000 */
        /* <DEDUP_REMOVED lines=8> */
[----:B------:R-:W-:Y:S01]  /*26a0*/  UIADD3 UR58, UR4, 0x806, URZ ;  /* 0x00000806043a7890 */ /* 0x000fe2000fffe03f */
        /* <DEDUP_REMOVED lines=22> */
[----:B------:R-:W-:Y:S02]  /*2810*/  UMOV UR17, 0x40000040 ;  /* 0x4000004000117882 */ /* 0x000fe40000000000 */
[----:B------:R-:W-:Y:S01]  /*2820*/  UMOV UR13, UR17 ;  /* 0x00000011000d7c82 */ /* 0x000fe20008000000 */
[----:B------:R-:W-:-:S03]  /*2830*/  IMAD.U32 R13, RZ, RZ, UR17 ;  /* 0x00000011ff0d7e24 */ /* 0x000fc6000f8e00ff */
[----:B------:R-:W-:Y:S01]  /*2840*/  UMOV UR16, UR6 ;  /* 0x0000000600107c82 */ /* 0x000fe20008000000 */
[----:B------:R-:W-:Y:S01]  /*2850*/  UIADD3 UR6, UR4, 0x202, URZ ;  /* 0x0000020204067890 */ /* 0x000fe2000fffe03f */
[----:B------:R-:W-:Y:S01]  /*2860*/  IMAD.U32 R12, RZ, RZ, UR16 ;  /* 0x00000010ff0c7e24 */ /* 0x000fe2000f8e00ff */
[----:B------:R-:W-:Y:S01]  /*2870*/  UMOV UR12, UR16 ;  /* 0x00000010000c7c82 */ /* 0x000fe20008000000 */
        /* <DEDUP_REMOVED lines=180> */
[----:B------:R-:W-:Y:S02]  /*33c0*/  UMOV UR15, UR37 ;  /* 0x00000025000f7c82 */ /* 0x000fe40008000000 */
        /* <DEDUP_REMOVED lines=253> */
[----:B------:R-:W-:Y:S02]  /*43a0*/  UIADD3 UR6, UR5, 0xc06, URZ ;  /* 0x00000c0605067890 */ /* 0x000fe4000fffe03f */
[----:B------:R-:W-:-:S05]  /*43b0*/  UIADD3 UR5, UR4, 0x786, URZ ;  /* 0x0000078604057890 */ /* 0x000fca000fffe03f */
[----:B------:R-:W-:Y:S01]  /*43c0*/  UMOV UR36, UR6 ;  /* 0x0000000600247c82 */ /* 0x000fe20008000000 */
[----:B------:R-:W-:Y:S01]  /*43d0*/  UIADD3 UR6, UR4, 0x906, URZ ;  /* 0x0000090604067890 */ /* 0x000fe2000fffe03f */
[----:B------:R-:W-:Y:S01]  /*43e0*/  IMAD.U32 R6, RZ, RZ, UR36 ;  /* 0x00000024ff067e24 */ /* 0x000fe2000f8e00ff */
[----:B------:R-:W-:Y:S01]  /*43f0*/  UMOV UR38, UR5 ;  /* 0x0000000500267c82 */ /* 0x000fe20008000000 */
[----:B------:R-:W-:Y:S01]  /*4400*/  UMOV UR56, UR36 ;  /* 0x0000002400387c82 */ /* 0x000fe20008000000 */
[----:B------:R-:W-:Y:S01]  /*4410*/  UIADD3 UR5, UR4, 0x886, URZ ;  /* 0x0000088604057890 */ /* 0x000fe2000fffe03f */
[----:B------:R-:W-:Y:S02]  /*4420*/  UMOV UR14, UR36 ;  /* 0x00000024000e7c82 */ /* 0x000fe40008000000 */
[----:B------:R-:W-:Y:S01]  /*4430*/  UMOV UR4, UR14 ;  /* 0x0000000e00047c82 */ /* 0x000fe20008000000 */
[----:B------:R-:W-:Y:S02]  /*4440*/  WARPGROUP.DEPBAR.LE gsb0, 0x0 ;  /* 0x00008000000079c5 */ /* 0x000fe40000010000 */
[----:B------:R-:W-:-:S06]  /*4450*/  WARPGROUP.ARRIVE ;  /* 0x00000000000079c5 */ /* 0x000fcc0000000000 */
[----:B------:R-:W-:Y:S03]  /*4460*/  HGMMA.64x16x16.F32.BF16 R24, gdesc[UR52], R24, gsb0 ;  /* 0x00200000341879f0 */ /* 0x000fe60008001818 */
[----:B------:R-:W-:Y:S02]  /*4470*/  WARPGROUP.DEPBAR.LE gsb0, 0x0 ;  /* 0x00008000000079c5 */ /* 0x000fe40000010000 */
[----:B------:R-:W-:-:S06]  /*4480*/  WARPGROUP.ARRIVE ;  /* 0x00000000000079c5 */ /* 0x000fcc0000000000 */
[----:B------:R-:W-:Y:S01]  /*4490*/  HGMMA.64x16x16.F32.BF16 R56, gdesc[UR36], R56, gsb0 ;  /* 0x00200000243879f0 */ /* 0x000fe20008001838 */
[----:B------:R-:W-:Y:S02]  /*44a0*/  R2UR UR39, R2 ;  /* 0x00000000022772ca */ /* 0x000fe400000e0000 */
        /* <DEDUP_REMOVED lines=26> */
.L_x_2386:
[----:B------:R-:W-:Y:S02]  /*4650*/  R2UR UR4, R213 ;  /* 0x00000000d50472ca */ /* 0x000fe400000e0000 */
[----:B------:R-:W-:Y:S02]  /*4660*/  CS2R R150, SRZ ;  /* 0x0000000000967805 */ /* 0x000fe4000001ff00 */
[----:B------:R-:W-:Y:S02]  /*4670*/  R2UR UR7, R215 ;  /* 0x00000000d70772ca */ /* 0x000fe400000e0000 */
[----:B------:R-:W-:Y:S02]  /*4680*/  CS2R R148, SRZ ;  /* 0x0000000000947805 */ /* 0x000fe4000001ff00 */
[----:B------:R-:W-:Y:S02]  /*4690*/  R2UR UR15, R212 ;  /* 0x00000000d40f72ca */ /* 0x000fe400000e0000 */
[----:B------:R-:W-:-:S02]  /*46a0*/  CS2R R146, SRZ ;  /* 0x0000000000927805 */ /* 0x000fc4000001ff00 */
[----:B------:R-:W-:Y:S02]  /*46b0*/  R2UR UR18, R22 ;  /* 0x00000000161272ca */ /* 0x000fe400000e0000 */
[----:B------:R-:W-:Y:S02]  /*46c0*/  CS2R R144, SRZ ;  /* 0x0000000000907805 */ /* 0x000fe4000001ff00 */
[----:B------:R-:W-:Y:S02]  /*46d0*/  R2UR UR14, R214 ;  /* 0x00000000d60e72ca */ /* 0x000fe400000e0000 */
[----:B------:R-:W-:Y:S02]  /*46e0*/  CS2R R142, SRZ ;  /* 0x00000000008e7805 */ /* 0x000fe4000001ff00 */
[----:B------:R-:W-:Y:S02]  /*46f0*/  CS2R R140, SRZ ;  /* 0x00000000008c7805 */ /* 0x000fe4000001ff00 */
[----:B------:R-:W-:-:S02]  /*4700*/  CS2R R138, SRZ ;  /* 0x00000000008a7805 */ /* 0x000fc4000001ff00 */
[----:B------:R-:W-:Y:S01]  /*4710*/  CS2R R136, SRZ ;  /* 0x0000000000887805 */ /* 0x000fe2000001ff00 */
[----:B------:R-:W-:Y:S01]  /*4720*/  UISETP.NE.AND UP0, UPT, UR4, URZ, UPT ;  /* 0x0000003f0400728c */ /* 0x000fe2000bf05270 */
[----:B------:R-:W-:Y:S01]  /*4730*/  CS2R R134, SRZ ;  /* 0x0000000000867805 */ /* 0x000fe2000001ff00 */
[----:B------:R-:W-:Y:S01]  /*4740*/  VIADD R2, R216, UR7 ;  /* 0x00000007d8027c36 */ /* 0x000fe20008000000 */
[----:B------:R-:W-:Y:S01]  /*4750*/  UMOV UR10, UR7 ;  /* 0x00000007000a7c82 */ /* 0x000fe20008000000 */
[----:B------:R-:W-:Y:S01]  /*4760*/  UIMAD UR5, UR60, -0x50, UR15 ;  /* 0xffffffb03c0578a4 */ /* 0x000fe2000f8e020f */
[----:B------:R-:W-:Y:S02]  /*4770*/  CS2R R132, SRZ ;  /* 0x0000000000847805 */ /* 0x000fe4000001ff00 */
[----:B------:R-:W-:Y:S01]  /*4780*/  PLOP3.LUT P1, PT, PT, PT, UP0, 0x80, 0x0 ;  /* 0x000000000000781c */ /* 0x000fe20003f2f008 */
[----:B------:R-:W-:Y:S01]  /*4790*/  IMAD.U32 R19, RZ, RZ, UR18 ;  /* 0x00000012ff137e24 */ /* 0x000fe2000f8e00ff */
[----:B------:R-:W-:-:S02]  /*47a0*/  PLOP3.LUT P2, PT, PT, PT, UP0, 0x80, 0x0 ;  /* 0x000000000000781c */ /* 0x000fc40003f4f008 */
[----:B------:R-:W-:Y:S01]  /*47b0*/  CS2R R130, SRZ ;  /* 0x0000000000827805 */ /* 0x000fe2000001ff00 */
[----:B------:R-:W-:Y:S01]  /*47c0*/  IMAD.U32 R64, RZ, RZ, UR5 ;  /* 0x00000005ff407e24 */ /* 0x000fe2000f8e00ff */
[----:B------:R-:W-:Y:S01]  /*47d0*/  @UP0 ULDC UR4, c[0x0][0x44c] ;  /* 0x0001130000040ab9 */ /* 0x000fe20000000800 */
[----:B------:R-:W-:Y:S01]  /*47e0*/  ULDC UR5, c[0x0][0x988] ;  /* 0x0002620000057ab9 */ /* 0x000fe20000000800 */
[----:B------:R-:W-:Y:S01]  /*47f0*/  @UP0 ULDC UR6, c[0x0][0x44c] ;  /* 0x0001130000060ab9 */ /* 0x000fe20000000800 */
[----:B------:R-:W-:Y:S01]  /*4800*/  @UP0 ULDC UR11, c[0x0][0x450] ;  /* 0x00011400000b0ab9 */ /* 0x000fe20000000800 */
[----:B------:R-:W-:Y:S01]  /*4810*/  UIMAD.WIDE.U32 UR6, UR7, UR6, URZ ;  /* 0x00000006070672a5 */ /* 0x000fe2000f8e003f */
[----:B------:R-:W-:Y:S02]  /*4820*/  CS2R R128, SRZ ;  /* 0x0000000000807805 */ /* 0x000fe4000001ff00 */
[----:B------:R-:W-:Y:S02]  /*4830*/  CS2R R126, SRZ ;  /* 0x00000000007e7805 */ /* 0x000fe4000001ff00 */
[----:B------:R-:W-:Y:S01]  /*4840*/  CS2R R124, SRZ ;  /* 0x00000000007c7805 */ /* 0x000fe2000001ff00 */
[----:B------:R-:W-:Y:S01]  /*4850*/  @P1 IMAD.HI.U32 R3, R2, UR4, RZ ;  /* 0x0000000402031c27 */ /* 0x000fe2000f8e00ff */
[----:B------:R-:W-:Y:S01]  /*4860*/  @UP0 ULDC UR4, c[0x0][0x450] ;  /* 0x0001140000040ab9 */ /* 0x000fe20000000800 */
[----:B------:R-:W-:Y:S01]  /*4870*/  @UP0 USHF.R.U32.HI UR10, URZ, UR11, UR7 ;  /* 0x0000000b3f0a0299 */ /* 0x000fe20008011607 */
[----:B------:R-:W-:-:S02]  /*4880*/  CS2R R122, SRZ ;  /* 0x00000000007a7805 */ /* 0x000fc4000001ff00 */
[----:B------:R-:W-:Y:S02]  /*4890*/  CS2R R120, SRZ ;  /* 0x0000000000787805 */ /* 0x000fe4000001ff00 */
[----:B------:R-:W-:Y:S01]  /*48a0*/  @P2 SHF.R.U32.HI R2, RZ, UR4, R3 ;  /* 0x00000004ff022c19 */ /* 0x000fe20008011603 */
[----:B------:R-:W-:Y:S01]  /*48b0*/  UIMAD UR4, UR60, -0x50, URZ ;  /* 0xffffffb03c0478a4 */ /* 0x000fe2000f8e023f */
[----:B------:R-:W-:Y:S01]  /*48c0*/  IADD3 R3, -R23, 0x50, R64 ;  /* 0x0000005017037810 */ /* 0x000fe20007ffe140 */
[----:B------:R-:W-:Y:S01]  /*48d0*/  UIADD3 UR6, UR10, UR15, -UR18 ;  /* 0x0000000f0a067290 */ /* 0x000fe2000fffe812 */
[----:B------:R-:W-:Y:S01]  /*48e0*/  CS2R R118, SRZ ;  /* 0x0000000000767805 */ /* 0x000fe2000001ff00 */
[----:B------:R-:W0:Y:S01]  /*48f0*/  SHFL.IDX PT, R5, R2, 0x1, 0x1c1f ;  /* 0x003c1f0002057f89 */ /* 0x000e2200000e0000 */
[----:B------:R-:W-:Y:S01]  /*4900*/  UIADD3 UR60, UR60, -0x2, URZ ;  /* 0xfffffffe3c3c7890 */ /* 0x000fe2000fffe03f */
[----:B------:R-:W-:Y:S01]  /*4910*/  IMAD.U32 R4, RZ, RZ, UR4 ;  /* 0x00000004ff047e24 */ /* 0x000fe2000f8e00ff */
[----:B------:R-:W-:Y:S01]  /*4920*/  R2UR UR4, R0 ;  /* 0x00000000000472ca */ /* 0x000fe200000e0000 */
[----:B------:R-:W1:Y:S01]  /*4930*/  SHFL.IDX PT, R2, R2, RZ, 0x1c1f ;  /* 0x001c1fff02027589 */ /* 0x000e6200000e0000 */
[----:B------:R-:W-:Y:S01]  /*4940*/  UIMAD.WIDE UR6, UR6, 0x66666667, URZ ;  /* 0x66666667060678a5 */ /* 0x000fe2000f8e023f */
[----:B------:R-:W-:-:S02]  /*4950*/  CS2R R116, SRZ ;  /* 0x0000000000747805 */ /* 0x000fc4000001ff00 */
[----:B------:R-:W-:Y:S02]  /*4960*/  IADD3 R4, -R23, 0x51, R4 ;  /* 0x0000005117047810 */ /* 0x000fe40007ffe104 */
[----:B------:R-:W-:Y:S01]  /*4970*/  CS2R R114, SRZ ;  /* 0x0000000000727805 */ /* 0x000fe2000001ff00 */
[----:B------:R-:W-:Y:S01]  /*4980*/  USHF.R.U32.HI UR6, URZ, 0x1f, UR7 ;  /* 0x0000001f3f067899 */ /* 0x000fe20008011607 */
[----:B------:R-:W-:Y:S02]  /*4990*/  CS2R R112, SRZ ;  /* 0x0000000000707805 */ /* 0x000fe4000001ff00 */
[----:B------:R-:W-:Y:S01]  /*49a0*/  IADD3 R4, -R19, UR15, R4 ;  /* 0x0000000f13047c10 */ /* 0x000fe2000fffe104 */
[----:B------:R-:W2:Y:S01]  /*49b0*/  S2UR UR15, SR_CgaCtaId ;  /* 0x00000000000f79c3 */ /* 0x000ea20000008800 */
[----:B------:R-:W-:Y:S01]  /*49c0*/  ULEA.HI.SX32 UR6, UR7, UR6, 0x1b ;  /* 0x0000000607067291 */ /* 0x000fe2000f8fda3f */
[----:B------:R-:W-:Y:S02]  /*49d0*/  CS2R R110, SRZ ;  /* 0x00000000006e7805 */ /* 0x000fe4000001ff00 */
[----:B------:R-:W-:Y:S01]  /*49e0*/  CS2R R108, SRZ ;  /* 0x00000000006c7805 */ /* 0x000fe2000001ff00 */
[----:B------:R-:W-:Y:S01]  /*49f0*/  UIADD3 UR4, UR4, 0x38840, URZ ;  /* 0x0003884004047890 */ /* 0x000fe2000fffe03f */
[----:B------:R-:W-:Y:S01]  /*4a00*/  CS2R R106, SRZ ;  /* 0x00000000006a7805 */ /* 0x000fe2000001ff00 */
[----:B------:R-:W-:Y:S01]  /*4a10*/  UISETP.LT.AND UP0, UPT, UR14, UR6, UPT ;  /* 0x000000060e00728c */ /* 0x000fe2000bf01270 */
[----:B------:R-:W-:-:S02]  /*4a20*/  CS2R R104, SRZ ;  /* 0x0000000000687805 */ /* 0x000fc4000001ff00 */
[----:B------:R-:W-:Y:S02]  /*4a30*/  CS2R R102, SRZ ;  /* 0x0000000000667805 */ /* 0x000fe4000001ff00 */
[----:B------:R-:W-:Y:S01]  /*4a40*/  CS2R R100, SRZ ;  /* 0x0000000000647805 */ /* 0x000fe2000001ff00 */
[----:B------:R-:W-:Y:S01]  /*4a50*/  USEL UR7, UR14, UR6, !UP0 ;  /* 0x000000060e077287 */ /* 0x000fe2000c000000 */
[----:B------:R-:W-:Y:S02]  /*4a60*/  CS2R R98, SRZ ;  /* 0x0000000000627805 */ /* 0x000fe4000001ff00 */
[----:B0-----:R-:W-:Y:S02]  /*4a70*/  VIADDMNMX R5, R5, R4, R3, PT ;  /* 0x0000000405057246 */ /* 0x001fe40003800103 */
[----:B------:R-:W-:Y:S01]  /*4a80*/  CS2R R96, SRZ ;  /* 0x0000000000607805 */ /* 0x000fe2000001ff00 */
[----:B------:R-:W-:Y:S01]  /*4a90*/  UISETP.GE.AND UP0, UPT, UR60, UR7, UPT ;  /* 0x000000073c00728c */ /* 0x000fe2000bf06270 */
[----:B------:R-:W-:-:S02]  /*4aa0*/  CS2R R94, SRZ ;  /* 0x00000000005e7805 */ /* 0x000fc4000001ff00 */
[C---:B------:R-:W-:Y:S02]  /*4ab0*/  ISETP.GT.AND P1, PT, R5.reuse, RZ, PT ;  /* 0x000000ff0500720c */ /* 0x040fe40003f24270 */
[----:B------:R-:W-:Y:S02]  /*4ac0*/  CS2R R92, SRZ ;  /* 0x00000000005c7805 */ /* 0x000fe4000001ff00 */
[C---:B------:R-:W-:Y:S02]  /*4ad0*/  ISETP.GT.AND P2, PT, R5.reuse, 0x1, PT ;  /* 0x000000010500780c */ /* 0x040fe40003f44270 */
[----:B------:R-:W-:Y:S02]  /*4ae0*/  CS2R R90, SRZ ;  /* 0x00000000005a7805 */ /* 0x000fe4000001ff00 */
[----:B------:R-:W-:Y:S02]  /*4af0*/  ISETP.GT.AND P3, PT, R5, 0x8, PT ;  /* 0x000000080500780c */ /* 0x000fe40003f64270 */
[----:B------:R-:W-:-:S02]  /*4b00*/  CS2R R88, SRZ ;  /* 0x0000000000587805 */ /* 0x000fc4000001ff00 */
[----:B------:R-:W-:Y:S02]  /*4b10*/  FSEL R19, R58, -INF , P1 ;  /* 0xff8000003a137808 */ /* 0x000fe40000800000 */
[----:B------:R-:W-:Y:S02]  /*4b20*/  CS2R R86, SRZ ;  /* 0x0000000000567805 */ /* 0x000fe4000001ff00 */
[----:B------:R-:W-:Y:S01]  /*4b30*/  FSEL R59, R59, -INF , P2 ;  /* 0xff8000003b3b7808 */ /* 0x000fe20001000000 */
[----:B--2---:R-:W-:Y:S01]  /*4b40*/  UPRMT UR4, UR15, 0x654, UR4 ;  /* 0x000006540f047896 */ /* 0x004fe20008000004 */
[----:B------:R-:W-:Y:S02]  /*4b50*/  ISETP.GT.AND P1, PT, R5, 0x9, PT ;  /* 0x000000090500780c */ /* 0x000fe40003f24270 */
[----:B------:R-:W-:Y:S02]  /*4b60*/  CS2R R84, SRZ ;  /* 0x0000000000547805 */ /* 0x000fe4000001ff00 */
[----:B------:R-:W-:-:S02]  /*4b70*/  FSEL R21, R62, -INF , P3 ;  /* 0xff8000003e157808 */ /* 0x000fc40001800000 */
[----:B------:R-:W-:Y:S02]  /*4b80*/  CS2R R82, SRZ ;  /* 0x0000000000527805 */ /* 0x000fe4000001ff00 */
[----:B------:R-:W-:Y:S02]  /*4b90*/  FMNMX.FTZ R58, R19, R59, !PT ;  /* 0x0000003b133a7209 */ /* 0x000fe40007810000 */
[----:B------:R-:W-:Y:S02]  /*4ba0*/  ISETP.GT.AND P2, PT, R5, 0x10, PT ;  /* 0x000000100500780c */ /* 0x000fe40003f44270 */
[----:B------:R-:W-:Y:S01]  /*4bb0*/  FSEL R63, R63, -INF , P1 ;  /* 0xff8000003f3f7808 */ /* 0x000fe20000800000 */
[----:B------:R-:W-:Y:S01]  /*4bc0*/  SYNCS.ARRIVE.TRANS64.RED.A1T0 RZ, [UR4], RZ ;  /* 0x000000ffffff79a7 */ /* 0x000fe20008100404 */
        /* <DEDUP_REMOVED lines=47> */
[----:B------:R-:W-:Y:S02]  /*4ec0*/  FMNMX.FTZ R58, R5, R58, !PT ;  /* 0x0000003a053a7209 */ /* 0x000fe40007810000 */
[----:B-1----:R-:W-:Y:S02]  /*4ed0*/  VIADDMNMX R3, R2, R4, R3, PT ;  /* 0x0000000402037246 */ /* 0x002fe40003800103 */
[----:B------:R-:W-:-:S02]  /*4ee0*/  FMNMX.FTZ R58, R31, R58, !PT ;  /* 0x0000003a1f3a7209 */ /* 0x000fc40007810000 */
[C---:B------:R-:W-:Y:S02]  /*4ef0*/  ISETP.GT.AND P1, PT, R3.reuse, RZ, PT ;  /* 0x000000ff0300720c */ /* 0x040fe40003f24270 */
[C---:B------:R-:W-:Y:S01]  /*4f00*/  ISETP.GT.AND P2, PT, R3.reuse, 0x1, PT ;  /* 0x000000010300780c */ /* 0x040fe20003f44270 */
[----:B------:R-:W0:Y:S01]  /*4f10*/  SHFL.BFLY PT, R79, R58, 0x2, 0x1f ;  /* 0x0c401f003a4f7f89 */ /* 0x000e2200000e0000 */
[----:B------:R-:W-:Y:S02]  /*4f20*/  ISETP.GT.AND P3, PT, R3, 0x8, PT ;  /* 0x000000080300780c */ /* 0x000fe40003f64270 */
[----:B------:R-:W-:Y:S02]  /*4f30*/  FSEL R56, R56, -INF , P1 ;  /* 0xff80000038387808 */ /* 0x000fe40000800000 */
[----:B------:R-:W-:Y:S02]  /*4f40*/  FSEL R57, R57, -INF , P2 ;  /* 0xff80000039397808 */ /* 0x000fe40001000000 */
[----:B------:R-:W-:-:S02]  /*4f50*/  ISETP.GT.AND P1, PT, R3, 0x9, PT ;  /* 0x000000090300780c */ /* 0x000fc40003f24270 */
[----:B------:R-:W-:Y:S02]  /*4f60*/  FSEL R60, R60, -INF , P3 ;  /* 0xff8000003c3c7808 */ /* 0x000fe40001800000 */
[----:B------:R-:W-:Y:S02]  /*4f70*/  FSEL R61, R61, -INF , P1 ;  /* 0xff8000003d3d7808 */ /* 0x000fe40000800000 */
[C---:B------:R-:W-:Y:S02]  /*4f80*/  ISETP.GT.AND P1, PT, R3.reuse, 0x10, PT ;  /* 0x000000100300780c */ /* 0x040fe40003f24270 */
[C---:B------:R-:W-:Y:S02]  /*4f90*/  ISETP.GT.AND P2, PT, R3.reuse, 0x11, PT ;  /* 0x000000110300780c */ /* 0x040fe40003f44270 */
[----:B------:R-:W-:Y:S02]  /*4fa0*/  FSEL R48, R48, -INF , P1 ;  /* 0xff80000030307808 */ /* 0x000fe40000800000 */
[----:B------:R-:W-:-:S02]  /*4fb0*/  ISETP.GT.AND P1, PT, R3, 0x18, PT ;  /* 0x000000180300780c */ /* 0x000fc40003f24270 */
[----:B------:R-:W-:Y:S02]  /*4fc0*/  FSEL R49, R49, -INF , P2 ;  /* 0xff80000031317808 */ /* 0x000fe40001000000 */
[----:B------:R-:W-:Y:S02]  /*4fd0*/  ISETP.GT.AND P3, PT, R3, 0x19, PT ;  /* 0x000000190300780c */ /* 0x000fe40003f64270 */
[----:B0-----:R-:W-:Y:S02]  /*4fe0*/  FMNMX.FTZ R4, R58, R79, !PT ;  /* 0x0000004f3a047209 */ /* 0x001fe40007810000 */
[----:B------:R-:W-:Y:S02]  /*4ff0*/  FMNMX.FTZ R79, R56, R57, !PT ;  /* 0x00000039384f7209 */ /* 0x000fe40007810000 */
[----:B------:R-:W-:Y:S01]  /*5000*/  FSEL R52, R52, -INF , P1 ;  /* 0xff80000034347808 */ /* 0x000fe20000800000 */
[----:B------:R-:W0:Y:S01]  /*5010*/  SHFL.BFLY PT, R81, R4, 0x1, 0x1f ;  /* 0x0c201f0004517f89 */ /* 0x000e2200000e0000 */
[----:B------:R-:W-:-:S02]  /*5020*/  FMNMX.FTZ R2, R60, R79, !PT ;  /* 0x0000004f3c027209 */ /* 0x000fc40007810000 */
[----:B------:R-:W-:Y:S02]  /*5030*/  FSEL R53, R53, -INF , P3 ;  /* 0xff80000035357808 */ /* 0x000fe40001800000 */
[----:B------:R-:W-:Y:S02]  /*5040*/  FMNMX.FTZ R79, R61, R2, !PT ;  /* 0x000000023d4f7209 */ /* 0x000fe40007810000 */
[C---:B------:R-:W-:Y:S02]  /*5050*/  ISETP.GT.AND P1, PT, R3.reuse, 0x20, PT ;  /* 0x000000200300780c */ /* 0x040fe40003f24270 */
[----:B------:R-:W-:Y:S02]  /*5060*/  FMNMX.FTZ R2, R48, R79, !PT ;  /* 0x0000004f30027209 */ /* 0x000fe40007810000 */
[----:B------:R-:W-:Y:S02]  /*5070*/  ISETP.GT.AND P2, PT, R3, 0x21, PT ;  /* 0x000000210300780c */ /* 0x000fe40003f44270 */
[----:B------:R-:W-:-:S02]  /*5080*/  FMNMX.FTZ R79, R49, R2, !PT ;  /* 0x00000002314f7209 */ /* 0x000fc40007810000 */
[----:B------:R-:W-:Y:S02]  /*5090*/  FSEL R40, R40, -INF , P1 ;  /* 0xff80000028287808 */ /* 0x000fe40000800000 */
[----:B------:R-:W-:Y:S02]  /*50a0*/  FMNMX.FTZ R2, R52, R79, !PT ;  /* 0x0000004f34027209 */ /* 0x000fe40007810000 */
[----:B------:R-:W-:Y:S02]  /*50b0*/  ISETP.GT.AND P3, PT, R3, 0x28, PT ;  /* 0x000000280300780c */ /* 0x000fe40003f64270 */
[----:B------:R-:W-:Y:S02]  /*50c0*/  FMNMX.FTZ R79, R53, R2, !PT ;  /* 0x00000002354f7209 */ /* 0x000fe40007810000 */
[----:B------:R-:W-:Y:S02]  /*50d0*/  FSEL R41, R41, -INF , P2 ;  /* 0xff80000029297808 */ /* 0x000fe40001000000 */
[----:B0-----:R-:W-:-:S02]  /*50e0*/  FMNMX.FTZ R4, R4, R81, !PT ;  /* 0x0000005104047209 */ /* 0x001fc40007810000 */
[----:B------:R-:W-:Y:S02]  /*50f0*/  CS2R R80, SRZ ;  /* 0x0000000000507805 */ /* 0x000fe4000001ff00 */
[----:B------:R-:W-:Y:S02]  /*5100*/  FMNMX.FTZ R26, R40, R79, !PT ;  /* 0x0000004f281a7209 */ /* 0x000fe40007810000 */
[C---:B------:R-:W-:Y:S01]  /*5110*/  FSETP.NEU.FTZ.AND P4, PT, R4.reuse, -INF , PT ;  /* 0xff8000000400780b */ /* 0x040fe20003f9d000 */
[----:B------:R-:W-:Y:S01]  /*5120*/  FMUL.FTZ R2, R4, UR5 ;  /* 0x0000000504027c20 */ /* 0x000fe20008410000 */
[----:B------:R-:W-:Y:S02]  /*5130*/  ISETP.GT.AND P1, PT, R3, 0x29, PT ;  /* 0x000000290300780c */ /* 0x000fe40003f24270 */
[----:B------:R-:W-:Y:S02]  /*5140*/  FSEL R44, R44, -INF , P3 ;  /* 0xff8000002c2c7808 */ /* 0x000fe40001800000 */
[----:B------:R-:W-:-:S02]  /*5150*/  FMNMX.FTZ R79, R41, R26, !PT ;  /* 0x0000001a294f7209 */ /* 0x000fc40007810000 */
[----:B------:R-:W-:Y:S02]  /*5160*/  FSEL R2, R2, RZ, P4 ;  /* 0x000000ff02027208 */ /* 0x000fe40002000000 */
[----:B------:R-:W-:Y:S02]  /*5170*/  FSEL R45, R45, -INF , P1 ;  /* 0xff8000002d2d7808 */ /* 0x000fe40000800000 */
[----:B------:R-:W-:Y:S01]  /*5180*/  ISETP.GT.AND P1, PT, R3, 0x30, PT ;  /* 0x000000300300780c */ /* 0x000fe20003f24270 */
[--C-:B------:R-:W-:Y:S01]  /*5190*/  FFMA.FTZ R209, R19, UR5, -R2.reuse ;  /* 0x0000000513d17c23 */ /* 0x100fe20008010802 */
[----:B------:R-:W-:Y:S01]  /*51a0*/  FMNMX.FTZ R26, R44, R79, !PT ;  /* 0x0000004f2c1a7209 */ /* 0x000fe20007810000 */
[--C-:B------:R-:W-:Y:S01]  /*51b0*/  FFMA.FTZ R211, R21, UR5, -R2.reuse ;  /* 0x0000000515d37c23 */ /* 0x100fe20008010802 */
[----:B------:R-:W-:Y:S01]  /*51c0*/  ISETP.GT.AND P2, PT, R3, 0x31, PT ;  /* 0x000000310300780c */ /* 0x000fe20003f44270 */
[--C-:B------:R-:W-:Y:S01]  /*51d0*/  FFMA.FTZ R63, R63, UR5, -R2.reuse ;  /* 0x000000053f3f7c23 */ /* 0x100fe20008010802 */
[----:B------:R-:W-:Y:S01]  /*51e0*/  FSEL R32, R32, -INF , P1 ;  /* 0xff80000020207808 */ /* 0x000fe20000800000 */
[----:B------:R-:W-:Y:S01]  /*51f0*/  MUFU.EX2 R209, R209 ;  /* 0x000000d100d17308 */ /* 0x000fe20000000800 */
[----:B------:R-:W-:Y:S01]  /*5200*/  FMNMX.FTZ R19, R45, R26, !PT ;  /* 0x0000001a2d137209 */ /* 0x000fe20007810000 */
[--C-:B------:R-:W-:Y:S01]  /*5210*/  FFMA.FTZ R26, R59, UR5, -R2.reuse ;  /* 0x000000053b1a7c23 */ /* 0x100fe20008010802 */
[----:B------:R-:W-:Y:S01]  /*5220*/  ISETP.GT.AND P1, PT, R3, 0x38, PT ;  /* 0x000000380300780c */ /* 0x000fe20003f24270 */
[--C-:B------:R-:W-:Y:S01]  /*5230*/  FFMA.FTZ R65, R65, UR5, -R2.reuse ;  /* 0x0000000541417c23 */ /* 0x100fe20008010802 */
[----:B------:R-:W-:Y:S01]  /*5240*/  FSEL R33, R33, -INF , P2 ;  /* 0xff80000021217808 */ /* 0x000fe20001000000 */
[--C-:B------:R-:W-:Y:S01]  /*5250*/  FFMA.FTZ R5, R5, UR5, -R2.reuse ;  /* 0x0000000505057c23 */ /* 0x100fe20008010802 */
[----:B------:R-:W-:Y:S01]  /*5260*/  FMNMX.FTZ R30, R32, R19, !PT ;  /* 0x00000013201e7209 */ /* 0x000fe20007810000 */
[----:B------:R-:W0:Y:S01]  /*5270*/  MUFU.EX2 R26, R26 ;  /* 0x0000001a001a7308 */ /* 0x000e220000000800 */
[----:B------:R-:W-:Y:S01]  /*5280*/  ISETP.GT.AND P2, PT, R3, 0x39, PT ;  /* 0x000000390300780c */ /* 0x000fe20003f44270 */
[--C-:B------:R-:W-:Y:S01]  /*5290*/  FFMA.FTZ R51, R51, UR5, -R2.reuse ;  /* 0x0000000533337c23 */ /* 0x100fe20008010802 */
[----:B------:R-:W-:Y:S01]  /*52a0*/  FSEL R36, R36, -INF , P1 ;  /* 0xff80000024247808 */ /* 0x000fe20000800000 */
[--C-:B------:R-:W-:Y:S01]  /*52b0*/  FFMA.FTZ R67, R67, UR5, -R2.reuse ;  /* 0x0000000543437c23 */ /* 0x100fe20008010802 */
[----:B------:R-:W-:Y:S01]  /*52c0*/  FMNMX.FTZ R19, R33, R30, !PT ;  /* 0x0000001e21137209 */ /* 0x000fe20007810000 */
[--C-:B------:R-:W-:Y:S01]  /*52d0*/  FFMA.FTZ R55, R55, UR5, -R2.reuse ;  /* 0x0000000537377c23 */ /* 0x100fe20008010802 */
[----:B------:R-:W-:Y:S01]  /*52e0*/  FSEL R37, R37, -INF , P2 ;  /* 0xff80000025257808 */ /* 0x000fe20001000000 */
[----:B------:R-:W-:Y:S01]  /*52f0*/  MUFU.EX2 R211, R211 ;  /* 0x000000d300d37308 */ /* 0x000fe20000000800 */
[----:B------:R-:W-:Y:S01]  /*5300*/  ISETP.GT.AND P1, PT, R3, 0x40, PT ;  /* 0x000000400300780c */ /* 0x000fe20003f24270 */
[--C-:B------:R-:W-:Y:S01]  /*5310*/  FFMA.FTZ R69, R69, UR5, -R2.reuse ;  /* 0x0000000545457c23 */ /* 0x100fe20008010802 */
[----:B------:R-:W-:Y:S01]  /*5320*/  FMNMX.FTZ R30, R36, R19, !PT ;  /* 0x00000013241e7209 */ /* 0x000fe20007810000 */
[--C-:B------:R-:W-:Y:S01]  /*5330*/  FFMA.FTZ R43, R43, UR5, -R2.reuse ;  /* 0x000000052b2b7c23 */ /* 0x100fe20008010802 */
[----:B------:R-:W-:Y:S01]  /*5340*/  ISETP.GT.AND P2, PT, R3, 0x41, PT ;  /* 0x000000410300780c */ /* 0x000fe20003f44270 */
[----:B------:R-:W-:Y:S01]  /*5350*/  FFMA.FTZ R71, R71, UR5, -R2 ;  /* 0x0000000547477c23 */ /* 0x000fe20008010802 */
[----:B------:R-:W-:Y:S01]  /*5360*/  FSEL R24, R24, -INF , P1 ;  /* 0xff80000018187808 */ /* 0x000fe20000800000 */
[----:B------:R-:W-:Y:S01]  /*5370*/  MUFU.EX2 R34, R63 ;  /* 0x0000003f00227308 */ /* 0x000fe20000000800 */
[----:B------:R-:W-:Y:S01]  /*5380*/  FMNMX.FTZ R19, R37, R30, !PT ;  /* 0x0000001e25137209 */ /* 0x000fe20007810000 */
[----:B0-----:R-:W-:Y:S01]  /*5390*/  FADD.FTZ R62, R209, R26 ;  /* 0x0000001ad13e7221 */ /* 0x001fe20000010000 */
[----:B------:R-:W-:Y:S01]  /*53a0*/  ISETP.GT.AND P1, PT, R3, 0x48, PT ;  /* 0x000000480300780c */ /* 0x000fe20003f24270 */
[--C-:B------:R-:W-:Y:S01]  /*53b0*/  FFMA.FTZ R47, R47, UR5, -R2.reuse ;  /* 0x000000052f2f7c23 */ /* 0x100fe20008010802 */
[----:B------:R-:W-:Y:S01]  /*53c0*/  FSEL R25, R25, -INF , P2 ;  /* 0xff80000019197808 */ /* 0x000fe20001000000 */
[--C-:B------:R-:W-:Y:S01]  /*53d0*/  FFMA.FTZ R197, R73, UR5, -R2.reuse ;  /* 0x0000000549c57c23 */ /* 0x100fe20008010802 */
[----:B------:R-:W-:Y:S01]  /*53e0*/  FMNMX.FTZ R30, R24, R19, !PT ;  /* 0x00000013181e7209 */ /* 0x000fe20007810000 */
[----:B------:R-:W-:Y:S01]  /*53f0*/  MUFU.EX2 R65, R65 ;  /* 0x0000004100417308 */ /* 0x000fe20000000800 */
        /* <DEDUP_REMOVED lines=8> */
[----:B------:R-:W-:Y:S01]  /*5480*/  FMNMX.FTZ R30, R28, R3, !PT ;  /* 0x000000031c1e7209 */ /* 0x000fe20007810000 */
[--C-:B------:R-:W-:Y:S01]  /*5490*/  FFMA.FTZ R77, R77, UR5, -R2.reuse ;  /* 0x000000054d4d7c23 */ /* 0x100fe20008010802 */
[----:B------:R-:W-:Y:S01]  /*54a0*/  F2FP.BF16.F32.PACK_AB R209, R26, R209 ;  /* 0x000000d11ad1723e */ /* 0x000fe200000010ff */
[--C-:B------:R-:W-:Y:S01]  /*54b0*/  FFMA.FTZ R27, R27, UR5, -R2.reuse ;  /* 0x000000051b1b7c23 */ /* 0x100fe20008010802 */
[----:B------:R-:W-:Y:S01]  /*54c0*/  FMNMX.FTZ R30, R29, R30, !PT ;  /* 0x0000001e1d1e7209 */ /* 0x000fe20007810000 */
[----:B------:R-:W-:Y:S01]  /*54d0*/  FFMA.FTZ R2, R31, UR5, -R2 ;  /* 0x000000051f027c23 */ /* 0x000fe20008010802 */
[----:B------:R-:W-:Y:S01]  /*54e0*/  CS2R R78, SRZ ;  /* 0x00000000004e7805 */ /* 0x000fe2000001ff00 */
[----:B------:R-:W0:Y:S01]  /*54f0*/  MUFU.EX2 R38, R51 ;  /* 0x0000003300267308 */ /* 0x000e220000000800 */
[----:B------:R-:W-:Y:S01]  /*5500*/  CS2R R74, SRZ ;  /* 0x00000000004a7805 */ /* 0x000fe2000001ff00 */
[----:B------:R-:W1:Y:S01]  /*5510*/  SHFL.BFLY PT, R3, R30, 0x2, 0x1f ;  /* 0x0c401f001e037f89 */ /* 0x000e6200000e0000 */
[----:B------:R-:W-:-:S05]  /*5520*/  CS2R R72, SRZ ;  /* 0x0000000000487805 */ /* 0x000fca000001ff00 */
        /* <DEDUP_REMOVED lines=11> */
[----:B0-----:R-:W-:-:S05]  /*55e0*/  FMNMX.FTZ R3, R19, R30, !PT ;  /* 0x0000001e13037209 */ /* 0x001fca0007810000 */
[----:B------:R-:W-:Y:S01]  /*55f0*/  MUFU.EX2 R197, R197 ;  /* 0x000000c500c57308 */ /* 0x000fe20000000800 */
[C---:B------:R-:W-:Y:S01]  /*5600*/  FSETP.NEU.FTZ.AND P1, PT, R3.reuse, -INF , PT ;  /* 0xff8000000300780b */ /* 0x040fe20003f3d000 */
[----:B------:R-:W-:-:S06]  /*5610*/  FMUL.FTZ R19, R3, UR5 ;  /* 0x0000000503137c20 */ /* 0x000fcc0008410000 */
[----:B------:R-:W-:Y:S01]  /*5620*/  MUFU.EX2 R54, R35 ;  /* 0x0000002300367308 */ /* 0x000fe20000000800 */
[----:B------:R-:W-:Y:S02]  /*5630*/  FSEL R19, R19, RZ, P1 ;  /* 0x000000ff13137208 */ /* 0x000fe40000800000 */
[----:B------:R-:W-:Y:S02]  /*5640*/  PLOP3.LUT P1, PT, PT, PT, UP0, 0x80, 0x0 ;  /* 0x000000000000781c */ /* 0x000fe40003f2f008 */
[----:B--2---:R-:W-:Y:S01]  /*5650*/  F2FP.BF16.F32.PACK_AB R203, R50, R71 ;  /* 0x0000004732cb723e */ /* 0x004fe200000010ff */
        /* <DEDUP_REMOVED lines=22> */
[----:B------:R-:W1:Y:S08]  /*57c0*/  MUFU.EX2 R60, R60 ;  /* 0x0000003c003c7308 */ /* 0x000e700000000800 */
[----:B------:R-:W2:Y:S01]  /*57d0*/  MUFU.EX2 R61, R61 ;  /* 0x0000003d003d7308 */ /* 0x000ea20000000800 */
[----:B0-----:R-:W-:Y:S01]  /*57e0*/  FADD.FTZ R5, R56, R57 ;  /* 0x0000003938057221 */ /* 0x001fe20000010000 */
[----:B------:R-:W-:-:S02]  /*57f0*/  F2FP.BF16.F32.PACK_AB R208, R57, R56 ;  /* 0x0000003839d0723e */ /* 0x000fc400000010ff */
[----:B------:R-:W-:-:S04]  /*5800*/  CS2R R56, SRZ ;  /* 0x0000000000387805 */ /* 0x000fc8000001ff00 */
[----:B------:R-:W0:Y:S01]  /*5810*/  MUFU.EX2 R48, R48 ;  /* 0x0000003000307308 */ /* 0x000e220000000800 */
[----:B-1----:R-:W-:Y:S01]  /*5820*/  FADD.FTZ R64, R60, R5 ;  /* 0x000000053c407221 */ /* 0x002fe20000010000 */
[----:B------:R-:W-:Y:S01]  /*5830*/  FADD.FTZ R5, R211, R62 ;  /* 0x0000003ed3057221 */ /* 0x000fe20000010000 */
[----:B------:R-:W-:-:S03]  /*5840*/  F2FP.BF16.F32.PACK_AB R211, R34, R211 ;  /* 0x000000d322d3723e */ /* 0x000fc600000010ff */
[----:B------:R-:W-:Y:S01]  /*5850*/  FADD.FTZ R62, R34, R5 ;  /* 0x00000005223e7221 */ /* 0x000fe20000010000 */
[----:B------:R-:W-:Y:S01]  /*5860*/  CS2R R34, SRZ ;  /* 0x0000000000227805 */ /* 0x000fe2000001ff00 */
[----:B------:R-:W1:Y:S01]  /*5870*/  MUFU.EX2 R49, R49 ;  /* 0x0000003100317308 */ /* 0x000e620000000800 */
[----:B--2---:R-:W-:Y:S01]  /*5880*/  FADD.FTZ R21, R61, R64 ;  /* 0x000000403d157221 */ /* 0x004fe20000010000 */
[----:B------:R-:W-:Y:S01]  /*5890*/  FADD.FTZ R5, R65, R62 ;  /* 0x0000003e41057221 */ /* 0x000fe20000010000 */
[----:B------:R-:W-:Y:S02]  /*58a0*/  F2FP.BF16.F32.PACK_AB R210, R61, R60 ;  /* 0x0000003c3dd2723e */ /* 0x000fe400000010ff */
[----:B------:R-:W-:Y:S02]  /*58b0*/  CS2R R64, SRZ ;  /* 0x0000000000407805 */ /* 0x000fe4000001ff00 */
[----:B------:R-:W-:Y:S01]  /*58c0*/  CS2R R60, SRZ ;  /* 0x00000000003c7805 */ /* 0x000fe2000001ff00 */
[----:B------:R-:W2:Y:S01]  /*58d0*/  MUFU.EX2 R52, R52 ;  /* 0x0000003400347308 */ /* 0x000ea20000000800 */
[----:B0-----:R-:W-:-:S07]  /*58e0*/  FADD.FTZ R0, R48, R21 ;  /* 0x0000001530007221 */ /* 0x001fce0000010000 */
[----:B------:R-:W0:Y:S01]  /*58f0*/  MUFU.EX2 R53, R53 ;  /* 0x0000003500357308 */ /* 0x000e220000000800 */
[C---:B-1----:R-:W-:Y:S01]  /*5900*/  FADD.FTZ R21, R49.reuse, R0 ;  /* 0x0000000031157221 */ /* 0x042fe20000010000 */
[----:B------:R-:W-:Y:S01]  /*5910*/  FADD.FTZ R0, R38, R5 ;  /* 0x0000000526007221 */ /* 0x000fe20000010000 */
[----:B------:R-:W-:Y:S02]  /*5920*/  F2FP.BF16.F32.PACK_AB R204, R49, R48 ;  /* 0x0000003031cc723e */ /* 0x000fe400000010ff */
[----:B------:R-:W-:Y:S01]  /*5930*/  CS2R R48, SRZ ;  /* 0x0000000000307805 */ /* 0x000fe2000001ff00 */
[----:B------:R-:W-:Y:S01]  /*5940*/  FADD.FTZ R5, R67, R0 ;  /* 0x0000000043057221 */ /* 0x000fe20000010000 */
[----:B------:R-:W-:Y:S01]  /*5950*/  CS2R R66, SRZ ;  /* 0x0000000000427805 */ /* 0x000fe2000001ff00 */
[----:B------:R-:W1:Y:S01]  /*5960*/  MUFU.EX2 R40, R40 ;  /* 0x0000002800287308 */ /* 0x000e620000000800 */
[----:B--2---:R-:W-:Y:S01]  /*5970*/  FADD.FTZ R62, R52, R21 ;  /* 0x00000015343e7221 */ /* 0x004fe20000010000 */
[----:B------:R-:W-:Y:S01]  /*5980*/  FADD.FTZ R0, R42, R5 ;  /* 0x000000052a007221 */ /* 0x000fe20000010000 */
[----:B------:R-:W-:-:S03]  /*5990*/  CS2R R42, SRZ ;  /* 0x00000000002a7805 */ /* 0x000fc6000001ff00 */
[----:B------:R-:W-:Y:S01]  /*59a0*/  FADD.FTZ R5, R69, R0 ;  /* 0x0000000045057221 */ /* 0x000fe20000010000 */
[----:B------:R-:W-:Y:S01]  /*59b0*/  CS2R R68, SRZ ;  /* 0x0000000000447805 */ /* 0x000fe2000001ff00 */
[----:B------:R-:W2:Y:S01]  /*59c0*/  MUFU.EX2 R41, R41 ;  /* 0x0000002900297308 */ /* 0x000ea20000000800 */
[C---:B0-----:R-:W-:Y:S01]  /*59d0*/  FADD.FTZ R21, R53.reuse, R62 ;  /* 0x0000003e35157221 */ /* 0x041fe20000010000 */
[----:B------:R-:W-:Y:S01]  /*59e0*/  FADD.FTZ R0, R46, R5 ;  /* 0x000000052e007221 */ /* 0x000fe20000010000 */
[----:B------:R-:W-:Y:S02]  /*59f0*/  F2FP.BF16.F32.PACK_AB R206, R53, R52 ;  /* 0x0000003435ce723e */ /* 0x000fe400000010ff */
[----:B------:R-:W-:Y:S02]  /*5a00*/  CS2R R52, SRZ ;  /* 0x0000000000347805 */ /* 0x000fe4000001ff00 */
[----:B------:R-:W-:Y:S01]  /*5a10*/  CS2R R46, SRZ ;  /* 0x00000000002e7805 */ /* 0x000fe2000001ff00 */
[----:B------:R-:W-:Y:S01]  /*5a20*/  FADD.FTZ R5, R71, R0 ;  /* 0x0000000047057221 */ /* 0x000fe20000010000 */
[----:B------:R-:W-:Y:S01]  /*5a30*/  CS2R R70, SRZ ;  /* 0x0000000000467805 */ /* 0x000fe2000001ff00 */
[----:B------:R-:W0:Y:S01]  /*5a40*/  MUFU.EX2 R44, R44 ;  /* 0x0000002c002c7308 */ /* 0x000e220000000800 */
[----:B-1----:R-:W-:Y:S01]  /*5a50*/  FADD.FTZ R62, R40, R21 ;  /* 0x00000015283e7221 */ /* 0x002fe20000010000 */
[----:B------:R-:W-:Y:S01]  /*5a60*/  FADD.FTZ R0, R50, R5 ;  /* 0x0000000532007221 */ /* 0x000fe20000010000 */
[----:B------:R-:W-:-:S05]  /*5a70*/  CS2R R50, SRZ ;  /* 0x0000000000327805 */ /* 0x000fca000001ff00 */
[----:B------:R-:W1:Y:S01]  /*5a80*/  MUFU.EX2 R45, R45 ;  /* 0x0000002d002d7308 */ /* 0x000e620000000800 */
[C---:B--2---:R-:W-:Y:S01]  /*5a90*/  FADD.FTZ R21, R41.reuse, R62 ;  /* 0x0000003e29157221 */ /* 0x044fe20000010000 */
[----:B------:R-:W-:Y:S02]  /*5aa0*/  F2FP.BF16.F32.PACK_AB R200, R41, R40 ;  /* 0x0000002829c8723e */ /* 0x000fe400000010ff */
[----:B------:R-:W-:Y:S02]  /*5ab0*/  CS2R R62, SRZ ;  /* 0x00000000003e7805 */ /* 0x000fe4000001ff00 */
[----:B------:R-:W-:Y:S02]  /*5ac0*/  CS2R R40, SRZ ;  /* 0x0000000000287805 */ /* 0x000fe4000001ff00 */
[----:B------:R-:W2:Y:S01]  /*5ad0*/  MUFU.EX2 R32, R32 ;  /* 0x0000002000207308 */ /* 0x000ea20000000800 */
[----:B0-----:R-:W-:-:S07]  /*5ae0*/  FADD.FTZ R26, R44, R21 ;  /* 0x000000152c1a7221 */ /* 0x001fce0000010000 */
[----:B------:R-:W0:Y:S01]  /*5af0*/  MUFU.EX2 R33, R33 ;  /* 0x0000002100217308 */ /* 0x000e220000000800 */
[C---:B-1----:R-:W-:Y:S01]  /*5b00*/  FADD.FTZ R21, R45.reuse, R26 ;  /* 0x0000001a2d157221 */ /* 0x042fe20000010000 */
[----:B------:R-:W-:Y:S02]  /*5b10*/  F2FP.BF16.F32.PACK_AB R202, R45, R44 ;  /* 0x0000002c2dca723e */ /* 0x000fe400000010ff */
[----:B------:R-:W-:-:S04]  /*5b20*/  CS2R R44, SRZ ;  /* 0x00000000002c7805 */ /* 0x000fc8000001ff00 */
[----:B------:R-:W-:Y:S01]  /*5b30*/  MUFU.EX2 R36, R36 ;  /* 0x0000002400247308 */ /* 0x000fe20000000800 */
[----:B--2---:R-:W-:Y:S01]  /*5b40*/  FADD.FTZ R26, R32, R21 ;  /* 0x00000015201a7221 */ /* 0x004fe20000010000 */
[----:B------:R-:W-:Y:S01]  /*5b50*/  FADD.FTZ R21, R197, R0 ;  /* 0x00000000c5157221 */ /* 0x000fe20000010000 */
[----:B------:R-:W-:-:S03]  /*5b60*/  F2FP.BF16.F32.PACK_AB R197, R54, R197 ;  /* 0x000000c536c5723e */ /* 0x000fc600000010ff */
[----:B------:R-:W-:Y:S01]  /*5b70*/  FADD.FTZ R0, R54, R21 ;  /* 0x0000001536007221 */ /* 0x000fe20000010000 */
[----:B------:R-:W-:Y:S01]  /*5b80*/  CS2R R54, SRZ ;  /* 0x0000000000367805 */ /* 0x000fe2000001ff00 */
[----:B------:R-:W1:Y:S01]  /*5b90*/  MUFU.EX2 R199, R199 ;  /* 0x000000c700c77308 */ /* 0x000e620000000800 */
[----:B0-----:R-:W-:-:S07]  /*5ba0*/  F2FP.BF16.F32.PACK_AB R196, R33, R32 ;  /* 0x0000002021c4723e */ /* 0x001fce00000010ff */
[----:B------:R-:W0:Y:S08]  /*5bb0*/  MUFU.EX2 R37, R37 ;  /* 0x0000002500257308 */ /* 0x000e300000000800 */
[----:B------:R2:W3:Y:S01]  /*5bc0*/  MUFU.EX2 R58, R39 ;  /* 0x00000027003a7308 */ /* 0x0004e20000000800 */
[----:B-1----:R-:W-:-:S07]  /*5bd0*/  FADD.FTZ R21, R199, R0 ;  /* 0x00000000c7157221 */ /* 0x002fce0000010000 */
[----:B------:R-:W-:Y:S01]  /*5be0*/  MUFU.EX2 R24, R24 ;  /* 0x0000001800187308 */ /* 0x000fe20000000800 */
[----:B0-----:R-:W-:Y:S02]  /*5bf0*/  F2FP.BF16.F32.PACK_AB R198, R37, R36 ;  /* 0x0000002425c6723e */ /* 0x001fe400000010ff */
[----:B--2---:R-:W-:-:S05]  /*5c00*/  CS2R R38, SRZ ;  /* 0x0000000000267805 */ /* 0x004fca000001ff00 */
[----:B------:R-:W-:Y:S01]  /*5c10*/  MUFU.EX2 R77, R77 ;  /* 0x0000004d004d7308 */ /* 0x000fe20000000800 */
[C---:B---3--:R-:W-:Y:S01]  /*5c20*/  FADD.FTZ R0, R58.reuse, R21 ;  /* 0x000000153a007221 */ /* 0x048fe20000010000 */
[----:B------:R-:W-:Y:S02]  /*5c30*/  F2FP.BF16.F32.PACK_AB R199, R58, R199 ;  /* 0x000000c73ac7723e */ /* 0x000fe400000010ff */
[----:B------:R-:W-:-:S04]  /*5c40*/  CS2R R58, SRZ ;  /* 0x00000000003a7805 */ /* 0x000fc8000001ff00 */
[----:B------:R0:W1:Y:S08]  /*5c50*/  MUFU.EX2 R30, R27 ;  /* 0x0000001b001e7308 */ /* 0x0000700000000800 */
[----:B------:R-:W2:Y:S01]  /*5c60*/  MUFU.EX2 R25, R25 ;  /* 0x0000001900197308 */ /* 0x000ea20000000800 */
[----:B0-----:R-:W-:Y:S01]  /*5c70*/  FADD.FTZ R27, R33, R26 ;  /* 0x0000001a211b7221 */ /* 0x001fe20000010000 */
[----:B------:R-:W-:-:S03]  /*5c80*/  CS2R R32, SRZ ;  /* 0x0000000000207805 */ /* 0x000fc6000001ff00 */
[----:B------:R-:W-:-:S03]  /*5c90*/  FADD.FTZ R26, R36, R27 ;  /* 0x0000001b241a7221 */ /* 0x000fc60000010000 */
[----:B------:R-:W0:Y:S01]  /*5ca0*/  MUFU.EX2 R28, R28 ;  /* 0x0000001c001c7308 */ /* 0x000e220000000800 */
[----:B------:R-:W-:Y:S01]  /*5cb0*/  FADD.FTZ R27, R37, R26 ;  /* 0x0000001a251b7221 */ /* 0x000fe20000010000 */
[----:B-1----:R-:W-:Y:S02]  /*5cc0*/  F2FP.BF16.F32.PACK_AB R193, R30, R77 ;  /* 0x0000004d1ec1723e */ /* 0x002fe400000010ff */
[----:B------:R-:W-:Y:S01]  /*5cd0*/  CS2R R36, SRZ ;  /* 0x0000000000247805 */ /* 0x000fe2000001ff00 */
[----:B------:R-:W-:-:S03]  /*5ce0*/  FADD.FTZ R26, R24, R27 ;  /* 0x0000001b181a7221 */ /* 0x000fc60000010000 */
[----:B------:R1:W3:Y:S01]  /*5cf0*/  MUFU.EX2 R5, R19 ;  /* 0x0000001300057308 */ /* 0x0002e20000000800 */
[C---:B--2---:R-:W-:Y:S01]  /*5d00*/  FADD.FTZ R21, R25.reuse, R26 ;  /* 0x0000001a19157221 */ /* 0x044fe20000010000 */
[----:B------:R-:W-:Y:S02]  /*5d10*/  F2FP.BF16.F32.PACK_AB R192, R25, R24 ;  /* 0x0000001819c0723e */ /* 0x000fe400000010ff */
[----:B------:R-:W-:-:S04]  /*5d20*/  CS2R R24, SRZ ;  /* 0x0000000000187805 */ /* 0x000fc8000001ff00 */
[----:B------:R-:W2:Y:S01]  /*5d30*/  MUFU.EX2 R2, R2 ;  /* 0x0000000200027308 */ /* 0x000ea20000000800 */
[----:B-1----:R-:W-:Y:S01]  /*5d40*/  FADD.FTZ R19, R77, R0 ;  /* 0x000000004d137221 */ /* 0x002fe20000010000 */
[----:B0-----:R-:W-:Y:S01]  /*5d50*/  FADD.FTZ R26, R28, R21 ;  /* 0x000000151c1a7221 */ /* 0x001fe20000010000 */
[----:B------:R-:W-:Y:S02]  /*5d60*/  CS2R R76, SRZ ;  /* 0x00000000004c7805 */ /* 0x000fe4000001ff00 */
[----:B------:R-:W-:Y:S01]  /*5d70*/  FADD.FTZ R0, R30, R19 ;  /* 0x000000131e007221 */ /* 0x000fe20000010000 */
[----:B------:R-:W-:-:S03]  /*5d80*/  CS2R R30, SRZ ;  /* 0x00000000001e7805 */ /* 0x000fc6000001ff00 */
[----:B------:R-:W-:Y:S01]  /*5d90*/  FADD.FTZ R21, R195, R0 ;  /* 0x00000000c3157221 */ /* 0x000fe20000010000 */
[C---:B---3--:R-:W-:Y:S01]  /*5da0*/  FADD.FTZ R19, R5.reuse, R26 ;  /* 0x0000001a05137221 */ /* 0x048fe20000010000 */
[----:B------:R-:W-:Y:S01]  /*5db0*/  F2FP.BF16.F32.PACK_AB R194, R5, R28 ;  /* 0x0000001c05c2723e */ /* 0x000fe200000010ff */
[----:B------:R-:W-:Y:S01]  /*5dc0*/  IMAD.MOV.U32 R0, RZ, RZ, 0x3f800000 ;  /* 0x3f800000ff007424 */ /* 0x000fe200078e00ff */
[----:B------:R-:W-:Y:S02]  /*5dd0*/  CS2R R28, SRZ ;  /* 0x00000000001c7805 */ /* 0x000fe4000001ff00 */
[----:B------:R-:W-:Y:S01]  /*5de0*/  CS2R R26, SRZ ;  /* 0x00000000001a7805 */ /* 0x000fe2000001ff00 */
[C---:B--2---:R-:W-:Y:S01]  /*5df0*/  FADD.FTZ R5, R2.reuse, R21 ;  /* 0x0000001502057221 */ /* 0x044fe20000010000 */
[----:B------:R-:W-:Y:S01]  /*5e00*/  IMAD.U32 R21, RZ, RZ, UR7 ;  /* 0x00000007ff157e24 */ /* 0x000fe2000f8e00ff */
[----:B------:R-:W-:Y:S01]  /*5e10*/  F2FP.BF16.F32.PACK_AB R195, R2, R195 ;  /* 0x000000c302c3723e */ /* 0x000fe200000010ff */
[----:B------:R-:W-:Y:S01]  /*5e20*/  IMAD.MOV.U32 R2, RZ, RZ, 0x3f800000 ;  /* 0x3f800000ff027424 */ /* 0x000fe200078e00ff */
[----:B------:R-:W-:Y:S06]  /*5e30*/  @!P1 BRA `(.L_x_2387) ;  /* 0x0000003c00a49947 */ /* 0x000fec0003800000 */
[----:B------:R-:W-:Y:S01]  /*5e40*/  R2UR UR4, R18 ;  /* 0x00000000120472ca */ /* 0x000fe200000e0000 */
[----:B------:R-:W-:Y:S01]  /*5e50*/  IMAD.MOV.U32 R227, RZ, RZ, R4 ;  /* 0x000000ffffe37224 */ /* 0x000fe200078e0004 */
[----:B------:R-:W-:Y:S01]  /*5e60*/  UMOV UR37, UR36 ;  /* 0x0000002400257c82 */ /* 0x000fe20008000000 */
[----:B------:R-:W-:Y:S02]  /*5e70*/  IMAD.MOV.U32 R228, RZ, RZ, R3 ;  /* 0x000000ffffe47224 */ /* 0x000fe400078e0003 */
[----:B------:R-:W-:Y:S02]  /*5e80*/  IMAD.MOV.U32 R2, RZ, RZ, 0x3f800000 ;  /* 0x3f800000ff027424 */ /* 0x000fe400078e00ff */
[----:B------:R-:W-:-:S06]  /*5e90*/  IMAD.MOV.U32 R151, RZ, RZ, RZ ;  /* 0x000000ffff977224 */ /* 0x000fcc00078e00ff */
[----:B------:R-:W-:-:S07]  /*5ea0*/  IMAD.U32 R229, RZ, RZ, UR4 ;  /* 0x00000004ffe57e24 */ /* 0x000fce000f8e00ff */
.L_x_2398:
[----:B------:R-:W-:Y:S01]  /*5eb0*/  R2UR UR5, R229 ;  /* 0x00000000e50572ca */ /* 0x000fe200000e0000 */
[----:B------:R-:W-:-:S04]  /*5ec0*/  UISETP.NE.AND UP0, UPT, UR37, 0x1, UPT ;  /* 0x000000012500788c */ /* 0x000fc8000bf05270 */
[----:B------:R-:W-:-:S08]  /*5ed0*/  USEL UR4, URZ, 0x1, UP0 ;  /* 0x000000013f047887 */ /* 0x000fd00008000000 */
[----:B------:R-:W-:-:S06]  /*5ee0*/  ULOP3.LUT UR4, UR5, UR4, URZ, 0x3c, !UPT ;  /* 0x0000000405047292 */ /* 0x000fcc000f8e3c3f */
[----:B------:R-:W-:Y:S01]  /*5ef0*/  IMAD.U32 R18, RZ, RZ, UR4 ;  /* 0x00000004ff127e24 */ /* 0x000fe2000f8e00ff */
[----:B------:R-:W-:Y:S06]  /*5f00*/  @!P0 BRA `(.L_x_2388) ;  /* 0x0000000000048947 */ /* 0x000fec0003800000 */
[----:B------:R-:W-:Y:S01]  /*5f10*/  BPT.TRAP 0x1 ;  /* 0x000000040000795c */ /* 0x000fe20000300000 */
.L_x_2388:
        /* <DEDUP_REMOVED lines=11> */
.L_x_2389:
[----:B-1----:R-:W-:Y:S05]  /*5fd0*/  @P1 BRA `(.L_x_2390) ;  /* 0x0000000000081947 */ /* 0x002fea0003800000 */
[----:B------:R-:W1:Y:S02]  /*5fe0*/  SYNCS.PHASECHK.TRANS64.TRYWAIT P1, [UR61+0x38830], R3 ;  /* 0x03883003ff0075a7 */ /* 0x000e64000802017d */
[----:B-1----:R-:W-:Y:S05]  /*5ff0*/  @!P1 BRA `(.L_x_2391) ;  /* 0x0000013c00189947 */ /* 0x002fea0003800000 */
.L_x_2390:
[----:B------:R-:W-:Y:S01]  /*6000*/  R2UR UR4, R20 ;  /* 0x00000000140472ca */ /* 0x000fe200000e0000 */
[----:B------:R-:W-:Y:S01]  /*6010*/  WARPGROUP.ARRIVE ;  /* 0x00000000000079c5 */ /* 0x000fe20000000000 */
[----:B------:R-:W-:Y:S01]  /*6020*/  R2UR UR6, R14 ;  /* 0x000000000e0672ca */ /* 0x000fe200000e0000 */
[----:B------:R-:W-:Y:S01]  /*6030*/  UMOV UR59, 0x40000040 ;  /* 0x40000040003b7882 */ /* 0x000fe20000000000 */
        /* <DEDUP_REMOVED lines=9> */
[----:B------:R-:W-:Y:S01]  /*60d0*/  UIMAD UR4, UR36, 0xa00, UR4 ;  /* 0x00000a00240478a4 */ /* 0x000fe2000f8e0204 */
[-C--:B------:R-:W-:Y:S01]  /*60e0*/  FMUL.FTZ R24, R24, R0.reuse ;  /* 0x0000000018187220 */ /* 0x080fe20000410000 */
[----:B------:R-:W-:Y:S01]  /*60f0*/  UMOV UR56, UR6 ;  /* 0x0000000600387c82 */ /* 0x000fe20008000000 */
[----:B------:R-:W-:Y:S01]  /*6100*/  UMOV UR35, 0x40000040 ;  /* 0x4000004000237882 */ /* 0x000fe20000000000 */
[----:B------:R-:W-:Y:S01]  /*6110*/  UMOV UR57, UR7 ;  /* 0x0000000700397c82 */ /* 0x000fe20008000000 */
[----:B------:R-:W-:Y:S01]  /*6120*/  UIADD3 UR18, UR4, 0x284, URZ ;  /* 0x0000028404127890 */ /* 0x000fe2000fffe03f */
[-C--:B------:R-:W-:Y:S01]  /*6130*/  FMUL.FTZ R25, R25, R0.reuse ;  /* 0x0000000019197220 */ /* 0x080fe20000410000 */
[----:B------:R-:W-:Y:S01]  /*6140*/  UMOV UR58, UR4 ;  /* 0x00000004003a7c82 */ /* 0x000fe20008000000 */
[----:B------:R-:W-:Y:S01]  /*6150*/  UIADD3 UR22, UR4, 0x286, URZ ;  /* 0x0000028604167890 */ /* 0x000fe2000fffe03f */
[----:B------:R-:W-:Y:S01]  /*6160*/  HGMMA.64x16x16.F32.BF16 R184, gdesc[UR56], RZ, !UPT, gsb0 ;  /* 0x0020000038b879f0 */ /* 0x000fe2000c0018ff */
[----:B------:R-:W-:Y:S01]  /*6170*/  UIADD3 UR58, UR4, 0x80, URZ ;  /* 0x00000080043a7890 */ /* 0x000fe2000fffe03f */
[-C--:B------:R-:W-:Y:S01]  /*6180*/  FMUL.FTZ R28, R28, R0.reuse ;  /* 0x000000001c1c7220 */ /* 0x080fe20000410000 */
[----:B------:R-:W-:Y:S01]  /*6190*/  UMOV UR59, 0x40000040 ;  /* 0x40000040003b7882 */ /* 0x000fe20000000000 */
[----:B------:R-:W-:Y:S01]  /*61a0*/  UMOV UR56, UR6 ;  /* 0x0000000600387c82 */ /* 0x000fe20008000000 */
[----:B------:R-:W-:Y:S01]  /*61b0*/  UMOV UR57, UR7 ;  /* 0x0000000700397c82 */ /* 0x000fe20008000000 */
        /* <DEDUP_REMOVED lines=54> */
[----:B------:R-:W-:Y:S01]  /*6520*/  UIADD3 UR58, UR4, 0x100, URZ ;  /* 0x00000100043a7890 */ /* 0x000fe2000fffe03f */
[-C--:B------:R-:W-:Y:S01]  /*6530*/  FMUL.FTZ R109, R109, R0.reuse ;  /* 0x000000006d6d7220 */ /* 0x080fe20000410000 */
[----:B------:R-:W-:Y:S01]  /*6540*/  UMOV UR59, 0x40000040 ;  /* 0x40000040003b7882 */ /* 0x000fe20000000000 */
        /* <DEDUP_REMOVED lines=97> */
[----:B------:R-:W-:Y:S01]  /*6b60*/  UMOV UR59, 0x40000040 ;  /* 0x40000040003b7882 */ /* 0x000fe20000000000 */
[----:B------:R-:W-:Y:S01]  /*6b70*/  UMOV UR56, UR6 ;  /* 0x0000000600387c82 */ /* 0x000fe20008000000 */
[----:B------:R-:W-:Y:S01]  /*6b80*/  UMOV UR57, UR7 ;  /* 0x0000000700397c82 */ /* 0x000fe20008000000 */
[----:B------:R-:W-:Y:S02]  /*6b90*/  R2UR UR6, R8 ;  /* 0x00000000080672ca */ /* 0x000fe400000e0000 */
[----:B------:R-:W-:Y:S01]  /*6ba0*/  R2UR UR7, R9 ;  /* 0x00000000090772ca */ /* 0x000fe200000e0000 */
[----:B------:R-:W-:Y:S02]  /*6bb0*/  WARPGROUP.DEPBAR.LE gsb0, 0x0 ;  /* 0x00008000000079c5 */ /* 0x000fe40000010000 */
[----:B------:R-:W-:-:S06]  /*6bc0*/  WARPGROUP.ARRIVE ;  /* 0x00000000000079c5 */ /* 0x000fcc0000000000 */
[----:B------:R-:W-:Y:S01]  /*6bd0*/  HGMMA.64x16x16.F32.BF16 R152, gdesc[UR56], RZ, !UPT, gsb0 ;  /* 0x00200000389879f0 */ /* 0x000fe2000c0018ff */
[----:B------:R-:W-:Y:S01]  /*6be0*/  UIADD3 UR58, UR4, 0x2, URZ ;  /* 0x00000002043a7890 */ /* 0x000fe2000fffe03f */
[----:B------:R-:W-:Y:S01]  /*6bf0*/  UMOV UR59, 0x40000040 ;  /* 0x40000040003b7882 */ /* 0x000fe20000000000 */
[----:B------:R-:W-:Y:S01]  /*6c00*/  UMOV UR56, UR14 ;  /* 0x0000000e00387c82 */ /* 0x000fe20008000000 */
[----:B------:R-:W-:Y:S01]  /*6c10*/  UMOV UR57, UR15 ;  /* 0x0000000f00397c82 */ /* 0x000fe20008000000 */
[----:B------:R-:W-:Y:S02]  /*6c20*/  WARPGROUP.DEPBAR.LE gsb0, 0x0 ;  /* 0x00008000000079c5 */ /* 0x000fe40000010000 */
[----:B------:R-:W-:-:S06]  /*6c30*/  WARPGROUP.ARRIVE ;  /* 0x00000000000079c5 */ /* 0x000fcc0000000000 */
[----:B------:R-:W-:Y:S01]  /*6c40*/  HGMMA.64x16x16.F32.BF16 R184, gdesc[UR56], R184, gsb0 ;  /* 0x0020000038b879f0 */ /* 0x000fe200080018b8 */
        /* <DEDUP_REMOVED lines=25> */
[----:B------:R-:W-:Y:S01]  /*6de0*/  UIADD3 UR14, UR4, 0x282, URZ ;  /* 0x00000282040e7890 */ /* 0x000fe2000fffe03f */
[----:B------:R-:W-:Y:S01]  /*6df0*/  UMOV UR15, 0x40000040 ;  /* 0x40000040000f7882 */ /* 0x000fe20000000000 */
        /* <DEDUP_REMOVED lines=102> */
[----:B------:R-:W-:Y:S02]  /*7460*/  R2UR UR10, R6 ;  /* 0x00000000060a72ca */ /* 0x000fe400000e0000 */
[----:B------:R-:W-:-:S11]  /*7470*/  R2UR UR11, R7 ;  /* 0x00000000070b72ca */ /* 0x000fd600000e0000 */
[----:B------:R-:W-:Y:S02]  /*7480*/  UMOV UR56, UR10 ;  /* 0x0000000a00387c82 */ /* 0x000fe40008000000 */
[----:B------:R-:W-:Y:S01]  /*7490*/  UMOV UR57, UR11 ;  /* 0x0000000b00397c82 */ /* 0x000fe20008000000 */
[----:B------:R-:W-:Y:S01]  /*74a0*/  UMOV UR5, UR11 ;  /* 0x0000000b00057c82 */ /* 0x000fe20008000000 */
        /* <DEDUP_REMOVED lines=259> */
[----:B------:R-:W-:Y:S05]  /*84e0*/  @!P0 BRA `(.L_x_2392) ;  /* 0x0000000000048947 */ /* 0x000fea0003800000 */
[----:B------:R-:W-:Y:S01]  /*84f0*/  BPT.TRAP 0x1 ;  /* 0x000000040000795c */ /* 0x000fe20000300000 */
.L_x_2392:
        /* <DEDUP_REMOVED lines=8> */
.L_x_2393:
[----:B---3--:R-:W-:Y:S05]  /*8580*/  @P1 BRA `(.L_x_2394) ;  /* 0x0000000000081947 */ /* 0x008fea0003800000 */
[----:B------:R-:W3:Y:S02]  /*8590*/  SYNCS.PHASECHK.TRANS64.TRYWAIT P1, [UR4+0x38850], R0 ;  /* 0x03885000ff0075a7 */ /* 0x000ee40008020144 */
[----:B---3--:R-:W-:Y:S05]  /*85a0*/  @!P1 BRA `(.L_x_2395) ;  /* 0x0000011400c49947 */ /* 0x008fea0003800000 */
.L_x_2394:
        /* <DEDUP_REMOVED lines=37> */
.L_x_2396:
[----:B------:R-:W-:Y:S01]  /*8800*/  R2UR UR6, R213 ;  /* 0x00000000d50672ca */ /* 0x000fe200000e0000 */
[----:B------:R-:W-:Y:S01]  /*8810*/  UIADD3 UR61, UR61, 0x38840, URZ ;  /* 0x000388403d3d7890 */ /* 0x000fe2000fffe03f */
[----:B------:R-:W-:Y:S02]  /*8820*/  R2UR UR5, R215 ;  /* 0x00000000d70572ca */ /* 0x000fe400000e0000 */
[----:B------:R-:W-:Y:S02]  /*8830*/  R2UR UR10, R22 ;  /* 0x00000000160a72ca */ /* 0x000fe400000e0000 */
[----:B------:R-:W-:Y:S02]  /*8840*/  R2UR UR7, R212 ;  /* 0x00000000d40772ca */ /* 0x000fe400000e0000 */
[----:B------:R-:W-:-:S04]  /*8850*/  LOP3.LUT R16, R16, 0xfffffbff, RZ, 0xc0, !PT ;  /* 0xfffffbff10107812 */ /* 0x000fc800078ec0ff */
[----:B------:R-:W-:Y:S01]  /*8860*/  @P0 LOP3.LUT R16, R16, 0x400, RZ, 0xfc, !PT ;  /* 0x0000040010100812 */ /* 0x000fe200078efcff */
[----:B------:R-:W-:Y:S02]  /*8870*/  UISETP.NE.AND UP0, UPT, UR6, URZ, UPT ;  /* 0x0000003f0600728c */ /* 0x000fe4000bf05270 */
[----:B01----:R-:W-:Y:S01]  /*8880*/  VIADD R3, R216, UR5 ;  /* 0x00000005d8037c36 */ /* 0x003fe20008000000 */
[----:B------:R-:W-:Y:S01]  /*8890*/  UIMAD UR5, UR60, -0x50, URZ ;  /* 0xffffffb03c0578a4 */ /* 0x000fe2000f8e023f */
[----:B---3--:R-:W-:Y:S01]  /*88a0*/  IMAD.U32 R2, RZ, RZ, UR10 ;  /* 0x0000000aff027e24 */ /* 0x008fe2000f8e00ff */
[----:B------:R-:W-:Y:S02]  /*88b0*/  LOP3.LUT R16, R16, 0xfffff7ff, RZ, 0xc0, !PT ;  /* 0xfffff7ff10107812 */ /* 0x000fe400078ec0ff */
[----:B------:R-:W-:Y:S02]  /*88c0*/  PLOP3.LUT P1, PT, PT, PT, UP0, 0x80, 0x0 ;  /* 0x000000000000781c */ /* 0x000fe40003f2f008 */
[----:B------:R-:W-:-:S02]  /*88d0*/  PLOP3.LUT P2, PT, PT, PT, UP0, 0x80, 0x0 ;  /* 0x000000000000781c */ /* 0x000fc40003f4f008 */
[----:B------:R-:W-:-:S09]  /*88e0*/  @UP0 ULDC UR6, c[0x0][0x44c] ;  /* 0x0001130000060ab9 */ /* 0x000fd20000000800 */
[----:B--2---:R-:W-:Y:S01]  /*88f0*/  @P1 IMAD.HI.U32 R0, R3, UR6, RZ ;  /* 0x0000000603001c27 */ /* 0x004fe2000f8e00ff */
[----:B------:R-:W-:-:S04]  /*8900*/  @UP0 ULDC UR6, c[0x0][0x450] ;  /* 0x0001140000060ab9 */ /* 0x000fc80000000800 */
[----:B------:R-:W-:Y:S01]  /*8910*/  @P2 SHF.R.U32.HI R3, RZ, UR6, R0 ;  /* 0x00000006ff032c19 */ /* 0x000fe20008011600 */
[----:B------:R-:W-:Y:S01]  /*8920*/  IMAD.U32 R0, RZ, RZ, UR5 ;  /* 0x00000005ff007e24 */ /* 0x000fe2000f8e00ff */
[----:B------:R-:W-:Y:S01]  /*8930*/  ULDC UR5, c[0x0][0x988] ;  /* 0x0002620000057ab9 */ /* 0x000fe20000000800 */
[----:B------:R-:W0:Y:S03]  /*8940*/  S2UR UR6, SR_CgaCtaId ;  /* 0x00000000000679c3 */ /* 0x000e260000008800 */
[----:B------:R-:W-:-:S04]  /*8950*/  IADD3 R0, -R23, 0x1, R0 ;  /* 0x0000000117007810 */ /* 0x000fc80007ffe100 */
[----:B------:R-:W-:Y:S02]  /*8960*/  IADD3 R0, -R2, UR7, R0 ;  /* 0x0000000702007c10 */ /* 0x000fe4000fffe100 */
[----:B------:R-:W1:Y:S04]  /*8970*/  SHFL.IDX PT, R2, R3, RZ, 0x1c1f ;  /* 0x001c1fff03027589 */ /* 0x000e6800000e0000 */
[----:B------:R-:W2:Y:S01]  /*8980*/  SHFL.IDX PT, R3, R3, 0x1, 0x1c1f ;  /* 0x003c1f0003037f89 */ /* 0x000ea200000e0000 */
[----:B0-----:R-:W-:Y:S01]  /*8990*/  UPRMT UR61, UR6, 0x654, UR61 ;  /* 0x00000654063d7896 */ /* 0x001fe2000800003d */
[----:B-1----:R-:W-:-:S08]  /*89a0*/  IMAD.IADD R2, R0, 0x1, R2 ;  /* 0x0000000100027824 */ /* 0x002fd000078e0202 */
[----:B------:R-:W-:Y:S01]  /*89b0*/  SYNCS.ARRIVE.TRANS64.RED.A1T0 RZ, [UR61], RZ ;  /* 0x000000ffffff79a7 */ /* 0x000fe2000810043d */
[----:B--2---:R-:W-:Y:S01]  /*89c0*/  IMAD.IADD R0, R0, 0x1, R3 ;  /* 0x0000000100007824 */ /* 0x004fe200078e0203 */
[C---:B------:R-:W-:Y:S02]  /*89d0*/  ISETP.GT.AND P4, PT, R2.reuse, RZ, PT ;  /* 0x000000ff0200720c */ /* 0x040fe40003f84270 */
[----:B------:R-:W-:Y:S02]  /*89e0*/  ISETP.GT.AND P3, PT, R2, 0x1, PT ;  /* 0x000000010200780c */ /* 0x000fe40003f64270 */
[----:B------:R-:W-:Y:S02]  /*89f0*/  FSEL R184, R184, -INF , P4 ;  /* 0xff800000b8b87808 */ /* 0x000fe40002000000 */
[----:B------:R-:W-:Y:S02]  /*8a00*/  FSEL R185, R185, -INF , P3 ;  /* 0xff800000b9b97808 */ /* 0x000fe40001800000 */
[----:B------:R-:W-:-:S02]  /*8a10*/  ISETP.GT.AND P2, PT, R2, 0x8, PT ;  /* 0x000000080200780c */ /* 0x000fc40003f44270 */
[C---:B------:R-:W-:Y:S02]  /*8a20*/  ISETP.GT.AND P6, PT, R2.reuse, 0x9, PT ;  /* 0x000000090200780c */ /* 0x040fe40003fc4270 */
[C---:B------:R-:W-:Y:S02]  /*8a30*/  ISETP.GT.AND P1, PT, R2.reuse, 0x10, PT ;  /* 0x000000100200780c */ /* 0x040fe40003f24270 */
[C---:B------:R-:W-:Y:S02]  /*8a40*/  ISETP.GT.AND P5, PT, R2.reuse, 0x11, PT ;  /* 0x000000110200780c */ /* 0x040fe40003fa4270 */
[C---:B------:R-:W-:Y:S02]  /*8a50*/  ISETP.GT.AND P4, PT, R2.reuse, 0x18, PT ;  /* 0x000000180200780c */ /* 0x040fe40003f84270 */
[----:B------:R-:W-:Y:S02]  /*8a60*/  ISETP.GT.AND P3, PT, R2, 0x19, PT ;  /* 0x000000190200780c */ /* 0x000fe40003f64270 */
[----:B------:R-:W-:-:S02]  /*8a70*/  FSEL R188, R188, -INF , P2 ;  /* 0xff800000bcbc7808 */ /* 0x000fc40001000000 */
[----:B------:R-:W-:Y:S02]  /*8a80*/  FSEL R189, R189, -INF , P6 ;  /* 0xff800000bdbd7808 */ /* 0x000fe40003000000 */
[----:B------:R-:W-:Y:S02]  /*8a90*/  FSEL R176, R176, -INF , P1 ;  /* 0xff800000b0b07808 */ /* 0x000fe40000800000 */
[----:B------:R-:W-:Y:S02]  /*8aa0*/  FSEL R177, R177, -INF , P5 ;  /* 0xff800000b1b17808 */ /* 0x000fe40002800000 */
        /* <DEDUP_REMOVED lines=20> */
[----:B------:R-:W-:-:S02]  /*8bf0*/  FMNMX.FTZ R2, R184, R228, !PT ;  /* 0x000000e4b8027209 */ /* 0x000fc40007810000 */
[----:B------:R-:W-:Y:S02]  /*8c00*/  FSEL R164, R164, -INF , P2 ;  /* 0xff800000a4a47808 */ /* 0x000fe40001000000 */
[----:B------:R-:W-:Y:S02]  /*8c10*/  FMNMX.FTZ R2, R185, R2, !PT ;  /* 0x00000002b9027209 */ /* 0x000fe40007810000 */
[----:B------:R-:W-:Y:S02]  /*8c20*/  FSEL R165, R165, -INF , P6 ;  /* 0xff800000a5a57808 */ /* 0x000fe40003000000 */
[----:B------:R-:W-:Y:S02]  /*8c30*/  FMNMX.FTZ R2, R188, R2, !PT ;  /* 0x00000002bc027209 */ /* 0x000fe40007810000 */
[----:B------:R-:W-:Y:S02]  /*8c40*/  FSEL R152, R152, -INF , P1 ;  /* 0xff80000098987808 */ /* 0x000fe40000800000 */
[----:B------:R-:W-:-:S02]  /*8c50*/  FMNMX.FTZ R2, R189, R2, !PT ;  /* 0x00000002bd027209 */ /* 0x000fc40007810000 */
[----:B------:R-:W-:Y:S02]  /*8c60*/  FSEL R153, R153, -INF , P5 ;  /* 0xff80000099997808 */ /* 0x000fe40002800000 */
[----:B------:R-:W-:Y:S02]  /*8c70*/  FMNMX.FTZ R2, R176, R2, !PT ;  /* 0x00000002b0027209 */ /* 0x000fe40007810000 */
[----:B------:R-:W-:Y:S02]  /*8c80*/  FSEL R156, R156, -INF , P4 ;  /* 0xff8000009c9c7808 */ /* 0x000fe40002000000 */
[----:B------:R-:W-:Y:S02]  /*8c90*/  FMNMX.FTZ R2, R177, R2, !PT ;  /* 0x00000002b1027209 */ /* 0x000fe40007810000 */
[----:B------:R-:W-:Y:S02]  /*8ca0*/  FSEL R157, R157, -INF , P3 ;  /* 0xff8000009d9d7808 */ /* 0x000fe40001800000 */
[----:B------:R-:W-:-:S02]  /*8cb0*/  FMNMX.FTZ R2, R180, R2, !PT ;  /* 0x00000002b4027209 */ /* 0x000fc40007810000 */
[----:B------:R-:W-:Y:S02]  /*8cc0*/  ISETP.GT.AND P2, PT, R0, RZ, PT ;  /* 0x000000ff0000720c */ /* 0x000fe40003f44270 */
[----:B------:R-:W-:Y:S02]  /*8cd0*/  FMNMX.FTZ R2, R181, R2, !PT ;  /* 0x00000002b5027209 */ /* 0x000fe40007810000 */
[----:B------:R-:W-:Y:S02]  /*8ce0*/  FSEL R186, R186, -INF , P2 ;  /* 0xff800000baba7808 */ /* 0x000fe40001000000 */
        /* <DEDUP_REMOVED lines=8> */
[----:B------:R-:W-:-:S02]  /*8d70*/  FMNMX.FTZ R2, R160, R2, !PT ;  /* 0x00000002a0027209 */ /* 0x000fc40007810000 */
[----:B------:R-:W-:Y:S02]  /*8d80*/  ISETP.GT.AND P2, PT, R0, 0x9, PT ;  /* 0x000000090000780c */ /* 0x000fe40003f44270 */
[----:B------:R-:W-:Y:S02]  /*8d90*/  FMNMX.FTZ R2, R161, R2, !PT ;  /* 0x00000002a1027209 */ /* 0x000fe40007810000 */
[----:B------:R-:W-:Y:S02]  /*8da0*/  FSEL R191, R191, -INF , P2 ;  /* 0xff800000bfbf7808 */ /* 0x000fe40001000000 */
[----:B------:R-:W-:Y:S02]  /*8db0*/  FMNMX.FTZ R2, R164, R2, !PT ;  /* 0x00000002a4027209 */ /* 0x000fe40007810000 */
[----:B------:R-:W-:Y:S02]  /*8dc0*/  ISETP.GT.AND P2, PT, R0, 0x10, PT ;  /* 0x000000100000780c */ /* 0x000fe40003f44270 */
        /* <DEDUP_REMOVED lines=9> */
[C---:B------:R-:W-:Y:S02]  /*8e60*/  ISETP.GT.AND P1, PT, R0.reuse, 0x21, PT ;  /* 0x000000210000780c */ /* 0x040fe40003f24270 */
[----:B------:R-:W-:Y:S01]  /*8e70*/  ISETP.GT.AND P2, PT, R0, 0x18, PT ;  /* 0x000000180000780c */ /* 0x000fe20003f44270 */
[----:B------:R-:W0:Y:S01]  /*8e80*/  SHFL.BFLY PT, R3, R2, 0x2, 0x1f ;  /* 0x0c401f0002037f89 */ /* 0x000e2200000e0000 */
[----:B------:R-:W-:Y:S02]  /*8e90*/  FSEL R171, R171, -INF , P1 ;  /* 0xff800000abab7808 */ /* 0x000fe40000800000 */
[----:B------:R-:W-:-:S02]  /*8ea0*/  FSEL R182, R182, -INF , P2 ;  /* 0xff800000b6b67808 */ /* 0x000fc40001000000 */
[C---:B------:R-:W-:Y:S02]  /*8eb0*/  ISETP.GT.AND P1, PT, R0.reuse, 0x39, PT ;  /* 0x000000390000780c */ /* 0x040fe40003f24270 */
[----:B------:R-:W-:Y:S02]  /*8ec0*/  ISETP.GT.AND P2, PT, R0, 0x19, PT ;  /* 0x000000190000780c */ /* 0x000fe40003f44270 */
[----:B------:R-:W-:Y:S02]  /*8ed0*/  @P0 LOP3.LUT R16, R16, 0x800, RZ, 0xfc, !PT ;  /* 0x0000080010100812 */ /* 0x000fe400078efcff */
[----:B------:R-:W-:Y:S02]  /*8ee0*/  FSEL R183, R183, -INF , P2 ;  /* 0xff800000b7b77808 */ /* 0x000fe40001000000 */
[----:B------:R-:W-:Y:S02]  /*8ef0*/  ISETP.GT.AND P2, PT, R0, 0x20, PT ;  /* 0x000000200000780c */ /* 0x000fe40003f44270 */
[----:B------:R-:W-:-:S02]  /*8f00*/  LOP3.LUT R16, R16, 0xffffefff, RZ, 0xc0, !PT ;  /* 0xffffefff10107812 */ /* 0x000fc400078ec0ff */
[----:B------:R-:W-:Y:S02]  /*8f10*/  FSEL R170, R170, -INF , P2 ;  /* 0xff800000aaaa7808 */ /* 0x000fe40001000000 */
[----:B------:R-:W-:Y:S02]  /*8f20*/  @P1 LOP3.LUT R16, R16, 0x1000, RZ, 0xfc, !PT ;  /* 0x0000100010101812 */ /* 0x000fe400078efcff */
[C---:B------:R-:W-:Y:S02]  /*8f30*/  ISETP.GT.AND P1, PT, R0.reuse, 0x28, PT ;  /* 0x000000280000780c */ /* 0x040fe40003f24270 */
[----:B------:R-:W-:Y:S02]  /*8f40*/  ISETP.GT.AND P0, PT, R0, 0x29, PT ;  /* 0x000000290000780c */ /* 0x000fe40003f04270 */
[----:B0-----:R-:W-:Y:S02]  /*8f50*/  FMNMX.FTZ R3, R2, R3, !PT ;  /* 0x0000000302037209 */ /* 0x001fe40007810000 */
[----:B------:R-:W-:-:S02]  /*8f60*/  FSEL R174, R174, -INF , P1 ;  /* 0xff800000aeae7808 */ /* 0x000fc40000800000 */
[----:B------:R-:W-:Y:S01]  /*8f70*/  FSEL R175, R175, -INF , P0 ;  /* 0xff800000afaf7808 */ /* 0x000fe20000000000 */
[----:B------:R-:W0:Y:S01]  /*8f80*/  SHFL.BFLY PT, R2, R3, 0x1, 0x1f ;  /* 0x0c201f0003027f89 */ /* 0x000e2200000e0000 */
[----:B------:R-:W-:Y:S02]  /*8f90*/  LOP3.LUT P0, RZ, R16, 0x800, RZ, 0xc0, !PT ;  /* 0x0000080010ff7812 */ /* 0x000fe4000780c0ff */
[C---:B------:R-:W-:Y:S02]  /*8fa0*/  ISETP.GT.AND P2, PT, R0.reuse, 0x40, PT ;  /* 0x000000400000780c */ /* 0x040fe40003f44270 */
[C---:B------:R-:W-:Y:S02]  /*8fb0*/  ISETP.GT.AND P3, PT, R0.reuse, 0x41, PT ;  /* 0x000000410000780c */ /* 0x040fe40003f64270 */
[C---:B------:R-:W-:Y:S02]  /*8fc0*/  ISETP.GT.AND P4, PT, R0.reuse, 0x48, PT ;  /* 0x000000480000780c */ /* 0x040fe40003f84270 */
[----:B------:R-:W-:-:S02]  /*8fd0*/  ISETP.GT.AND P5, PT, R0, 0x49, PT ;  /* 0x000000490000780c */ /* 0x000fc40003fa4270 */
[----:B------:R-:W-:Y:S02]  /*8fe0*/  FSEL R162, R162, -INF , P0 ;  /* 0xff800000a2a27808 */ /* 0x000fe40000000000 */
[----:B------:R-:W-:Y:S02]  /*8ff0*/  LOP3.LUT P1, RZ, R16, 0x1000, RZ, 0xc0, !PT ;  /* 0x0000100010ff7812 */ /* 0x000fe4000782c0ff */
[----:B------:R-:W-:Y:S02]  /*9000*/  FSEL R154, R154, -INF , P2 ;  /* 0xff8000009a9a7808 */ /* 0x000fe40001000000 */
[----:B------:R-:W-:Y:S02]  /*9010*/  FSEL R167, R167, -INF , P1 ;  /* 0xff800000a7a77808 */ /* 0x000fe40000800000 */
[----:B------:R-:W-:Y:S02]  /*9020*/  FSEL R155, R155, -INF , P3 ;  /* 0xff8000009b9b7808 */ /* 0x000fe40001800000 */
[----:B------:R-:W-:-:S02]  /*9030*/  FSEL R158, R158, -INF , P4 ;  /* 0xff8000009e9e7808 */ /* 0x000fc40002000000 */
[----:B------:R-:W-:Y:S02]  /*9040*/  FSEL R159, R159, -INF , P5 ;  /* 0xff8000009f9f7808 */ /* 0x000fe40002800000 */
[----:B0-----:R-:W-:Y:S02]  /*9050*/  FMNMX.FTZ R3, R3, R2, !PT ;  /* 0x0000000203037209 */ /* 0x001fe40007810000 */
[----:B------:R-:W-:Y:S02]  /*9060*/  LOP3.LUT P0, RZ, R16, 0x400, RZ, 0xc0, !PT ;  /* 0x0000040010ff7812 */ /* 0x000fe4000780c0ff */
[C---:B------:R-:W-:Y:S01]  /*9070*/  FSETP.NEU.FTZ.AND P6, PT, R3.reuse, -INF , PT ;  /* 0xff8000000300780b */ /* 0x040fe20003fdd000 */
[----:B------:R-:W-:-:S03]  /*9080*/  FMUL.FTZ R4, R3, UR5 ;  /* 0x0000000503047c20 */ /* 0x000fc60008410000 */
[----:B------:R-:W-:Y:S02]  /*9090*/  FSEL R2, R3, RZ, P6 ;  /* 0x000000ff03027208 */ /* 0x000fe40003000000 */
[----:B------:R-:W-:Y:S02]  /*90a0*/  FSEL R4, R4, RZ, P6 ;  /* 0x000000ff04047208 */ /* 0x000fe40003000000 */
[----:B------:R-:W-:Y:S01]  /*90b0*/  ISETP.GT.AND P6, PT, R0, 0x31, PT ;  /* 0x000000310000780c */ /* 0x000fe20003fc4270 */
[----:B------:R-:W-:Y:S02]  /*90c0*/  FADD.FTZ R2, -R2, R228 ;  /* 0x000000e402027221 */ /* 0x000fe40000010100 */
        /* <DEDUP_REMOVED lines=20> */
[----:B------:R-:W-:Y:S01]  /*9210*/  FMNMX.FTZ R4, R186, R227, !PT ;  /* 0x000000e3ba047209 */ /* 0x000fe20007810000 */
[----:B------:R-:W-:Y:S01]  /*9220*/  FMUL.FTZ R2, R2, UR5 ;  /* 0x0000000502027c20 */ /* 0x000fe20008410000 */
[----:B------:R-:W-:Y:S01]  /*9230*/  FSEL R163, R163, -INF , P6 ;  /* 0xff800000a3a37808 */ /* 0x000fe20003000000 */
[----:B------:R-:W-:Y:S01]  /*9240*/  MUFU.EX2 R184, R184 ;  /* 0x000000b800b87308 */ /* 0x000fe20000000800 */
[----:B------:R-:W-:-:S02]  /*9250*/  FMNMX.FTZ R4, R187, R4, !PT ;  /* 0x00000004bb047209 */ /* 0x000fc40007810000 */
[----:B------:R-:W-:Y:S02]  /*9260*/  ISETP.GT.AND P6, PT, R0, 0x38, PT ;  /* 0x000000380000780c */ /* 0x000fe40003fc4270 */
[----:B------:R-:W-:Y:S02]  /*9270*/  FMNMX.FTZ R4, R190, R4, !PT ;  /* 0x00000004be047209 */ /* 0x000fe40007810000 */
[----:B------:R-:W-:Y:S01]  /*9280*/  FSEL R166, R166, -INF , P6 ;  /* 0xff800000a6a67808 */ /* 0x000fe20003000000 */
[----:B------:R-:W-:Y:S01]  /*9290*/  MUFU.EX2 R185, R185 ;  /* 0x000000b900b97308 */ /* 0x000fe20000000800 */
[----:B------:R-:W-:-:S04]  /*92a0*/  FMNMX.FTZ R4, R191, R4, !PT ;  /* 0x00000004bf047209 */ /* 0x000fc80007810000 */
[----:B------:R-:W-:-:S03]  /*92b0*/  FMNMX.FTZ R4, R178, R4, !PT ;  /* 0x00000004b2047209 */ /* 0x000fc60007810000 */
        /* <DEDUP_REMOVED lines=22> */
[----:B------:R-:W-:-:S05]  /*9420*/  FMNMX.FTZ R4, R159, R0, !PT ;  /* 0x000000009f047209 */ /* 0x000fca0007810000 */
[----:B------:R-:W0:Y:S02]  /*9430*/  SHFL.BFLY PT, R0, R4, 0x2, 0x1f ;  /* 0x0c401f0004007f89 */ /* 0x000e2400000e0000 */
        /* <DEDUP_REMOVED lines=16> */
[----:B------:R-:W-:Y:S01]  /*9540*/  MUFU.EX2 R156, R156 ;  /* 0x0000009c009c7308 */ /* 0x000fe20000000800 */
[--C-:B------:R-:W-:Y:S01]  /*9550*/  FFMA.FTZ R186, R186, UR5, -R0.reuse ;  /* 0x00000005baba7c23 */ /* 0x100fe20008010800 */
[--C-:B------:R-:W-:Y:S01]  /*9560*/  FFMA.FTZ R187, R187, UR5, -R0.reuse ;  /* 0x00000005bbbb7c23 */ /* 0x100fe20008010800 */
[----:B------:R-:W-:Y:S01]  /*9570*/  FMUL.FTZ R192, R192, UR5 ;  /* 0x00000005c0c07c20 */ /* 0x000fe20008410000 */
        /* <DEDUP_REMOVED lines=18> */
[----:B------:R-:W-:Y:S08]  /*96a0*/  MUFU.EX2 R186, R186 ;  /* 0x000000ba00ba7308 */ /* 0x000ff00000000800 */
[----:B------:R-:W0:Y:S08]  /*96b0*/  MUFU.EX2 R0, R2 ;  /* 0x0000000200007308 */ /* 0x000e300000000800 */
[----:B------:R-:W1:Y:S08]  /*96c0*/  MUFU.EX2 R2, R192 ;  /* 0x000000c000027308 */ /* 0x000e700000000800 */
[----:B------:R-:W2:Y:S01]  /*96d0*/  MUFU.EX2 R187, R187 ;  /* 0x000000bb00bb7308 */ /* 0x000ea20000000800 */
[----:B0-----:R-:W-:-:S04]  /*96e0*/  FFMA.FTZ R19, R0, R19, R184 ;  /* 0x0000001300137223 */ /* 0x001fc800000100b8 */
[----:B------:R-:W-:-:S03]  /*96f0*/  FADD.FTZ R19, R185, R19 ;  /* 0x00000013b9137221 */ /* 0x000fc60000010000 */
[----:B------:R-:W0:Y:S01]  /*9700*/  MUFU.EX2 R190, R190 ;  /* 0x000000be00be7308 */ /* 0x000e220000000800 */
[----:B-1----:R-:W-:-:S07]  /*9710*/  FFMA.FTZ R5, R2, R5, R186 ;  /* 0x0000000502057223 */ /* 0x002fce00000100ba */
        /* <DEDUP_REMOVED lines=57> */
.L_x_2397:
[----:B------:R-:W0:Y:S01]  /*9ab0*/  S2UR UR7, SR_CgaCtaId ;  /* 0x00000000000779c3 */ /* 0x000e220000008800 */
[----:B------:R-:W-:Y:S01]  /*9ac0*/  R2UR UR6, R21 ;  /* 0x00000000150672ca */ /* 0x000fe200000e0000 */
[----:B------:R-:W-:Y:S01]  /*9ad0*/  UIADD3 UR4, UR4, 0x38860, URZ ;  /* 0x0003886004047890 */ /* 0x000fe2000fffe03f */
[----:B------:R-:W-:Y:S01]  /*9ae0*/  F2FP.BF16.F32.PACK_AB R208, R185, R184 ;  /* 0x000000b8b9d0723e */ /* 0x000fe200000010ff */
[----:B------:R-:W-:Y:S01]  /*9af0*/  UMOV UR37, UR36 ;  /* 0x0000002400257c82 */ /* 0x000fe20008000000 */
[----:B------:R-:W-:Y:S01]  /*9b00*/  F2FP.BF16.F32.PACK_AB R209, R187, R186 ;  /* 0x000000babbd1723e */ /* 0x000fe200000010ff */
[----:B------:R-:W-:Y:S01]  /*9b10*/  IMAD.MOV.U32 R227, RZ, RZ, R4 ;  /* 0x000000ffffe37224 */ /* 0x000fe200078e0004 */
[----:B------:R-:W-:Y:S01]  /*9b20*/  F2FP.BF16.F32.PACK_AB R210, R189, R188 ;  /* 0x000000bcbdd2723e */ /* 0x000fe200000010ff */
[----:B------:R-:W-:Y:S01]  /*9b30*/  IMAD.MOV.U32 R228, RZ, RZ, R3 ;  /* 0x000000ffffe47224 */ /* 0x000fe200078e0003 */
[----:B------:R-:W-:Y:S02]  /*9b40*/  F2FP.BF16.F32.PACK_AB R211, R191, R190 ;  /* 0x000000bebfd3723e */ /* 0x000fe400000010ff */
[----:B------:R-:W-:-:S02]  /*9b50*/  F2FP.BF16.F32.PACK_AB R204, R177, R176 ;  /* 0x000000b0b1cc723e */ /* 0x000fc400000010ff */
[----:B------:R-:W-:Y:S01]  /*9b60*/  F2FP.BF16.F32.PACK_AB R205, R179, R178 ;  /* 0x000000b2b3cd723e */ /* 0x000fe200000010ff */
[----:B------:R-:W-:Y:S01]  /*9b70*/  UISETP.GT.AND UP0, UPT, UR60, UR6, UPT ;  /* 0x000000063c00728c */ /* 0x000fe2000bf04270 */
[----:B------:R-:W-:Y:S01]  /*9b80*/  F2FP.BF16.F32.PACK_AB R206, R181, R180 ;  /* 0x000000b4b5ce723e */ /* 0x000fe200000010ff */
[----:B------:R-:W-:Y:S01]  /*9b90*/  UIADD3 UR60, UR60, -0x1, URZ ;  /* 0xffffffff3c3c7890 */ /* 0x000fe2000fffe03f */
[----:B------:R-:W-:Y:S02]  /*9ba0*/  F2FP.BF16.F32.PACK_AB R207, R183, R182 ;  /* 0x000000b6b7cf723e */ /* 0x000fe400000010ff */
[----:B------:R-:W-:Y:S02]  /*9bb0*/  F2FP.BF16.F32.PACK_AB R200, R169, R168 ;  /* 0x000000a8a9c8723e */ /* 0x000fe400000010ff */
[----:B------:R-:W-:Y:S02]  /*9bc0*/  PLOP3.LUT P1, PT, PT, PT, UP0, 0x80, 0x0 ;  /* 0x000000000000781c */ /* 0x000fe40003f2f008 */
        /* <DEDUP_REMOVED lines=15> */
[----:B------:R-:W-:Y:S06]  /*9cc0*/  @P1 BRA `(.L_x_2398) ;  /* 0xffffffc000781947 */ /* 0x000fec000383ffff */
.L_x_2387:
[----:B------:R-:W-:-:S13]  /*9cd0*/  R2UR UR4, R214 ;  /* 0x00000000d60472ca */ /* 0x000fda00000e0000 */
[----:B------:R-:W-:-:S06]  /*9ce0*/  UISETP.GE.AND UP0, UPT, UR60, UR4, UPT ;  /* 0x000000043c00728c */ /* 0x000fcc000bf06270 */
[----:B------:R-:W-:-:S13]  /*9cf0*/  PLOP3.LUT P1, PT, PT, PT, UP0, 0x80, 0x0 ;  /* 0x000000000000781c */ /* 0x000fda0003f2f008 */
[----:B------:R-:W-:Y:S05]  /*9d00*/  @!P1 BRA `(.L_x_2399) ;  /* 0x0000003400c09947 */ /* 0x000fea0003800000 */
[----:B------:R-:W-:Y:S01]  /*9d10*/  R2UR UR61, R18 ;  /* 0x00000000123d72ca */ /* 0x000fe200000e0000 */
[----:B------:R-:W-:Y:S01]  /*9d20*/  IMAD.MOV.U32 R21, RZ, RZ, R4 ;  /* 0x000000ffff157224 */ /* 0x000fe200078e0004 */
[----:B------:R-:W-:Y:S01]  /*9d30*/  UMOV UR37, UR36 ;  /* 0x0000002400257c82 */ /* 0x000fe20008000000 */
[----:B------:R-:W-:-:S12]  /*9d40*/  IMAD.MOV.U32 R22, RZ, RZ, R3 ;  /* 0x000000ffff167224 */ /* 0x000fd800078e0003 */
.L_x_2410:
        /* <DEDUP_REMOVED lines=8> */
.L_x_2400:
        /* <DEDUP_REMOVED lines=8> */
.L_x_2401:
[----:B-1----:R-:W-:Y:S05]  /*9e50*/  @P1 BRA `(.L_x_2402) ;  /* 0x0000000000081947 */ /* 0x002fea0003800000 */
[----:B------:R-:W1:Y:S02]  /*9e60*/  SYNCS.PHASECHK.TRANS64.TRYWAIT P1, [UR4+0x38830], R3 ;  /* 0x03883003ff0075a7 */ /* 0x000e640008020144 */
[----:B-1----:R-:W-:Y:S05]  /*9e70*/  @!P1 BRA `(.L_x_2403) ;  /* 0x000000fc00a89947 */ /* 0x002fea0003800000 */
.L_x_2402:
        /* <DEDUP_REMOVED lines=25> */
[----:B------:R-:W-:Y:S01]  /*a010*/  UMOV UR56, UR6 ;  /* 0x0000000600387c82 */ /* 0x000fe20008000000 */
[----:B------:R-:W-:Y:S01]  /*a020*/  UMOV UR57, UR7 ;  /* 0x0000000700397c82 */ /* 0x000fe20008000000 */
        /* <DEDUP_REMOVED lines=57> */
[----:B------:R-:W-:Y:S01]  /*a3c0*/  UMOV UR56, UR6 ;  /* 0x0000000600387c82 */ /* 0x000fe20008000000 */
[----:B------:R-:W-:Y:S01]  /*a3d0*/  UMOV UR57, UR7 ;  /* 0x0000000700397c82 */ /* 0x000fe20008000000 */
        /* <DEDUP_REMOVED lines=506> */
.L_x_2404:
[----:B------:R-:W-:Y:S01]  /*c380*/  R2UR UR4, R17 ;  /* 0x00000000110472ca */ /* 0x000fe200000e0000 */
[----:B------:R-:W-:-:S05]  /*c390*/  IMAD.U32 R0, RZ, RZ, UR61 ;  /* 0x0000003dff007e24 */ /* 0x000fca000f8e00ff */
[----:B------:R-:W-:-:S07]  /*c3a0*/  SHF.L.U32 R0, R0, 0x1f, RZ ;  /* 0x0000001f00007819 */ /* 0x000fce00000006ff */
[----:B------:R-:W-:-:S09]  /*c3b0*/  ULEA UR4, UR37, UR4, 0x3 ;  /* 0x0000000425047291 */ /* 0x000fd2000f8e183f */
[----:B------:R2:W3:Y:S01]  /*c3c0*/  SYNCS.PHASECHK.TRANS64.TRYWAIT P1, [UR4+0x38850], R0 ;  /* 0x03885000ff0075a7 */ /* 0x0004e20008020144 */
[----:B------:R-:W-:Y:S05]  /*c3d0*/  @!P0 BRA `(.L_x_2405) ;  /* 0x0000000000048947 */ /* 0x000fea0003800000 */
[----:B------:R-:W-:Y:S01]  /*c3e0*/  BPT.TRAP 0x1 ;  /* 0x000000040000795c */ /* 0x000fe20000300000 */
.L_x_2405:
[----:B---3--:R-:W-:Y:S05]  /*c3f0*/  @P1 BRA `(.L_x_2406) ;  /* 0x0000000000081947 */ /* 0x008fea0003800000 */
[----:B------:R-:W3:Y:S02]  /*c400*/  SYNCS.PHASECHK.TRANS64.TRYWAIT P1, [UR4+0x38850], R0 ;  /* 0x03885000ff0075a7 */ /* 0x000ee40008020144 */
[----:B---3--:R-:W-:Y:S05]  /*c410*/  @!P1 BRA `(.L_x_2407) ;  /* 0x000000d800589947 */ /* 0x008fea0003800000 */
.L_x_2406:
        /* <DEDUP_REMOVED lines=37> */
.L_x_2408:
[----:B--23--:R-:W-:Y:S01]  /*c670*/  FMNMX.FTZ R0, R184, R22, !PT ;  /* 0x00000016b8007209 */ /* 0x00cfe20007810000 */
[----:B------:R-:W-:Y:S01]  /*c680*/  ULDC UR5, c[0x0][0x988] ;  /* 0x0002620000057ab9 */ /* 0x000fe20000000800 */
[----:B------:R-:W2:Y:S01]  /*c690*/  S2UR UR7, SR_CgaCtaId ;  /* 0x00000000000779c3 */ /* 0x000ea20000008800 */
[----:B------:R-:W-:Y:S02]  /*c6a0*/  R2UR UR6, R17 ;  /* 0x00000000110672ca */ /* 0x000fe400000e0000 */
[----:B------:R-:W-:-:S04]  /*c6b0*/  FMNMX.FTZ R0, R185, R0, !PT ;  /* 0x00000000b9007209 */ /* 0x000fc80007810000 */
[----:B------:R-:W-:-:S04]  /*c6c0*/  FMNMX.FTZ R0, R188, R0, !PT ;  /* 0x00000000bc007209 */ /* 0x000fc80007810000 */
[----:B------:R-:W-:-:S03]  /*c6d0*/  FMNMX.FTZ R0, R189, R0, !PT ;  /* 0x00000000bd007209 */ /* 0x000fc60007810000 */
[----:B------:R-:W-:Y:S01]  /*c6e0*/  ULEA UR6, UR36, UR6, 0x3 ;  /* 0x0000000624067291 */ /* 0x000fe2000f8e183f */
[----:B------:R-:W-:-:S03]  /*c6f0*/  FMNMX.FTZ R0, R176, R0, !PT ;  /* 0x00000000b0007209 */ /* 0x000fc60007810000 */
[----:B------:R-:W-:Y:S01]  /*c700*/  UIADD3 UR6, UR6, 0x38840, URZ ;  /* 0x0003884006067890 */ /* 0x000fe2000fffe03f */
        /* <DEDUP_REMOVED lines=20> */
[----:B01----:R-:W0:Y:S01]  /*c850*/  SHFL.BFLY PT, R3, R2, 0x1, 0x1f ;  /* 0x0c201f0002037f89 */ /* 0x003e2200000e0000 */
        /* <DEDUP_REMOVED lines=154> */
.L_x_2409:
[----:B------:R-:W0:Y:S01]  /*d200*/  S2UR UR7, SR_CgaCtaId ;  /* 0x00000000000779c3 */ /* 0x000e220000008800 */
[----:B------:R-:W-:Y:S01]  /*d210*/  R2UR UR6, R214 ;  /* 0x00000000d60672ca */ /* 0x000fe200000e0000 */
[----:B------:R-:W-:Y:S01]  /*d220*/  UIADD3 UR4, UR4, 0x38860, URZ ;  /* 0x0003886004047890 */ /* 0x000fe2000fffe03f */
[----:B------:R-:W-:Y:S01]  /*d230*/  R2UR UR61, R18 ;  /* 0x00000000123d72ca */ /* 0x000fe200000e0000 */
        /* <DEDUP_REMOVED lines=21> */
[----:B------:R-:W-:Y:S02]  /*d390*/  F2FP.BF16.F32.PACK_AB R197, R163, R162 ;  /* 0x000000a2a3c5723e */ /* 0x000fe400000010ff */
[----:B------:R-:W-:Y:S02]  /*d3a0*/  F2FP.BF16.F32.PACK_AB R198, R165, R164 ;  /* 0x000000a4a5c6723e */ /* 0x000fe400000010ff */
[----:B------:R-:W-:-:S02]  /*d3b0*/  F2FP.BF16.F32.PACK_AB R199, R167, R166 ;  /* 0x000000a6a7c7723e */ /* 0x000fc400000010ff */
[----:B------:R-:W-:Y:S02]  /*d3c0*/  F2FP.BF16.F32.PACK_AB R192, R153, R152 ;  /* 0x0000009899c0723e */ /* 0x000fe400000010ff */
[----:B------:R-:W-:Y:S02]  /*d3d0*/  F2FP.BF16.F32.PACK_AB R193, R155, R154 ;  /* 0x0000009a9bc1723e */ /* 0x000fe400000010ff */
[----:B------:R-:W-:Y:S02]  /*d3e0*/  F2FP.BF16.F32.PACK_AB R194, R157, R156 ;  /* 0x0000009c9dc2723e */ /* 0x000fe400000010ff */
[----:B------:R-:W-:Y:S01]  /*d3f0*/  F2FP.BF16.F32.PACK_AB R195, R195, R158 ;  /* 0x0000009ec3c3723e */ /* 0x000fe200000010ff */
[----:B------:R-:W-:Y:S06]  /*d400*/  @P1 BRA `(.L_x_2410) ;  /* 0xffffffc800501947 */ /* 0x000fec000383ffff */
.L_x_2399:
        /* <DEDUP_REMOVED lines=131> */
.L_x_2411:
        /* <DEDUP_REMOVED lines=8> */
.L_x_2412:
[----:B-1----:R-:W-:Y:S05]  /*dcc0*/  @P1 BRA `(.L_x_2413) ;  /* 0x0000000000081947 */ /* 0x002fea0003800000 */
[----:B------:R-:W1:Y:S02]  /*dcd0*/  SYNCS.PHASECHK.TRANS64.TRYWAIT P1, [UR8+0x38850], R0 ;  /* 0x03885000ff0075a7 */ /* 0x000e640008020148 */
[----:B-1----:R-:W-:Y:S05]  /*dce0*/  @!P1 BRA `(.L_x_2414) ;  /* 0x000000c0003c9947 */ /* 0x002fea0003800000 */
.L_x_2413:
[----:B------:R-:W-:Y:S01]  /*dcf0*/  R2UR UR4, R17 ;  /* 0x00000000110472ca */ /* 0x000fe200000e0000 */
[----:B------:R-:W-:Y:S01]  /*dd00*/  WARPGROUP.ARRIVE ;  /* 0x00000000000079c5 */ /* 0x000fe20000000000 */
[----:B------:R-:W-:Y:S01]  /*dd10*/  UMOV UR7, 0x40000040 ;  /* 0x4000004000077882 */ /* 0x000fe20000000000 */
[----:B01----:R-:W0:Y:S01]  /*dd20*/  SHFL.BFLY PT, R0, R19, 0x2, 0x1f ;  /* 0x0c401f0013007f89 */ /* 0x003e2200000e0000 */
[----:B------:R-:W-:Y:S02]  /*dd30*/  IMAD.MOV.U32 R6, RZ, RZ, RZ ;  /* 0x000000ffff067224 */ /* 0x000fe400078e00ff */
[----:B------:R-:W-:Y:S01]  /*dd40*/  IMAD.U32 R8, RZ, RZ, UR5 ;  /* 0x00000005ff087e24 */ /* 0x000fe2000f8e00ff */
[----:B------:R-:W1:Y:S01]  /*dd50*/  SHFL.BFLY PT, R2, R5, 0x2, 0x1f ;  /* 0x0c401f0005027f89 */ /* 0x000e6200000e0000 */
[----:B------:R-:W-:-:S05]  /*dd60*/  IMAD.U32 R12, RZ, RZ, UR5 ;  /* 0x00000005ff0c7e24 */ /* 0x000fca000f8e00ff */
[----:B------:R-:W-:-:S04]  /*dd70*/  UIADD3 UR4, UR4, 0x400, URZ ;  /* 0x0000040004047890 */ /* 0x000fc8000fffe03f */
[----:B------:R-:W-:-:S04]  /*dd80*/  USHF.R.U32.HI UR4, URZ, 0x4, UR4 ;  /* 0x000000043f047899 */ /* 0x000fc80008011604 */
[----:B------:R-:W-:-:S04]  /*dd90*/  ULOP3.LUT UR4, UR4, 0x3fff, URZ, 0xc0, !UPT ;  /* 0x00003fff04047892 */ /* 0x000fc8000f8ec03f */
[----:B------:R-:W-:Y:S01]  /*dda0*/  ULOP3.LUT UR4, UR4, 0x2800000, URZ, 0xfc, !UPT ;  /* 0x0280000004047892 */ /* 0x000fe2000f8efc3f */
[----:B0-----:R-:W-:-:S03]  /*ddb0*/  FADD.FTZ R0, R0, R19 ;  /* 0x0000001300007221 */ /* 0x001fc60000010000 */
[----:B------:R-:W-:Y:S01]  /*ddc0*/  UIMAD UR4, UR36, 0xa00, UR4 ;  /* 0x00000a00240478a4 */ /* 0x000fe2000f8e0204 */
[----:B-1----:R-:W-:Y:S01]  /*ddd0*/  FADD.FTZ R2, R2, R5 ;  /* 0x0000000502027221 */ /* 0x002fe20000010000 */
[----:B------:R-:W0:Y:S01]  /*dde0*/  SHFL.BFLY PT, R7, R0, 0x1, 0x1f ;  /* 0x0c201f0000077f89 */ /* 0x000e2200000e0000 */
[----:B------:R-:W-:-:S04]  /*ddf0*/  IMAD.MOV.U32 R5, RZ, RZ, RZ ;  /* 0x000000ffff057224 */ /* 0x000fc800078e00ff */
[----:B------:R-:W-:Y:S01]  /*de00*/  UMOV UR6, UR4 ;  /* 0x0000000400067c82 */ /* 0x000fe20008000000 */
[----:B------:R-:W1:Y:S01]  /*de10*/  SHFL.BFLY PT, R9, R2, 0x1, 0x1f ;  /* 0x0c201f0002097f89 */ /* 0x000e6200000e0000 */
[----:B------:R-:W-:Y:S01]  /*de20*/  HGMMA.64x256x16.F32.BF16 R24, R208, gdesc[UR4].tnspB, R24, gsb0 ;  /* 0x43e00004d0187df0 */ /* 0x000fe20008001818 */
[----:B------:R-:W-:Y:S01]  /*de30*/  UIADD3 UR6, UR4, 0x80, URZ ;  /* 0x0000008004067890 */ /* 0x000fe2000fffe03f */
[----:B------:R-:W-:Y:S01]  /*de40*/  UMOV UR7, 0x40000040 ;  /* 0x4000004000077882 */ /* 0x000fe20000000000 */
[----:B0-----:R-:W-:Y:S01]  /*de50*/  FADD.FTZ R10, R0, R7 ;  /* 0x00000007000a7221 */ /* 0x001fe20000010000 */
[----:B------:R-:W-:Y:S02]  /*de60*/  IMAD.MOV.U32 R0, RZ, RZ, -0x800000 ;  /* 0xff800000ff007424 */ /* 0x000fe400078e00ff */
[----:B-1----:R-:W-:Y:S02]  /*de70*/  FADD.FTZ R11, R2, R9 ;  /* 0x00000009020b7221 */ /* 0x002fe40000010000 */
[----:B------:R-:W-:Y:S01]  /*de80*/  FSETP.NE.FTZ.AND P1, PT, R10, RZ, PT ;  /* 0x000000ff0a00720b */ /* 0x000fe20003f35000 */
[----:B------:R-:W-:-:S02]  /*de90*/  IMAD.MOV.U32 R2, RZ, RZ, -0x800000 ;  /* 0xff800000ff027424 */ /* 0x000fc400078e00ff */
[----:B------:R-:W-:-:S10]  /*dea0*/  FSETP.NE.FTZ.AND P2, PT, R11, RZ, PT ;  /* 0x000000ff0b00720b */ /* 0x000fd40003f55000 */
[----:B------:R-:W0:Y:S01]  /*deb0*/  @P1 MUFU.LG2 R7, R10 ;  /* 0x0000000a00071308 */ /* 0x000e220000000c00 */
[----:B------:R-:W-:Y:S02]  /*dec0*/  @P1 FMUL.FTZ R8, R8, 0.69314718246459960938 ;  /* 0x3f31721808081820 */ /* 0x000fe40000410000 */
[----:B------:R-:W-:-:S05]  /*ded0*/  @P2 FMUL.FTZ R12, R12, 0.69314718246459960938 ;  /* 0x3f3172180c0c2820 */ /* 0x000fca0000410000 */
        /* <DEDUP_REMOVED lines=31> */
.L_x_2415:
[----:B------:R-:W2:Y:S01]  /*e0d0*/  LDL.LU R3, [R1+0x30] ;  /* 0x0000300001037983 */ /* 0x000ea20000300800 */
[----:B------:R-:W0:Y:S01]  /*e0e0*/  S2UR UR6, SR_CgaCtaId ;  /* 0x00000000000679c3 */ /* 0x000e220000008800 */
[----:B------:R-:W-:Y:S01]  /*e0f0*/  UIADD3 UR4, UR8, 0x38860, URZ ;  /* 0x0003886008047890 */ /* 0x000fe2000fffe03f */
[-C--:B------:R-:W-:Y:S01]  /*e100*/  FMUL.FTZ R24, R24, R6.reuse ;  /* 0x0000000618187220 */ /* 0x080fe20000410000 */
        /* <DEDUP_REMOVED lines=134> */
[----:B--2---:R-:W-:-:S13]  /*e970*/  R2UR UR5, R3 ;  /* 0x00000000030572ca */ /* 0x004fda00000e0000 */
[----:B------:R-:W-:-:S06]  /*e980*/  UIADD3 UR5, UR5, 0x1, URZ ;  /* 0x0000000105057890 */ /* 0x000fcc000fffe03f */
[----:B------:R-:W-:Y:S01]  /*e990*/  IMAD.U32 R3, RZ, RZ, UR5 ;  /* 0x00000005ff037e24 */ /* 0x000fe2000f8e00ff */
[----:B------:R-:W-:-:S04]  /*e9a0*/  R2UR UR5, R18 ;  /* 0x00000000120572ca */ /* 0x000fc800000e0000 */
[----:B------:R0:W-:Y:S09]  /*e9b0*/  STL [R1+0x30], R3 ;  /* 0x0000300301007387 */ /* 0x0001f20000100800 */
[----:B------:R-:W-:-:S06]  /*e9c0*/  ULOP3.LUT UR5, UR5, UR4, URZ, 0x3c, !UPT ;  /* 0x0000000405057292 */ /* 0x000fcc000f8e3c3f */
[----:B0-----:R-:W-:-:S07]  /*e9d0*/  IMAD.U32 R18, RZ, RZ, UR5 ;  /* 0x00000005ff127e24 */ /* 0x001fce000f8e00ff */
.L_x_2379:
[----:B------:R-:W0:Y:S08]  /*e9e0*/  S2UR UR4, SR_CgaCtaId ;  /* 0x00000000000479c3 */ /* 0x000e300000008800 */
[----:B------:R-:W-:Y:S06]  /*e9f0*/  BAR.SYNC.DEFER_BLOCKING 0x5, 0x180 ;  /* 0x0146000000007b1d */ /* 0x000fec0000010000 */
[----:B------:R-:W-:Y:S01]  /*ea00*/  UMOV UR8, 0x400 ;  /* 0x0000040000087882 */ /* 0x000fe20000000000 */
[----:B------:R-:W-:Y:S01]  /*ea10*/  BSSY B0, `(.L_x_2416) ;  /* 0x00004c2000007945 */ /* 0x000fe20003800000 */
[----:B0-----:R-:W-:-:S09]  /*ea20*/  ULEA UR8, UR4, UR8, 0x18 ;  /* 0x0000000804087291 */ /* 0x001fd2000f8ec03f */
[----:B------:R-:W0:Y:S02]  /*ea30*/  LDS.128 R4, [UR8+0x388d0] ;  /* 0x0388d008ff047984 */ /* 0x000e240008000c00 */
[----:B0-----:R-:W-:Y:S02]  /*ea40*/  R2UR UR6, R5 ;  /* 0x00000000050672ca */ /* 0x001fe400000e0000 */
[----:B------:R-:W-:Y:S02]  /*ea50*/  R2UR UR5, R6 ;  /* 0x00000000060572ca */ /* 0x000fe400000e0000 */
[----:B------:R-:W-:Y:S01]  /*ea60*/  R2UR UR7, R7 ;  /* 0x00000000070772ca */ /* 0x000fe200000e0000 */
[----:B------:R-:W-:Y:S06]  /*ea70*/  BAR.ARV 0x4, 0x180 ;  /* 0x0106000000007b1d */ /* 0x000fec0000002000 */
[----:B------:R-:W-:Y:S08]  /*ea80*/  @P0 BRA `(.L_x_2417) ;  /* 0x0000003800e40947 */ /* 0x000ff00003800000 */
[----:B------:R-:W2:Y:S01]  /*ea90*/  LDL.LU R8, [R1+0x2c] ;  /* 0x00002c0001087983 */ /* 0x000ea20000300800 */
[----:B------:R-:W0:Y:S01]  /*eaa0*/  S2UR UR4, SR_SWINHI ;  /* 0x00000000000479c3 */ /* 0x000e220000002f00 */
[----:B------:R-:W-:Y:S01]  /*eab0*/  IMAD.MOV.U32 R12, RZ, RZ, 0x2 ;  /* 0x00000002ff0c7424 */ /* 0x000fe200078e00ff */
[----:B------:R-:W-:Y:S01]  /*eac0*/  F2FP.BF16.F32.PACK_AB R6, R29, R28 ;  /* 0x0000001c1d06723e */ /* 0x000fe200000010ff */
[----:B------:R-:W3:Y:S01]  /*ead0*/  LDL R3, [R1+0x3c] ;  /* 0x00003c0001037983 */ /* 0x000ee20000100800 */
[----:B------:R-:W-:Y:S01]  /*eae0*/  F2FP.BF16.F32.PACK_AB R7, R31, R30 ;  /* 0x0000001e1f07723e */ /* 0x000fe200000010ff */
[----:B------:R-:W-:Y:S01]  /*eaf0*/  ULDC.64 UR14, c[0x0][0xc00] ;  /* 0x00030000000e7ab9 */ /* 0x000fe20000000a00 */
[----:B------:R-:W-:Y:S01]  /*eb00*/  R2UR UR18, R220 ;  /* 0x00000000dc1272ca */ /* 0x000fe200000e0000 */
[----:B------:R-:W-:Y:S01]  /*eb10*/  ULDC UR20, c[0x0][0xbe8] ;  /* 0x0002fa0000147ab9 */ /* 0x000fe20000000800 */
[----:B------:R-:W-:Y:S02]  /*eb20*/  R2UR UR21, R217 ;  /* 0x00000000d91572ca */ /* 0x000fe400000e0000 */
[----:B------:R-:W-:-:S02]  /*eb30*/  R2UR UR26, R215 ;  /* 0x00000000d71a72ca */ /* 0x000fc400000e0000 */
[----:B------:R-:W-:Y:S02]  /*eb40*/  R2UR UR19, R221 ;  /* 0x00000000dd1372ca */ /* 0x000fe400000e0000 */
[----:B------:R-:W-:Y:S01]  /*eb50*/  R2UR UR24, R222 ;  /* 0x00000000de1872ca */ /* 0x000fe200000e0000 */
[----:B------:R-:W-:Y:S01]  /*eb60*/  UMOV UR10, UR8 ;  /* 0x00000008000a7c82 */ /* 0x000fe20008000000 */
[----:B0-----:R-:W-:-:S03]  /*eb70*/  UMOV UR11, UR4 ;  /* 0x00000004000b7c82 */ /* 0x001fc60008000000 */
[----:B------:R-:W-:-:S04]  /*eb80*/  USHF.L.U32 UR4, UR18, 0x2, URZ ;  /* 0x0000000212047899 */ /* 0x000fc8000800063f */
[----:B------:R-:W-:Y:S01]  /*eb90*/  UIADD3 UR9, UP0, UR4, UR14, URZ ;  /* 0x0000000e04097290 */ /* 0x000fe2000ff1e03f */
[----:B------:R-:W-:Y:S01]  /*eba0*/  BAR.SYNC.DEFER_BLOCKING 0x1, 0x100 ;  /* 0x0044000000007b1d */ /* 0x000fe20000010000 */
[----:B--2---:R-:W-:Y:S01]  /*ebb0*/  R2UR UR17, R8 ;  /* 0x00000000081172ca */ /* 0x004fe200000e0000 */
[----:B---3--:R-:W-:-:S03]  /*ebc0*/  IMAD.WIDE R12, R3, R12, UR10 ;  /* 0x0000000a030c7e25 */ /* 0x008fc6000f8e020c */
[C---:B------:R-:W-:Y:S02]  /*ebd0*/  IADD3 R15, P1, R12.reuse, 0x20, RZ ;  /* 0x000000200c0f7810 */ /* 0x040fe40007f3e0ff */
[----:B------:R-:W-:Y:S02]  /*ebe0*/  IADD3 R159, P4, R12, 0x60, RZ ;  /* 0x000000600c9f7810 */ /* 0x000fe40007f9e0ff */
[----:B------:R-:W-:-:S05]  /*ebf0*/  LOP3.LUT R14, R15, 0x380, RZ, 0xc0, !PT ;  /* 0x000003800f0e7812 */ /* 0x000fca00078ec0ff */
[----:B------:R-:W-:Y:S01]  /*ec00*/  USHF.L.U64.HI UR16, UR18, 0x2, UR17 ;  /* 0x0000000212107899 */ /* 0x000fe20008010211 */
[----:B------:R-:W-:Y:S02]  /*ec10*/  LOP3.LUT R158, R159, 0x380, RZ, 0xc0, !PT ;  /* 0x000003809f9e7812 */ /* 0x000fe400078ec0ff */
[----:B------:R-:W-:Y:S01]  /*ec20*/  SHF.R.U64 R14, R14, 0x3, RZ ;  /* 0x000000030e0e7819 */ /* 0x000fe200000012ff */
[----:B------:R-:W-:Y:S01]  /*ec30*/  UIADD3.X UR12, UR16, UR15, URZ, UP0, !UPT ;  /* 0x0000000f100c7290 */ /* 0x000fe200087fe43f */
[----:B------:R-:W-:Y:S02]  /*ec40*/  LOP3.LUT R5, R12, 0x380, RZ, 0xc0, !PT ;  /* 0x000003800c057812 */ /* 0x000fe400078ec0ff */
[----:B------:R-:W-:Y:S01]  /*ec50*/  LOP3.LUT R14, R14, R15, RZ, 0x3c, !PT ;  /* 0x0000000f0e0e7212 */ /* 0x000fe200078e3cff */
[----:B------:R-:W-:Y:S01]  /*ec60*/  IMAD.X R15, RZ, RZ, R13, P1 ;  /* 0x000000ffff0f7224 */ /* 0x000fe200008e060d */
[----:B------:R-:W-:Y:S02]  /*ec70*/  SHF.R.U64 R158, R158, 0x3, RZ ;  /* 0x000000039e9e7819 */ /* 0x000fe400000012ff */
[----:B------:R-:W-:-:S02]  /*ec80*/  SHF.R.U64 R5, R5, 0x3, RZ ;  /* 0x0000000305057819 */ /* 0x000fc400000012ff */
[C---:B------:R-:W-:Y:S02]  /*ec90*/  IADD3 R157, P0, R12.reuse, 0x40, RZ ;  /* 0x000000400c9d7810 */ /* 0x040fe40007f1e0ff */
[C---:B------:R-:W-:Y:S02]  /*eca0*/  IADD3 R161, P3, R12.reuse, 0x4000, RZ ;  /* 0x000040000ca17810 */ /* 0x040fe40007f7e0ff */
[C---:B------:R-:W-:Y:S02]  /*ecb0*/  IADD3 R165, P5, R12.reuse, 0x4040, RZ ;  /* 0x000040400ca57810 */ /* 0x040fe40007fbe0ff */
[C---:B------:R-:W-:Y:S02]  /*ecc0*/  IADD3 R167, P2, R12.reuse, 0x4060, RZ ;  /* 0x000040600ca77810 */ /* 0x040fe40007f5e0ff */
[C---:B------:R-:W-:Y:S02]  /*ecd0*/  IADD3 R169, P1, R12.reuse, 0x8000, RZ ;  /* 0x000080000ca97810 */ /* 0x040fe40007f3e0ff */
[----:B------:R-:W-:-:S02]  /*ece0*/  IADD3 R163, P6, R12, 0x4020, RZ ;  /* 0x000040200ca37810 */ /* 0x000fc40007fde0ff */
[----:B------:R-:W-:Y:S01]  /*ecf0*/  LOP3.LUT R158, R158, R159, RZ, 0x3c, !PT ;  /* 0x0000009f9e9e7212 */ /* 0x000fe200078e3cff */
[--C-:B------:R-:W-:Y:S01]  /*ed00*/  IMAD.X R159, RZ, RZ, R13.reuse, P4 ;  /* 0x000000ffff9f7224 */ /* 0x100fe200020e060d */
[----:B------:R-:W-:Y:S01]  /*ed10*/  LOP3.LUT R4, R5, R12, RZ, 0x3c, !PT ;  /* 0x0000000c05047212 */ /* 0x000fe200078e3cff */
[----:B------:R-:W-:Y:S01]  /*ed20*/  IMAD.MOV.U32 R5, RZ, RZ, R13 ;  /* 0x000000ffff057224 */ /* 0x000fe200078e000d */
[----:B------:R-:W-:Y:S02]  /*ed30*/  LOP3.LUT R156, R157, 0x380, RZ, 0xc0, !PT ;  /* 0x000003809d9c7812 */ /* 0x000fe400078ec0ff */
[----:B------:R-:W-:Y:S02]  /*ed40*/  LOP3.LUT R160, R161, 0x380, RZ, 0xc0, !PT ;  /* 0x00000380a1a07812 */ /* 0x000fe400078ec0ff */
[----:B------:R-:W-:Y:S02]  /*ed50*/  LOP3.LUT R164, R165, 0x380, RZ, 0xc0, !PT ;  /* 0x00000380a5a47812 */ /* 0x000fe400078ec0ff */
[----:B------:R-:W-:-:S02]  /*ed60*/  LOP3.LUT R166, R167, 0x380, RZ, 0xc0, !PT ;  /* 0x00000380a7a67812 */ /* 0x000fc400078ec0ff */
[----:B------:R-:W-:Y:S02]  /*ed70*/  LOP3.LUT R168, R169, 0x380, RZ, 0xc0, !PT ;  /* 0x00000380a9a87812 */ /* 0x000fe400078ec0ff */
[----:B------:R-:W-:Y:S02]  /*ed80*/  IADD3 R9, P4, R12, 0x8040, RZ ;  /* 0x000080400c097810 */ /* 0x000fe40007f9e0ff */
[----:B------:R-:W-:Y:S02]  /*ed90*/  LOP3.LUT R162, R163, 0x380, RZ, 0xc0, !PT ;  /* 0x00000380a3a27812 */ /* 0x000fe400078ec0ff */
[----:B------:R-:W-:Y:S02]  /*eda0*/  SHF.R.U64 R156, R156, 0x3, RZ ;  /* 0x000000039c9c7819 */ /* 0x000fe400000012ff */
[----:B------:R-:W-:Y:S02]  /*edb0*/  SHF.R.U64 R160, R160, 0x3, RZ ;  /* 0x00000003a0a07819 */ /* 0x000fe400000012ff */
[----:B------:R-:W-:-:S02]  /*edc0*/  SHF.R.U64 R164, R164, 0x3, RZ ;  /* 0x00000003a4a47819 */ /* 0x000fc400000012ff */
[----:B------:R-:W-:Y:S02]  /*edd0*/  SHF.R.U64 R166, R166, 0x3, RZ ;  /* 0x00000003a6a67819 */ /* 0x000fe400000012ff */
[----:B------:R-:W-:Y:S02]  /*ede0*/  SHF.R.U64 R168, R168, 0x3, RZ ;  /* 0x00000003a8a87819 */ /* 0x000fe400000012ff */
[----:B------:R-:W-:Y:S02]  /*edf0*/  MOV R3, R4 ;  /* 0x0000000400037202 */ /* 0x000fe40000000f00 */
[----:B------:R-:W-:Y:S02]  /*ee00*/  LOP3.LUT R8, R9, 0x380, RZ, 0xc0, !PT ;  /* 0x0000038009087812 */ /* 0x000fe400078ec0ff */
[----:B------:R-:W-:Y:S02]  /*ee10*/  SHF.R.U64 R162, R162, 0x3, RZ ;  /* 0x00000003a2a27819 */ /* 0x000fe400000012ff */
[----:B------:R-:W-:-:S02]  /*ee20*/  F2FP.BF16.F32.PACK_AB R4, R25, R24 ;  /* 0x000000181904723e */ /* 0x000fc400000010ff */
        /* <DEDUP_REMOVED lines=13> */
[----:B------:R-:W-:Y:S01]  /*ef00*/  LOP3.LUT R162, R162, R163, RZ, 0x3c, !PT ;  /* 0x000000a3a2a27212 */ /* 0x000fe200078e3cff */
[----:B------:R-:W-:Y:S01]  /*ef10*/  IMAD.X R163, RZ, RZ, R13, P6 ;  /* 0x000000ffffa37224 */ /* 0x000fe200030e060d */
[----:B------:R-:W-:-:S02]  /*ef20*/  IADD3 R171, P0, R12, 0x8020, RZ ;  /* 0x000080200cab7810 */ /* 0x000fc40007f1e0ff */
[C---:B------:R-:W-:Y:S02]  /*ef30*/  IADD3 R11, P3, R12.reuse, 0x8060, RZ ;  /* 0x000080600c0b7810 */ /* 0x040fe40007f7e0ff */
[C---:B------:R-:W-:Y:S02]  /*ef40*/  IADD3 R152, P5, R12.reuse, 0xc020, RZ ;  /* 0x0000c0200c987810 */ /* 0x040fe40007fbe0ff */
[C---:B------:R-:W-:Y:S02]  /*ef50*/  IADD3 R155, P2, R12.reuse, 0xc040, RZ ;  /* 0x0000c0400c9b7810 */ /* 0x040fe40007f5e0ff */
[C---:B------:R-:W-:Y:S02]  /*ef60*/  IADD3 R20, P1, R12.reuse, 0xc060, RZ ;  /* 0x0000c0600c147810 */ /* 0x040fe40007f3e0ff */
[----:B------:R-:W-:Y:S02]  /*ef70*/  IADD3 R10, P6, R12, 0xc000, RZ ;  /* 0x0000c0000c0a7810 */ /* 0x000fe40007fde0ff */
[----:B------:R-:W-:Y:S01]  /*ef80*/  LOP3.LUT R170, R171, 0x380, RZ, 0xc0, !PT ;  /* 0x00000380abaa7812 */ /* 0x000fe200078ec0ff */
[--C-:B0-----:R-:W-:Y:S01]  /*ef90*/  IMAD.X R5, RZ, RZ, R13.reuse, P4 ;  /* 0x000000ffff057224 */ /* 0x101fe200020e060d */
[----:B------:R-:W-:Y:S01]  /*efa0*/  LOP3.LUT R4, R8, R9, RZ, 0x3c, !PT ;  /* 0x0000000908047212 */ /* 0x000fe200078e3cff */
[----:B------:R-:W-:Y:S01]  /*efb0*/  IMAD.X R9, RZ, RZ, R13, P3 ;  /* 0x000000ffff097224 */ /* 0x000fe200018e060d */
[----:B------:R-:W-:-:S02]  /*efc0*/  LOP3.LUT R8, R11, 0x380, RZ, 0xc0, !PT ;  /* 0x000003800b087812 */ /* 0x000fc400078ec0ff */
[----:B------:R-:W-:Y:S02]  /*efd0*/  LOP3.LUT R153, R152, 0x380, RZ, 0xc0, !PT ;  /* 0x0000038098997812 */ /* 0x000fe400078ec0ff */
[----:B------:R-:W-:Y:S02]  /*efe0*/  LOP3.LUT R154, R155, 0x380, RZ, 0xc0, !PT ;  /* 0x000003809b9a7812 */ /* 0x000fe400078ec0ff */
[----:B------:R-:W-:Y:S02]  /*eff0*/  LOP3.LUT R21, R20, 0x380, RZ, 0xc0, !PT ;  /* 0x0000038014157812 */ /* 0x000fe400078ec0ff */
[----:B------:R-:W-:Y:S02]  /*f000*/  LOP3.LUT R3, R10, 0x380, RZ, 0xc0, !PT ;  /* 0x000003800a037812 */ /* 0x000fe400078ec0ff */
[----:B------:R-:W-:Y:S02]  /*f010*/  MOV R19, R4 ;  /* 0x0000000400137202 */ /* 0x000fe40000000f00 */
[----:B------:R-:W-:-:S02]  /*f020*/  SHF.R.U64 R170, R170, 0x3, RZ ;  /* 0x00000003aaaa7819 */ /* 0x000fc400000012ff */
[----:B------:R-:W-:Y:S02]  /*f030*/  SHF.R.U64 R8, R8, 0x3, RZ ;  /* 0x0000000308087819 */ /* 0x000fe400000012ff */
[----:B------:R-:W-:Y:S02]  /*f040*/  SHF.R.U64 R153, R153, 0x3, RZ ;  /* 0x0000000399997819 */ /* 0x000fe400000012ff */
[----:B------:R-:W-:Y:S02]  /*f050*/  SHF.R.U64 R154, R154, 0x3, RZ ;  /* 0x000000039a9a7819 */ /* 0x000fe400000012ff */
[----:B------:R-:W-:Y:S02]  /*f060*/  SHF.R.U64 R21, R21, 0x3, RZ ;  /* 0x0000000315157819 */ /* 0x000fe400000012ff */
[----:B------:R-:W-:Y:S02]  /*f070*/  MOV R14, R14 ;  /* 0x0000000e000e7202 */ /* 0x000fe40000000f00 */
[----:B------:R-:W-:-:S02]  /*f080*/  F2FP.BF16.F32.PACK_AB R4, R33, R32 ;  /* 0x000000202104723e */ /* 0x000fc400000010ff */
[----:B------:R-:W-:Y:S02]  /*f090*/  F2FP.BF16.F32.PACK_AB R5, R35, R34 ;  /* 0x000000222305723e */ /* 0x000fe400000010ff */
[----:B------:R-:W-:Y:S02]  /*f0a0*/  F2FP.BF16.F32.PACK_AB R6, R37, R36 ;  /* 0x000000242506723e */ /* 0x000fe400000010ff */
[----:B------:R-:W-:Y:S02]  /*f0b0*/  F2FP.BF16.F32.PACK_AB R7, R39, R38 ;  /* 0x000000262707723e */ /* 0x000fe400000010ff */
        /* <DEDUP_REMOVED lines=12> */
[----:B------:R-:W-:-:S02]  /*f180*/  LOP3.LUT R10, R3, R10, RZ, 0x3c, !PT ;  /* 0x0000000a030a7212 */ /* 0x000fc400078e3cff */
[----:B------:R-:W-:Y:S02]  /*f190*/  MOV R156, R156 ;  /* 0x0000009c009c7202 */ /* 0x000fe40000000f00 */
[----:B------:R-:W-:Y:S02]  /*f1a0*/  F2FP.BF16.F32.PACK_AB R12, R41, R40 ;  /* 0x00000028290c723e */ /* 0x000fe400000010ff */
[----:B------:R-:W-:Y:S02]  /*f1b0*/  F2FP.BF16.F32.PACK_AB R13, R43, R42 ;  /* 0x0000002a2b0d723e */ /* 0x000fe400000010ff */
[----:B------:R-:W-:Y:S02]  /*f1c0*/  F2FP.BF16.F32.PACK_AB R15, R47, R46 ;  /* 0x0000002e2f0f723e */ /* 0x000fe400000010ff */
[----:B------:R-:W-:Y:S02]  /*f1d0*/  MOV R158, R158 ;  /* 0x0000009e009e7202 */ /* 0x000fe40000000f00 */
[----:B------:R-:W-:-:S02]  /*f1e0*/  MOV R161, R160 ;  /* 0x000000a000a17202 */ /* 0x000fc40000000f00 */
[----:B------:R-:W-:Y:S02]  /*f1f0*/  MOV R160, R8 ;  /* 0x0000000800a07202 */ /* 0x000fe40000000f00 */
[----:B0-----:R-:W-:Y:S02]  /*f200*/  F2FP.BF16.F32.PACK_AB R14, R45, R44 ;  /* 0x0000002c2d0e723e */ /* 0x001fe400000010ff */
[----:B------:R-:W-:Y:S02]  /*f210*/  F2FP.BF16.F32.PACK_AB R4, R49, R48 ;  /* 0x000000303104723e */ /* 0x000fe400000010ff */
[----:B------:R-:W-:Y:S01]  /*f220*/  F2FP.BF16.F32.PACK_AB R5, R51, R50 ;  /* 0x000000323305723e */ /* 0x000fe200000010ff */
[----:B------:R0:W-:Y:S01]  /*f230*/  STSM.16.M88.4 [R156], R12 ;  /* 0x0000000c9c007844 */ /* 0x0001e20000000200 */
[----:B------:R-:W-:Y:S02]  /*f240*/  F2FP.BF16.F32.PACK_AB R6, R53, R52 ;  /* 0x000000343506723e */ /* 0x000fe400000010ff */
[----:B------:R-:W-:-:S02]  /*f250*/  F2FP.BF16.F32.PACK_AB R7, R55, R54 ;  /* 0x000000363707723e */ /* 0x000fc400000010ff */
[----:B------:R-:W-:Y:S02]  /*f260*/  MOV R3, R10 ;  /* 0x0000000a00037202 */ /* 0x000fe40000000f00 */
[----:B------:R-:W-:Y:S01]  /*f270*/  F2FP.BF16.F32.PACK_AB R8, R57, R56 ;  /* 0x000000383908723e */ /* 0x000fe200000010ff */
[----:B------:R1:W-:Y:S01]  /*f280*/  STSM.16.M88.4 [R158], R4 ;  /* 0x000000049e007844 */ /* 0x0003e20000000200 */
[----:B------:R-:W-:Y:S02]  /*f290*/  F2FP.BF16.F32.PACK_AB R9, R59, R58 ;  /* 0x0000003a3b09723e */ /* 0x000fe400000010ff */
[----:B------:R-:W-:Y:S02]  /*f2a0*/  F2FP.BF16.F32.PACK_AB R10, R61, R60 ;  /* 0x0000003c3d0a723e */ /* 0x000fe400000010ff */
[----:B------:R-:W-:Y:S02]  /*f2b0*/  F2FP.BF16.F32.PACK_AB R11, R63, R62 ;  /* 0x0000003e3f0b723e */ /* 0x000fe400000010ff */
[----:B------:R-:W-:-:S02]  /*f2c0*/  MOV R162, R162 ;  /* 0x000000a200a27202 */ /* 0x000fc40000000f00 */
[----:B0-----:R-:W-:Y:S01]  /*f2d0*/  F2FP.BF16.F32.PACK_AB R12, R65, R64 ;  /* 0x00000040410c723e */ /* 0x001fe200000010ff */
[----:B------:R0:W-:Y:S01]  /*f2e0*/  STSM.16.M88.4 [R161], R8 ;  /* 0x00000008a1007844 */ /* 0x0001e20000000200 */
[----:B------:R-:W-:Y:S02]  /*f2f0*/  F2FP.BF16.F32.PACK_AB R13, R67, R66 ;  /* 0x00000042430d723e */ /* 0x000fe400000010ff */
[----:B------:R-:W-:Y:S02]  /*f300*/  F2FP.BF16.F32.PACK_AB R14, R69, R68 ;  /* 0x00000044450e723e */ /* 0x000fe400000010ff */
[----:B------:R-:W-:Y:S02]  /*f310*/  F2FP.BF16.F32.PACK_AB R15, R71, R70 ;  /* 0x00000046470f723e */ /* 0x000fe400000010ff */
[----:B------:R-:W-:Y:S02]  /*f320*/  MOV R17, R152 ;  /* 0x0000009800117202 */ /* 0x000fe40000000f00 */
[----:B------:R-:W-:Y:S01]  /*f330*/  MOV R22, R154 ;  /* 0x0000009a00167202 */ /* 0x000fe20000000f00 */
[----:B------:R2:W-:Y:S01]  /*f340*/  STSM.16.M88.4 [R162], R12 ;  /* 0x0000000ca2007844 */ /* 0x0005e20000000200 */
[----:B------:R-:W-:-:S02]  /*f350*/  MOV R164, R164 ;  /* 0x000000a400a47202 */ /* 0x000fc40000000f00 */
[----:B------:R-:W-:Y:S02]  /*f360*/  F2FP.BF16.F32.PACK_AB R152, R73, R72 ;  /* 0x000000484998723e */ /* 0x000fe400000010ff */
[----:B------:R-:W-:Y:S02]  /*f370*/  F2FP.BF16.F32.PACK_AB R153, R75, R74 ;  /* 0x0000004a4b99723e */ /* 0x000fe400000010ff */
[----:B------:R-:W-:Y:S02]  /*f380*/  F2FP.BF16.F32.PACK_AB R154, R77, R76 ;  /* 0x0000004c4d9a723e */ /* 0x000fe400000010ff */
[----:B------:R-:W-:Y:S02]  /*f390*/  F2FP.BF16.F32.PACK_AB R155, R79, R78 ;  /* 0x0000004e4f9b723e */ /* 0x000fe400000010ff */
[----:B------:R-:W-:Y:S02]  /*f3a0*/  MOV R166, R166 ;  /* 0x000000a600a67202 */ /* 0x000fe40000000f00 */
[----:B------:R-:W-:Y:S01]  /*f3b0*/  F2FP.BF16.F32.PACK_AB R156, R81, R80 ;  /* 0x00000050519c723e */ /* 0x000fe200000010ff */
[----:B------:R3:W-:Y:S01]  /*f3c0*/  STSM.16.M88.4 [R164], R152 ;  /* 0x00000098a4007844 */ /* 0x0007e20000000200 */
[----:B------:R-:W-:-:S02]  /*f3d0*/  F2FP.BF16.F32.PACK_AB R157, R83, R82 ;  /* 0x00000052539d723e */ /* 0x000fc400000010ff */
[----:B-1----:R-:W-:Y:S02]  /*f3e0*/  F2FP.BF16.F32.PACK_AB R158, R85, R84 ;  /* 0x00000054559e723e */ /* 0x002fe400000010ff */
[----:B------:R-:W-:Y:S02]  /*f3f0*/  F2FP.BF16.F32.PACK_AB R159, R87, R86 ;  /* 0x00000056579f723e */ /* 0x000fe400000010ff */
[----:B------:R-:W-:Y:S02]  /*f400*/  MOV R168, R168 ;  /* 0x000000a800a87202 */ /* 0x000fe40000000f00 */
[----:B------:R-:W-:Y:S01]  /*f410*/  F2FP.BF16.F32.PACK_AB R4, R89, R88 ;  /* 0x000000585904723e */ /* 0x000fe200000010ff */
[----:B------:R1:W-:Y:S01]  /*f420*/  STSM.16.M88.4 [R166], R156 ;  /* 0x0000009ca6007844 */ /* 0x0003e20000000200 */
[----:B------:R-:W-:Y:S02]  /*f430*/  F2FP.BF16.F32.PACK_AB R5, R91, R90 ;  /* 0x0000005a5b05723e */ /* 0x000fe400000010ff */
[----:B------:R-:W-:-:S02]  /*f440*/  F2FP.BF16.F32.PACK_AB R6, R93, R92 ;  /* 0x0000005c5d06723e */ /* 0x000fc400000010ff */
[----:B------:R-:W-:Y:S02]  /*f450*/  F2FP.BF16.F32.PACK_AB R7, R95, R94 ;  /* 0x0000005e5f07723e */ /* 0x000fe400000010ff */
[----:B------:R-:W-:Y:S02]  /*f460*/  MOV R170, R170 ;  /* 0x000000aa00aa7202 */ /* 0x000fe40000000f00 */
[----:B0-----:R-:W-:Y:S01]  /*f470*/  F2FP.BF16.F32.PACK_AB R8, R97, R96 ;  /* 0x000000606108723e */ /* 0x001fe200000010ff */
[----:B------:R0:W-:Y:S01]  /*f480*/  STSM.16.M88.4 [R168], R4 ;  /* 0x00000004a8007844 */ /* 0x0001e20000000200 */
[----:B------:R-:W-:Y:S02]  /*f490*/  F2FP.BF16.F32.PACK_AB R9, R99, R98 ;  /* 0x000000626309723e */ /* 0x000fe400000010ff */
[----:B------:R-:W-:Y:S02]  /*f4a0*/  F2FP.BF16.F32.PACK_AB R10, R101, R100 ;  /* 0x00000064650a723e */ /* 0x000fe400000010ff */
[----:B------:R-:W-:-:S02]  /*f4b0*/  F2FP.BF16.F32.PACK_AB R11, R103, R102 ;  /* 0x00000066670b723e */ /* 0x000fc400000010ff */
[----:B--2---:R-:W-:Y:S02]  /*f4c0*/  F2FP.BF16.F32.PACK_AB R12, R105, R104 ;  /* 0x00000068690c723e */ /* 0x004fe400000010ff */
[----:B------:R-:W-:Y:S01]  /*f4d0*/  F2FP.BF16.F32.PACK_AB R13, R107, R106 ;  /* 0x0000006a6b0d723e */ /* 0x000fe200000010ff */
[----:B------:R2:W-:Y:S01]  /*f4e0*/  STSM.16.M88.4 [R170], R8 ;  /* 0x00000008aa007844 */ /* 0x0005e20000000200 */
[----:B------:R-:W-:Y:S02]  /*f4f0*/  F2FP.BF16.F32.PACK_AB R14, R109, R108 ;  /* 0x0000006c6d0e723e */ /* 0x000fe400000010ff */
[----:B------:R-:W-:Y:S02]  /*f500*/  F2FP.BF16.F32.PACK_AB R15, R111, R110 ;  /* 0x0000006e6f0f723e */ /* 0x000fe400000010ff */
[----:B---3--:R-:W-:Y:S02]  /*f510*/  F2FP.BF16.F32.PACK_AB R152, R113, R112 ;  /* 0x000000707198723e */ /* 0x008fe400000010ff */
[----:B------:R-:W-:Y:S01]  /*f520*/  F2FP.BF16.F32.PACK_AB R153, R115, R114 ;  /* 0x000000727399723e */ /* 0x000fe200000010ff */
[----:B------:R3:W-:Y:S01]  /*f530*/  STSM.16.M88.4 [R19], R12 ;  /* 0x0000000c13007844 */ /* 0x0007e20000000200 */
[----:B------:R-:W-:-:S02]  /*f540*/  F2FP.BF16.F32.PACK_AB R154, R117, R116 ;  /* 0x00000074759a723e */ /* 0x000fc400000010ff */
[----:B------:R-:W-:Y:S02]  /*f550*/  F2FP.BF16.F32.PACK_AB R155, R119, R118 ;  /* 0x00000076779b723e */ /* 0x000fe400000010ff */
[----:B-1----:R-:W-:Y:S02]  /*f560*/  F2FP.BF16.F32.PACK_AB R156, R121, R120 ;  /* 0x00000078799c723e */ /* 0x002fe400000010ff */
[----:B------:R-:W-:Y:S01]  /*f570*/  F2FP.BF16.F32.PACK_AB R157, R123, R122 ;  /* 0x0000007a7b9d723e */ /* 0x000fe200000010ff */
[----:B------:R-:W-:Y:S01]  /*f580*/  STSM.16.M88.4 [R160], R152 ;  /* 0x00000098a0007844 */ /* 0x000fe20000000200 */
[----:B------:R-:W-:Y:S02]  /*f590*/  F2FP.BF16.F32.PACK_AB R158, R125, R124 ;  /* 0x0000007c7d9e723e */ /* 0x000fe400000010ff */
[----:B------:R-:W-:Y:S02]  /*f5a0*/  F2FP.BF16.F32.PACK_AB R159, R127, R126 ;  /* 0x0000007e7f9f723e */ /* 0x000fe400000010ff */
[----:B0-----:R-:W-:-:S02]  /*f5b0*/  F2FP.BF16.F32.PACK_AB R4, R129, R128 ;  /* 0x000000808104723e */ /* 0x001fc400000010ff */
[----:B------:R-:W-:Y:S01]  /*f5c0*/  F2FP.BF16.F32.PACK_AB R5, R131, R130 ;  /* 0x000000828305723e */ /* 0x000fe200000010ff */
[----:B------:R-:W-:Y:S01]  /*f5d0*/  STSM.16.M88.4 [R3], R156 ;  /* 0x0000009c03007844 */ /* 0x000fe20000000200 */
[----:B------:R-:W-:Y:S02]  /*f5e0*/  F2FP.BF16.F32.PACK_AB R6, R133, R132 ;  /* 0x000000848506723e */ /* 0x000fe400000010ff */
[----:B------:R-:W-:Y:S02]  /*f5f0*/  F2FP.BF16.F32.PACK_AB R7, R135, R134 ;  /* 0x000000868707723e */ /* 0x000fe400000010ff */
[----:B--2---:R-:W-:Y:S02]  /*f600*/  F2FP.BF16.F32.PACK_AB R8, R137, R136 ;  /* 0x000000888908723e */ /* 0x004fe400000010ff */
[----:B------:R-:W-:Y:S01]  /*f610*/  F2FP.BF16.F32.PACK_AB R9, R139, R138 ;  /* 0x0000008a8b09723e */ /* 0x000fe200000010ff */
[----:B------:R0:W-:Y:S01]  /*f620*/  STSM.16.M88.4 [R17], R4 ;  /* 0x0000000411007844 */ /* 0x0001e20000000200 */
[----:B------:R-:W-:-:S02]  /*f630*/  F2FP.BF16.F32.PACK_AB R10, R141, R140 ;  /* 0x0000008c8d0a723e */ /* 0x000fc400000010ff */
[----:B------:R-:W-:Y:S02]  /*f640*/  F2FP.BF16.F32.PACK_AB R11, R143, R142 ;  /* 0x0000008e8f0b723e */ /* 0x000fe400000010ff */
[----:B------:R-:W-:Y:S01]  /*f650*/  MOV R161, R20 ;  /* 0x0000001400a17202 */ /* 0x000fe20000000f00 */
[----:B------:R-:W-:Y:S01]  /*f660*/  IMAD.U32 R20, RZ, RZ, UR9 ;  /* 0x00000009ff147e24 */ /* 0x000fe2000f8e00ff */
[----:B---3--:R-:W-:Y:S01]  /*f670*/  F2FP.BF16.F32.PACK_AB R12, R145, R144 ;  /* 0x00000090910c723e */ /* 0x008fe200000010ff */
[----:B------:R-:W-:Y:S01]  /*f680*/  STSM.16.M88.4 [R22], R8 ;  /* 0x0000000816007844 */ /* 0x000fe20000000200 */
[----:B------:R-:W-:Y:S01]  /*f690*/  F2FP.BF16.F32.PACK_AB R13, R147, R146 ;  /* 0x00000092930d723e */ /* 0x000fe200000010ff */
[----:B------:R-:W-:Y:S01]  /*f6a0*/  IMAD.U32 R21, RZ, RZ, UR12 ;  /* 0x0000000cff157e24 */ /* 0x000fe2000f8e00ff */
[----:B------:R-:W-:Y:S01]  /*f6b0*/  F2FP.BF16.F32.PACK_AB R14, R149, R148 ;  /* 0x00000094950e723e */ /* 0x000fe200000010ff */
[----:B------:R-:W-:Y:S01]  /*f6c0*/  ULDC.64 UR12, c[0x0][0xc08] ;  /* 0x00030200000c7ab9 */ /* 0x000fe20000000a00 */
[----:B------:R-:W-:-:S02]  /*f6d0*/  F2FP.BF16.F32.PACK_AB R15, R151, R150 ;  /* 0x00000096970f723e */ /* 0x000fc400000010ff */
[----:B------:R-:W-:-:S03]  /*f6e0*/  ISETP.NE.U32.AND P0, PT, RZ, UR14, PT ;  /* 0x0000000eff007c0c */ /* 0x000fc6000bf05070 */
[----:B------:R1:W-:Y:S01]  /*f6f0*/  STSM.16.M88.4 [R161], R12 ;  /* 0x0000000ca1007844 */ /* 0x0003e20000000200 */
[----:B------:R-:W-:Y:S01]  /*f700*/  BAR.SYNC.DEFER_BLOCKING 0x1, 0x100 ;  /* 0x0044000000007b1d */ /* 0x000fe20000010000 */
[----:B------:R-:W-:Y:S01]  /*f710*/  ISETP.NE.AND.EX P0, PT, RZ, UR15, PT, P0 ;  /* 0x0000000fff007c0c */ /* 0x000fe2000bf05300 */
[----:B------:R-:W-:-:S04]  /*f720*/  UISETP.NE.U32.AND UP0, UPT, UR12, URZ, UPT ;  /* 0x0000003f0c00728c */ /* 0x000fc8000bf05070 */
[----:B------:R-:W-:-:S08]  /*f730*/  UISETP.NE.AND.EX UP0, UPT, UR13, URZ, UPT, UP0 ;  /* 0x0000003f0d00728c */ /* 0x000fd0000bf05300 */
[----:B------:R-:W2:Y:S03]  /*f740*/  @P0 LDG.E R19, desc[UR38][R20.64] ;  /* 0x0000002614130981 */ /* 0x000ea6000c1e1900 */
[----:B------:R-:W-:Y:S01]  /*f750*/  @UP0 UIADD3 UR12, UP1, UR4, UR12, URZ ;  /* 0x0000000c040c0290 */ /* 0x000fe2000ff3e03f */
[----:B------:R-:W-:Y:S02]  /*f760*/  PLOP3.LUT P4, PT, PT, PT, UP0, 0x80, 0x0 ;  /* 0x000000000000781c */ /* 0x000fe40003f8f008 */
[----:B------:R-:W-:Y:S01]  /*f770*/  ULDC UR4, c[0x0][0xad4] ;  /* 0x0002b50000047ab9 */ /* 0x000fe20000000800 */
[----:B------:R-:W-:Y:S02]  /*f780*/  @UP0 UIADD3.X UR13, UR16, UR13, URZ, UP1, !UPT ;  /* 0x0000000d100d0290 */ /* 0x000fe40008ffe43f */
[----:B0-----:R-:W-:-:S04]  /*f790*/  IMAD.U32 R4, RZ, RZ, UR12 ;  /* 0x0000000cff047e24 */ /* 0x001fc8000f8e00ff */
[----:B------:R-:W-:-:S05]  /*f7a0*/  IMAD.U32 R5, RZ, RZ, UR13 ;  /* 0x0000000dff057e24 */ /* 0x000fca000f8e00ff */
[----:B------:R0:W3:Y:S01]  /*f7b0*/  @P4 LDG.E R3, desc[UR38][R4.64] ;  /* 0x0000002604034981 */ /* 0x0000e2000c1e1900 */
[----:B------:R-:W-:Y:S01]  /*f7c0*/  UISETP.NE.AND UP0, UPT, UR21, URZ, UPT ;  /* 0x0000003f1500728c */ /* 0x000fe2000bf05270 */
[----:B-1----:R-:W-:Y:S01]  /*f7d0*/  VIADD R12, R216, UR26 ;  /* 0x0000001ad80c7c36 */ /* 0x002fe20008000000 */
[----:B------:R-:W-:Y:S02]  /*f7e0*/  UISETP.NE.AND UP1, UPT, UR20, 0x1, UPT ;  /* 0x000000011400788c */ /* 0x000fe4000bf25270 */
[----:B------:R-:W-:Y:S01]  /*f7f0*/  USEL UR4, UR21, UR4, UP0 ;  /* 0x0000000415047287 */ /* 0x000fe20008000000 */
[----:B------:R-:W-:Y:S01]  /*f800*/  UMOV UR23, 0x9b8 ;  /* 0x000009b800177882 */ /* 0x000fe20000000000 */
[----:B------:R-:W-:Y:S02]  /*f810*/  UISETP.NE.U32.AND UP0, UPT, UR14, URZ, UPT ;  /* 0x0000003f0e00728c */ /* 0x000fe4000bf05070 */
[----:B------:R-:W-:Y:S01]  /*f820*/  PLOP3.LUT P1, PT, PT, PT, UP1, 0x80, 0x0 ;  /* 0x000000000000781c */ /* 0x000fe20003f2f018 */
[----:B------:R-:W-:Y:S01]  /*f830*/  UISETP.GT.AND UP2, UPT, UR4, 0x1, UPT ;  /* 0x000000010400788c */ /* 0x000fe2000bf44270 */
[----:B0-----:R-:W-:Y:S01]  /*f840*/  IMAD.MOV.U32 R5, RZ, RZ, R12 ;  /* 0x000000ffff057224 */ /* 0x001fe200078e000c */
[----:B------:R-:W-:-:S02]  /*f850*/  UISETP.NE.AND.EX UP0, UPT, UR15, URZ, UPT, UP0 ;  /* 0x0000003f0f00728c */ /* 0x000fc4000bf05300 */
[----:B------:R-:W-:Y:S01]  /*f860*/  USEL UR23, UR23, 0x978, UP2 ;  /* 0x0000097817177887 */ /* 0x000fe20009000000 */
[----:B------:R-:W-:Y:S01]  /*f870*/  UMOV UR4, URZ ;  /* 0x0000003f00047c82 */ /* 0x000fe20008000000 */
[----:B------:R-:W-:Y:S01]  /*f880*/  USEL UR9, UR18, URZ, !UP0 ;  /* 0x0000003f12097287 */ /* 0x000fe2000c000000 */
[----:B------:R-:W-:Y:S01]  /*f890*/  @UP1 ULDC UR25, c[0x0][0xbec] ;  /* 0x0002fb0000191ab9 */ /* 0x000fe20000000800 */
[----:B------:R-:W-:Y:S02]  /*f8a0*/  USEL UR22, UR17, URZ, !UP0 ;  /* 0x0000003f11167287 */ /* 0x000fe4000c000000 */
[----:B------:R-:W-:Y:S02]  /*f8b0*/  USEL UR21, UR19, URZ, UP2 ;  /* 0x0000003f13157287 */ /* 0x000fe40009000000 */
[----:B------:R-:W-:Y:S01]  /*f8c0*/  @P1 IMAD.HI.U32 R4, R12, UR25, RZ ;  /* 0x000000190c041c27 */ /* 0x000fe2000f8e00ff */
[----:B------:R-:W-:-:S03]  /*f8d0*/  @UP1 ULDC UR28, c[0x0][0xbf0] ;  /* 0x0002fc00001c1ab9 */ /* 0x000fc60000000800 */
[----:B------:R-:W-:Y:S01]  /*f8e0*/  ULDC.64 UR16, c[0x0][UR23+0x220] ;  /* 0x0000880017107abb */ /* 0x000fe20008000a00 */
[----:B------:R-:W-:Y:S01]  /*f8f0*/  ULDC.64 UR14, c[0x0][UR23+0x218] ;  /* 0x00008600170e7abb */ /* 0x000fe20008000a00 */
[----:B------:R-:W-:Y:S01]  /*f900*/  ULDC.64 UR18, c[0x0][UR23+0x228] ;  /* 0x00008a0017127abb */ /* 0x000fe20008000a00 */
[----:B------:R-:W-:Y:S01]  /*f910*/  UIMAD UR17, UR17, UR9, URZ ;  /* 0x00000009111172a4 */ /* 0x000fe2000f8e023f */
[----:B------:R-:W-:Y:S01]  /*f920*/  @P1 SHF.R.U32.HI R5, RZ, UR28, R4 ;  /* 0x0000001cff051c19 */ /* 0x000fe20008011604 */
[----:B------:R-:W-:Y:S02]  /*f930*/  UIMAD.WIDE.U32 UR12, UR14, UR24, URZ ;  /* 0x000000180e0c72a5 */ /* 0x000fe4000f8e003f */
[----:B------:R-:W-:Y:S02]  /*f940*/  UIMAD UR24, UR15, UR24, URZ ;  /* 0x000000180f1872a4 */ /* 0x000fe4000f8e023f */
[----:B------:R-:W-:Y:S01]  /*f950*/  UIMAD.WIDE.U32 UR26, UR18, UR21, URZ ;  /* 0x00000015121a72a5 */ /* 0x000fe2000f8e003f */
[----:B------:R-:W-:Y:S01]  /*f960*/  IMAD.MOV R7, RZ, RZ, -R5 ;  /* 0x000000ffff077224 */ /* 0x000fe200078e0a05 */
[----:B------:R-:W-:-:S02]  /*f970*/  UIMAD.WIDE.U32 UR14, UR16, UR9, URZ ;  /* 0x00000009100e72a5 */ /* 0x000fc4000f8e003f */
[----:B------:R-:W-:Y:S01]  /*f980*/  UIMAD UR18, UR19, UR21, URZ ;  /* 0x00000015131272a4 */ /* 0x000fe2000f8e023f */
[----:B------:R-:W-:Y:S01]  /*f990*/  IMAD R7, R7, UR20, R12 ;  /* 0x0000001407077c24 */ /* 0x000fe2000f8e020c */
[----:B------:R-:W-:Y:S01]  /*f9a0*/  UIMAD UR17, UR16, UR22, UR17 ;  /* 0x00000016101172a4 */ /* 0x000fe2000f8e0211 */
[----:B------:R-:W-:Y:S01]  /*f9b0*/  IMAD.U32 R4, RZ, RZ, UR26 ;  /* 0x0000001aff047e24 */ /* 0x000fe2000f8e00ff */
[----:B------:R-:W-:Y:S02]  /*f9c0*/  UIADD3 UR18, UR27, UR18, URZ ;  /* 0x000000121b127290 */ /* 0x000fe4000fffe03f */
[----:B------:R-:W-:Y:S01]  /*f9d0*/  UIADD3 UR24, UR13, UR24, URZ ;  /* 0x000000180d187290 */ /* 0x000fe2000fffe03f */
[----:B------:R-:W-:Y:S01]  /*f9e0*/  SHF.R.S32.HI R6, RZ, 0x1f, R7 ;  /* 0x0000001fff067819 */ /* 0x000fe20000011407 */
[----:B------:R-:W-:Y:S02]  /*f9f0*/  UIADD3 UR17, UR15, UR17, URZ ;  /* 0x000000110f117290 */ /* 0x000fe4000fffe03f */
[----:B------:R-:W-:Y:S01]  /*fa00*/  IMAD.U32 R8, RZ, RZ, UR18 ;  /* 0x00000012ff087e24 */ /* 0x000fe2000f8e00ff */
[----:B--2---:R-:W-:-:S13]  /*fa10*/  @P0 R2UR UR4, R19 ;  /* 0x00000000130402ca */ /* 0x004fda00000e0000 */
[----:B------:R-:W-:Y:S02]  /*fa20*/  UIADD3 UR12, UP0, UP3, UR14, UR12, UR4 ;  /* 0x0000000c0e0c7290 */ /* 0x000fe4000fb1e004 */
[----:B------:R-:W-:-:S04]  /*fa30*/  USHF.R.S32.HI UR16, URZ, 0x1f, UR4 ;  /* 0x0000001f3f107899 */ /* 0x000fc80008011404 */
[----:B------:R-:W-:Y:S01]  /*fa40*/  UIADD3.X UR14, UR17, UR24, UR16, UP0, UP3 ;  /* 0x00000018110e7290 */ /* 0x000fe200087e6410 */
[----:B------:R-:W-:Y:S01]  /*fa50*/  IADD3 R4, P2, P3, R5, UR12, R4 ;  /* 0x0000000c05047c10 */ /* 0x000fe2000fb5e004 */
[----:B------:R-:W-:Y:S01]  /*fa60*/  ULDC.64 UR12, c[0x0][UR23+0x210] ;  /* 0x00008400170c7abb */ /* 0x000fe20008000a00 */
[----:B------:R-:W-:Y:S01]  /*fa70*/  SHF.R.S32.HI R5, RZ, 0x1f, R5 ;  /* 0x0000001fff057819 */ /* 0x000fe20000011405 */
[----:B------:R-:W-:-:S03]  /*fa80*/  IMAD R9, R7, UR13, RZ ;  /* 0x0000000d07097c24 */ /* 0x000fc6000f8e02ff */
[----:B------:R-:W-:Y:S01]  /*fa90*/  IADD3.X R5, R5, UR14, R8, P2, P3 ;  /* 0x0000000e05057c10 */ /* 0x000fe200097e6408 */
[----:B------:R-:W-:Y:S01]  /*faa0*/  IMAD R9, R6, UR12, R9 ;  /* 0x0000000c06097c24 */ /* 0x000fe2000f8e0209 */
[----:B------:R-:W-:Y:S01]  /*fab0*/  ULDC.64 UR14, c[0x0][0xba8] ;  /* 0x0002ea00000e7ab9 */ /* 0x000fe20000000a00 */
[----:B------:R-:W-:Y:S01]  /*fac0*/  @!UP2 ULDC UR14, c[0x0][0xb50] ;  /* 0x0002d400000eaab9 */ /* 0x000fe20000000800 */
[----:B------:R-:W-:Y:S01]  /*fad0*/  @!UP2 ULDC UR15, c[0x0][0xb54] ;  /* 0x0002d500000faab9 */ /* 0x000fe20000000800 */
[----:B------:R-:W-:Y:S01]  /*fae0*/  IMAD.WIDE.U32 R4, R7, UR12, R4 ;  /* 0x0000000c07047c25 */ /* 0x000fe2000f8e0004 */
[----:B------:R-:W-:Y:S01]  /*faf0*/  ULDC UR12, c[0x0][0xa88] ;  /* 0x0002a200000c7ab9 */ /* 0x000fe20000000800 */
[----:B---3--:R-:W-:Y:S02]  /*fb00*/  @P4 R2UR UR12, R3 ;  /* 0x00000000030c42ca */ /* 0x008fe400000e0000 */
[----:B------:R-:W-:Y:S01]  /*fb10*/  IMAD.IADD R5, R5, 0x1, R9 ;  /* 0x0000000105057824 */ /* 0x000fe200078e0209 */
[----:B------:R-:W-:-:S04]  /*fb20*/  LEA R8, P2, R4, UR14, 0x2 ;  /* 0x0000000e04087c11 */ /* 0x000fc8000f8410ff */
[----:B------:R-:W-:Y:S01]  /*fb30*/  LEA.HI.X R9, R4, UR15, R5, 0x2, P2 ;  /* 0x0000000f04097c11 */ /* 0x000fe200090f1405 */
[----:B------:R-:W-:Y:S08]  /*fb40*/  @P4 BRA `(.L_x_2418) ;  /* 0x0000000000184947 */ /* 0x000ff00003800000 */
[----:B------:R-:W-:Y:S05]  /*fb50*/  @!P0 BRA `(.L_x_2418) ;  /* 0x0000000000148947 */ /* 0x000fea0003800000 */
[----:B------:R-:W2:Y:S04]  /*fb60*/  LDG.E R4, desc[UR38][R20.64] ;  /* 0x0000002614047981 */ /* 0x000ea8000c1e1900 */
[----:B------:R-:W3:Y:S01]  /*fb70*/  LDG.E R3, desc[UR38][R20.64+0x4] ;  /* 0x0000042614037981 */ /* 0x000ee2000c1e1900 */
[----:B--2---:R-:W-:Y:S02]  /*fb80*/  R2UR UR13, R4 ;  /* 0x00000000040d72ca */ /* 0x004fe400000e0000 */
[----:B---3--:R-:W-:-:S13]  /*fb90*/  R2UR UR12, R3 ;  /* 0x00000000030c72ca */ /* 0x008fda00000e0000 */
[----:B------:R-:W-:-:S12]  /*fba0*/  UIADD3 UR12, -UR13, UR12, URZ ;  /* 0x0000000c0d0c7290 */ /* 0x000fd8000fffe13f */
.L_x_2418:
[----:B------:R-:W2:Y:S04]  /*fbb0*/  LDL R10, [R1+0x38] ;  /* 0x00003800010a7983 */ /* 0x000ea80000100800 */
[----:B------:R-:W3:Y:S01]  /*fbc0*/  LDL R3, [R1+0x34] ;  /* 0x0000340001037983 */ /* 0x000ee20000100800 */
[----:B------:R-:W-:Y:S01]  /*fbd0*/  R2UR UR13, R215 ;  /* 0x00000000d70d72ca */ /* 0x000fe200000e0000 */
[----:B------:R-:W-:Y:S01]  /*fbe0*/  UIMAD UR17, UR12, UR20, URZ ;  /* 0x000000140c1172a4 */ /* 0x000fe2000f8e023f */
[----:B------:R-:W-:Y:S01]  /*fbf0*/  PLOP3.LUT P3, PT, PT, PT, UP2, 0x80, 0x0 ;  /* 0x000000000000781c */ /* 0x000fe20003f6f028 */
        /* <DEDUP_REMOVED lines=40> */
[----:B------:R-:W-:Y:S01]  /*fe80*/  UIMAD UR12, UR16, UR14, URZ ;  /* 0x0000000e100c72a4 */ /* 0x000fe2000f8e023f */
[----:B------:R-:W-:Y:S01]  /*fe90*/  LOP3.LUT R48, R49, 0x380, RZ, 0xc0, !PT ;  /* 0x0000038031307812 */ /* 0x000fe200078ec0ff */
[----:B------:R-:W-:Y:S01]  /*fea0*/  UIMAD.WIDE.U32 UR10, UR4, UR14, URZ ;  /* 0x0000000e040a72a5 */ /* 0x000fe2000f8e003f */
        /* <DEDUP_REMOVED lines=8> */
[----:B------:R-:W-:Y:S01]  /*ff30*/  UIMAD UR12, UR4, UR15, UR12 ;  /* 0x0000000f040c72a4 */ /* 0x000fe2000f8e020c */
[C---:B------:R-:W-:Y:S01]  /*ff40*/  IADD3 R41, P4, R2.reuse, 0x7000, RZ ;  /* 0x0000700002297810 */ /* 0x040fe20007f9e0ff */
[----:B------:R-:W-:Y:S01]  /*ff50*/  @UP1 ULDC UR14, c[0x0][0xbec] ;  /* 0x0002fb00000e1ab9 */ /* 0x000fe20000000800 */
        /* <DEDUP_REMOVED lines=11> */
[----:B------:R-:W-:Y:S01]  /*10010*/  IMAD.X R49, RZ, RZ, R3, P2 ;  /* 0x000000ffff317224 */ /* 0x000fe200010e0603 */
[----:B------:R-:W-:-:S02]  /*10020*/  IADD3 R5, P2, R2, 0xf000, RZ ;  /* 0x0000f00002057810 */ /* 0x000fc40007f5e0ff */
[----:B------:R-:W-:Y:S02]  /*10030*/  SHF.R.U64 R28, R28, 0x3, RZ ;  /* 0x000000031c1c7819 */ /* 0x000fe400000012ff */
[----:B------:R-:W-:Y:S02]  /*10040*/  SHF.R.U64 R32, R32, 0x3, RZ ;  /* 0x0000000320207819 */ /* 0x000fe400000012ff */
[----:B------:R-:W-:Y:S01]  /*10050*/  SHF.R.U64 R7, R7, 0x3, RZ ;  /* 0x0000000307077819 */ /* 0x000fe200000012ff */
[----:B------:R-:W-:Y:S01]  /*10060*/  UIADD3 UR11, UR11, UR12, URZ ;  /* 0x0000000c0b0b7290 */ /* 0x000fe2000fffe03f */
[----:B------:R-:W-:Y:S01]  /*10070*/  SHF.R.U64 R36, R36, 0x3, RZ ;  /* 0x0000000324247819 */ /* 0x000fe200000012ff */
[----:B------:R-:W-:Y:S01]  /*10080*/  USHF.R.S32.HI UR4, URZ, 0x1f, UR9 ;  /* 0x0000001f3f047899 */ /* 0x000fe20008011409 */
[----:B------:R-:W-:Y:S01]  /*10090*/  SHF.R.U64 R40, R40, 0x3, RZ ;  /* 0x0000000328287819 */ /* 0x000fe200000012ff */
[----:B------:R-:W-:Y:S01]  /*100a0*/  ULDC.64 UR12, c[0x0][0xae8] ;  /* 0x0002ba00000c7ab9 */ /* 0x000fe20000000a00 */
[----:B------:R-:W-:Y:S01]  /*100b0*/  SHF.R.U64 R44, R44, 0x3, RZ ;  /* 0x000000032c2c7819 */ /* 0x000fe200000012ff */
[--C-:B------:R-:W-:Y:S01]  /*100c0*/  IMAD.X R73, RZ, RZ, R3.reuse, P2 ;  /* 0x000000ffff497224 */ /* 0x100fe200010e0603 */
[----:B------:R-:W-:Y:S01]  /*100d0*/  LOP3.LUT R4, R5, 0x380, RZ, 0xc0, !PT ;  /* 0x0000038005047812 */ /* 0x000fe200078ec0ff */
[----:B------:R-:W5:Y:S01]  /*100e0*/  LD.E.128 R48, desc[UR38][R48.64] ;  /* 0x0000002630307980 */ /* 0x000f62000c101d00 */
        /* <DEDUP_REMOVED lines=11> */
[----:B------:R-:W-:Y:S01]  /*101a0*/  UIMAD.WIDE.U32 UR10, UR19, UR12, UR10 ;  /* 0x0000000c130a72a5 */ /* 0x000fe2000f8e000a */
[C---:B------:R-:W-:Y:S01]  /*101b0*/  IADD3 R57, P6, R2.reuse, 0xb000, RZ ;  /* 0x0000b00002397810 */ /* 0x040fe20007fde0ff */
[----:B------:R-:W5:Y:S01]  /*101c0*/  LD.E.128 R28, desc[UR38][R28.64] ;  /* 0x000000261c1c7980 */ /* 0x000f62000c101d00 */
[----:B------:R-:W-:-:S02]  /*101d0*/  IADD3 R61, P5, R2, 0xc000, RZ ;  /* 0x0000c000023d7810 */ /* 0x000fc40007fbe0ff */
[C---:B------:R-:W-:Y:S01]  /*101e0*/  IADD3 R65, P4, R2.reuse, 0xd000, RZ ;  /* 0x0000d00002417810 */ /* 0x040fe20007f9e0ff */
[----:B------:R-:W5:Y:S01]  /*101f0*/  LD.E.128 R32, desc[UR38][R32.64] ;  /* 0x0000002620207980 */ /* 0x000f62000c101d00 */
[----:B------:R-:W-:Y:S02]  /*10200*/  IADD3 R69, P3, R2, 0xe000, RZ ;  /* 0x0000e00002457810 */ /* 0x000fe40007f7e0ff */
[----:B------:R-:W-:Y:S01]  /*10210*/  SHF.R.U64 R4, R4, 0x3, RZ ;  /* 0x0000000304047819 */ /* 0x000fe200000012ff */
[----:B------:R-:W5:Y:S01]  /*10220*/  LD.E.128 R36, desc[UR38][R36.64] ;  /* 0x0000002624247980 */ /* 0x000f62000c101d00 */
[----:B------:R-:W-:Y:S02]  /*10230*/  LOP3.LUT R2, R7, R2, RZ, 0x3c, !PT ;  /* 0x0000000207027212 */ /* 0x000fe400078e3cff */
[----:B------:R-:W-:Y:S01]  /*10240*/  LOP3.LUT R72, R4, R5, RZ, 0x3c, !PT ;  /* 0x0000000504487212 */ /* 0x000fe200078e3cff */
[----:B------:R-:W-:Y:S01]  /*10250*/  UIMAD UR11, UR19, UR13, UR11 ;  /* 0x0000000d130b72a4 */ /* 0x000fe2000f8e020b */
[----:B------:R-:W-:Y:S01]  /*10260*/  LOP3.LUT R52, R53, 0x380, RZ, 0xc0, !PT ;  /* 0x0000038035347812 */ /* 0x000fe200078ec0ff */
[----:B------:R0:W5:Y:S01]  /*10270*/  LD.E.128 R4, desc[UR38][R2.64] ;  /* 0x0000002602047980 */ /* 0x000162000c101d00 */
[----:B------:R-:W-:Y:S01]  /*10280*/  ULDC.64 UR12, c[0x0][0xaf0] ;  /* 0x0002bc00000c7ab9 */ /* 0x000fe20000000a00 */
[----:B------:R-:W-:Y:S01]  /*10290*/  LOP3.LUT R56, R57, 0x380, RZ, 0xc0, !PT ;  /* 0x0000038039387812 */ /* 0x000fe200078ec0ff */
[----:B------:R-:W-:Y:S01]  /*102a0*/  UIMAD UR4, UR4, UR12, URZ ;  /* 0x0000000c040472a4 */ /* 0x000fe2000f8e023f */
[----:B------:R-:W-:Y:S01]  /*102b0*/  LOP3.LUT R60, R61, 0x380, RZ, 0xc0, !PT ;  /* 0x000003803d3c7812 */ /* 0x000fe200078ec0ff */
[----:B------:R-:W5:Y:S01]  /*102c0*/  LD.E.128 R40, desc[UR38][R40.64] ;  /* 0x0000002628287980 */ /* 0x000f62000c101d00 */
[----:B------:R-:W-:-:S02]  /*102d0*/  LOP3.LUT R64, R65, 0x380, RZ, 0xc0, !PT ;  /* 0x0000038041407812 */ /* 0x000fc400078ec0ff */
[----:B------:R-:W-:Y:S01]  /*102e0*/  LOP3.LUT R68, R69, 0x380, RZ, 0xc0, !PT ;  /* 0x0000038045447812 */ /* 0x000fe200078ec0ff */
[----:B------:R-:W5:Y:S01]  /*102f0*/  LD.E.128 R44, desc[UR38][R44.64] ;  /* 0x000000262c2c7980 */ /* 0x000f62000c101d00 */
[----:B0-----:R-:W-:Y:S01]  /*10300*/  IMAD R2, R20, 0x20, R17 ;  /* 0x0000002014027824 */ /* 0x001fe200078e0211 */
[----:B------:R-:W-:Y:S01]  /*10310*/  UIMAD UR4, UR9, UR13, UR4 ;  /* 0x0000000d090472a4 */ /* 0x000fe2000f8e0204 */
[----:B------:R-:W-:Y:S01]  /*10320*/  SHF.R.U64 R52, R52, 0x3, RZ ;  /* 0x0000000334347819 */ /* 0x000fe200000012ff */
[----:B------:R-:W5:Y:S01]  /*10330*/  LD.E.128 R72, desc[UR38][R72.64] ;  /* 0x0000002648487980 */ /* 0x000f62000c101d00 */
[----:B------:R-:W-:Y:S01]  /*10340*/  VIADD R22, R2, UR18 ;  /* 0x0000001202167c36 */ /* 0x000fe20008000000 */
[----:B------:R-:W-:Y:S01]  /*10350*/  UIMAD.WIDE.U32 UR10, UR9, UR12, UR10 ;  /* 0x0000000c090a72a5 */ /* 0x000fe2000f8e000a */
[----:B------:R-:W-:Y:S02]  /*10360*/  SHF.R.U64 R56, R56, 0x3, RZ ;  /* 0x0000000338387819 */ /* 0x000fe400000012ff */
[----:B------:R-:W-:Y:S01]  /*10370*/  @P1 IMAD.HI.U32 R2, R22, UR14, RZ ;  /* 0x0000000e16021c27 */ /* 0x000fe2000f8e00ff */
[----:B------:R-:W-:Y:S01]  /*10380*/  @UP1 ULDC UR9, c[0x0][0xbf0] ;  /* 0x0002fc0000091ab9 */ /* 0x000fe20000000800 */
[----:B------:R-:W-:-:S02]  /*10390*/  SHF.R.U64 R60, R60, 0x3, RZ ;  /* 0x000000033c3c7819 */ /* 0x000fc400000012ff */
[----:B------:R-:W-:Y:S01]  /*103a0*/  IMAD.MOV.U32 R19, RZ, RZ, R22 ;  /* 0x000000ffff137224 */ /* 0x000fe200078e0016 */
[----:B------:R-:W-:Y:S02]  /*103b0*/  SHF.R.U64 R64, R64, 0x3, RZ ;  /* 0x0000000340407819 */ /* 0x000fe400000012ff */
[----:B------:R-:W-:Y:S02]  /*103c0*/  SHF.R.U64 R68, R68, 0x3, RZ ;  /* 0x0000000344447819 */ /* 0x000fe400000012ff */
[----:B------:R-:W-:Y:S01]  /*103d0*/  @P1 SHF.R.U32.HI R19, RZ, UR9, R2 ;  /* 0x00000009ff131c19 */ /* 0x000fe20008011602 */
[----:B------:R-:W-:Y:S01]  /*103e0*/  UIADD3 UR4, UR11, UR4, URZ ;  /* 0x000000040b047290 */ /* 0x000fe2000fffe03f */
        /* <DEDUP_REMOVED lines=10> */
[--C-:B------:R-:W-:Y:S01]  /*10490*/  SHF.R.S32.HI R20, RZ, 0x1f, R19.reuse ;  /* 0x0000001fff147819 */ /* 0x100fe20000011413 */
[----:B------:R-:W-:Y:S01]  /*104a0*/  IMAD.MOV R21, RZ, RZ, -R19 ;  /* 0x000000ffff157224 */ /* 0x000fe200078e0a13 */
[----:B------:R-:W5:Y:S01]  /*104b0*/  LD.E.128 R52, desc[UR38][R52.64] ;  /* 0x0000002634347980 */ /* 0x000f62000c101d00 */
[----:B------:R-:W-:-:S02]  /*104c0*/  IMAD.U32 R2, RZ, RZ, UR10 ;  /* 0x0000000aff027e24 */ /* 0x000fc4000f8e00ff */
[----:B------:R-:W-:Y:S01]  /*104d0*/  IMAD.U32 R3, RZ, RZ, UR11 ;  /* 0x0000000bff037e24 */ /* 0x000fe2000f8e00ff */
[----:B------:R-:W-:Y:S01]  /*104e0*/  ULDC.64 UR10, c[0x0][0xae0] ;  /* 0x0002b800000a7ab9 */ /* 0x000fe20000000a00 */
[----:B------:R-:W-:Y:S01]  /*104f0*/  IMAD.U32 R3, RZ, RZ, UR4 ;  /* 0x00000004ff037e24 */ /* 0x000fe2000f8e00ff */
[----:B------:R-:W5:Y:S01]  /*10500*/  LD.E.128 R56, desc[UR38][R56.64] ;  /* 0x0000002638387980 */ /* 0x000f62000c101d00 */
[----:B------:R-:W-:Y:S02]  /*10510*/  IMAD R20, R20, UR10, RZ ;  /* 0x0000000a14147c24 */ /* 0x000fe4000f8e02ff */
[----:B------:R-:W-:Y:S01]  /*10520*/  IMAD R21, R21, UR20, R22 ;  /* 0x0000001415157c24 */ /* 0x000fe2000f8e0216 */
[----:B------:R-:W5:Y:S01]  /*10530*/  LD.E.128 R60, desc[UR38][R60.64] ;  /* 0x000000263c3c7980 */ /* 0x000f62000c101d00 */
[----:B------:R-:W-:-:S03]  /*10540*/  IMAD.WIDE.U32 R2, R19, UR10, R2 ;  /* 0x0000000a13027c25 */ /* 0x000fc6000f8e0002 */
[----:B------:R-:W5:Y:S01]  /*10550*/  LD.E.128 R64, desc[UR38][R64.64] ;  /* 0x0000002640407980 */ /* 0x000f62000c101d00 */
[----:B------:R-:W-:Y:S01]  /*10560*/  IMAD R77, R19, UR11, R20 ;  /* 0x0000000b134d7c24 */ /* 0x000fe2000f8e0214 */
[----:B------:R-:W-:Y:S01]  /*10570*/  SHF.R.S32.HI R19, RZ, 0x1f, R21 ;  /* 0x0000001fff137819 */ /* 0x000fe20000011415 */
[----:B------:R-:W-:Y:S01]  /*10580*/  ULDC.64 UR10, c[0x0][0xad8] ;  /* 0x0002b600000a7ab9 */ /* 0x000fe20000000a00 */
[----:B------:R-:W5:Y:S01]  /*10590*/  LD.E.128 R68, desc[UR38][R68.64] ;  /* 0x0000002644447980 */ /* 0x000f62000c101d00 */
[----:B------:R-:W-:Y:S02]  /*105a0*/  IMAD.IADD R3, R3, 0x1, R77 ;  /* 0x0000000103037824 */ /* 0x000fe400078e024d */
[----:B------:R-:W-:Y:S01]  /*105b0*/  IMAD R20, R19, UR10, RZ ;  /* 0x0000000a13147c24 */ /* 0x000fe2000f8e02ff */
[----:B------:R-:W-:Y:S01]  /*105c0*/  @!PT LDS RZ, [RZ] ;  /* 0x00000000fffff984 */ /* 0x000fe20000000800 */
[----:B------:R-:W-:Y:S01]  /*105d0*/  @!PT LDS RZ, [RZ] ;  /* 0x00000000fffff984 */ /* 0x000fe20000000800 */
[----:B------:R-:W-:Y:S01]  /*105e0*/  @!PT LDS RZ, [RZ] ;  /* 0x00000000fffff984 */ /* 0x000fe20000000800 */
[----:B------:R-:W-:Y:S01]  /*105f0*/  @!PT LDS RZ, [RZ] ;  /* 0x00000000fffff984 */ /* 0x000fe20000000800 */
[----:B------:R0:W-:Y:S06]  /*10600*/  MEMBAR.ALL.CTA ;  /* 0x0000000000007992 */ /* 0x0001ec0000008000 */
[----:B0-----:R-:W0:Y:S01]  /*10610*/  FENCE.VIEW.ASYNC.S ;  /* 0x00000000000073c6 */ /* 0x001e220000000000 */
[----:B------:R-:W-:-:S02]  /*10620*/  VIADD R22, R17, UR18 ;  /* 0x0000001211167c36 */ /* 0x000fc40008000000 */
[C---:B------:R-:W-:Y:S02]  /*10630*/  IMAD R17, R21.reuse, UR11, R20 ;  /* 0x0000000b15117c24 */ /* 0x040fe4000f8e0214 */
[----:B------:R-:W-:Y:S01]  /*10640*/  IMAD.WIDE.U32 R2, R21, UR10, R2 ;  /* 0x0000000a15027c25 */ /* 0x000fe2000f8e0002 */
[----:B------:R-:W-:-:S03]  /*10650*/  ULDC.64 UR10, c[0x0][0xa80] ;  /* 0x0002a000000a7ab9 */ /* 0x000fc60000000a00 */
[----:B------:R-:W-:Y:S02]  /*10660*/  VIADD R19, R22, 0x20 ;  /* 0x0000002016137836 */ /* 0x000fe40000000000 */
[----:B------:R-:W-:Y:S01]  /*10670*/  IMAD.IADD R3, R3, 0x1, R17 ;  /* 0x0000000103037824 */ /* 0x000fe200078e0211 */
[C---:B------:R-:W-:Y:S01]  /*10680*/  LEA R17, P2, R2.reuse, UR10, 0x1 ;  /* 0x0000000a02117c11 */ /* 0x040fe2000f8408ff */
[----:B------:R-:W-:Y:S01]  /*10690*/  UIADD3 UR8, UR8, 0x38820, URZ ;  /* 0x0003882008087890 */ /* 0x000fe2000fffe03f */
[----:B------:R-:W-:Y:S02]  /*106a0*/  ISETP.GE.AND P1, PT, R19, UR17, PT ;  /* 0x0000001113007c0c */ /* 0x000fe4000bf26270 */
[----:B------:R-:W-:Y:S02]  /*106b0*/  LEA.HI.X R19, R2, UR11, R3, 0x1, P2 ;  /* 0x0000000b02137c11 */ /* 0x000fe400090f0c03 */
[C---:B------:R-:W-:Y:S01]  /*106c0*/  ISETP.GE.AND P2, PT, R22.reuse, UR17, PT ;  /* 0x0000001116007c0c */ /* 0x040fe2000bf46270 */
[----:B------:R-:W-:Y:S01]  /*106d0*/  UPRMT UR8, URZ, 0x654, UR8 ;  /* 0x000006543f087896 */ /* 0x000fe20008000008 */
[----:B------:R-:W-:-:S02]  /*106e0*/  VIADD R20, R22, 0x40 ;  /* 0x0000004016147836 */ /* 0x000fc40000000000 */
[C---:B------:R-:W-:Y:S02]  /*106f0*/  VIADD R82, R0.reuse, 0x80 ;  /* 0x0000008000527836 */ /* 0x040fe40000000000 */
[C---:B------:R-:W-:Y:S02]  /*10700*/  VIADD R84, R0.reuse, 0xc0 ;  /* 0x000000c000547836 */ /* 0x040fe40000000000 */
[----:B------:R-:W-:Y:S01]  /*10710*/  VIADD R80, R0, 0x40 ;  /* 0x0000004000507836 */ /* 0x000fe20000000000 */
[----:B0-----:R0:W1:Y:S01]  /*10720*/  SHFL.IDX PT, R81, R17, RZ, 0x181f ;  /* 0x00181fff11517589 */ /* 0x00106200000e0000 */
[----:B------:R-:W-:Y:S01]  /*10730*/  SYNCS.ARRIVE.TRANS64.RED.A1T0 RZ, [UR8], RZ ;  /* 0x000000ffffff79a7 */ /* 0x000fe20008100408 */
[----:B------:R-:W-:Y:S02]  /*10740*/  BSSY B1, `(.L_x_2420) ;  /* 0x0000019000017945 */ /* 0x000fe40003800000 */
[----:B------:R0:W2:Y:S01]  /*10750*/  SHFL.IDX PT, R79, R19, RZ, 0x181f ;  /* 0x00181fff134f7589 */ /* 0x0000a200000e0000 */
[----:B------:R-:W-:-:S02]  /*10760*/  ISETP.GE.AND P0, PT, R20, UR17, PT ;  /* 0x0000001114007c0c */ /* 0x000fc4000bf06270 */
[----:B------:R-:W-:Y:S02]  /*10770*/  SHF.R.S32.HI R87, RZ, 0x1f, R0 ;  /* 0x0000001fff577819 */ /* 0x000fe40000011400 */
        /* <DEDUP_REMOVED lines=21> */
.L_x_2421:
[----:B------:R-:W-:Y:S05]  /*108d0*/  BSYNC B1 ;  /* 0x0000000000017941 */ /* 0x000fea0003800000 */
.L_x_2420:
        /* <DEDUP_REMOVED lines=21> */
.L_x_2423:
[----:B------:R-:W-:Y:S05]  /*10a30*/  BSYNC B1 ;  /* 0x0000000000017941 */ /* 0x000fea0003800000 */
.L_x_2422:
        /* <DEDUP_REMOVED lines=21> */
.L_x_2425:
[----:B------:R-:W-:Y:S05]  /*10b90*/  BSYNC B1 ;  /* 0x0000000000017941 */ /* 0x000fea0003800000 */
.L_x_2424:
[----:B0-----:R-:W-:Y:S01]  /*10ba0*/  VIADD R2, R22, 0x60 ;  /* 0x0000006016027836 */ /* 0x001fe20000000000 */
[----:B---3--:R-:W0:Y:S04]  /*10bb0*/  SHFL.IDX PT, R19, R19, 0x3, 0x181f ;  /* 0x00781f0013137f89 */ /* 0x008e2800000e0000 */
[----:B------:R-:W-:Y:S01]  /*10bc0*/  ISETP.GE.AND P0, PT, R2, UR17, PT ;  /* 0x0000001102007c0c */ /* 0x000fe2000bf06270 */
[----:B------:R-:W3:-:S12]  /*10bd0*/  SHFL.IDX PT, R17, R17, 0x3, 0x181f ;  /* 0x00781f0011117f89 */ /* 0x000ed800000e0000 */
        /* <DEDUP_REMOVED lines=20> */
.L_x_2419:
        /* <DEDUP_REMOVED lines=31> */
[----:B------:R-:W-:Y:S01]  /*10f10*/  BSSY B1, `(.L_x_2427) ;  /* 0x00000e1000017945 */ /* 0x000fe20003800000 */
        /* <DEDUP_REMOVED lines=41> */
[C---:B------:R-:W-:Y:S01]  /*111b0*/  VIADD R181, R23.reuse, 0x40 ;  /* 0x0000004017b57836 */ /* 0x040fe20000000000 */
[----:B------:R-:W-:Y:S01]  /*111c0*/  SHF.R.S32.HI R169, RZ, 0x1f, R169 ;  /* 0x0000001fffa97819 */ /* 0x000fe200000114a9 */
[C---:B------:R-:W-:Y:S01]  /*111d0*/  VIADD R183, R23.reuse, 0x38 ;  /* 0x0000003817b77836 */ /* 0x040fe20000000000 */
        /* <DEDUP_REMOVED lines=40> */
[----:B------:R-:W-:Y:S01]  /*11460*/  VIADD R194, R23, 0x8 ;  /* 0x0000000817c27836 */ /* 0x000fe20000000000 */
[----:B012---:R-:W-:Y:S06]  /*11470*/  @P2 BRA `(.L_x_2428) ;  /* 0x0000000800282947 */ /* 0x007fec0003800000 */
[----:B------:R-:W-:Y:S01]  /*11480*/  ULDC UR4, c[0x0][0xac8] ;  /* 0x0002b20000047ab9 */ /* 0x000fe20000000800 */
[C---:B------:R-:W-:Y:S01]  /*11490*/  VIADD R17, R23.reuse, 0xe0 ;  /* 0x000000e017117836 */ /* 0x040fe20000000000 */
[C---:B------:R-:W-:Y:S01]  /*114a0*/  ISETP.GE.AND P2, PT, R23.reuse, UR4, PT ;  /* 0x0000000417007c0c */ /* 0x040fe2000bf46270 */
[C---:B------:R-:W-:Y:S01]  /*114b0*/  VIADD R19, R23.reuse, 0xe8 ;  /* 0x000000e817137836 */ /* 0x040fe20000000000 */
[----:B------:R-:W-:Y:S01]  /*114c0*/  ISETP.GE.AND P1, PT, R194, UR4, PT ;  /* 0x00000004c2007c0c */ /* 0x000fe2000bf26270 */
[----:B------:R-:W-:Y:S01]  /*114d0*/  VIADD R21, R23, 0xf0 ;  /* 0x000000f017157836 */ /* 0x000fe20000000000 */
[----:B------:R-:W-:Y:S02]  /*114e0*/  ISETP.GE.AND P3, PT, R192, UR4, PT ;  /* 0x00000004c0007c0c */ /* 0x000fe4000bf66270 */
[----:B------:R-:W-:Y:S02]  /*114f0*/  ISETP.GE.AND P4, PT, R190, UR4, PT ;  /* 0x00000004be007c0c */ /* 0x000fe4000bf86270 */
[----:B------:R-:W-:-:S05]  /*11500*/  SHF.R.S32.HI R9, RZ, 0x1f, R219 ;  /* 0x0000001fff097819 */ /* 0x000fca00000114db */
[----:B------:R-:W-:Y:S02]  /*11510*/  @!P2 IMAD.WIDE R4, R23, 0x4, R2 ;  /* 0x000000041704a825 */ /* 0x000fe400078e0202 */
[----:B------:R-:W-:-:S03]  /*11520*/  @!P1 LEA R6, P5, R194, R2, 0x2 ;  /* 0x00000002c2069211 */ /* 0x000fc600078a10ff */
[----:B------:R0:W-:Y:S01]  /*11530*/  @!P2 ST.E.64 desc[UR38][R4.64], R24 ;  /* 0x000000180400a985 */ /* 0x0001e2000c101b26 */
[----:B------:R-:W-:Y:S02]  /*11540*/  ISETP.GE.AND P2, PT, R188, UR4, PT ;  /* 0x00000004bc007c0c */ /* 0x000fe4000bf46270 */
[----:B------:R-:W-:-:S05]  /*11550*/  @!P1 LEA.HI.X R7, R194, R3, R195, 0x2, P5 ;  /* 0x00000003c2079211 */ /* 0x000fca00028f14c3 */
[----:B------:R1:W-:Y:S01]  /*11560*/  @!P1 ST.E.64 desc[UR38][R6.64], R28 ;  /* 0x0000001c06009985 */ /* 0x0003e2000c101b26 */
[----:B------:R-:W-:Y:S02]  /*11570*/  ISETP.GE.AND P1, PT, R186, UR4, PT ;  /* 0x00000004ba007c0c */ /* 0x000fe4000bf26270 */
[----:B0-----:R-:W-:Y:S01]  /*11580*/  @!P3 LEA R4, P6, R192, R2, 0x2 ;  /* 0x00000002c004b211 */ /* 0x001fe200078c10ff */
[----:B------:R-:W-:-:S03]  /*11590*/  VIADD R25, R23, 0xf8 ;  /* 0x000000f817197836 */ /* 0x000fc60000000000 */
        /* <DEDUP_REMOVED lines=55> */
[----:B0-----:R-:W-:-:S04]  /*11910*/  @!P4 LEA R4, P6, R164, R2, 0x2 ;  /* 0x00000002a404c211 */ /* 0x001fc800078c10ff */
[----:B------:R-:W-:Y:S02]  /*11920*/  @!P4 LEA.HI.X R5, R164, R3, R165, 0x2, P6 ;  /* 0x00000003a405c211 */ /* 0x000fe400030f14a5 */
[----:B-1----:R-:W-:-:S03]  /*11930*/  @!P1 LEA R6, P5, R162, R2, 0x2 ;  /* 0x00000002a2069211 */ /* 0x002fc600078a10ff */
[----:B------:R0:W-:Y:S01]  /*11940*/  @!P4 ST.E.64 desc[UR38][R4.64], R88 ;  /* 0x000000580400c985 */ /* 0x0001e2000c101b26 */
[----:B------:R-:W-:Y:S02]  /*11950*/  ISETP.GE.AND P4, PT, R156, UR4, PT ;  /* 0x000000049c007c0c */ /* 0x000fe4000bf86270 */
[----:B------:R-:W-:Y:S02]  /*11960*/  @!P1 LEA.HI.X R7, R162, R3, R163, 0x2, P5 ;  /* 0x00000003a2079211 */ /* 0x000fe400028f14a3 */
[----:B------:R-:W-:-:S03]  /*11970*/  @!P2 LEA R10, P5, R158, R2, 0x2 ;  /* 0x000000029e0aa211 */ /* 0x000fc600078a10ff */
[----:B------:R1:W-:Y:S01]  /*11980*/  @!P1 ST.E.64 desc[UR38][R6.64], R92 ;  /* 0x0000005c06009985 */ /* 0x0003e2000c101b26 */
[----:B------:R-:W-:Y:S02]  /*11990*/  @!P2 LEA.HI.X R11, R158, R3, R159, 0x2, P5 ;  /* 0x000000039e0ba211 */ /* 0x000fe400028f149f */
[----:B0-----:R-:W-:-:S03]  /*119a0*/  @!P3 LEA R4, P6, R160, R2, 0x2 ;  /* 0x00000002a004b211 */ /* 0x001fc600078c10ff */
[----:B------:R-:W-:Y:S02]  /*119b0*/  @!P4 LEA R12, P1, R156, R2, 0x2 ;  /* 0x000000029c0cc211 */ /* 0x000fe400078210ff */
[-C--:B------:R-:W-:Y:S02]  /*119c0*/  @!P3 LEA.HI.X R5, R160, R3.reuse, R161, 0x2, P6 ;  /* 0x00000003a005b211 */ /* 0x080fe400030f14a1 */
[----:B------:R-:W-:Y:S02]  /*119d0*/  ISETP.GE.AND P6, PT, R154, UR4, PT ;  /* 0x000000049a007c0c */ /* 0x000fe4000bfc6270 */
[----:B------:R-:W-:Y:S01]  /*119e0*/  @!P4 LEA.HI.X R13, R156, R3, R157, 0x2, P1 ;  /* 0x000000039c0dc211 */ /* 0x000fe200008f149d */
[----:B------:R0:W-:Y:S01]  /*119f0*/  @!P3 ST.E.64 desc[UR38][R4.64], R96 ;  /* 0x000000600400b985 */ /* 0x0001e2000c101b26 */
[----:B------:R-:W-:Y:S02]  /*11a00*/  ISETP.GE.AND P3, PT, R226, UR4, PT ;  /* 0x00000004e2007c0c */ /* 0x000fe4000bf66270 */
[----:B------:R-:W-:Y:S01]  /*11a10*/  ISETP.GE.AND P1, PT, R224, UR4, PT ;  /* 0x00000004e0007c0c */ /* 0x000fe2000bf26270 */
[----:B------:R2:W-:Y:S01]  /*11a20*/  @!P2 ST.E.64 desc[UR38][R10.64], R100 ;  /* 0x000000640a00a985 */ /* 0x0005e2000c101b26 */
[----:B------:R-:W-:-:S03]  /*11a30*/  ISETP.GE.AND P2, PT, R225, UR4, PT ;  /* 0x00000004e1007c0c */ /* 0x000fc6000bf46270 */
[----:B------:R3:W-:Y:S02]  /*11a40*/  @!P4 ST.E.64 desc[UR38][R12.64], R104 ;  /* 0x000000680c00c985 */ /* 0x0007e4000c101b26 */
[----:B------:R-:W-:-:S04]  /*11a50*/  @!P6 LEA R14, P5, R154, R2, 0x2 ;  /* 0x000000029a0ee211 */ /* 0x000fc800078a10ff */
[-C--:B------:R-:W-:Y:S02]  /*11a60*/  @!P6 LEA.HI.X R15, R154, R3.reuse, R155, 0x2, P5 ;  /* 0x000000039a0fe211 */ /* 0x080fe400028f149b */
[----:B------:R-:W-:Y:S02]  /*11a70*/  ISETP.GE.AND P5, PT, R223, UR4, PT ;  /* 0x00000004df007c0c */ /* 0x000fe4000bfa6270 */
[CC--:B-1----:R-:W-:Y:S01]  /*11a80*/  @!P2 LEA R6, P4, R225.reuse, R2.reuse, 0x2 ;  /* 0x00000002e106a211 */ /* 0x0c2fe200078810ff */
[----:B------:R1:W-:Y:S01]  /*11a90*/  @!P6 ST.E.64 desc[UR38][R14.64], R108 ;  /* 0x0000006c0e00e985 */ /* 0x0003e2000c101b26 */
[C---:B0-----:R-:W-:Y:S02]  /*11aa0*/  @!P3 LEA R4, P6, R226.reuse, R2, 0x2 ;  /* 0x00000002e204b211 */ /* 0x041fe400078c10ff */
[-C--:B------:R-:W-:Y:S02]  /*11ab0*/  @!P2 LEA.HI.X R7, R225, R3.reuse, R152, 0x2, P4 ;  /* 0x00000003e107a211 */ /* 0x080fe400020f1498 */
[----:B------:R-:W-:-:S02]  /*11ac0*/  @!P3 LEA.HI.X R5, R226, R3, R153, 0x2, P6 ;  /* 0x00000003e205b211 */ /* 0x000fc400030f1499 */
[----:B------:R-:W-:Y:S02]  /*11ad0*/  ISETP.GE.AND P4, PT, R219, UR4, PT ;  /* 0x00000004db007c0c */ /* 0x000fe4000bf86270 */
[CC--:B--2---:R-:W-:Y:S01]  /*11ae0*/  @!P1 LEA R10, P6, R224.reuse, R2.reuse, 0x2 ;  /* 0x00000002e00a9211 */ /* 0x0c4fe200078c10ff */
[----:B------:R0:W-:Y:S03]  /*11af0*/  @!P3 ST.E.64 desc[UR38][R4.64], R112 ;  /* 0x000000700400b985 */ /* 0x0001e6000c101b26 */
[----:B------:R-:W-:Y:S01]  /*11b00*/  @!P1 LEA.HI.X R11, R224, R3, R22, 0x2, P6 ;  /* 0x00000003e00b9211 */ /* 0x000fe200030f1416 */
[----:B------:R2:W-:Y:S01]  /*11b10*/  @!P2 ST.E.64 desc[UR38][R6.64], R116 ;  /* 0x000000740600a985 */ /* 0x0005e2000c101b26 */
[----:B---3--:R-:W-:-:S03]  /*11b20*/  @!P5 LEA R12, P2, R223, R2, 0x2 ;  /* 0x00000002df0cd211 */ /* 0x008fc600078410ff */
[----:B------:R3:W-:Y:S01]  /*11b30*/  @!P1 ST.E.64 desc[UR38][R10.64], R120 ;  /* 0x000000780a009985 */ /* 0x0007e2000c101b26 */
[-C--:B------:R-:W-:Y:S02]  /*11b40*/  @!P5 LEA.HI.X R13, R223, R3.reuse, R20, 0x2, P2 ;  /* 0x00000003df0dd211 */ /* 0x080fe400010f1414 */
[----:B------:R-:W-:Y:S02]  /*11b50*/  ISETP.GE.AND P2, PT, R218, UR4, PT ;  /* 0x00000004da007c0c */ /* 0x000fe4000bf46270 */
[----:B-1----:R-:W-:Y:S01]  /*11b60*/  @!P4 LEA R14, P3, R219, R2, 0x2 ;  /* 0x00000002db0ec211 */ /* 0x002fe200078610ff */
[----:B------:R1:W-:Y:S01]  /*11b70*/  @!P5 ST.E.64 desc[UR38][R12.64], R124 ;  /* 0x0000007c0c00d985 */ /* 0x0003e2000c101b26 */
[----:B------:R-:W-:Y:S02]  /*11b80*/  ISETP.GE.AND P1, PT, R17, UR4, PT ;  /* 0x0000000411007c0c */ /* 0x000fe4000bf26270 */
[----:B------:R-:W-:Y:S02]  /*11b90*/  @!P4 LEA.HI.X R15, R219, R3, R9, 0x2, P3 ;  /* 0x00000003db0fc211 */ /* 0x000fe400018f1409 */
[----:B------:R-:W-:-:S02]  /*11ba0*/  ISETP.GE.AND P3, PT, R19, UR4, PT ;  /* 0x0000000413007c0c */ /* 0x000fc4000bf66270 */
[----:B0-----:R-:W-:Y:S01]  /*11bb0*/  SHF.R.S32.HI R5, RZ, 0x1f, R218 ;  /* 0x0000001fff057819 */ /* 0x001fe200000114da */
[----:B------:R0:W-:Y:S01]  /*11bc0*/  @!P4 ST.E.64 desc[UR38][R14.64], R128 ;  /* 0x000000800e00c985 */ /* 0x0001e2000c101b26 */
[----:B------:R-:W-:Y:S02]  /*11bd0*/  ISETP.GE.AND P4, PT, R21, UR4, PT ;  /* 0x0000000415007c0c */ /* 0x000fe4000bf86270 */
[CC--:B------:R-:W-:Y:S02]  /*11be0*/  @!P2 LEA R4, P5, R218.reuse, R2.reuse, 0x2 ;  /* 0x00000002da04a211 */ /* 0x0c0fe400078a10ff */
[----:B--2---:R-:W-:Y:S02]  /*11bf0*/  SHF.R.S32.HI R7, RZ, 0x1f, R17 ;  /* 0x0000001fff077819 */ /* 0x004fe40000011411 */
[----:B------:R-:W-:Y:S02]  /*11c00*/  @!P1 LEA R6, P6, R17, R2, 0x2 ;  /* 0x0000000211069211 */ /* 0x000fe400078c10ff */
[----:B------:R-:W-:-:S02]  /*11c10*/  @!P2 LEA.HI.X R5, R218, R3, R5, 0x2, P5 ;  /* 0x00000003da05a211 */ /* 0x000fc400028f1405 */
[----:B------:R-:W-:Y:S02]  /*11c20*/  ISETP.GE.AND P5, PT, R25, UR4, PT ;  /* 0x0000000419007c0c */ /* 0x000fe4000bfa6270 */
[-C--:B------:R-:W-:Y:S01]  /*11c30*/  @!P1 LEA.HI.X R7, R17, R3.reuse, R7, 0x2, P6 ;  /* 0x0000000311079211 */ /* 0x080fe200030f1407 */
[----:B------:R0:W-:Y:S01]  /*11c40*/  @!P2 ST.E.64 desc[UR38][R4.64], R132 ;  /* 0x000000840400a985 */ /* 0x0001e2000c101b26 */
[----:B------:R-:W-:Y:S02]  /*11c50*/  SHF.R.S32.HI R9, RZ, 0x1f, R19 ;  /* 0x0000001fff097819 */ /* 0x000fe40000011413 */
[C---:B---3--:R-:W-:Y:S01]  /*11c60*/  @!P3 LEA R10, P6, R19.reuse, R2, 0x2 ;  /* 0x00000002130ab211 */ /* 0x048fe200078c10ff */
[----:B------:R0:W-:Y:S03]  /*11c70*/  @!P1 ST.E.64 desc[UR38][R6.64], R136 ;  /* 0x0000008806009985 */ /* 0x0001e6000c101b26 */
[----:B------:R-:W-:-:S02]  /*11c80*/  @!P3 LEA.HI.X R11, R19, R3, R9, 0x2, P6 ;  /* 0x00000003130bb211 */ /* 0x000fc400030f1409 */
[----:B------:R-:W-:Y:S02]  /*11c90*/  SHF.R.S32.HI R9, RZ, 0x1f, R21 ;  /* 0x0000001fff097819 */ /* 0x000fe40000011415 */
[CC--:B-1----:R-:W-:Y:S01]  /*11ca0*/  @!P4 LEA R12, P6, R21.reuse, R2.reuse, 0x2 ;  /* 0x00000002150cc211 */ /* 0x0c2fe200078c10ff */
[----:B------:R0:W-:Y:S03]  /*11cb0*/  @!P3 ST.E.64 desc[UR38][R10.64], R140 ;  /* 0x0000008c0a00b985 */ /* 0x0001e6000c101b26 */
[-C--:B------:R-:W-:Y:S02]  /*11cc0*/  @!P4 LEA.HI.X R13, R21, R3.reuse, R9, 0x2, P6 ;  /* 0x00000003150dc211 */ /* 0x080fe400030f1409 */
[----:B------:R-:W-:Y:S02]  /*11cd0*/  SHF.R.S32.HI R9, RZ, 0x1f, R25 ;  /* 0x0000001fff097819 */ /* 0x000fe40000011419 */
[C---:B------:R-:W-:Y:S01]  /*11ce0*/  @!P5 LEA R2, P6, R25.reuse, R2, 0x2 ;  /* 0x000000021902d211 */ /* 0x040fe200078c10ff */
[----:B------:R0:W-:Y:S03]  /*11cf0*/  @!P4 ST.E.64 desc[UR38][R12.64], R144 ;  /* 0x000000900c00c985 */ /* 0x0001e6000c101b26 */
[----:B------:R-:W-:-:S05]  /*11d00*/  @!P5 LEA.HI.X R3, R25, R3, R9, 0x2, P6 ;  /* 0x000000031903d211 */ /* 0x000fca00030f1409 */
[----:B------:R0:W-:Y:S04]  /*11d10*/  @!P5 ST.E.64 desc[UR38][R2.64], R148 ;  /* 0x000000940200d985 */ /* 0x0001e8000c101b26 */
.L_x_2428:
[----:B------:R-:W-:Y:S05]  /*11d20*/  BSYNC B1 ;  /* 0x0000000000017941 */ /* 0x000fea0003800000 */
.L_x_2427:
[----:B0-----:R0:W1:Y:S04]  /*11d30*/  SHFL.IDX PT, R3, R8, 0x1, 0x1c1f ;  /* 0x003c1f0008037f89 */ /* 0x00106800000e0000 */
        /* <DEDUP_REMOVED lines=68> */
[-C--:B-1----:R-:W-:Y:S02]  /*12180*/  @!P6 LEA R4, P4, R166, R2.reuse, 0x2 ;  /* 0x00000002a604e211 */ /* 0x082fe400078810ff */
[-C--:B---3--:R-:W-:Y:S01]  /*12190*/  @!P0 LEA R6, P5, R164, R2.reuse, 0x2 ;  /* 0x00000002a4068211 */ /* 0x088fe200078a10ff */
        /* <DEDUP_REMOVED lines=9> */
[----:B0-----:R-:W-:Y:S02]  /*12230*/  @!P2 LEA R8, P6, R160, R2, 0x2 ;  /* 0x00000002a008a211 */ /* 0x001fe400078c10ff */
[----:B------:R-:W-:Y:S01]  /*12240*/  ISETP.GE.AND P0, PT, R154, UR4, PT ;  /* 0x000000049a007c0c */ /* 0x000fe2000bf06270 */
[----:B------:R0:W-:Y:S01]  /*12250*/  @!P1 ST.E.64 desc[UR38][R14.64], R94 ;  /* 0x0000005e0e009985 */ /* 0x0001e2000c101b26 */
[----:B------:R-:W-:Y:S02]  /*12260*/  @!P2 LEA.HI.X R9, R160, R3, R161, 0x2, P6 ;  /* 0x00000003a009a211 */ /* 0x000fe400030f14a1 */
[----:B------:R-:W-:-:S02]  /*12270*/  ISETP.GE.AND P1, PT, R226, UR4, PT ;  /* 0x00000004e2007c0c */ /* 0x000fc4000bf26270 */
[CC--:B-1----:R-:W-:Y:S01]  /*12280*/  @!P3 LEA R10, P4, R158.reuse, R2.reuse, 0x2 ;  /* 0x000000029e0ab211 */ /* 0x0c2fe200078810ff */
[----:B------:R1:W-:Y:S01]  /*12290*/  @!P2 ST.E.64 desc[UR38][R8.64], R98 ;  /* 0x000000620800a985 */ /* 0x0003e2000c101b26 */
[----:B------:R-:W-:Y:S02]  /*122a0*/  ISETP.GE.AND P2, PT, R225, UR4, PT ;  /* 0x00000004e1007c0c */ /* 0x000fe4000bf46270 */
[-C--:B------:R-:W-:Y:S02]  /*122b0*/  @!P3 LEA.HI.X R11, R158, R3.reuse, R159, 0x2, P4 ;  /* 0x000000039e0bb211 */ /* 0x080fe400020f149f */
[-C--:B--2---:R-:W-:Y:S02]  /*122c0*/  @!P5 LEA R4, P4, R156, R2.reuse, 0x2 ;  /* 0x000000029c04d211 */ /* 0x084fe400078810ff */
        /* <DEDUP_REMOVED lines=14> */
[----:B-1----:R-:W-:Y:S01]  /*123b0*/  @!P3 LEA R8, P4, R224, R2, 0x2 ;  /* 0x00000002e008b211 */ /* 0x002fe200078810ff */
[----:B------:R-:W-:Y:S01]  /*123c0*/  @!P2 ST.E.64 desc[UR38][R14.64], R118 ;  /* 0x000000760e00a985 */ /* 0x000fe2000c101b26 */
[----:B------:R-:W-:Y:S02]  /*123d0*/  ISETP.GE.AND P2, PT, R218, UR4, PT ;  /* 0x00000004da007c0c */ /* 0x000fe4000bf46270 */
[----:B------:R-:W-:Y:S02]  /*123e0*/  @!P3 LEA.HI.X R9, R224, R3, R22, 0x2, P4 ;  /* 0x00000003e009b211 */ /* 0x000fe400020f1416 */
[----:B------:R-:W-:-:S02]  /*123f0*/  ISETP.GE.AND P4, PT, R17, UR4, PT ;  /* 0x0000000411007c0c */ /* 0x000fc4000bf86270 */
[-C--:B0-----:R-:W-:Y:S01]  /*12400*/  @!P0 LEA R6, P6, R219, R2.reuse, 0x2 ;  /* 0x00000002db068211 */ /* 0x081fe200078c10ff */
[----:B------:R0:W-:Y:S01]  /*12410*/  @!P3 ST.E.64 desc[UR38][R8.64], R122 ;  /* 0x0000007a0800b985 */ /* 0x0001e2000c101b26 */
[----:B------:R-:W-:Y:S01]  /*12420*/  SHF.R.S32.HI R11, RZ, 0x1f, R218 ;  /* 0x0000001fff0b7819 */ /* 0x000fe200000114da */
[----:B--2---:R-:W-:Y:S01]  /*12430*/  VIADD R13, R23, 0xe8 ;  /* 0x000000e8170d7836 */ /* 0x004fe20000000000 */
[----:B------:R-:W-:Y:S02]  /*12440*/  @!P1 LEA R4, P5, R223, R2, 0x2 ;  /* 0x00000002df049211 */ /* 0x000fe400078a10ff */
[-C--:B------:R-:W-:Y:S02]  /*12450*/  @!P0 LEA.HI.X R7, R219, R3.reuse, R0, 0x2, P6 ;  /* 0x00000003db078211 */ /* 0x080fe400030f1400 */
[----:B------:R-:W-:Y:S02]  /*12460*/  ISETP.GE.AND P3, PT, R13, UR4, PT ;  /* 0x000000040d007c0c */ /* 0x000fe4000bf66270 */
[----:B------:R-:W-:-:S02]  /*12470*/  @!P1 LEA.HI.X R5, R223, R3, R20, 0x2, P5 ;  /* 0x00000003df059211 */ /* 0x000fc400028f1414 */
[CC--:B------:R-:W-:Y:S02]  /*12480*/  @!P2 LEA R10, P5, R218.reuse, R2.reuse, 0x2 ;  /* 0x00000002da0aa211 */ /* 0x0c0fe400078a10ff */
[----:B------:R-:W-:Y:S01]  /*12490*/  ISETP.GE.AND P6, PT, R19, UR4, PT ;  /* 0x0000000413007c0c */ /* 0x000fe2000bfc6270 */
[----:B------:R1:W-:Y:S01]  /*124a0*/  @!P1 ST.E.64 desc[UR38][R4.64], R126 ;  /* 0x0000007e04009985 */ /* 0x0003e2000c101b26 */
[----:B------:R-:W-:Y:S02]  /*124b0*/  @!P2 LEA.HI.X R11, R218, R3, R11, 0x2, P5 ;  /* 0x00000003da0ba211 */ /* 0x000fe400028f140b */
[----:B------:R-:W-:Y:S01]  /*124c0*/  SHF.R.S32.HI R0, RZ, 0x1f, R17 ;  /* 0x0000001fff007819 */ /* 0x000fe20000011411 */
        /* <DEDUP_REMOVED lines=21> */
.L_x_2417:
[----:B------:R-:W-:Y:S01]  /*12620*/  R2UR UR4, R220 ;  /* 0x00000000dc0472ca */ /* 0x000fe200000e0000 */
[----:B------:R-:W-:Y:S01]  /*12630*/  ULDC.64 UR8, c[0x0][0xc00] ;  /* 0x0003000000087ab9 */ /* 0x000fe20000000a00 */
[----:B------:R-:W-:Y:S01]  /*12640*/  R2UR UR10, R217 ;  /* 0x00000000d90a72ca */ /* 0x000fe200000e0000 */
[----:B------:R-:W-:-:S04]  /*12650*/  UISETP.NE.U32.AND UP0, UPT, UR8, URZ, UPT ;  /* 0x0000003f0800728c */ /* 0x000fc8000bf05070 */
[----:B------:R-:W-:-:S03]  /*12660*/  UISETP.NE.AND.EX UP0, UPT, UR9, URZ, UPT, UP0 ;  /* 0x0000003f0900728c */ /* 0x000fc6000bf05300 */
[----:B------:R-:W-:-:S03]  /*12670*/  ULDC.64 UR8, c[0x0][0xc00] ;  /* 0x0003000000087ab9 */ /* 0x000fc60000000a00 */
[----:B------:R-:W-:Y:S01]  /*12680*/  UIMAD.WIDE UR8, UR4, 0x4, UR8 ;  /* 0x00000004040878a5 */ /* 0x000fe2000f8e0208 */
[----:B------:R-:W-:-:S05]  /*12690*/  PLOP3.LUT P1, PT, PT, PT, UP0, 0x80, 0x0 ;  /* 0x000000000000781c */ /* 0x000fca0003f2f008 */
[----:B------:R-:W-:Y:S02]  /*126a0*/  IMAD.U32 R2, RZ, RZ, UR8 ;  /* 0x00000008ff027e24 */ /* 0x000fe4000f8e00ff */
[----:B------:R-:W-:Y:S01]  /*126b0*/  IMAD.U32 R3, RZ, RZ, UR9 ;  /* 0x00000009ff037e24 */ /* 0x000fe2000f8e00ff */
[----:B------:R-:W-:Y:S02]  /*126c0*/  ULDC.64 UR8, c[0x0][0xc08] ;  /* 0x0003020000087ab9 */ /* 0x000fe40000000a00 */
[----:B------:R-:W-:-:S03]  /*126d0*/  UISETP.NE.U32.AND UP1, UPT, UR8, URZ, UPT ;  /* 0x0000003f0800728c */ /* 0x000fc6000bf25070 */
[----:B------:R-:W2:Y:S01]  /*126e0*/  @P1 LDG.E R7, desc[UR38][R2.64] ;  /* 0x0000002602071981 */ /* 0x000ea2000c1e1900 */
        /* <DEDUP_REMOVED lines=23> */
.L_x_2429:
[----:B------:R-:W2:Y:S01]  /*12860*/  LDL.LU R2, [R1+0x2c] ;  /* 0x00002c0001027983 */ /* 0x000ea20000300800 */
[----:B------:R-:W-:Y:S01]  /*12870*/  R2UR UR9, R220 ;  /* 0x00000000dc0972ca */ /* 0x000fe200000e0000 */
[----:B------:R-:W-:-:S12]  /*12880*/  BSSY B1, `(.L_x_2430) ;  /* 0x000003e000017945 */ /* 0x000fd80003800000 */
[----:B------:R-:W-:Y:S01]  /*12890*/  USEL UR12, UR9, URZ, !UP0 ;  /* 0x0000003f090c7287 */ /* 0x000fe2000c000000 */
[----:B--2---:R-:W-:-:S13]  /*128a0*/  R2UR UR8, R2 ;  /* 0x00000000020872ca */ /* 0x004fda00000e0000 */
[----:B------:R-:W-:Y:S01]  /*128b0*/  USEL UR13, UR8, URZ, !UP0 ;  /* 0x0000003f080d7287 */ /* 0x000fe2000c000000 */
[----:B------:R-:W-:Y:S11]  /*128c0*/  @P0 BRA `(.L_x_2431) ;  /* 0x0000000000e40947 */ /* 0x000ff60003800000 */
[----:B------:R-:W0:Y:S01]  /*128d0*/  S2R R4, SR_TID.X ;  /* 0x0000000000047919 */ /* 0x000e220000002100 */
[----:B------:R-:W1:Y:S01]  /*128e0*/  LDC R9, c[0x0][0xbe8] ;  /* 0x0002fa00ff097b82 */ /* 0x000e620000000800 */
[----:B------:R-:W-:-:S13]  /*128f0*/  R2UR UR8, R215 ;  /* 0x00000000d70872ca */ /* 0x000fda00000e0000 */
[----:B------:R-:W-:Y:S02]  /*12900*/  IMAD.U32 R3, RZ, RZ, UR8 ;  /* 0x00000008ff037e24 */ /* 0x000fe4000f8e00ff */
[----:B-1---5:R-:W-:-:S03]  /*12910*/  IMAD R2, R0, R9, RZ ;  /* 0x0000000900027224 */ /* 0x022fc600078e02ff */
[----:B0-----:R-:W-:-:S04]  /*12920*/  IADD3 R4, R3, -0x80, R4 ;  /* 0xffffff8003047810 */ /* 0x001fc80007ffe004 */
        /* <DEDUP_REMOVED lines=51> */
.L_x_2431:
[----:B------:R-:W-:Y:S05]  /*12c60*/  BSYNC B1 ;  /* 0x0000000000017941 */ /* 0x000fea0003800000 */
.L_x_2430:
[----:B------:R-:W-:-:S13]  /*12c70*/  R2UR UR8, R217 ;  /* 0x00000000d90872ca */ /* 0x000fda00000e0000 */
[----:B------:R-:W-:-:S06]  /*12c80*/  UISETP.GT.AND UP0, UPT, UR8, 0x1, UPT ;  /* 0x000000010800788c */ /* 0x000fcc000bf04270 */
[----:B------:R-:W-:-:S13]  /*12c90*/  PLOP3.LUT P0, PT, PT, PT, UP0, 0x80, 0x0 ;  /* 0x000000000000781c */ /* 0x000fda0003f0f008 */
[----:B------:R-:W-:Y:S05]  /*12ca0*/  @P0 BRA `(.L_x_2426) ;  /* 0x0000000800600947 */ /* 0x000fea0003800000 */
[----:B------:R-:W1:Y:S01]  /*12cb0*/  LDC R11, c[0x0][0xbe8] ;  /* 0x0002fa00ff0b7b82 */ /* 0x000e620000000800 */
[----:B0-----:R-:W-:Y:S01]  /*12cc0*/  SHF.R.S32.HI R3, RZ, 0x1f, R6 ;  /* 0x0000001fff037819 */ /* 0x001fe20000011406 */
[----:B------:R-:W-:Y:S01]  /*12cd0*/  ULDC.64 UR10, c[0x0][0xaa0] ;  /* 0x0002a800000a7ab9 */ /* 0x000fe20000000a00 */
[----:B------:R-:W-:Y:S01]  /*12ce0*/  R2UR UR15, R222 ;  /* 0x00000000de0f72ca */ /* 0x000fe200000e0000 */
[----:B------:R-:W-:Y:S01]  /*12cf0*/  UIMAD.WIDE.U32 UR8, UR4, UR10, URZ ;  /* 0x0000000a040872a5 */ /* 0x000fe2000f8e003f */
[----:B------:R-:W-:Y:S01]  /*12d00*/  LEA.HI R2, R3, R6, RZ, 0x3 ;  /* 0x0000000603027211 */ /* 0x000fe200078f18ff */
[----:B------:R-:W-:Y:S01]  /*12d10*/  UIMAD UR10, UR21, UR10, URZ ;  /* 0x0000000a150a72a4 */ /* 0x000fe2000f8e023f */
[----:B------:R-:W-:Y:S01]  /*12d20*/  R2UR UR14, R215 ;  /* 0x00000000d70e72ca */ /* 0x000fe200000e0000 */
[----:B------:R-:W-:Y:S01]  /*12d30*/  BSSY B1, `(.L_x_2432) ;  /* 0x000004d000017945 */ /* 0x000fe20003800000 */
[----:B------:R-:W-:Y:S01]  /*12d40*/  LOP3.LUT R5, R2, 0xfffffff8, RZ, 0xc0, !PT ;  /* 0xfffffff802057812 */ /* 0x000fe200078ec0ff */
[----:B------:R-:W-:Y:S01]  /*12d50*/  UIMAD UR10, UR4, UR11, UR10 ;  /* 0x0000000b040a72a4 */ /* 0x000fe2000f8e020a */
[----:B------:R-:W-:-:S03]  /*12d60*/  SHF.R.S32.HI R13, RZ, 0x3, R2 ;  /* 0x00000003ff0d7819 */ /* 0x000fc60000011402 */
[----:B------:R-:W-:Y:S01]  /*12d70*/  IMAD.IADD R8, R6, 0x1, -R5 ;  /* 0x0000000106087824 */ /* 0x000fe200078e0a05 */
[----:B------:R-:W-:-:S03]  /*12d80*/  UIADD3 UR9, UR9, UR10, URZ ;  /* 0x0000000a09097290 */ /* 0x000fc6000fffe03f */
[----:B------:R-:W-:Y:S01]  /*12d90*/  IMAD R2, R8, 0x20, R13 ;  /* 0x0000002008027824 */ /* 0x000fe200078e020d */
[----:B------:R-:W-:Y:S02]  /*12da0*/  ULDC.64 UR10, c[0x0][0xae8] ;  /* 0x0002ba00000a7ab9 */ /* 0x000fe40000000a00 */
[----:B------:R-:W-:Y:S01]  /*12db0*/  UIMAD.WIDE.U32 UR8, UR15, UR10, UR8 ;  /* 0x0000000a0f0872a5 */ /* 0x000fe2000f8e0008 */
[----:B------:R-:W-:Y:S01]  /*12dc0*/  VIADD R6, R2, UR14 ;  /* 0x0000000e02067c36 */ /* 0x000fe20008000000 */
[----:B-1----:R-:W-:Y:S02]  /*12dd0*/  ISETP.NE.AND P0, PT, R11, 0x1, PT ;  /* 0x000000010b00780c */ /* 0x002fe40003f05270 */
[----:B------:R-:W-:Y:S01]  /*12de0*/  UIMAD UR9, UR15, UR11, UR9 ;  /* 0x0000000b0f0972a4 */ /* 0x000fe2000f8e0209 */
[----:B------:R-:W-:Y:S02]  /*12df0*/  IMAD.MOV.U32 R5, RZ, RZ, R6 ;  /* 0x000000ffff057224 */ /* 0x000fe400078e0006 */
[----:B------:R-:W-:-:S02]  /*12e00*/  ULDC.64 UR10, c[0x0][0xaf0] ;  /* 0x0002bc00000a7ab9 */ /* 0x000fc40000000a00 */
[----:B------:R-:W-:-:S04]  /*12e10*/  UIMAD UR13, UR13, UR10, URZ ;  /* 0x0000000a0d0d72a4 */ /* 0x000fc8000f8e023f */
[----:B------:R-:W-:Y:S02]  /*12e20*/  UIMAD UR4, UR12, UR11, UR13 ;  /* 0x0000000b0c0472a4 */ /* 0x000fe4000f8e020d */
[----:B------:R-:W-:Y:S01]  /*12e30*/  UIMAD.WIDE.U32 UR12, UR12, UR10, UR8 ;  /* 0x0000000a0c0c72a5 */ /* 0x000fe2000f8e0008 */
[----:B------:R-:W0:Y:S02]  /*12e40*/  @P0 LDC R3, c[0x0][0xbec] ;  /* 0x0002fb00ff030b82 */ /* 0x000e240000000800 */
[----:B------:R-:W-:Y:S01]  /*12e50*/  ULDC.64 UR8, c[0x0][0xae0] ;  /* 0x0002b80000087ab9 */ /* 0x000fe20000000a00 */
[----:B------:R-:W-:-:S05]  /*12e60*/  UIADD3 UR4, UR13, UR4, URZ ;  /* 0x000000040d047290 */ /* 0x000fca000fffe03f */
[----:B------:R-:W1:Y:S01]  /*12e70*/  @P0 LDC R7, c[0x0][0xbf0] ;  /* 0x0002fc00ff070b82 */ /* 0x000e620000000800 */
[----:B0-----:R-:W-:-:S04]  /*12e80*/  @P0 IMAD.HI.U32 R2, R6, R3, RZ ;  /* 0x0000000306020227 */ /* 0x001fc800078e00ff */
[----:B------:R-:W-:Y:S02]  /*12e90*/  IMAD.U32 R3, RZ, RZ, UR13 ;  /* 0x0000000dff037e24 */ /* 0x000fe4000f8e00ff */
[----:B------:R-:W-:Y:S01]  /*12ea0*/  IMAD.U32 R3, RZ, RZ, UR4 ;  /* 0x00000004ff037e24 */ /* 0x000fe2000f8e00ff */
[----:B-1----:R-:W-:Y:S01]  /*12eb0*/  @P0 SHF.R.U32.HI R5, RZ, R7, R2 ;  /* 0x00000007ff050219 */ /* 0x002fe20000011602 */
[----:B------:R-:W-:-:S03]  /*12ec0*/  IMAD.U32 R2, RZ, RZ, UR12 ;  /* 0x0000000cff027e24 */ /* 0x000fc6000f8e00ff */
[--C-:B------:R-:W-:Y:S01]  /*12ed0*/  SHF.R.S32.HI R4, RZ, 0x1f, R5.reuse ;  /* 0x0000001fff047819 */ /* 0x100fe20000011405 */
[----:B------:R-:W-:Y:S02]  /*12ee0*/  IMAD.MOV R7, RZ, RZ, -R5 ;  /* 0x000000ffff077224 */ /* 0x000fe400078e0a05 */
[----:B------:R-:W-:-:S04]  /*12ef0*/  IMAD.WIDE.U32 R2, R5, UR8, R2 ;  /* 0x0000000805027c25 */ /* 0x000fc8000f8e0002 */
[----:B------:R-:W-:Y:S02]  /*12f00*/  IMAD R7, R11, R7, R6 ;  /* 0x000000070b077224 */ /* 0x000fe400078e0206 */
[----:B------:R-:W-:Y:S02]  /*12f10*/  IMAD R4, R4, UR8, RZ ;  /* 0x0000000804047c24 */ /* 0x000fe4000f8e02ff */
[----:B------:R-:W-:Y:S02]  /*12f20*/  VIADD R6, R13, UR14 ;  /* 0x0000000e0d067c36 */ /* 0x000fe40008000000 */
[----:B------:R-:W-:Y:S01]  /*12f30*/  IMAD R9, R5, UR9, R4 ;  /* 0x0000000905097c24 */ /* 0x000fe2000f8e0204 */
[----:B------:R-:W-:Y:S01]  /*12f40*/  SHF.R.S32.HI R4, RZ, 0x1f, R7 ;  /* 0x0000001fff047819 */ /* 0x000fe20000011407 */
[----:B------:R-:W-:Y:S01]  /*12f50*/  ULDC.64 UR8, c[0x0][0xad8] ;  /* 0x0002b60000087ab9 */ /* 0x000fe20000000a00 */
[----:B-----5:R-:W-:Y:S02]  /*12f60*/  IMAD R11, R0, R11, RZ ;  /* 0x0000000b000b7224 */ /* 0x020fe400078e02ff */
[----:B------:R-:W-:-:S02]  /*12f70*/  IMAD.IADD R3, R3, 0x1, R9 ;  /* 0x0000000103037824 */ /* 0x000fc400078e0209 */
[----:B------:R-:W-:Y:S02]  /*12f80*/  IMAD R4, R4, UR8, RZ ;  /* 0x0000000804047c24 */ /* 0x000fe4000f8e02ff */
[----:B------:R-:W-:-:S04]  /*12f90*/  IMAD.WIDE.U32 R2, R7, UR8, R2 ;  /* 0x0000000807027c25 */ /* 0x000fc8000f8e0002 */
[----:B------:R-:W-:Y:S01]  /*12fa0*/  IMAD R5, R7, UR9, R4 ;  /* 0x0000000907057c24 */ /* 0x000fe2000f8e0204 */
[----:B------:R-:W-:Y:S01]  /*12fb0*/  ULDC.64 UR8, c[0x0][0xa80] ;  /* 0x0002a00000087ab9 */ /* 0x000fe20000000a00 */
        /* <DEDUP_REMOVED lines=36> */
.L_x_2433:
[----:B------:R-:W-:Y:S05]  /*13200*/  BSYNC B1 ;  /* 0x0000000000017941 */ /* 0x000fea0003800000 */
.L_x_2432:
        /* <DEDUP_REMOVED lines=21> */
.L_x_2435:
[----:B------:R-:W-:Y:S05]  /*13360*/  BSYNC B1 ;  /* 0x0000000000017941 */ /* 0x000fea0003800000 */
.L_x_2434:
        /* <DEDUP_REMOVED lines=21> */
.L_x_2437:
[----:B------:R-:W-:Y:S05]  /*134c0*/  BSYNC B1 ;  /* 0x0000000000017941 */ /* 0x000fea0003800000 */
.L_x_2436:
[----:B0-----:R-:W-:Y:S01]  /*134d0*/  VIADD R0, R6, 0x60 ;  /* 0x0000006006007836 */ /* 0x001fe20000000000 */
[----:B--2-4-:R-:W2:Y:S04]  /*134e0*/  SHFL.IDX PT, R4, R4, 0x3, 0x181f ;  /* 0x00781f0004047f89 */ /* 0x014ea800000e0000 */
[----:B------:R-:W-:Y:S01]  /*134f0*/  ISETP.GE.AND P0, PT, R0, R11, PT ;  /* 0x0000000b0000720c */ /* 0x000fe20003f06270 */
[----:B-1-3--:R1:W3:-:S12]  /*13500*/  SHFL.IDX PT, R2, R5, 0x3, 0x181f ;  /* 0x00781f0005027f89 */ /* 0x00a2d800000e0000 */
[----:B-1----:R-:W-:Y:S05]  /*13510*/  @P0 BRA `(.L_x_2426) ;  /* 0x0000000000440947 */ /* 0x002fea0003800000 */
[----:B------:R-:W-:Y:S02]  /*13520*/  ULDC UR4, c[0x0][0xac8] ;  /* 0x0002b20000047ab9 */ /* 0x000fe40000000800 */
[----:B------:R-:W-:Y:S02]  /*13530*/  ISETP.GE.AND P3, PT, R7, UR4, PT ;  /* 0x0000000407007c0c */ /* 0x000fe4000bf66270 */
[----:B------:R-:W-:Y:S02]  /*13540*/  ISETP.GE.AND P2, PT, R13, UR4, PT ;  /* 0x000000040d007c0c */ /* 0x000fe4000bf46270 */
[----:B------:R-:W-:Y:S02]  /*13550*/  ISETP.GE.AND P1, PT, R9, UR4, PT ;  /* 0x0000000409007c0c */ /* 0x000fe4000bf26270 */
[----:B------:R-:W-:-:S07]  /*13560*/  ISETP.GE.AND P0, PT, R15, UR4, PT ;  /* 0x000000040f007c0c */ /* 0x000fce000bf06270 */
[----:B---3--:R-:W-:-:S04]  /*13570*/  @!P3 LEA R6, P4, R7, R2, 0x1 ;  /* 0x000000020706b211 */ /* 0x008fc800078808ff */
[----:B--2---:R-:W-:Y:S02]  /*13580*/  @!P3 LEA.HI.X R7, R7, R4, R8, 0x1, P4 ;  /* 0x000000040707b211 */ /* 0x004fe400020f0c08 */
        /* <DEDUP_REMOVED lines=10> */
.L_x_2426:
[----:B------:R-:W-:Y:S05]  /*13630*/  BSYNC B0 ;  /* 0x0000000000007941 */ /* 0x000fea0003800000 */
.L_x_2416:
[----:B------:R-:W-:Y:S02]  /*13640*/  ULDC UR4, c[0x0][0xc3c] ;  /* 0x00030f0000047ab9 */ /* 0x000fe40000000800 */
[----:B------:R-:W-:-:S06]  /*13650*/  UISETP.GE.AND UP0, UPT, UR7, UR4, UPT ;  /* 0x000000040700728c */ /* 0x000fcc000bf06270 */
[----:B------:R-:W-:-:S13]  /*13660*/  PLOP3.LUT P0, PT, PT, PT, UP0, 0x80, 0x0 ;  /* 0x000000000000781c */ /* 0x000fda0003f0f008 */
[----:B------:R-:W-:Y:S05]  /*13670*/  @!P0 BRA `(.L_x_2438) ;  /* 0xfffffed800808947 */ /* 0x000fea000383ffff */
[----:B------:R-:W-:Y:S05]  /*13680*/  EXIT ;  /* 0x000000000000794d */ /* 0x000fea0003800000 */
.L_x_2373:
        /* <DEDUP_REMOVED lines=16> */
.L_x_2439:
        /* <DEDUP_REMOVED lines=43> */
.L_x_2443:
        /* <DEDUP_REMOVED lines=35> */
.L_x_2441:
        /* <DEDUP_REMOVED lines=13> */
.L_x_2444:
        /* <DEDUP_REMOVED lines=62> */
.L_x_2445:
        /* <DEDUP_REMOVED lines=61> */
.L_x_2446:
[----:B------:R-:W-:-:S05]  /*144f0*/  LOP3.LUT R25, RZ, R2, RZ, 0x33, !PT ;  /* 0x00000002ff197212 */ /* 0x000fca00078e33ff */
[----:B------:R-:W-:Y:S01]  /*14500*/  IMAD.IADD R25, R6, 0x1, R25 ;  /* 0x0000000106197824 */ /* 0x000fe200078e0219 */
[----:B------:R-:W-:Y:S06]  /*14510*/  BRA `(.L_x_2447) ;  /* 0x0000000000147947 */ /* 0x000fec0003800000 */
.L_x_2442:
[----:B------:R-:W-:Y:S01]  /*14520*/  ULDC UR4, c[0x0][0xc3c] ;  /* 0x00030f0000047ab9 */ /* 0x000fe20000000800 */
[----:B------:R-:W-:Y:S02]  /*14530*/  IMAD.MOV.U32 R25, RZ, RZ, RZ ;  /* 0x000000ffff197224 */ /* 0x000fe400078e00ff */
[----:B------:R-:W-:Y:S02]  /*14540*/  IMAD.U32 R24, RZ, RZ, UR6 ;  /* 0x00000006ff187e24 */ /* 0x000fe4000f8e00ff */
[----:B------:R-:W-:Y:S02]  /*14550*/  IMAD.MOV.U32 R26, RZ, RZ, RZ ;  /* 0x000000ffff1a7224 */ /* 0x000fe400078e00ff */
[----:B------:R-:W-:-:S07]  /*14560*/  IMAD.U32 R27, RZ, RZ, UR4 ;  /* 0x00000004ff1b7e24 */ /* 0x000fce000f8e00ff */
.L_x_2447:
[----:B------:R-:W-:-:S13]  /*14570*/  ISETP.NE.AND P0, PT, R7, RZ, PT ;  /* 0x000000ff0700720c */ /* 0x000fda0003f05270 */
[----:B------:R-:W0:Y:S01]  /*14580*/  @!P0 S2R R3, SR_CgaCtaId ;  /* 0x0000000000038919 */ /* 0x000e220000008800 */
[----:B------:R-:W-:-:S04]  /*14590*/  @!P0 MOV R2, 0x400 ;  /* 0x0000040000028802 */ /* 0x000fc80000000f00 */
[----:B0-----:R-:W-:-:S05]  /*145a0*/  @!P0 LEA R2, R3, R2, 0x18 ;  /* 0x0000000203028211 */ /* 0x001fca00078ec0ff */
[----:B------:R1:W-:Y:S01]  /*145b0*/  @!P0 STS.128 [R2+0x388d0], R24 ;  /* 0x0388d01802008388 */ /* 0x0003e20000000c00 */
[----:B------:R-:W-:Y:S06]  /*145c0*/  BAR.ARV 0x5, 0x180 ;  /* 0x0146000000007b1d */ /* 0x000fec0000002000 */
.L_x_2440:
        /* <DEDUP_REMOVED lines=31> */
.L_x_2515:
        /* <DEDUP_REMOVED lines=49> */
.L_x_2449:
        /* <DEDUP_REMOVED lines=9> */
.L_x_2450:
        /* <DEDUP_REMOVED lines=9> */
.L_x_2451:
[----:B------:R-:W4:Y:S01]  /*14bf0*/  LDL R5, [R1+0x10] ;  /* 0x0000100001057983 */ /* 0x000f220000100800 */
[----:B-123--:R-:W1:Y:S01]  /*14c00*/  LDC R2, c[0x0][0x448] ;  /* 0x00011200ff027b82 */ /* 0x00ee620000000800 */
[----:B-----5:R-:W-:Y:S01]  /*14c10*/  IMAD.IADD R0, R0, 0x1, -R6 ;  /* 0x0000000100007824 */ /* 0x020fe200078e0a06 */
[----:B------:R-:W-:Y:S01]  /*14c20*/  LOP3.LUT R16, R16, 0xfffffeff, RZ, 0xc0, !PT ;  /* 0xfffffeff10107812 */ /* 0x000fe200078ec0ff */
[----:B------:R-:W-:Y:S03]  /*14c30*/  BSSY B0, `(.L_x_2452) ;  /* 0x0000039000007945 */ /* 0x000fe60003800000 */
[----:B------:R2:W-:Y:S01]  /*14c40*/  STL [R1], R0 ;  /* 0x0000000001007387 */ /* 0x0005e20000100800 */
[----:B-1----:R-:W-:Y:S01]  /*14c50*/  ISETP.NE.AND P0, PT, R2, 0x1, PT ;  /* 0x000000010200780c */ /* 0x002fe20003f05270 */
[----:B------:R-:W-:-:S04]  /*14c60*/  IMAD.SHL.U32 R2, R25, 0x80, RZ ;  /* 0x0000008019027824 */ /* 0x000fc800078e00ff */
[----:B------:R-:W-:-:S08]  /*14c70*/  VIADD R2, R2, 0x7f ;  /* 0x0000007f02027836 */ /* 0x000fd00000000000 */
[----:B------:R-:W1:Y:S01]  /*14c80*/  @P0 LDC R3, c[0x0][0x44c] ;  /* 0x00011300ff030b82 */ /* 0x000e620000000800 */
[----:B------:R-:W-:-:S07]  /*14c90*/  @P0 LOP3.LUT R16, R16, 0x100, RZ, 0xfc, !PT ;  /* 0x0000010010100812 */ /* 0x000fce00078efcff */
[----:B0-----:R-:W0:Y:S01]  /*14ca0*/  @P0 LDC R4, c[0x0][0x450] ;  /* 0x00011400ff040b82 */ /* 0x001e220000000800 */
[----:B-1----:R-:W-:-:S05]  /*14cb0*/  @P0 IMAD.HI.U32 R3, R2, R3, RZ ;  /* 0x0000000302030227 */ /* 0x002fca00078e00ff */
[----:B0-----:R-:W-:Y:S02]  /*14cc0*/  @P0 SHF.R.U32.HI R2, RZ, R4, R3 ;  /* 0x00000004ff020219 */ /* 0x001fe40000011603 */
[C---:B----4-:R-:W-:Y:S01]  /*14cd0*/  IADD3 R3, R0.reuse, 0x50, -R5 ;  /* 0x0000005000037810 */ /* 0x050fe20007ffe805 */
[----:B--2---:R-:W-:-:S04]  /*14ce0*/  VIADD R0, R0, 0x4f ;  /* 0x0000004f00007836 */ /* 0x004fc80000000000 */
[----:B------:R-:W-:-:S04]  /*14cf0*/  IMAD.HI R0, R0, 0x66666667, RZ ;  /* 0x6666666700007827 */ /* 0x000fc800078e02ff */
[----:B------:R-:W-:Y:S01]  /*14d00*/  IMAD.IADD R2, R3, 0x1, R2 ;  /* 0x0000000103027824 */ /* 0x000fe200078e0202 */
[----:B------:R-:W-:-:S03]  /*14d10*/  SHF.R.U32.HI R3, RZ, 0x1f, R0 ;  /* 0x0000001fff037819 */ /* 0x000fc60000011600 */
[----:B------:R-:W-:Y:S01]  /*14d20*/  IMAD.HI R2, R2, 0x66666667, RZ ;  /* 0x6666666702027827 */ /* 0x000fe200078e02ff */
[----:B------:R-:W-:-:S04]  /*14d30*/  LEA.HI.SX32 R0, R0, R3, 0x1b ;  /* 0x0000000300007211 */ /* 0x000fc800078fdaff */
[----:B------:R-:W-:-:S04]  /*14d40*/  SHF.R.U32.HI R3, RZ, 0x1f, R2 ;  /* 0x0000001fff037819 */ /* 0x000fc80000011602 */
[----:B------:R-:W-:Y:S02]  /*14d50*/  LEA.HI.SX32 R3, R2, R3, 0x1b ;  /* 0x0000000302037211 */ /* 0x000fe400078fdaff */
[----:B------:R-:W-:Y:S02]  /*14d60*/  LOP3.LUT R2, R26, 0xff000000, RZ, 0xc0, !PT ;  /* 0xff0000001a027812 */ /* 0x000fe400078ec0ff */
[----:B------:R-:W-:Y:S02]  /*14d70*/  VIMNMX R0, R0, R3, PT ;  /* 0x0000000300007248 */ /* 0x000fe40003fe0100 */
[----:B------:R-:W-:Y:S02]  /*14d80*/  SHF.R.U32.HI R2, RZ, 0x8, R2 ;  /* 0x00000008ff027819 */ /* 0x000fe40000011602 */
[----:B------:R-:W-:Y:S02]  /*14d90*/  ISETP.GE.AND P0, PT, R0, 0x1, PT ;  /* 0x000000010000780c */ /* 0x000fe40003f06270 */
[----:B------:R-:W-:-:S04]  /*14da0*/  LOP3.LUT R3, R26, 0xff0000, RZ, 0xc0, !PT ;  /* 0x00ff00001a037812 */ /* 0x000fc800078ec0ff */
[----:B------:R-:W-:Y:S01]  /*14db0*/  LEA.HI R2, R3, R2, RZ, 0x10 ;  /* 0x0000000203027211 */ /* 0x000fe200078f80ff */
[----:B------:R-:W-:-:S03]  /*14dc0*/  IMAD.MOV.U32 R3, RZ, RZ, RZ ;  /* 0x000000ffff037224 */ /* 0x000fc600078e00ff */
[----:B------:R-:W-:-:S03]  /*14dd0*/  LOP3.LUT R4, R2, 0xff, RZ, 0xc0, !PT ;  /* 0x000000ff02047812 */ /* 0x000fc600078ec0ff */
[----:B------:R-:W-:Y:S05]  /*14de0*/  @!P0 BRA `(.L_x_2453) ;  /* 0x0000000000748947 */ /* 0x000fea0003800000 */
        /* <DEDUP_REMOVED lines=10> */
[----:B------:R-:W0:Y:S02]  /*14e90*/  F2I.FTZ.U32.TRUNC.NTZ R3, R10 ;  /* 0x0000000a00037305 */ /* 0x000e24000021f000 */
[----:B0-----:R-:W-:-:S04]  /*14ea0*/  IMAD.MOV R2, RZ, RZ, -R3 ;  /* 0x000000ffff027224 */ /* 0x001fc800078e0a03 */
        /* <DEDUP_REMOVED lines=17> */
.L_x_2453:
[----:B------:R-:W-:Y:S05]  /*14fc0*/  BSYNC B0 ;  /* 0x0000000000007941 */ /* 0x000fea0003800000 */
.L_x_2452:
        /* <DEDUP_REMOVED lines=24> */
.L_x_2455:
        /* <DEDUP_REMOVED lines=20> */
.L_x_2458:
[----:B------:R-:W-:Y:S05]  /*15290*/  BSYNC B6 ;  /* 0x0000000000067941 */ /* 0x000fea0003800000 */
.L_x_2457:
        /* <DEDUP_REMOVED lines=20> */
.L_x_2461:
        /* <DEDUP_REMOVED lines=15> */
.L_x_2460:
[----:B------:R-:W-:Y:S05]  /*154d0*/  BSYNC B6 ;  /* 0x0000000000067941 */ /* 0x000fea0003800000 */
.L_x_2459:
[----:B------:R-:W-:Y:S01]  /*154e0*/  ULDC.64 UR4, c[0x0][0x9f8] ;  /* 0x00027e0000047ab9 */ /* 0x000fe20000000a00 */
[----:B------:R-:W0:Y:S01]  /*154f0*/  LDC R9, c[0x0][0x430] ;  /* 0x00010c00ff097b82 */ /* 0x000e220000000800 */
[----:B------:R-:W-:-:S04]  /*15500*/  ISETP.NE.U32.AND P0, PT, RZ, UR4, PT ;  /* 0x00000004ff007c0c */ /* 0x000fc8000bf05070 */
[----:B------:R-:W-:-:S13]  /*15510*/  ISETP.NE.AND.EX P0, PT, RZ, UR5, PT, P0 ;  /* 0x00000005ff007c0c */ /* 0x000fda000bf05300 */
[----:B------:R-:W-:Y:S01]  /*15520*/  @P0 IADD3 R18, P1, R18, UR4, RZ ;  /* 0x0000000412120c10 */ /* 0x000fe2000ff3e0ff */
[----:B------:R-:W-:-:S03]  /*15530*/  ULDC UR4, c[0x0][0x2f4] ;  /* 0x0000bd0000047ab9 */ /* 0x000fc60000000800 */
[----:B------:R-:W-:-:S05]  /*15540*/  @P0 IADD3.X R19, R19, UR5, RZ, P1, !PT ;  /* 0x0000000513130c10 */ /* 0x000fca0008ffe4ff */
[----:B------:R1:W5:Y:S01]  /*15550*/  @P0 LDG.E R30, desc[UR38][R18.64] ;  /* 0x00000026121e0981 */ /* 0x000362000c1e1900 */
[----:B------:R-:W-:Y:S01]  /*15560*/  ISETP.GE.AND P0, PT, R32, UR4, PT ;  /* 0x0000000420007c0c */ /* 0x000fe2000bf06270 */
[----:B------:R-:W-:Y:S01]  /*15570*/  UMOV UR5, 0xffffffff ;  /* 0xffffffff00057882 */ /* 0x000fe20000000000 */
[----:B------:R-:W-:Y:S02]  /*15580*/  ISETP.GE.AND P2, PT, R37, UR4, PT ;  /* 0x0000000425007c0c */ /* 0x000fe4000bf46270 */
[----:B------:R-:W-:Y:S02]  /*15590*/  LOP3.LUT R16, R16, 0xffffffef, RZ, 0xc0, !PT ;  /* 0xffffffef10107812 */ /* 0x000fe400078ec0ff */
[----:B------:R-:W-:-:S07]  /*155a0*/  ISETP.GE.AND P1, PT, R36, UR4, PT ;  /* 0x0000000424007c0c */ /* 0x000fce000bf26270 */
        /* <DEDUP_REMOVED lines=9> */
.L_x_2532:
[----:B------:R-:W2:Y:S04]  /*15640*/  LDL R0, [R1+0x20] ;  /* 0x0000200001007983 */ /* 0x000ea80000100800 */
[----:B------:R-:W3:Y:S04]  /*15650*/  LDL R5, [R1] ;  /* 0x0000000001057983 */ /* 0x000ee80000100800 */
[----:B------:R-:W4:Y:S01]  /*15660*/  LDL R2, [R1+0x8] ;  /* 0x0000080001027983 */ /* 0x000f220000100800 */
[----:B------:R-:W0:Y:S01]  /*15670*/  S2R R3, SR_TID.X ;  /* 0x0000000000037919 */ /* 0x000e220000002100 */
[----:B------:R-:W1:Y:S01]  /*15680*/  S2R R8, SR_TID.X ;  /* 0x0000000000087919 */ /* 0x000e620000002100 */
[----:B------:R-:W-:-:S02]  /*15690*/  ISETP.NE.AND P1, PT, R9, 0x1, PT ;  /* 0x000000010900780c */ /* 0x000fc40003f25270 */
[----:B0-----:R-:W-:-:S04]  /*156a0*/  LOP3.LUT R3, R3, 0x7f, RZ, 0xc0, !PT ;  /* 0x0000007f03037812 */ /* 0x001fc800078ec0ff */
[----:B------:R-:W-:Y:S01]  /*156b0*/  SHF.R.U32.HI R3, RZ, 0x3, R3 ;  /* 0x00000003ff037819 */ /* 0x000fe20000011603 */
[----:B-1----:R-:W-:-:S05]  /*156c0*/  IMAD.SHL.U32 R8, R8, 0x10, RZ ;  /* 0x0000001008087824 */ /* 0x002fca00078e00ff */
[----:B------:R-:W-:Y:S02]  /*156d0*/  LOP3.LUT R8, R3, 0x70, R8, 0xf8, !PT ;  /* 0x0000007003087812 */ /* 0x000fe400078ef808 */
[----:B------:R-:W0:Y:S01]  /*156e0*/  @P1 LDC R3, c[0x0][0x434] ;  /* 0x00010d00ff031b82 */ /* 0x000e220000000800 */
[----:B-----5:R-:W-:Y:S02]  /*156f0*/  SHF.R.S32.HI R10, RZ, 0x1f, R30 ;  /* 0x0000001fff0a7819 */ /* 0x020fe4000001141e */
[----:B------:R-:W-:-:S04]  /*15700*/  LOP3.LUT R16, R16, 0xffffffbf, RZ, 0xc0, !PT ;  /* 0xffffffbf10107812 */ /* 0x000fc800078ec0ff */
[----:B------:R-:W-:Y:S01]  /*15710*/  @P1 LOP3.LUT R16, R16, 0x40, RZ, 0xfc, !PT ;  /* 0x0000004010101812 */ /* 0x000fe200078efcff */
[----:B------:R1:W-:Y:S03]  /*15720*/  STL [R1+0xc], R10 ;  /* 0x00000c0a01007387 */ /* 0x0003e60000100800 */
[----:B------:R-:W-:Y:S02]  /*15730*/  LOP3.LUT R16, R16, 0xffffffdf, RZ, 0xc0, !PT ;  /* 0xffffffdf10107812 */ /* 0x000fe400078ec0ff */
[----:B------:R-:W-:Y:S01]  /*15740*/  LOP3.LUT R26, R26, 0xffff, RZ, 0xc0, !PT ;  /* 0x0000ffff1a1a7812 */ /* 0x000fe200078ec0ff */
[----:B--2---:R-:W-:Y:S02]  /*15750*/  VIADD R22, R0, 0xffffffff ;  /* 0xffffffff00167836 */ /* 0x004fe40000000000 */
[----:B------:R-:W2:Y:S02]  /*15760*/  @P1 LDC R0, c[0x0][0x438] ;  /* 0x00010e00ff001b82 */ /* 0x000ea40000000800 */
[----:B------:R-:W-:-:S05]  /*15770*/  IMAD R6, R22, 0x50, R8 ;  /* 0x0000005016067824 */ /* 0x000fca00078e0208 */
[C---:B---3--:R-:W-:Y:S01]  /*15780*/  ISETP.GE.AND P0, PT, R6.reuse, R5, PT ;  /* 0x000000050600720c */ /* 0x048fe20003f06270 */
[----:B----4-:R-:W-:-:S03]  /*15790*/  IMAD.IADD R6, R6, 0x1, R2 ;  /* 0x0000000106067824 */ /* 0x010fc600078e0202 */
[----:B------:R-:W-:Y:S01]  /*157a0*/  ISETP.GT.U32.OR P0, PT, R8, 0x4f, P0 ;  /* 0x0000004f0800780c */ /* 0x000fe20000704470 */
[----:B0-----:R-:W-:-:S04]  /*157b0*/  @P1 IMAD.HI.U32 R3, R6, R3, RZ ;  /* 0x0000000306031227 */ /* 0x001fc800078e00ff */
[----:B------:R-:W-:Y:S01]  /*157c0*/  IMAD.MOV.U32 R7, RZ, RZ, R6 ;  /* 0x000000ffff077224 */ /* 0x000fe200078e0006 */
[----:B--2---:R-:W-:-:S07]  /*157d0*/  @P1 SHF.R.U32.HI R7, RZ, R0, R3 ;  /* 0x00000000ff071219 */ /* 0x004fce0000011603 */
        /* <DEDUP_REMOVED lines=8> */
[----:B0-----:R-:W-:-:S04]  /*15860*/  @!P0 LEA R2, P1, R4, R2, 0x2 ;  /* 0x0000000204028211 */ /* 0x001fc800078210ff */
[----:B------:R-:W-:Y:S01]  /*15870*/  @!P0 LEA.HI.X R3, R4, R3, R0, 0x2, P1 ;  /* 0x0000000304038211 */ /* 0x000fe200008f1400 */
[----:B------:R-:W-:-:S06]  /*15880*/  IMAD.MOV.U32 R0, RZ, RZ, RZ ;  /* 0x000000ffff007224 */ /* 0x000fcc00078e00ff */
[----:B------:R0:W5:Y:S02]  /*15890*/  @!P0 LDG.E R0, desc[UR38][R2.64] ;  /* 0x0000002602008981 */ /* 0x000164000c1e1900 */
[----:B0-----:R-:W-:-:S05]  /*158a0*/  IMAD.U32 R2, RZ, RZ, UR36 ;  /* 0x00000024ff027e24 */ /* 0x001fca000f8e00ff */
[----:B------:R-:W-:Y:S02]  /*158b0*/  ISETP.NE.AND P2, PT, R2, 0x3, PT ;  /* 0x000000030200780c */ /* 0x000fe40003f45270 */
[----:B------:R-:W-:Y:S01]  /*158c0*/  ISETP.GT.U32.AND P0, PT, R8, 0x4f, PT ;  /* 0x0000004f0800780c */ /* 0x000fe20003f04070 */
[----:B------:R-:W-:-:S10]  /*158d0*/  IMAD.MOV R5, RZ, RZ, -R7 ;  /* 0x000000ffff057224 */ /* 0x000fd400078e0a07 */
[----:B------:R-:W-:-:S04]  /*158e0*/  @P2 LOP3.LUT R16, R16, 0x20, RZ, 0xfc, !PT ;  /* 0x0000002010102812 */ /* 0x000fc800078efcff */
[----:B------:R-:W-:Y:S01]  /*158f0*/  LOP3.LUT R16, R16, 0xfffffffe, RZ, 0xc0, !PT ;  /* 0xfffffffe10107812 */ /* 0x000fe200078ec0ff */
[----:B------:R-:W-:-:S03]  /*15900*/  IMAD R4, R9, R5, R6 ;  /* 0x0000000509047224 */ /* 0x000fc600078e0206 */
[----:B------:R-:W-:Y:S01]  /*15910*/  @P0 LOP3.LUT R16, R16, 0x1, RZ, 0xfc, !PT ;  /* 0x0000000110100812 */ /* 0x000fe200078efcff */
[----:B-1----:R-:W-:Y:S06]  /*15920*/  @!P2 BRA `(.L_x_2463) ;  /* 0x000000000004a947 */ /* 0x002fec0003800000 */
[----:B------:R-:W-:Y:S01]  /*15930*/  BPT.TRAP 0x1 ;  /* 0x000000040000795c */ /* 0x000fe20000300000 */
.L_x_2463:
        /* <DEDUP_REMOVED lines=23> */
.L_x_2533:
[----:B------:R-:W-:Y:S05]  /*15ab0*/  BSYNC B0 ;  /* 0x0000000000007941 */ /* 0x000fea0003800000 */
.L_x_2464:
        /* <DEDUP_REMOVED lines=74> */
.L_x_2545:
[----:B------:R-:W-:Y:S01]  /*15f60*/  ISETP.GE.AND P0, PT, R4, 0x41, PT ;  /* 0x000000410400780c */ /* 0x000fe20003f06270 */
[----:B------:R-:W-:-:S12]  /*15f70*/  BSSY B0, `(.L_x_2467) ;  /* 0x0000010000007945 */ /* 0x000fd80003800000 */
[----:B------:R-:W-:Y:S05]  /*15f80*/  @!P0 BRA `(.L_x_2468) ;  /* 0x0000000000388947 */ /* 0x000fea0003800000 */
[C---:B------:R-:W-:Y:S01]  /*15f90*/  LOP3.LUT P4, RZ, R16.reuse, 0x10, RZ, 0xc0, !PT ;  /* 0x0000001010ff7812 */ /* 0x040fe2000788c0ff */
        /* <DEDUP_REMOVED lines=13> */
.L_x_2468:
[----:B------:R-:W-:Y:S05]  /*16070*/  BSYNC B0 ;  /* 0x0000000000007941 */ /* 0x000fea0003800000 */
.L_x_2467:
[----:B------:R-:W-:Y:S01]  /*16080*/  NOP ;  /* 0x0000000000007918 */ /* 0x000fe20000000000 */
[----:B------:R-:W-:-:S13]  /*16090*/  PLOP3.LUT P0, PT, PT, PT, PT, 0x80, 0x0 ;  /* 0x000000000000781c */ /* 0x000fda0003f0f070 */
.L_x_2469:
        /* <DEDUP_REMOVED lines=10> */
.L_x_2470:
        /* <DEDUP_REMOVED lines=35> */
.L_x_2472:
[----:B------:R-:W-:Y:S05]  /*16370*/  BSYNC B6 ;  /* 0x0000000000067941 */ /* 0x000fea0003800000 */
.L_x_2471:
[----:B------:R-:W4:Y:S01]  /*16380*/  LDL.LU R2, [R1+0x28] ;  /* 0x0000280001027983 */ /* 0x000f220000300800 */
[----:B------:R-:W-:Y:S01]  /*16390*/  ULDC.64 UR6, c[0x0][0x2e0] ;  /* 0x0000b80000067ab9 */ /* 0x000fe20000000a00 */
[----:B------:R-:W-:Y:S01]  /*163a0*/  IMAD.MOV.U32 R3, RZ, RZ, R35 ;  /* 0x000000ffff037224 */ /* 0x000fe200078e0023 */
[----:B------:R-:W-:Y:S01]  /*163b0*/  ULDC.64 UR4, c[0x0][0x2d8] ;  /* 0x0000b60000047ab9 */ /* 0x000fe20000000a00 */
[----:B------:R-:W2:Y:S04]  /*163c0*/  LDL.LU.64 R20, [R1+0x18] ;  /* 0x0000180001147983 */ /* 0x000ea80000300a00 */
[----:B------:R0:W5:Y:S01]  /*163d0*/  LDL R9, [R1+0x10] ;  /* 0x0000100001097983 */ /* 0x0001620000100800 */
[----:B----4-:R-:W-:Y:S02]  /*163e0*/  IMAD.MOV.U32 R0, RZ, RZ, R2 ;  /* 0x000000ffff007224 */ /* 0x010fe400078e0002 */
[----:B--2---:R-:W-:Y:S01]  /*163f0*/  IMAD.MOV.U32 R2, RZ, RZ, R20 ;  /* 0x000000ffff027224 */ /* 0x004fe200078e0014 */
[----:B------:R-:W1:Y:S01]  /*16400*/  LDC R21, c[0x0][0x448] ;  /* 0x00011200ff157b82 */ /* 0x000e620000000800 */
[----:B------:R-:W2:Y:S01]  /*16410*/  S2R R20, SR_TID.X ;  /* 0x0000000000147919 */ /* 0x000ea20000002100 */
[----:B------:R-:W-:-:S02]  /*16420*/  IMAD R4, R0, UR6, RZ ;  /* 0x0000000600047c24 */ /* 0x000fc4000f8e02ff */
[----:B------:R-:W-:-:S04]  /*16430*/  IMAD.WIDE.U32 R2, R26, UR4, R2 ;  /* 0x000000041a027c25 */ /* 0x000fc8000f8e0002 */
[----:B------:R-:W-:Y:S01]  /*16440*/  IMAD R3, R26, UR5, R3 ;  /* 0x000000051a037c24 */ /* 0x000fe2000f8e0203 */
[----:B------:R-:W-:Y:S01]  /*16450*/  ULDC.64 UR4, c[0x0][0x2d0] ;  /* 0x0000b40000047ab9 */ /* 0x000fe20000000a00 */
[C---:B------:R-:W-:Y:S02]  /*16460*/  IMAD R4, R29.reuse, UR7, R4 ;  /* 0x000000071d047c24 */ /* 0x040fe4000f8e0204 */
[----:B------:R-:W-:Y:S01]  /*16470*/  IMAD.WIDE.U32 R2, R29, UR6, R2 ;  /* 0x000000061d027c25 */ /* 0x000fe2000f8e0002 */
[----:B-1----:R-:W-:Y:S02]  /*16480*/  ISETP.NE.AND P6, PT, R21, 0x1, PT ;  /* 0x000000011500780c */ /* 0x002fe40003fc5270 */
[----:B--2---:R-:W-:-:S04]  /*16490*/  LOP3.LUT R20, R20, 0x7f, RZ, 0xc0, !PT ;  /* 0x0000007f14147812 */ /* 0x004fc800078ec0ff */
[----:B------:R-:W-:-:S07]  /*164a0*/  SHF.R.U32.HI R21, RZ, 0x3, R20 ;  /* 0x00000003ff157819 */ /* 0x000fce0000011614 */
[----:B------:R-:W1:Y:S01]  /*164b0*/  @P6 LDC R7, c[0x0][0x44c] ;  /* 0x00011300ff076b82 */ /* 0x000e620000000800 */
[----:B------:R-:W2:Y:S07]  /*164c0*/  S2R R20, SR_TID.X ;  /* 0x0000000000147919 */ /* 0x000eae0000002100 */
[----:B---3--:R-:W3:Y:S01]  /*164d0*/  @P6 LDC R5, c[0x0][0x450] ;  /* 0x00011400ff056b82 */ /* 0x008ee20000000800 */
[----:B--2---:R-:W-:-:S05]  /*164e0*/  IMAD.SHL.U32 R20, R20, 0x10, RZ ;  /* 0x0000001014147824 */ /* 0x004fca00078e00ff */
[----:B------:R-:W-:-:S05]  /*164f0*/  LOP3.LUT R20, R21, 0x70, R20, 0xf8, !PT ;  /* 0x0000007015147812 */ /* 0x000fca00078ef814 */
[----:B------:R-:W-:-:S04]  /*16500*/  IMAD R6, R25, 0x80, R20 ;  /* 0x0000008019067824 */ /* 0x000fc800078e0214 */
[----:B-1----:R-:W-:-:S04]  /*16510*/  @P6 IMAD.HI.U32 R7, R6, R7, RZ ;  /* 0x0000000706076227 */ /* 0x002fc800078e00ff */
[----:B------:R-:W-:Y:S01]  /*16520*/  IMAD.MOV.U32 R0, RZ, RZ, R6 ;  /* 0x000000ffff007224 */ /* 0x000fe200078e0006 */
[----:B---3--:R-:W-:Y:S02]  /*16530*/  @P6 SHF.R.U32.HI R0, RZ, R5, R7 ;  /* 0x00000005ff006219 */ /* 0x008fe40000011607 */
[----:B------:R-:W1:Y:S01]  /*16540*/  LDC R5, c[0x0][0x448] ;  /* 0x00011200ff057b82 */ /* 0x000e620000000800 */
[----:B------:R-:W-:Y:S02]  /*16550*/  IMAD.IADD R3, R3, 0x1, R4 ;  /* 0x0000000103037824 */ /* 0x000fe400078e0204 */
[----:B------:R-:W-:Y:S01]  /*16560*/  IMAD.MOV R4, RZ, RZ, -R0 ;  /* 0x000000ffff047224 */ /* 0x000fe200078e0a00 */
[----:B------:R-:W2:Y:S01]  /*16570*/  S2R R20, SR_TID.X ;  /* 0x0000000000147919 */ /* 0x000ea20000002100 */
[----:B------:R-:W-:-:S04]  /*16580*/  IMAD.WIDE.U32 R2, R0, UR4, R2 ;  /* 0x0000000400027c25 */ /* 0x000fc8000f8e0002 */
[----:B-1----:R-:W-:Y:S01]  /*16590*/  IMAD R4, R5, R4, R6 ;  /* 0x0000000405047224 */ /* 0x002fe200078e0206 */
[----:B------:R-:W-:-:S05]  /*165a0*/  SHF.R.S32.HI R6, RZ, 0x1f, R0 ;  /* 0x0000001fff067819 */ /* 0x000fca0000011400 */
        /* <DEDUP_REMOVED lines=11> */
[----:B------:R-:W-:Y:S01]  /*16660*/  ULDC UR4, c[0x0][0x2b8] ;  /* 0x0000ae0000047ab9 */ /* 0x000fe20000000800 */
[----:B--2---:R-:W-:-:S03]  /*16670*/  LOP3.LUT R20, R20, 0x7f, RZ, 0xc0, !PT ;  /* 0x0000007f14147812 */ /* 0x004fc600078ec0ff */
[----:B------:R-:W-:Y:S01]  /*16680*/  LEA.HI.X R0, R2, UR5, R3, 0x1, P0 ;  /* 0x0000000502007c11 */ /* 0x000fe200080f0c03 */
[----:B------:R-:W-:Y:S01]  /*16690*/  UMOV UR5, 0xffffffff ;  /* 0xffffffff00057882 */ /* 0x000fe20000000000 */
[----:B------:R-:W-:Y:S02]  /*166a0*/  ISETP.GE.AND P4, PT, R32, UR4, PT ;  /* 0x0000000420007c0c */ /* 0x000fe4000bf86270 */
[----:B------:R-:W-:Y:S02]  /*166b0*/  ISETP.GE.AND P3, PT, R37, UR4, PT ;  /* 0x0000000425007c0c */ /* 0x000fe4000bf66270 */
[----:B------:R-:W-:Y:S02]  /*166c0*/  ISETP.GE.AND P2, PT, R36, UR4, PT ;  /* 0x0000000424007c0c */ /* 0x000fe4000bf46270 */
[----:B------:R-:W-:Y:S02]  /*166d0*/  ISETP.GE.AND P1, PT, R34, UR4, PT ;  /* 0x0000000422007c0c */ /* 0x000fe4000bf26270 */
[----:B------:R-:W-:Y:S01]  /*166e0*/  SHF.R.U32.HI R8, RZ, 0x3, R20 ;  /* 0x00000003ff087819 */ /* 0x000fe20000011614 */
[----:B0-----:R-:W-:Y:S10]  /*166f0*/  BRA.DIV UR5, `(.L_x_2473) ;  /* 0x0000003e05dc7947 */ /* 0x001ff4000b800000 */
[----:B------:R-:W0:Y:S01]  /*16700*/  SHFL.IDX PT, R14, R4, RZ, 0x181f ;  /* 0x00181fff040e7589 */ /* 0x000e2200000e0000 */
[----:B-----5:R-:W-:Y:S02]  /*16710*/  IMAD R5, R9, R5, RZ ;  /* 0x0000000509057224 */ /* 0x020fe400078e02ff */
[----:B------:R-:W-:Y:S01]  /*16720*/  IMAD R25, R25, 0x80, R8 ;  /* 0x0000008019197824 */ /* 0x000fe200078e0208 */
        /* <DEDUP_REMOVED lines=83> */
.L_x_2562:
        /* <DEDUP_REMOVED lines=13> */
.L_x_2475:
[----:B------:R-:W-:Y:S05]  /*16d30*/  BSYNC B0 ;  /* 0x0000000000007941 */ /* 0x000fea0003800000 */
.L_x_2474:
[----:B------:R-:W-:Y:S01]  /*16d40*/  NOP ;  /* 0x0000000000007918 */ /* 0x000fe20000000000 */
[----:B------:R-:W-:-:S13]  /*16d50*/  PLOP3.LUT P0, PT, PT, PT, PT, 0x80, 0x0 ;  /* 0x000000000000781c */ /* 0x000fda0003f0f070 */
.L_x_2476:
        /* <DEDUP_REMOVED lines=20> */
.L_x_2563:
[----:B------:R-:W-:Y:S05]  /*16ea0*/  BSYNC B0 ;  /* 0x0000000000007941 */ /* 0x000fea0003800000 */
.L_x_2477:
        /* <DEDUP_REMOVED lines=12> */
.L_x_2493:
        /* <DEDUP_REMOVED lines=14> */
[----:B--2---:R-:W-:-:S04]  /*17050*/  IMAD R6, R0, 0x50, R6 ;  /* 0x0000005000067824 */ /* 0x004fc800078e0206 */
[----:B------:R-:W-:-:S04]  /*17060*/  IMAD.IADD R6, R9, 0x1, R6 ;  /* 0x0000000109067824 */ /* 0x000fc800078e0206 */
[----:B0-----:R-:W-:-:S04]  /*17070*/  @P0 IMAD.HI.U32 R3, R6, R3, RZ ;  /* 0x0000000306030227 */ /* 0x001fc800078e00ff */
[----:B------:R-:W-:Y:S01]  /*17080*/  IMAD.MOV.U32 R10, RZ, RZ, R6 ;  /* 0x000000ffff0a7224 */ /* 0x000fe200078e0006 */
[----:B----4-:R-:W-:Y:S01]  /*17090*/  @P0 SHF.R.U32.HI R10, RZ, R2, R3 ;  /* 0x00000002ff0a0219 */ /* 0x010fe20000011603 */
        /* <DEDUP_REMOVED lines=24> */
.L_x_2481:
[----:B------:R-:W-:Y:S01]  /*17220*/  IMAD R6, R23, 0x8, R17 ;  /* 0x0000000817067824 */ /* 0x000fe200078e0211 */
[----:B------:R-:W-:Y:S01]  /*17230*/  SHF.L.U32 R3, R28, 0x1f, RZ ;  /* 0x0000001f1c037819 */ /* 0x000fe200000006ff */
[----:B------:R-:W-:Y:S03]  /*17240*/  BSSY B1, `(.L_x_2482) ;  /* 0x0000003000017945 */ /* 0x000fe60003800000 */
[----:B------:R-:W0:Y:S02]  /*17250*/  SYNCS.PHASECHK.TRANS64.TRYWAIT P0, [R6+URZ+0x38840], R3 ;  /* 0x03884003060075a7 */ /* 0x000e24000800017f */
[----:B0-----:R-:W-:Y:S05]  /*17260*/  @!P0 BRA `(.L_x_2483) ;  /* 0x0000003c00cc8947 */ /* 0x001fea0003800000 */
.L_x_2564:
[----:B------:R-:W-:Y:S05]  /*17270*/  BSYNC B1 ;  /* 0x0000000000017941 */ /* 0x000fea0003800000 */
.L_x_2482:
        /* <DEDUP_REMOVED lines=67> */
.L_x_2576:
        /* <DEDUP_REMOVED lines=17> */
.L_x_2485:
        /* <DEDUP_REMOVED lines=10> */
.L_x_2486:
[----:B------:R3:W-:Y:S01]  /*17860*/  SYNCS.ARRIVE.TRANS64.A1T0 RZ, [R6+URZ+0x38830], RZ ;  /* 0x038830ff06ff79a7 */ /* 0x0007e2000810003f */
[----:B------:R-:W-:Y:S05]  /*17870*/  @!P6 BRA `(.L_x_2487) ;  /* 0x000000000004e947 */ /* 0x000fea0003800000 */
[----:B------:R-:W-:Y:S01]  /*17880*/  BPT.TRAP 0x1 ;  /* 0x000000040000795c */ /* 0x000fe20000300000 */
.L_x_2487:
[----:B--2---:R-:W-:Y:S01]  /*17890*/  SHF.L.U32 R2, R20, 0x1f, RZ ;  /* 0x0000001f14027819 */ /* 0x004fe200000006ff */
[----:B---3--:R-:W-:Y:S01]  /*178a0*/  IMAD R6, R7, 0x8, R17 ;  /* 0x0000000807067824 */ /* 0x008fe200078e0211 */
[----:B------:R-:W-:Y:S03]  /*178b0*/  BSSY B1, `(.L_x_2488) ;  /* 0x0000003000017945 */ /* 0x000fe60003800000 */
[----:B------:R-:W2:Y:S02]  /*178c0*/  SYNCS.PHASECHK.TRANS64.TRYWAIT P0, [R6+URZ+0x38860], R2 ;  /* 0x03886002060075a7 */ /* 0x000ea4000800017f */
[----:B--2---:R-:W-:Y:S05]  /*178d0*/  @!P0 BRA `(.L_x_2489) ;  /* 0x0000004000088947 */ /* 0x004fea0003800000 */
.L_x_2577:
[----:B------:R-:W-:Y:S05]  /*178e0*/  BSYNC B1 ;  /* 0x0000000000017941 */ /* 0x000fea0003800000 */
.L_x_2488:
[----:B0-----:R-:W3:Y:S01]  /*178f0*/  LDL R8, [R1] ;  /* 0x0000000001087983 */ /* 0x001ee20000100800 */
[----:B------:R-:W0:Y:S01]  /*17900*/  S2R R3, SR_TID.X ;  /* 0x0000000000037919 */ /* 0x000e220000002100 */
[----:B------:R-:W-:Y:S01]  /*17910*/  UMOV UR4, 0xffffffff ;  /* 0xffffffff00047882 */ /* 0x000fe20000000000 */
[----:B------:R-:W-:Y:S01]  /*17920*/  IMAD R7, R7, 0x5000, R31 ;  /* 0x0000500007077824 */ /* 0x000fe200078e021f */
[----:B0-----:R-:W-:-:S04]  /*17930*/  LOP3.LUT R3, R3, 0x7f, RZ, 0xc0, !PT ;  /* 0x0000007f03037812 */ /* 0x001fc800078ec0ff */
[----:B------:R-:W-:Y:S01]  /*17940*/  SHF.R.U32.HI R3, RZ, 0x3, R3 ;  /* 0x00000003ff037819 */ /* 0x000fe20000011603 */
[----:B---3--:R-:W-:-:S04]  /*17950*/  IMAD R8, R29, -0x50, R8 ;  /* 0xffffffb01d087824 */ /* 0x008fc800078e0208 */
[----:B------:R-:W-:Y:S01]  /*17960*/  IMAD.IADD R8, R8, 0x1, -R3 ;  /* 0x0000000108087824 */ /* 0x000fe200078e0a03 */
[----:B------:R-:W-:Y:S06]  /*17970*/  BRA.DIV UR4, `(.L_x_2490) ;  /* 0x0000003e04f47947 */ /* 0x000fec000b800000 */
[----:B--2---:R-:W0:Y:S01]  /*17980*/  SHFL.IDX PT, R2, R18, RZ, 0x181f ;  /* 0x00181fff12027589 */ /* 0x004e2200000e0000 */
[----:B------:R-:W-:-:S03]  /*17990*/  IMAD R7, R7, 0x2, R17 ;  /* 0x0000000207077824 */ /* 0x000fc600078e0211 */
[----:B------:R-:W2:Y:S04]  /*179a0*/  SHFL.IDX PT, R3, R19, RZ, 0x181f ;  /* 0x00181fff13037589 */ /* 0x000ea800000e0000 */
[----:B-1----:R-:W-:Y:S01]  /*179b0*/  SHFL.IDX PT, R14, R18, 0x4, 0x181f ;  /* 0x00981f00120e7f89 */ /* 0x002fe200000e0000 */
[----:B0-----:R-:W-:-:S05]  /*179c0*/  IADD3 R2, P0, R2, R0, RZ ;  /* 0x0000000002027210 */ /* 0x001fca0007f1e0ff */
        /* <DEDUP_REMOVED lines=46> */
.L_x_2589:
        /* <DEDUP_REMOVED lines=31> */
.L_x_2491:
        /* <DEDUP_REMOVED lines=10> */
.L_x_2492:
        /* <DEDUP_REMOVED lines=8> */
.L_x_2480:
[----:B------:R-:W-:Y:S05]  /*17fc0*/  BSYNC B0 ;  /* 0x0000000000007941 */ /* 0x000fea0003800000 */
.L_x_2479:
        /* <DEDUP_REMOVED lines=17> */
.L_x_2495:
[----:B------:R-:W-:Y:S05]  /*180e0*/  BSYNC B0 ;  /* 0x0000000000007941 */ /* 0x000fea0003800000 */
.L_x_2494:
[----:B------:R-:W-:-:S13]  /*180f0*/  LOP3.LUT P0, RZ, R16, 0x20, RZ, 0xc0, !PT ;  /* 0x0000002010ff7812 */ /* 0x000fda000780c0ff */
[----:B------:R-:W-:Y:S05]  /*18100*/  @!P0 BRA `(.L_x_2496) ;  /* 0x0000000000048947 */ /* 0x000fea0003800000 */
[----:B------:R-:W-:Y:S01]  /*18110*/  BPT.TRAP 0x1 ;  /* 0x000000040000795c */ /* 0x000fe20000300000 */
.L_x_2496:
[----:B------:R-:W2:Y:S01]  /*18120*/  LDL.LU R0, [R1] ;  /* 0x0000000001007983 */ /* 0x000ea20000300800 */
[----:B------:R-:W-:Y:S01]  /*18130*/  IMAD R4, R23, 0x8, R17 ;  /* 0x0000000817047824 */ /* 0x000fe200078e0211 */
[----:B------:R-:W-:Y:S01]  /*18140*/  SHF.L.U32 R3, R28, 0x1f, RZ ;  /* 0x0000001f1c037819 */ /* 0x000fe200000006ff */
[----:B------:R-:W-:Y:S03]  /*18150*/  BSSY B0, `(.L_x_2497) ;  /* 0x0000004000007945 */ /* 0x000fe60003800000 */
[----:B------:R-:W0:Y:S01]  /*18160*/  SYNCS.PHASECHK.TRANS64.TRYWAIT P0, [R4+URZ+0x38860], R3 ;  /* 0x03886003040075a7 */ /* 0x000e22000800017f */
[----:B--2---:R-:W-:Y:S01]  /*18170*/  IMAD R5, R22, -0x50, R0 ;  /* 0xffffffb016057824 */ /* 0x004fe200078e0200 */
[----:B0-----:R-:W-:Y:S06]  /*18180*/  @!P0 BRA `(.L_x_2498) ;  /* 0x0000003c00c88947 */ /* 0x001fec0003800000 */
.L_x_2590:
[----:B------:R-:W-:Y:S05]  /*18190*/  BSYNC B0 ;  /* 0x0000000000007941 */ /* 0x000fea0003800000 */
.L_x_2497:
[----:B------:R-:W2:Y:S01]  /*181a0*/  S2R R0, SR_TID.X ;  /* 0x0000000000007919 */ /* 0x000ea20000002100 */
[----:B------:R-:W-:Y:S01]  /*181b0*/  UMOV UR4, 0xffffffff ;  /* 0xffffffff00047882 */ /* 0x000fe20000000000 */
[----:B--2---:R-:W-:-:S04]  /*181c0*/  LOP3.LUT R0, R0, 0x7f, RZ, 0xc0, !PT ;  /* 0x0000007f00007812 */ /* 0x004fc800078ec0ff */
[----:B------:R-:W-:-:S05]  /*181d0*/  SHF.R.U32.HI R0, RZ, 0x3, R0 ;  /* 0x00000003ff007819 */ /* 0x000fca0000011600 */
[----:B------:R-:W-:Y:S02]  /*181e0*/  IMAD.IADD R5, R5, 0x1, -R0 ;  /* 0x0000000105057824 */ /* 0x000fe400078e0a00 */
[----:B------:R-:W-:Y:S01]  /*181f0*/  IMAD R0, R23, 0x5000, R31 ;  /* 0x0000500017007824 */ /* 0x000fe200078e021f */
        /* <DEDUP_REMOVED lines=58> */
.L_x_2602:
        /* <DEDUP_REMOVED lines=15> */
.L_x_2500:
        /* <DEDUP_REMOVED lines=10> */
.L_x_2501:
[----:B------:R1:W-:Y:S01]  /*18730*/  SYNCS.ARRIVE.TRANS64.A1T0 RZ, [R4+URZ+0x38850], RZ ;  /* 0x038850ff04ff79a7 */ /* 0x0003e2000810003f */
[----:B------:R-:W-:-:S05]  /*18740*/  VIADD R23, R23, 0x1 ;  /* 0x0000000117177836 */ /* 0x000fca0000000000 */
[----:B------:R-:W-:-:S04]  /*18750*/  ISETP.NE.AND P0, PT, R23, 0x2, PT ;  /* 0x000000021700780c */ /* 0x000fc80003f05270 */
[----:B0-----:R-:W-:Y:S02]  /*18760*/  SEL R3, RZ, 0x1, P0 ;  /* 0x00000001ff037807 */ /* 0x001fe40000000000 */
[----:B------:R-:W-:Y:S02]  /*18770*/  SEL R23, R23, RZ, P0 ;  /* 0x000000ff17177207 */ /* 0x000fe40000000000 */
[----:B-1----:R-:W-:-:S07]  /*18780*/  LOP3.LUT R28, R28, R3, RZ, 0x3c, !PT ;  /* 0x000000031c1c7212 */ /* 0x002fce00078e3cff */
.L_x_2456:
[----:B------:R-:W-:Y:S05]  /*18790*/  BSYNC B7 ;  /* 0x0000000000077941 */ /* 0x000fea0003800000 */
.L_x_2454:
        /* <DEDUP_REMOVED lines=11> */
.L_x_2502:
        /* <DEDUP_REMOVED lines=43> */
.L_x_2612:
[----:B------:R-:W-:Y:S02]  /*18b00*/  ULDC UR4, c[0x0][0xc38] ;  /* 0x00030e0000047ab9 */ /* 0x000fe40000000800 */
[----:B------:R-:W-:-:S04]  /*18b10*/  IMAD.U32 R5, RZ, RZ, UR4 ;  /* 0x00000004ff057e24 */ /* 0x000fc8000f8e00ff */
[----:B-1----:R-:W-:-:S04]  /*18b20*/  IMAD R14, R14, R5, RZ ;  /* 0x000000050e0e7224 */ /* 0x002fc800078e02ff */
[----:B------:R-:W-:-:S05]  /*18b30*/  IMAD.IADD R7, R7, 0x1, R14 ;  /* 0x0000000107077824 */ /* 0x000fca00078e020e */
[----:B------:R-:W-:-:S13]  /*18b40*/  ISETP.GT.AND P6, PT, R7, R0, PT ;  /* 0x000000000700720c */ /* 0x000fda0003fc4270 */
[----:B------:R-:W-:Y:S05]  /*18b50*/  @P6 BRA `(.L_x_2505) ;  /* 0x0000000000a46947 */ /* 0x000fea0003800000 */
.L_x_2508:
        /* <DEDUP_REMOVED lines=35> */
.L_x_2620:
[----:B------:R-:W-:Y:S02]  /*18d90*/  ULDC UR4, c[0x0][0xc38] ;  /* 0x00030e0000047ab9 */ /* 0x000fe40000000800 */
[----:B------:R-:W-:-:S04]  /*18da0*/  IMAD.U32 R5, RZ, RZ, UR4 ;  /* 0x00000004ff057e24 */ /* 0x000fc8000f8e00ff */
[----:B-1----:R-:W-:-:S04]  /*18db0*/  IMAD R14, R14, R5, RZ ;  /* 0x000000050e0e7224 */ /* 0x002fc800078e02ff */
[----:B------:R-:W-:-:S05]  /*18dc0*/  IMAD.IADD R7, R14, 0x1, R7 ;  /* 0x000000010e077824 */ /* 0x000fca00078e0207 */
[----:B------:R-:W-:-:S13]  /*18dd0*/  ISETP.GT.AND P6, PT, R7, R0, PT ;  /* 0x000000000700720c */ /* 0x000fda0003fc4270 */
[----:B------:R-:W-:Y:S05]  /*18de0*/  @!P6 BRA `(.L_x_2508) ;  /* 0xfffffffc005ce947 */ /* 0x000fea000383ffff */
.L_x_2505:
        /* <DEDUP_REMOVED lines=10> */
.L_x_2625:
[----:B------:R-:W-:-:S13]  /*18e90*/  ISETP.NE.AND P0, PT, R3, RZ, PT ;  /* 0x000000ff0300720c */ /* 0x000fda0003f05270 */
[----:B------:R-:W-:Y:S05]  /*18ea0*/  @!P0 BRA `(.L_x_2510) ;  /* 0x0000000000108947 */ /* 0x000fea0003800000 */
[----:B------:R-:W-:Y:S01]  /*18eb0*/  UMOV UR4, 0xffffffff ;  /* 0xffffffff00047882 */ /* 0x000fe20000000000 */
[----:B-1----:R-:W-:Y:S02]  /*18ec0*/  VIADD R12, R12, 0xffffffff ;  /* 0xffffffff0c0c7836 */ /* 0x002fe40000000000 */
[----:B------:R-:W-:Y:S05]  /*18ed0*/  BRA.DIV UR4, `(.L_x_2511) ;  /* 0x0000004204dc7947 */ /* 0x000fea000b800000 */
[----:B------:R4:W1:Y:S02]  /*18ee0*/  SHFL.IDX PT, R6, R2, R12, 0x1f ;  /* 0x00001f0c02067589 */ /* 0x00086400000e0000 */
.L_x_2510:
        /* <DEDUP_REMOVED lines=59> */
.L_x_2512:
        /* <DEDUP_REMOVED lines=60> */
.L_x_2513:
[----:B------:R-:W-:-:S05]  /*19660*/  LOP3.LUT R2, RZ, R2, RZ, 0x33, !PT ;  /* 0x00000002ff027212 */ /* 0x000fca00078e33ff */
[----:B------:R-:W-:Y:S01]  /*19670*/  IMAD.IADD R25, R25, 0x1, R2 ;  /* 0x0000000119197824 */ /* 0x000fe200078e0202 */
[----:B------:R-:W-:Y:S06]  /*19680*/  BRA `(.L_x_2514) ;  /* 0x00000000001c7947 */ /* 0x000fec0003800000 */
.L_x_2506:
[----:B------:R-:W-:Y:S01]  /*19690*/  UMOV UR4, URZ ;  /* 0x0000003f00047c82 */ /* 0x000fe20008000000 */
[----:B------:R-:W-:Y:S01]  /*196a0*/  UMOV UR5, URZ ;  /* 0x0000003f00057c82 */ /* 0x000fe20008000000 */
[----:B------:R-:W-:Y:S01]  /*196b0*/  ULDC UR6, c[0x0][0xc3c] ;  /* 0x00030f0000067ab9 */ /* 0x000fe20000000800 */
[----:B------:R-:W-:Y:S02]  /*196c0*/  IMAD.MOV.U32 R24, RZ, RZ, R0 ;  /* 0x000000ffff187224 */ /* 0x000fe400078e0000 */
[----:B------:R-:W-:Y:S02]  /*196d0*/  IMAD.U32 R25, RZ, RZ, UR4 ;  /* 0x00000004ff197e24 */ /* 0x000fe4000f8e00ff */
[----:B------:R-:W-:Y:S02]  /*196e0*/  IMAD.U32 R26, RZ, RZ, UR5 ;  /* 0x00000005ff1a7e24 */ /* 0x000fe4000f8e00ff */
[----:B------:R-:W-:-:S07]  /*196f0*/  IMAD.U32 R27, RZ, RZ, UR6 ;  /* 0x00000006ff1b7e24 */ /* 0x000fce000f8e00ff */
.L_x_2514:
        /* <DEDUP_REMOVED lines=10> */
.L_x_2503:
[----:B------:R-:W-:Y:S02]  /*197a0*/  ULDC UR4, c[0x0][0xc3c] ;  /* 0x00030f0000047ab9 */ /* 0x000fe40000000800 */
[----:B-1----:R-:W-:-:S13]  /*197b0*/  ISETP.GE.AND P0, PT, R27, UR4, PT ;  /* 0x000000041b007c0c */ /* 0x002fda000bf06270 */
[----:B------:R-:W-:Y:S05]  /*197c0*/  @!P0 BRA `(.L_x_2515) ;  /* 0xffffffac00fc8947 */ /* 0x000fea000383ffff */
[----:B------:R-:W-:Y:S05]  /*197d0*/  BSYNC B8 ;  /* 0x0000000000087941 */ /* 0x000fea0003800000 */
.L_x_2448:
        /* <DEDUP_REMOVED lines=12> */
.L_x_2628:
[----:B------:R-:W-:Y:S05]  /*198a0*/  BSYNC B0 ;  /* 0x0000000000007941 */ /* 0x000fea0003800000 */
.L_x_2516:
[----:B------:R-:W-:-:S03]  /*198b0*/  UMOV UR4, 0xffffffff ;  /* 0xffffffff00047882 */ /* 0x000fc60000000000 */
[----:B------:R-:W-:Y:S05]  /*198c0*/  BRA.DIV UR4, `(.L_x_2518) ;  /* 0x0000003a049c7947 */ /* 0x000fea000b800000 */
[----:B-1----:R-:W1:Y:S02]  /*198d0*/  S2R R0, SR_TID.X ;  /* 0x0000000000007919 */ /* 0x002e640000002100 */
[----:B-1----:R-:W-:-:S04]  /*198e0*/  SHF.R.U32.HI R0, RZ, 0x5, R0 ;  /* 0x00000005ff007819 */ /* 0x002fc80000011600 */
[----:B------:R-:W-:-:S05]  /*198f0*/  LOP3.LUT R0, R0, 0x3, RZ, 0xc0, !PT ;  /* 0x0000000300007812 */ /* 0x000fca00078ec0ff */
[----:B------:R1:W3:Y:S02]  /*19900*/  SHFL.IDX PT, R14, R0, RZ, 0x1f ;  /* 0x00001fff000e7589 */ /* 0x0002e400000e0000 */
.L_x_2631:
[----:B---3--:R-:W-:Y:S01]  /*19910*/  ISETP.NE.AND P0, PT, R14, RZ, PT ;  /* 0x000000ff0e00720c */ /* 0x008fe20003f05270 */
[----:B------:R-:W-:-:S12]  /*19920*/  BSSY B0, `(.L_x_2519) ;  /* 0x0000026000007945 */ /* 0x000fd80003800000 */
[----:B------:R-:W-:Y:S05]  /*19930*/  @P0 BRA `(.L_x_2520) ;  /* 0x0000000000900947 */ /* 0x000fea0003800000 */
[----:B------:R-:W-:-:S03]  /*19940*/  UMOV UR4, 0xffffffff ;  /* 0xffffffff00047882 */ /* 0x000fc60000000000 */
[----:B------:R-:W-:Y:S05]  /*19950*/  BRA.DIV UR4, `(.L_x_2521) ;  /* 0x0000003a04ac7947 */ /* 0x000fea000b800000 */
[----:B------:R-:W-:-:S13]  /*19960*/  ELECT P6, URZ, PT ;  /* 0x00000000003f782f */ /* 0x000fda00038c0000 */
.L_x_2634:
        /* <DEDUP_REMOVED lines=8> */
.L_x_2522:
[C---:B------:R-:W-:Y:S01]  /*199f0*/  IMAD R5, R23.reuse, 0x8, R4 ;  /* 0x0000000817057824 */ /* 0x040fe200078e0204 */
[----:B------:R-:W-:Y:S01]  /*19a00*/  SHF.L.U32 R0, R28, 0x1f, RZ ;  /* 0x0000001f1c007819 */ /* 0x000fe200000006ff */
[----:B------:R-:W-:-:S03]  /*19a10*/  VIADD R23, R23, 0x1 ;  /* 0x0000000117177836 */ /* 0x000fc60000000000 */
[----:B------:R-:W1:Y:S02]  /*19a20*/  SYNCS.PHASECHK.TRANS64.TRYWAIT P1, [R5+URZ+0x38840], R0 ;  /* 0x03884000050075a7 */ /* 0x000e64000802017f */
[----:B------:R-:W-:-:S04]  /*19a30*/  ISETP.NE.AND P2, PT, R23, 0x2, PT ;  /* 0x000000021700780c */ /* 0x000fc80003f45270 */
[----:B------:R-:W-:Y:S01]  /*19a40*/  SEL R3, RZ, 0x1, P2 ;  /* 0x00000001ff037807 */ /* 0x000fe20001000000 */
[----:B-1----:R-:W-:Y:S08]  /*19a50*/  @!P1 BRA `(.L_x_2523) ;  /* 0x00000038008c9947 */ /* 0x002ff00003800000 */
.L_x_2635:
[----:B------:R-:W-:Y:S02]  /*19a60*/  SEL R23, R23, RZ, P2 ;  /* 0x000000ff17177207 */ /* 0x000fe40001000000 */
[----:B------:R-:W-:Y:S01]  /*19a70*/  LOP3.LUT R2, R28, R3, RZ, 0x3c, !PT ;  /* 0x000000031c027212 */ /* 0x000fe200078e3cff */
[----:B------:R-:W-:Y:S06]  /*19a80*/  @!P0 BRA `(.L_x_2524) ;  /* 0x0000000000048947 */ /* 0x000fec0003800000 */
[----:B------:R-:W-:Y:S01]  /*19a90*/  BPT.TRAP 0x1 ;  /* 0x000000040000795c */ /* 0x000fe20000300000 */
.L_x_2524:
[----:B------:R-:W-:Y:S01]  /*19aa0*/  IMAD R23, R23, 0x8, R4 ;  /* 0x0000000817177824 */ /* 0x000fe200078e0204 */
[----:B------:R-:W-:-:S04]  /*19ab0*/  SHF.L.U32 R2, R2, 0x1f, RZ ;  /* 0x0000001f02027819 */ /* 0x000fc800000006ff */
[----:B------:R-:W3:Y:S02]  /*19ac0*/  SYNCS.PHASECHK.TRANS64.TRYWAIT P1, [R23+URZ+0x38840], R2 ;  /* 0x03884002170075a7 */ /* 0x000ee4000802017f */
[----:B---3--:R-:W-:Y:S05]  /*19ad0*/  @!P1 BRA `(.L_x_2525) ;  /* 0x0000003800809947 */ /* 0x008fea0003800000 */
.L_x_2636:
[----:B------:R-:W-:Y:S05]  /*19ae0*/  @!P0 BRA `(.L_x_2526) ;  /* 0x0000000000048947 */ /* 0x000fea0003800000 */
[----:B------:R-:W-:Y:S01]  /*19af0*/  BPT.TRAP 0x1 ;  /* 0x000000040000795c */ /* 0x000fe20000300000 */
.L_x_2526:
[----:B------:R-:W4:Y:S02]  /*19b00*/  SYNCS.PHASECHK.TRANS64.TRYWAIT P1, [R5+URZ+0x38860], R0 ;  /* 0x03886000050075a7 */ /* 0x000f24000802017f */
[----:B----4-:R-:W-:Y:S05]  /*19b10*/  @!P1 BRA `(.L_x_2527) ;  /* 0x0000003800849947 */ /* 0x010fea0003800000 */
.L_x_2637:
[----:B------:R-:W-:Y:S05]  /*19b20*/  @!P0 BRA `(.L_x_2528) ;  /* 0x0000000000048947 */ /* 0x000fea0003800000 */
[----:B------:R-:W-:Y:S01]  /*19b30*/  BPT.TRAP 0x1 ;  /* 0x000000040000795c */ /* 0x000fe20000300000 */
.L_x_2528:
[----:B------:R0:W0:Y:S02]  /*19b40*/  SYNCS.PHASECHK.TRANS64.TRYWAIT P0, [R23+URZ+0x38860], R2 ;  /* 0x03886002170075a7 */ /* 0x000024000800017f */
[----:B0-----:R-:W-:Y:S05]  /*19b50*/  @!P0 NANOSLEEP.SYNCS 0x989680 ;  /* 0x009896800000895d */ /* 0x001fea0003900000 */
[----:B------:R-:W0:Y:S02]  /*19b60*/  @!P0 SYNCS.PHASECHK.TRANS64 P0, [R23+URZ+0x38860], R2 ;  /* 0x03886002170085a7 */ /* 0x000e24000800007f */
[----:B0-----:R-:W-:Y:S05]  /*19b70*/  @!P0 BRA `(.L_x_2528) ;  /* 0xfffffffc00f08947 */ /* 0x001fea000383ffff */
.L_x_2520:
[----:B------:R-:W-:Y:S05]  /*19b80*/  BSYNC B0 ;  /* 0x0000000000007941 */ /* 0x000fea0003800000 */
.L_x_2519:
[----:B------:R-:W-:Y:S05]  /*19b90*/  EXIT ;  /* 0x000000000000794d */ /* 0x000fea0003800000 */
.L_x_2381:
[----:B------:R-:W-:-:S13]  /*19ba0*/  R2UR UR4, R17 ;  /* 0x00000000110472ca */ /* 0x000fda00000e0000 */
[----:B0-----:R-:W-:-:S04]  /*19bb0*/  IMAD.U32 R3, RZ, RZ, UR4 ;  /* 0x00000004ff037e24 */ /* 0x001fc8000f8e00ff */
[----:B------:R0:W1:Y:S03]  /*19bc0*/  SYNCS.PHASECHK.TRANS64.TRYWAIT P1, [R3+URZ+0x38800], R0 ;  /* 0x03880000030075a7 */ /* 0x000066000802017f */
[----:B-1----:R-:W-:Y:S05]  /*19bd0*/  @!P1 NANOSLEEP.SYNCS 0x989680 ;  /* 0x009896800000995d */ /* 0x002fea0003900000 */
[----:B------:R-:W1:Y:S02]  /*19be0*/  @!P1 SYNCS.PHASECHK.TRANS64 P1, [R3+URZ+0x38800], R0 ;  /* 0x03880000030095a7 */ /* 0x000e64000802007f */
[----:B-1----:R-:W-:Y:S05]  /*19bf0*/  @!P1 BRA `(.L_x_2381) ;  /* 0xfffffffc00e89947 */ /* 0x002fea000383ffff */
[----:B------:R-:W-:Y:S05]  /*19c00*/  BRA `(.L_x_2529) ;  /* 0xfffffe84009c7947 */ /* 0x000fea000383ffff */
.L_x_2385:
[----:B-1----:R1:W2:Y:S02]  /*19c10*/  SYNCS.PHASECHK.TRANS64.TRYWAIT P1, [R0+URZ+0x38830], R3 ;  /* 0x03883003000075a7 */ /* 0x0022a4000802017f */
[----:B--2---:R-:W-:Y:S05]  /*19c20*/  @!P1 NANOSLEEP.SYNCS 0x989680 ;  /* 0x009896800000995d */ /* 0x004fea0003900000 */
[----:B------:R-:W2:Y:S02]  /*19c30*/  @!P1 SYNCS.PHASECHK.TRANS64 P1, [R0+URZ+0x38830], R3 ;  /* 0x03883003000095a7 */ /* 0x000ea4000802007f */
[----:B--2---:R-:W-:Y:S05]  /*19c40*/  @!P1 BRA `(.L_x_2385) ;  /* 0xfffffffc00f09947 */ /* 0x004fea000383ffff */
[----:B------:R-:W-:Y:S05]  /*19c50*/  BRA `(.L_x_2384) ;  /* 0xfffffe8400c07947 */ /* 0x000fea000383ffff */
.L_x_2391:
[----:B-1----:R-:W-:-:S04]  /*19c60*/  IMAD.U32 R4, RZ, RZ, UR61 ;  /* 0x0000003dff047e24 */ /* 0x002fc8000f8e00ff */
[----:B------:R1:W2:Y:S03]  /*19c70*/  SYNCS.PHASECHK.TRANS64.TRYWAIT P1, [R4+URZ+0x38830], R3 ;  /* 0x03883003040075a7 */ /* 0x0002a6000802017f */
[----:B--2---:R-:W-:Y:S05]  /*19c80*/  @!P1 NANOSLEEP.SYNCS 0x989680 ;  /* 0x009896800000995d */ /* 0x004fea0003900000 */
[----:B------:R-:W2:Y:S02]  /*19c90*/  @!P1 SYNCS.PHASECHK.TRANS64 P1, [R4+URZ+0x38830], R3 ;  /* 0x03883003040095a7 */ /* 0x000ea4000802007f */
[----:B--2---:R-:W-:Y:S05]  /*19ca0*/  @!P1 BRA `(.L_x_2391) ;  /* 0xfffffffc00ec9947 */ /* 0x004fea000383ffff */
[----:B------:R-:W-:Y:S05]  /*19cb0*/  BRA `(.L_x_2390) ;  /* 0xfffffec000d07947 */ /* 0x000fea000383ffff */
.L_x_2395:
[----:B---3--:R-:W-:-:S04]  /*19cc0*/  IMAD.U32 R2, RZ, RZ, UR4 ;  /* 0x00000004ff027e24 */ /* 0x008fc8000f8e00ff */
[----:B------:R3:W4:Y:S03]  /*19cd0*/  SYNCS.PHASECHK.TRANS64.TRYWAIT P1, [R2+URZ+0x38850], R0 ;  /* 0x03885000020075a7 */ /* 0x000726000802017f */
[----:B----4-:R-:W-:Y:S05]  /*19ce0*/  @!P1 NANOSLEEP.SYNCS 0x989680 ;  /* 0x009896800000995d */ /* 0x010fea0003900000 */
[----:B------:R-:W4:Y:S02]  /*19cf0*/  @!P1 SYNCS.PHASECHK.TRANS64 P1, [R2+URZ+0x38850], R0 ;  /* 0x03885000020095a7 */ /* 0x000f24000802007f */
[----:B----4-:R-:W-:Y:S05]  /*19d00*/  @!P1 BRA `(.L_x_2395) ;  /* 0xfffffffc00ec9947 */ /* 0x010fea000383ffff */
[----:B------:R-:W-:Y:S05]  /*19d10*/  BRA `(.L_x_2394) ;  /* 0xfffffee800247947 */ /* 0x000fea000383ffff */
.L_x_2403:
[----:B-1----:R-:W-:-:S04]  /*19d20*/  IMAD.U32 R4, RZ, RZ, UR4 ;  /* 0x00000004ff047e24 */ /* 0x002fc8000f8e00ff */
[----:B------:R1:W2:Y:S03]  /*19d30*/  SYNCS.PHASECHK.TRANS64.TRYWAIT P1, [R4+URZ+0x38830], R3 ;  /* 0x03883003040075a7 */ /* 0x0002a6000802017f */
[----:B--2---:R-:W-:Y:S05]  /*19d40*/  @!P1 NANOSLEEP.SYNCS 0x989680 ;  /* 0x009896800000995d */ /* 0x004fea0003900000 */
[----:B------:R-:W2:Y:S02]  /*19d50*/  @!P1 SYNCS.PHASECHK.TRANS64 P1, [R4+URZ+0x38830], R3 ;  /* 0x03883003040095a7 */ /* 0x000ea4000802007f */
[----:B--2---:R-:W-:Y:S05]  /*19d60*/  @!P1 BRA `(.L_x_2403) ;  /* 0xfffffffc00ec9947 */ /* 0x004fea000383ffff */
[----:B------:R-:W-:Y:S05]  /*19d70*/  BRA `(.L_x_2402) ;  /* 0xffffff0000407947 */ /* 0x000fea000383ffff */
.L_x_2407:
[----:B---3--:R-:W-:-:S04]  /*19d80*/  IMAD.U32 R2, RZ, RZ, UR4 ;  /* 0x00000004ff027e24 */ /* 0x008fc8000f8e00ff */
[----:B------:R3:W4:Y:S03]  /*19d90*/  SYNCS.PHASECHK.TRANS64.TRYWAIT P1, [R2+URZ+0x38850], R0 ;  /* 0x03885000020075a7 */ /* 0x000726000802017f */
[----:B----4-:R-:W-:Y:S05]  /*19da0*/  @!P1 NANOSLEEP.SYNCS 0x989680 ;  /* 0x009896800000995d */ /* 0x010fea0003900000 */
[----:B------:R-:W4:Y:S02]  /*19db0*/  @!P1 SYNCS.PHASECHK.TRANS64 P1, [R2+URZ+0x38850], R0 ;  /* 0x03885000020095a7 */ /* 0x000f24000802007f */
[----:B----4-:R-:W-:Y:S05]  /*19dc0*/  @!P1 BRA `(.L_x_2407) ;  /* 0xfffffffc00ec9947 */ /* 0x010fea000383ffff */
[----:B------:R-:W-:Y:S05]  /*19dd0*/  BRA `(.L_x_2406) ;  /* 0xffffff2400907947 */ /* 0x000fea000383ffff */
.L_x_2414:
[----:B-1----:R-:W-:-:S04]  /*19de0*/  IMAD.U32 R7, RZ, RZ, UR8 ;  /* 0x00000008ff077e24 */ /* 0x002fc8000f8e00ff */
[----:B------:R1:W2:Y:S03]  /*19df0*/  SYNCS.PHASECHK.TRANS64.TRYWAIT P1, [R7+URZ+0x38850], R0 ;  /* 0x03885000070075a7 */ /* 0x0002a6000802017f */
[----:B--2---:R-:W-:Y:S05]  /*19e00*/  @!P1 NANOSLEEP.SYNCS 0x989680 ;  /* 0x009896800000995d */ /* 0x004fea0003900000 */
[----:B------:R-:W2:Y:S02]  /*19e10*/  @!P1 SYNCS.PHASECHK.TRANS64 P1, [R7+URZ+0x38850], R0 ;  /* 0x03885000070095a7 */ /* 0x000ea4000802007f */
[----:B--2---:R-:W-:Y:S05]  /*19e20*/  @!P1 BRA `(.L_x_2414) ;  /* 0xfffffffc00ec9947 */ /* 0x004fea000383ffff */
[----:B------:R-:W-:Y:S05]  /*19e30*/  BRA `(.L_x_2413) ;  /* 0xffffff3c00ac7947 */ /* 0x000fea000383ffff */
.L_x_2462:
        /* <DEDUP_REMOVED lines=11> */
.L_x_2531:
[----:B------:R-:W-:Y:S05]  /*19ef0*/  BSYNC B0 ;  /* 0x0000000000007941 */ /* 0x000fea0003800000 */
.L_x_2530:
[----:B------:R-:W-:Y:S05]  /*19f00*/  BRA `(.L_x_2532) ;  /* 0xffffffb400cc7947 */ /* 0x000fea000383ffff */
.L_x_2465:
[----:B0-----:R0:W1:Y:S02]  /*19f10*/  SYNCS.PHASECHK.TRANS64.TRYWAIT P0, [R5+URZ+0x38840], R2 ;  /* 0x03884002050075a7 */ /* 0x001064000800017f */
[----:B-1----:R-:W-:Y:S05]  /*19f20*/  @!P0 NANOSLEEP.SYNCS 0x989680 ;  /* 0x009896800000895d */ /* 0x002fea0003900000 */
[----:B------:R-:W1:Y:S02]  /*19f30*/  @!P0 SYNCS.PHASECHK.TRANS64 P0, [R5+URZ+0x38840], R2 ;  /* 0x03884002050085a7 */ /* 0x000e64000800007f */
[----:B-1----:R-:W-:Y:S05]  /*19f40*/  @!P0 BRA `(.L_x_2465) ;  /* 0xfffffffc00f08947 */ /* 0x002fea000383ffff */
[----:B------:R-:W-:Y:S05]  /*19f50*/  BRA `(.L_x_2533) ;  /* 0xffffffb800d47947 */ /* 0x000fea000383ffff */
.L_x_2466:
        /* <DEDUP_REMOVED lines=8> */
.L_x_2535:
[----:B------:R-:W-:Y:S05]  /*19fe0*/  BSYNC B0 ;  /* 0x0000000000007941 */ /* 0x000fea0003800000 */
.L_x_2534:
        /* <DEDUP_REMOVED lines=13> */
.L_x_2536:
[----:B------:R-:W-:Y:S02]  /*1a0c0*/  IMAD.MOV.U32 R13, RZ, RZ, R6 ;  /* 0x000000ffff0d7224 */ /* 0x000fe400078e0006 */
[----:B------:R-:W-:Y:S02]  /*1a0d0*/  IMAD.MOV.U32 R12, RZ, RZ, 0x1 ;  /* 0x00000001ff0c7424 */ /* 0x000fe400078e00ff */
[----:B------:R-:W-:-:S07]  /*1a0e0*/  IMAD.MOV.U32 R3, RZ, RZ, R14 ;  /* 0x000000ffff037224 */ /* 0x000fce00078e000e */
[----:B------:R-:W-:Y:S05]  /*1a0f0*/  WARPSYNC.COLLECTIVE R15, `(.L_x_2537) ;  /* 0x000000000f087348 */ /* 0x000fea0003c00000 */
[----:B------:R0:W1:Y:S02]  /*1a100*/  SHFL.IDX P6, R14, R13, R12, R11 ;  /* 0x0000000c0d0e7389 */ /* 0x00006400000c000b */
[----:B01----:R-:W-:Y:S01]  /*1a110*/  ENDCOLLECTIVE ;  /* 0x000000000000791b */ /* 0x003fe20003800000 */
.L_x_2537:
        /* <DEDUP_REMOVED lines=10> */
.L_x_2538:
        /* <DEDUP_REMOVED lines=14> */
.L_x_2539:
        /* <DEDUP_REMOVED lines=16> */
.L_x_2540:
[----:B------:R-:W-:Y:S02]  /*1a3a0*/  @P0 IMAD R9, R7, 0x2, R17 ;  /* 0x0000000207090824 */ /* 0x000fe400078e0211 */
[----:B------:R-:W-:Y:S02]  /*1a3b0*/  IMAD.MOV.U32 R13, RZ, RZ, R6 ;  /* 0x000000ffff0d7224 */ /* 0x000fe400078e0006 */
[----:B------:R-:W-:Y:S02]  /*1a3c0*/  IMAD.MOV.U32 R12, RZ, RZ, 0x3 ;  /* 0x00000003ff0c7424 */ /* 0x000fe400078e00ff */
[----:B------:R-:W-:-:S07]  /*1a3d0*/  IMAD.MOV.U32 R2, RZ, RZ, R14 ;  /* 0x000000ffff027224 */ /* 0x000fce00078e000e */
[----:B------:R-:W-:Y:S05]  /*1a3e0*/  WARPSYNC.COLLECTIVE R15, `(.L_x_2541) ;  /* 0x000000000f087348 */ /* 0x000fea0003c00000 */
[----:B------:R0:W1:Y:S02]  /*1a3f0*/  SHFL.IDX P6, R14, R13, R12, R11 ;  /* 0x0000000c0d0e7389 */ /* 0x00006400000c000b */
[----:B01----:R-:W-:Y:S01]  /*1a400*/  ENDCOLLECTIVE ;  /* 0x000000000000791b */ /* 0x003fe20003800000 */
.L_x_2541:
        /* <DEDUP_REMOVED lines=15> */
.L_x_2542:
[----:B------:R-:W-:Y:S02]  /*1a500*/  @P0 IMAD R21, R7, 0x2, R17 ;  /* 0x0000000207150824 */ /* 0x000fe400078e0211 */
[----:B------:R-:W-:Y:S02]  /*1a510*/  IMAD.MOV.U32 R13, RZ, RZ, R6 ;  /* 0x000000ffff0d7224 */ /* 0x000fe400078e0006 */
[----:B------:R-:W-:Y:S02]  /*1a520*/  IMAD.MOV.U32 R12, RZ, RZ, 0x4 ;  /* 0x00000004ff0c7424 */ /* 0x000fe400078e00ff */
[----:B------:R-:W-:-:S07]  /*1a530*/  IMAD.MOV.U32 R2, RZ, RZ, R14 ;  /* 0x000000ffff027224 */ /* 0x000fce00078e000e */
[----:B------:R-:W-:Y:S05]  /*1a540*/  WARPSYNC.COLLECTIVE R15, `(.L_x_2543) ;  /* 0x000000000f087348 */ /* 0x000fea0003c00000 */
[----:B------:R0:W1:Y:S02]  /*1a550*/  SHFL.IDX P6, R14, R13, R12, R11 ;  /* 0x0000000c0d0e7389 */ /* 0x00006400000c000b */
[----:B01----:R-:W-:Y:S01]  /*1a560*/  ENDCOLLECTIVE ;  /* 0x000000000000791b */ /* 0x003fe20003800000 */
.L_x_2543:
        /* <DEDUP_REMOVED lines=14> */
.L_x_2544:
[----:B------:R-:W-:Y:S01]  /*1a650*/  IMAD.MOV.U32 R0, RZ, RZ, R14 ;  /* 0x000000ffff007224 */ /* 0x000fe200078e000e */
[----:B------:R-:W-:Y:S06]  /*1a660*/  BRA `(.L_x_2545) ;  /* 0xffffffb8003c7947 */ /* 0x000fec000383ffff */
.L_x_2473:
[----:B------:R-:W-:Y:S02]  /*1a670*/  IMAD.MOV.U32 R13, RZ, RZ, R0 ;  /* 0x000000ffff0d7224 */ /* 0x000fe400078e0000 */
[----:B------:R-:W-:Y:S02]  /*1a680*/  IMAD.MOV.U32 R12, RZ, RZ, RZ ;  /* 0x000000ffff0c7224 */ /* 0x000fe400078e00ff */
[----:B------:R-:W-:Y:S02]  /*1a690*/  IMAD.MOV.U32 R11, RZ, RZ, 0x181f ;  /* 0x0000181fff0b7424 */ /* 0x000fe400078e00ff */
[----:B------:R-:W-:Y:S02]  /*1a6a0*/  IMAD.MOV.U32 R15, RZ, RZ, -0x1 ;  /* 0xffffffffff0f7424 */ /* 0x000fe400078e00ff */
[----:B-----5:R-:W-:Y:S02]  /*1a6b0*/  IMAD R5, R9, R5, RZ ;  /* 0x0000000509057224 */ /* 0x020fe400078e02ff */
[----:B------:R-:W-:-:S07]  /*1a6c0*/  IMAD R25, R25, 0x80, R8 ;  /* 0x0000008019197824 */ /* 0x000fce00078e0208 */
[----:B------:R-:W-:Y:S05]  /*1a6d0*/  WARPSYNC.COLLECTIVE R15, `(.L_x_2546) ;  /* 0x000000000f087348 */ /* 0x000fea0003c00000 */
[----:B------:R0:W1:Y:S02]  /*1a6e0*/  SHFL.IDX P6, R14, R13, R12, R11 ;  /* 0x0000000c0d0e7389 */ /* 0x00006400000c000b */
[----:B01----:R-:W-:Y:S01]  /*1a6f0*/  ENDCOLLECTIVE ;  /* 0x000000000000791b */ /* 0x003fe20003800000 */
.L_x_2546:
[C---:B------:R-:W-:Y:S01]  /*1a700*/  VIADD R6, R25.reuse, 0x10 ;  /* 0x0000001019067836 */ /* 0x040fe20000000000 */
[----:B------:R-:W-:Y:S01]  /*1a710*/  ISETP.GE.AND P0, PT, R25, R5, PT ;  /* 0x000000051900720c */ /* 0x000fe20003f06270 */
[----:B------:R-:W-:Y:S02]  /*1a720*/  IMAD.MOV.U32 R13, RZ, RZ, R4 ;  /* 0x000000ffff0d7224 */ /* 0x000fe400078e0004 */
[----:B------:R-:W-:-:S10]  /*1a730*/  IMAD.MOV.U32 R2, RZ, RZ, R14 ;  /* 0x000000ffff027224 */ /* 0x000fd400078e000e */
[----:B------:R-:W-:Y:S05]  /*1a740*/  WARPSYNC.COLLECTIVE R15, `(.L_x_2547) ;  /* 0x000000000f087348 */ /* 0x000fea0003c00000 */
[----:B------:R0:W1:Y:S02]  /*1a750*/  SHFL.IDX P6, R14, R13, R12, R11 ;  /* 0x0000000c0d0e7389 */ /* 0x00006400000c000b */
[----:B01----:R-:W-:Y:S01]  /*1a760*/  ENDCOLLECTIVE ;  /* 0x000000000000791b */ /* 0x003fe20003800000 */
.L_x_2547:
        /* <DEDUP_REMOVED lines=8> */
.L_x_2548:
        /* <DEDUP_REMOVED lines=14> */
.L_x_2549:
        /* <DEDUP_REMOVED lines=8> */
.L_x_2550:
        /* <DEDUP_REMOVED lines=15> */
.L_x_2551:
        /* <DEDUP_REMOVED lines=8> */
.L_x_2552:
        /* <DEDUP_REMOVED lines=15> */
.L_x_2553:
        /* <DEDUP_REMOVED lines=8> */
.L_x_2554:
        /* <DEDUP_REMOVED lines=15> */
.L_x_2555:
        /* <DEDUP_REMOVED lines=8> */
.L_x_2556:
        /* <DEDUP_REMOVED lines=15> */
.L_x_2557:
        /* <DEDUP_REMOVED lines=8> */
.L_x_2558:
        /* <DEDUP_REMOVED lines=14> */
.L_x_2559:
        /* <DEDUP_REMOVED lines=8> */
.L_x_2560:
        /* <DEDUP_REMOVED lines=13> */
.L_x_2561:
[----:B------:R-:W-:Y:S05]  /*1b140*/  BRA `(.L_x_2562) ;  /* 0xffffffb800c47947 */ /* 0x000fea000383ffff */
.L_x_2478:
[----:B0-----:R0:W2:Y:S02]  /*1b150*/  SYNCS.PHASECHK.TRANS64.TRYWAIT P0, [R17+URZ+0x38820], R2 ;  /* 0x03882002110075a7 */ /* 0x0010a4000800017f */
[----:B--2---:R-:W-:Y:S05]  /*1b160*/  @!P0 NANOSLEEP.SYNCS 0x989680 ;  /* 0x009896800000895d */ /* 0x004fea0003900000 */
[----:B------:R-:W2:Y:S02]  /*1b170*/  @!P0 SYNCS.PHASECHK.TRANS64 P0, [R17+URZ+0x38820], R2 ;  /* 0x03882002110085a7 */ /* 0x000ea4000800007f */
[----:B--2---:R-:W-:Y:S05]  /*1b180*/  @!P0 BRA `(.L_x_2478) ;  /* 0xfffffffc00f08947 */ /* 0x004fea000383ffff */
[----:B------:R-:W-:Y:S05]  /*1b190*/  BRA `(.L_x_2563) ;  /* 0xffffffbc00407947 */ /* 0x000fea000383ffff */
.L_x_2483:
[----:B0-----:R0:W2:Y:S02]  /*1b1a0*/  SYNCS.PHASECHK.TRANS64.TRYWAIT P0, [R6+URZ+0x38840], R3 ;  /* 0x03884003060075a7 */ /* 0x0010a4000800017f */
[----:B--2---:R-:W-:Y:S05]  /*1b1b0*/  @!P0 NANOSLEEP.SYNCS 0x989680 ;  /* 0x009896800000895d */ /* 0x004fea0003900000 */
[----:B------:R-:W2:Y:S02]  /*1b1c0*/  @!P0 SYNCS.PHASECHK.TRANS64 P0, [R6+URZ+0x38840], R3 ;  /* 0x03884003060085a7 */ /* 0x000ea4000800007f */
[----:B--2---:R-:W-:Y:S05]  /*1b1d0*/  @!P0 BRA `(.L_x_2483) ;  /* 0xfffffffc00f08947 */ /* 0x004fea000383ffff */
[----:B------:R-:W-:Y:S05]  /*1b1e0*/  BRA `(.L_x_2564) ;  /* 0xffffffc000207947 */ /* 0x000fea000383ffff */
.L_x_2484:
        /* <DEDUP_REMOVED lines=8> */
.L_x_2566:
[----:B------:R-:W-:Y:S05]  /*1b270*/  BSYNC B1 ;  /* 0x0000000000017941 */ /* 0x000fea0003800000 */
.L_x_2565:
        /* <DEDUP_REMOVED lines=12> */
.L_x_2567:
        /* <DEDUP_REMOVED lines=13> */
.L_x_2568:
        /* <DEDUP_REMOVED lines=14> */
.L_x_2569:
[----:B------:R-:W-:Y:S02]  /*1b4f0*/  IMAD.MOV.U32 R13, RZ, RZ, R10 ;  /* 0x000000ffff0d7224 */ /* 0x000fe400078e000a */
[----:B------:R-:W-:Y:S02]  /*1b500*/  IMAD.MOV.U32 R12, RZ, RZ, 0x2 ;  /* 0x00000002ff0c7424 */ /* 0x000fe400078e00ff */
[----:B------:R-:W-:-:S07]  /*1b510*/  IMAD.MOV.U32 R2, RZ, RZ, R14 ;  /* 0x000000ffff027224 */ /* 0x000fce00078e000e */
[----:B------:R-:W-:Y:S05]  /*1b520*/  WARPSYNC.COLLECTIVE R15, `(.L_x_2570) ;  /* 0x000000000f087348 */ /* 0x000fea0003c00000 */
[----:B------:R0:W1:Y:S02]  /*1b530*/  SHFL.IDX P6, R14, R13, R12, R11 ;  /* 0x0000000c0d0e7389 */ /* 0x00006400000c000b */
[----:B01----:R-:W-:Y:S01]  /*1b540*/  ENDCOLLECTIVE ;  /* 0x000000000000791b */ /* 0x003fe20003800000 */
.L_x_2570:
        /* <DEDUP_REMOVED lines=14> */
.L_x_2571:
[----:B------:R-:W-:Y:S02]  /*1b630*/  IMAD.MOV.U32 R13, RZ, RZ, R10 ;  /* 0x000000ffff0d7224 */ /* 0x000fe400078e000a */
[----:B------:R-:W-:Y:S02]  /*1b640*/  IMAD.MOV.U32 R12, RZ, RZ, 0x3 ;  /* 0x00000003ff0c7424 */ /* 0x000fe400078e00ff */
[----:B------:R-:W-:-:S07]  /*1b650*/  IMAD.MOV.U32 R2, RZ, RZ, R14 ;  /* 0x000000ffff027224 */ /* 0x000fce00078e000e */
[----:B------:R-:W-:Y:S05]  /*1b660*/  WARPSYNC.COLLECTIVE R15, `(.L_x_2572) ;  /* 0x000000000f087348 */ /* 0x000fea0003c00000 */
[----:B------:R0:W1:Y:S02]  /*1b670*/  SHFL.IDX P6, R14, R13, R12, R11 ;  /* 0x0000000c0d0e7389 */ /* 0x00006400000c000b */
[----:B01----:R-:W-:Y:S01]  /*1b680*/  ENDCOLLECTIVE ;  /* 0x000000000000791b */ /* 0x003fe20003800000 */
.L_x_2572:
        /* <DEDUP_REMOVED lines=14> */
.L_x_2573:
[----:B------:R-:W-:Y:S02]  /*1b770*/  IMAD.MOV.U32 R13, RZ, RZ, R10 ;  /* 0x000000ffff0d7224 */ /* 0x000fe400078e000a */
[----:B------:R-:W-:Y:S02]  /*1b780*/  IMAD.MOV.U32 R12, RZ, RZ, 0x4 ;  /* 0x00000004ff0c7424 */ /* 0x000fe400078e00ff */
[----:B------:R-:W-:-:S07]  /*1b790*/  IMAD.MOV.U32 R2, RZ, RZ, R14 ;  /* 0x000000ffff027224 */ /* 0x000fce00078e000e */
[----:B------:R-:W-:Y:S05]  /*1b7a0*/  WARPSYNC.COLLECTIVE R15, `(.L_x_2574) ;  /* 0x000000000f087348 */ /* 0x000fea0003c00000 */
[----:B------:R0:W1:Y:S02]  /*1b7b0*/  SHFL.IDX P6, R14, R13, R12, R11 ;  /* 0x0000000c0d0e7389 */ /* 0x00006400000c000b */
[----:B01----:R-:W-:Y:S01]  /*1b7c0*/  ENDCOLLECTIVE ;  /* 0x000000000000791b */ /* 0x003fe20003800000 */
.L_x_2574:
        /* <DEDUP_REMOVED lines=17> */
.L_x_2575:
[----:B------:R-:W-:Y:S01]  /*1b8e0*/  IMAD.MOV.U32 R2, RZ, RZ, R14 ;  /* 0x000000ffff027224 */ /* 0x000fe200078e000e */
[----:B------:R-:W-:Y:S06]  /*1b8f0*/  BRA `(.L_x_2576) ;  /* 0xffffffbc006c7947 */ /* 0x000fec000383ffff */
.L_x_2489:
[----:B--2---:R2:W3:Y:S02]  /*1b900*/  SYNCS.PHASECHK.TRANS64.TRYWAIT P0, [R6+URZ+0x38860], R2 ;  /* 0x03886002060075a7 */ /* 0x0044e4000800017f */
[----:B---3--:R-:W-:Y:S05]  /*1b910*/  @!P0 NANOSLEEP.SYNCS 0x989680 ;  /* 0x009896800000895d */ /* 0x008fea0003900000 */
[----:B------:R-:W3:Y:S02]  /*1b920*/  @!P0 SYNCS.PHASECHK.TRANS64 P0, [R6+URZ+0x38860], R2 ;  /* 0x03886002060085a7 */ /* 0x000ee4000800007f */
[----:B---3--:R-:W-:Y:S05]  /*1b930*/  @!P0 BRA `(.L_x_2489) ;  /* 0xfffffffc00f08947 */ /* 0x008fea000383ffff */
[----:B------:R-:W-:Y:S05]  /*1b940*/  BRA `(.L_x_2577) ;  /* 0xffffffbc00e47947 */ /* 0x000fea000383ffff */
.L_x_2490:
[----:B------:R-:W-:Y:S01]  /*1b950*/  BSSY B1, `(.L_x_2578) ;  /* 0x0000008000017945 */ /* 0x000fe20003800000 */
[----:B------:R-:W-:Y:S02]  /*1b960*/  IMAD.MOV.U32 R13, RZ, RZ, R19 ;  /* 0x000000ffff0d7224 */ /* 0x000fe400078e0013 */
[----:B------:R-:W-:Y:S02]  /*1b970*/  IMAD.MOV.U32 R12, RZ, RZ, RZ ;  /* 0x000000ffff0c7224 */ /* 0x000fe400078e00ff */
[----:B------:R-:W-:Y:S02]  /*1b980*/  IMAD.MOV.U32 R11, RZ, RZ, 0x181f ;  /* 0x0000181fff0b7424 */ /* 0x000fe400078e00ff */
[----:B------:R-:W-:-:S07]  /*1b990*/  IMAD.MOV.U32 R15, RZ, RZ, -0x1 ;  /* 0xffffffffff0f7424 */ /* 0x000fce00078e00ff */
[----:B-12---:R-:W-:Y:S05]  /*1b9a0*/  WARPSYNC.COLLECTIVE R15, `(.L_x_2579) ;  /* 0x000000000f087348 */ /* 0x006fea0003c00000 */
[----:B-1----:R0:W1:Y:S02]  /*1b9b0*/  SHFL.IDX P6, R14, R13, R12, R11 ;  /* 0x0000000c0d0e7389 */ /* 0x00206400000c000b */
[----:B012---:R-:W-:Y:S01]  /*1b9c0*/  ENDCOLLECTIVE ;  /* 0x000000000000791b */ /* 0x007fe20003800000 */
.L_x_2579:
[----:B------:R-:W-:Y:S05]  /*1b9d0*/  BSYNC B1 ;  /* 0x0000000000017941 */ /* 0x000fea0003800000 */
.L_x_2578:
        /* <DEDUP_REMOVED lines=9> */
.L_x_2580:
[----:B------:R-:W-:Y:S02]  /*1ba70*/  IMAD.MOV.U32 R13, RZ, RZ, R19 ;  /* 0x000000ffff0d7224 */ /* 0x000fe400078e0013 */
[----:B------:R-:W-:Y:S02]  /*1ba80*/  IMAD.MOV.U32 R12, RZ, RZ, 0x1 ;  /* 0x00000001ff0c7424 */ /* 0x000fe400078e00ff */
[----:B------:R-:W-:-:S07]  /*1ba90*/  IMAD.MOV.U32 R2, RZ, RZ, R14 ;  /* 0x000000ffff027224 */ /* 0x000fce00078e000e */
[----:B------:R-:W-:Y:S05]  /*1baa0*/  WARPSYNC.COLLECTIVE R15, `(.L_x_2581) ;  /* 0x000000000f087348 */ /* 0x000fea0003c00000 */
[----:B------:R0:W1:Y:S02]  /*1bab0*/  SHFL.IDX P6, R14, R13, R12, R11 ;  /* 0x0000000c0d0e7389 */ /* 0x00006400000c000b */
[----:B01----:R-:W-:Y:S01]  /*1bac0*/  ENDCOLLECTIVE ;  /* 0x000000000000791b */ /* 0x003fe20003800000 */
.L_x_2581:
        /* <DEDUP_REMOVED lines=18> */
.L_x_2582:
[----:B------:R-:W-:Y:S02]  /*1bbf0*/  IMAD.MOV.U32 R13, RZ, RZ, R19 ;  /* 0x000000ffff0d7224 */ /* 0x000fe400078e0013 */
[----:B------:R-:W-:Y:S02]  /*1bc00*/  IMAD.MOV.U32 R12, RZ, RZ, 0x2 ;  /* 0x00000002ff0c7424 */ /* 0x000fe400078e00ff */
[----:B------:R-:W-:-:S07]  /*1bc10*/  IMAD.MOV.U32 R2, RZ, RZ, R14 ;  /* 0x000000ffff027224 */ /* 0x000fce00078e000e */
[----:B------:R-:W-:Y:S05]  /*1bc20*/  WARPSYNC.COLLECTIVE R15, `(.L_x_2583) ;  /* 0x000000000f087348 */ /* 0x000fea0003c00000 */
[----:B------:R0:W1:Y:S02]  /*1bc30*/  SHFL.IDX P6, R14, R13, R12, R11 ;  /* 0x0000000c0d0e7389 */ /* 0x00006400000c000b */
[----:B01----:R-:W-:Y:S01]  /*1bc40*/  ENDCOLLECTIVE ;  /* 0x000000000000791b */ /* 0x003fe20003800000 */
.L_x_2583:
        /* <DEDUP_REMOVED lines=18> */
.L_x_2584:
[----:B------:R-:W-:Y:S02]  /*1bd70*/  IMAD.MOV.U32 R13, RZ, RZ, R19 ;  /* 0x000000ffff0d7224 */ /* 0x000fe400078e0013 */
[----:B------:R-:W-:Y:S02]  /*1bd80*/  IMAD.MOV.U32 R12, RZ, RZ, 0x3 ;  /* 0x00000003ff0c7424 */ /* 0x000fe400078e00ff */
[----:B------:R-:W-:-:S07]  /*1bd90*/  IMAD.MOV.U32 R2, RZ, RZ, R14 ;  /* 0x000000ffff027224 */ /* 0x000fce00078e000e */
[----:B------:R-:W-:Y:S05]  /*1bda0*/  WARPSYNC.COLLECTIVE R15, `(.L_x_2585) ;  /* 0x000000000f087348 */ /* 0x000fea0003c00000 */
[----:B------:R0:W1:Y:S02]  /*1bdb0*/  SHFL.IDX P6, R14, R13, R12, R11 ;  /* 0x0000000c0d0e7389 */ /* 0x00006400000c000b */
[----:B01----:R-:W-:Y:S01]  /*1bdc0*/  ENDCOLLECTIVE ;  /* 0x000000000000791b */ /* 0x003fe20003800000 */
.L_x_2585:
        /* <DEDUP_REMOVED lines=18> */
.L_x_2586:
[----:B------:R-:W-:Y:S02]  /*1bef0*/  IMAD.MOV.U32 R13, RZ, RZ, R19 ;  /* 0x000000ffff0d7224 */ /* 0x000fe400078e0013 */
[----:B------:R-:W-:Y:S02]  /*1bf00*/  IMAD.MOV.U32 R12, RZ, RZ, 0x4 ;  /* 0x00000004ff0c7424 */ /* 0x000fe400078e00ff */
[----:B------:R-:W-:-:S07]  /*1bf10*/  IMAD.MOV.U32 R2, RZ, RZ, R14 ;  /* 0x000000ffff027224 */ /* 0x000fce00078e000e */
[----:B------:R-:W-:Y:S05]  /*1bf20*/  WARPSYNC.COLLECTIVE R15, `(.L_x_2587) ;  /* 0x000000000f087348 */ /* 0x000fea0003c00000 */
[----:B------:R0:W1:Y:S02]  /*1bf30*/  SHFL.IDX P6, R14, R13, R12, R11 ;  /* 0x0000000c0d0e7389 */ /* 0x00006400000c000b */
[----:B01----:R-:W-:Y:S01]  /*1bf40*/  ENDCOLLECTIVE ;  /* 0x000000000000791b */ /* 0x003fe20003800000 */
.L_x_2587:
        /* <DEDUP_REMOVED lines=13> */
.L_x_2588:
        /* <DEDUP_REMOVED lines=9> */
.L_x_2498:
[----:B0-----:R0:W2:Y:S02]  /*1c0b0*/  SYNCS.PHASECHK.TRANS64.TRYWAIT P0, [R4+URZ+0x38860], R3 ;  /* 0x03886003040075a7 */ /* 0x0010a4000800017f */
[----:B--2---:R-:W-:Y:S05]  /*1c0c0*/  @!P0 NANOSLEEP.SYNCS 0x989680 ;  /* 0x009896800000895d */ /* 0x004fea0003900000 */
[----:B------:R-:W2:Y:S02]  /*1c0d0*/  @!P0 SYNCS.PHASECHK.TRANS64 P0, [R4+URZ+0x38860], R3 ;  /* 0x03886003040085a7 */ /* 0x000ea4000800007f */
[----:B--2---:R-:W-:Y:S05]  /*1c0e0*/  @!P0 BRA `(.L_x_2498) ;  /* 0xfffffffc00f08947 */ /* 0x004fea000383ffff */
[----:B------:R-:W-:Y:S05]  /*1c0f0*/  BRA `(.L_x_2590) ;  /* 0xffffffc000247947 */ /* 0x000fea000383ffff */
.L_x_2499:
        /* <DEDUP_REMOVED lines=8> */
.L_x_2592:
[----:B------:R-:W-:Y:S05]  /*1c180*/  BSYNC B0 ;  /* 0x0000000000007941 */ /* 0x000fea0003800000 */
.L_x_2591:
        /* <DEDUP_REMOVED lines=9> */
.L_x_2593:
        /* <DEDUP_REMOVED lines=21> */
.L_x_2594:
        /* <DEDUP_REMOVED lines=11> */
.L_x_2595:
[----:B------:R-:W-:Y:S02]  /*1c420*/  IMAD.MOV.U32 R13, RZ, RZ, R19 ;  /* 0x000000ffff0d7224 */ /* 0x000fe400078e0013 */
[----:B------:R-:W-:Y:S01]  /*1c430*/  IMAD.MOV.U32 R12, RZ, RZ, 0x2 ;  /* 0x00000002ff0c7424 */ /* 0x000fe200078e00ff */
[----:B------:R-:W-:-:S13]  /*1c440*/  IADD3 R2, P4, R14, R8, RZ ;  /* 0x000000080e027210 */ /* 0x000fda0007f9e0ff */
[----:B------:R-:W-:Y:S05]  /*1c450*/  WARPSYNC.COLLECTIVE R15, `(.L_x_2596) ;  /* 0x000000000f087348 */ /* 0x000fea0003c00000 */
[----:B------:R0:W1:Y:S02]  /*1c460*/  SHFL.IDX P6, R14, R13, R12, R11 ;  /* 0x0000000c0d0e7389 */ /* 0x00006400000c000b */
[----:B01----:R-:W-:Y:S01]  /*1c470*/  ENDCOLLECTIVE ;  /* 0x000000000000791b */ /* 0x003fe20003800000 */
.L_x_2596:
        /* <DEDUP_REMOVED lines=12> */
.L_x_2597:
        /* <DEDUP_REMOVED lines=14> */
.L_x_2598:
        /* <DEDUP_REMOVED lines=12> */
.L_x_2599:
        /* <DEDUP_REMOVED lines=14> */
.L_x_2600:
        /* <DEDUP_REMOVED lines=12> */
.L_x_2601:
        /* <DEDUP_REMOVED lines=9> */
.L_x_2504:
        /* <DEDUP_REMOVED lines=8> */
.L_x_2604:
[----:B------:R-:W-:Y:S05]  /*1c990*/  BSYNC B0 ;  /* 0x0000000000007941 */ /* 0x000fea0003800000 */
.L_x_2603:
        /* <DEDUP_REMOVED lines=9> */
.L_x_2605:
        /* <DEDUP_REMOVED lines=24> */
.L_x_2606:
[----:B------:R-:W-:Y:S01]  /*1cbb0*/  IMAD.MOV.U32 R12, RZ, RZ, 0x2 ;  /* 0x00000002ff0c7424 */ /* 0x000fe200078e00ff */
[----:B------:R-:W-:-:S05]  /*1cbc0*/  SEL R14, R14, RZ, P1 ;  /* 0x000000ff0e0e7207 */ /* 0x000fca0000800000 */
[----:B------:R-:W-:-:S04]  /*1cbd0*/  IMAD.IADD R5, R13, 0x1, R14 ;  /* 0x000000010d057824 */ /* 0x000fc800078e020e */
[----:B------:R-:W-:-:S07]  /*1cbe0*/  IMAD.MOV.U32 R13, RZ, RZ, R5 ;  /* 0x000000ffff0d7224 */ /* 0x000fce00078e0005 */
[----:B------:R-:W-:Y:S05]  /*1cbf0*/  WARPSYNC.COLLECTIVE R15, `(.L_x_2607) ;  /* 0x000000000f087348 */ /* 0x000fea0003c00000 */
[----:B------:R0:W1:Y:S02]  /*1cc00*/  SHFL.UP P6, R14, R13, R12, R11 ;  /* 0x0400000c0d0e7389 */ /* 0x00006400000c000b */
[----:B01----:R-:W-:Y:S01]  /*1cc10*/  ENDCOLLECTIVE ;  /* 0x000000000000791b */ /* 0x003fe20003800000 */
.L_x_2607:
[----:B------:R-:W-:Y:S01]  /*1cc20*/  IMAD.MOV.U32 R12, RZ, RZ, 0x4 ;  /* 0x00000004ff0c7424 */ /* 0x000fe200078e00ff */
[----:B------:R-:W-:-:S05]  /*1cc30*/  SEL R2, R14, RZ, P2 ;  /* 0x000000ff0e027207 */ /* 0x000fca0001000000 */
[----:B------:R-:W-:-:S04]  /*1cc40*/  IMAD.IADD R2, R5, 0x1, R2 ;  /* 0x0000000105027824 */ /* 0x000fc800078e0202 */
[----:B------:R-:W-:-:S07]  /*1cc50*/  IMAD.MOV.U32 R13, RZ, RZ, R2 ;  /* 0x000000ffff0d7224 */ /* 0x000fce00078e0002 */
[----:B------:R-:W-:Y:S05]  /*1cc60*/  WARPSYNC.COLLECTIVE R15, `(.L_x_2608) ;  /* 0x000000000f087348 */ /* 0x000fea0003c00000 */
[----:B------:R0:W1:Y:S02]  /*1cc70*/  SHFL.UP P6, R14, R13, R12, R11 ;  /* 0x0400000c0d0e7389 */ /* 0x00006400000c000b */
[----:B01----:R-:W-:Y:S01]  /*1cc80*/  ENDCOLLECTIVE ;  /* 0x000000000000791b */ /* 0x003fe20003800000 */
.L_x_2608:
[----:B------:R-:W-:Y:S01]  /*1cc90*/  IMAD.MOV.U32 R12, RZ, RZ, 0x8 ;  /* 0x00000008ff0c7424 */ /* 0x000fe200078e00ff */
[----:B------:R-:W-:-:S05]  /*1cca0*/  SEL R3, R14, RZ, P3 ;  /* 0x000000ff0e037207 */ /* 0x000fca0001800000 */
[----:B------:R-:W-:-:S04]  /*1ccb0*/  IMAD.IADD R3, R2, 0x1, R3 ;  /* 0x0000000102037824 */ /* 0x000fc800078e0203 */
[----:B------:R-:W-:-:S07]  /*1ccc0*/  IMAD.MOV.U32 R13, RZ, RZ, R3 ;  /* 0x000000ffff0d7224 */ /* 0x000fce00078e0003 */
[----:B------:R-:W-:Y:S05]  /*1ccd0*/  WARPSYNC.COLLECTIVE R15, `(.L_x_2609) ;  /* 0x000000000f087348 */ /* 0x000fea0003c00000 */
[----:B------:R0:W1:Y:S02]  /*1cce0*/  SHFL.UP P6, R14, R13, R12, R11 ;  /* 0x0400000c0d0e7389 */ /* 0x00006400000c000b */
[----:B01----:R-:W-:Y:S01]  /*1ccf0*/  ENDCOLLECTIVE ;  /* 0x000000000000791b */ /* 0x003fe20003800000 */
.L_x_2609:
[----:B------:R-:W-:Y:S01]  /*1cd00*/  IMAD.MOV.U32 R12, RZ, RZ, 0x10 ;  /* 0x00000010ff0c7424 */ /* 0x000fe200078e00ff */
[----:B------:R-:W-:-:S05]  /*1cd10*/  SEL R14, R14, RZ, P4 ;  /* 0x000000ff0e0e7207 */ /* 0x000fca0002000000 */
[----:B------:R-:W-:-:S04]  /*1cd20*/  IMAD.IADD R5, R3, 0x1, R14 ;  /* 0x0000000103057824 */ /* 0x000fc800078e020e */
[----:B------:R-:W-:-:S07]  /*1cd30*/  IMAD.MOV.U32 R13, RZ, RZ, R5 ;  /* 0x000000ffff0d7224 */ /* 0x000fce00078e0005 */
[----:B------:R-:W-:Y:S05]  /*1cd40*/  WARPSYNC.COLLECTIVE R15, `(.L_x_2610) ;  /* 0x000000000f087348 */ /* 0x000fea0003c00000 */
[----:B------:R0:W1:Y:S02]  /*1cd50*/  SHFL.UP P6, R14, R13, R12, R11 ;  /* 0x0400000c0d0e7389 */ /* 0x00006400000c000b */
[----:B01----:R-:W-:Y:S01]  /*1cd60*/  ENDCOLLECTIVE ;  /* 0x000000000000791b */ /* 0x003fe20003800000 */
.L_x_2610:
        /* <DEDUP_REMOVED lines=8> */
.L_x_2611:
[----:B------:R-:W-:Y:S05]  /*1cdf0*/  BRA `(.L_x_2612) ;  /* 0xffffffbc00407947 */ /* 0x000fea000383ffff */
.L_x_2507:
[----:B------:R-:W-:Y:S01]  /*1ce00*/  BSSY B0, `(.L_x_2613) ;  /* 0x0000007000007945 */ /* 0x000fe20003800000 */
[----:B------:R-:W-:Y:S02]  /*1ce10*/  IMAD.MOV.U32 R12, RZ, RZ, 0x1 ;  /* 0x00000001ff0c7424 */ /* 0x000fe400078e00ff */
[----:B------:R-:W-:Y:S02]  /*1ce20*/  IMAD.MOV.U32 R11, RZ, RZ, RZ ;  /* 0x000000ffff0b7224 */ /* 0x000fe400078e00ff */
[----:B------:R-:W-:-:S07]  /*1ce30*/  IMAD.MOV.U32 R15, RZ, RZ, -0x1 ;  /* 0xffffffffff0f7424 */ /* 0x000fce00078e00ff */
[----:B------:R-:W-:Y:S05]  /*1ce40*/  WARPSYNC.COLLECTIVE R15, `(.L_x_2614) ;  /* 0x000000000f087348 */ /* 0x000fea0003c00000 */
[----:B------:R0:W1:Y:S02]  /*1ce50*/  SHFL.UP P6, R14, R13, R12, R11 ;  /* 0x0400000c0d0e7389 */ /* 0x00006400000c000b */
[----:B01----:R-:W-:Y:S01]  /*1ce60*/  ENDCOLLECTIVE ;  /* 0x000000000000791b */ /* 0x003fe20003800000 */
.L_x_2614:
[----:B------:R-:W-:Y:S05]  /*1ce70*/  BSYNC B0 ;  /* 0x0000000000007941 */ /* 0x000fea0003800000 */
.L_x_2613:
        /* <DEDUP_REMOVED lines=8> */
.L_x_2615:
[----:B------:R-:W-:Y:S01]  /*1cf00*/  IMAD.MOV.U32 R12, RZ, RZ, 0x4 ;  /* 0x00000004ff0c7424 */ /* 0x000fe200078e00ff */
[----:B------:R-:W-:-:S05]  /*1cf10*/  SEL R2, R14, RZ, P2 ;  /* 0x000000ff0e027207 */ /* 0x000fca0001000000 */
[----:B------:R-:W-:-:S04]  /*1cf20*/  IMAD.IADD R2, R13, 0x1, R2 ;  /* 0x000000010d027824 */ /* 0x000fc800078e0202 */
[----:B------:R-:W-:-:S07]  /*1cf30*/  IMAD.MOV.U32 R13, RZ, RZ, R2 ;  /* 0x000000ffff0d7224 */ /* 0x000fce00078e0002 */
[----:B------:R-:W-:Y:S05]  /*1cf40*/  WARPSYNC.COLLECTIVE R15, `(.L_x_2616) ;  /* 0x000000000f087348 */ /* 0x000fea0003c00000 */
[----:B------:R0:W1:Y:S02]  /*1cf50*/  SHFL.UP P6, R14, R13, R12, R11 ;  /* 0x0400000c0d0e7389 */ /* 0x00006400000c000b */
[----:B01----:R-:W-:Y:S01]  /*1cf60*/  ENDCOLLECTIVE ;  /* 0x000000000000791b */ /* 0x003fe20003800000 */
.L_x_2616:
[----:B------:R-:W-:Y:S01]  /*1cf70*/  IMAD.MOV.U32 R12, RZ, RZ, 0x8 ;  /* 0x00000008ff0c7424 */ /* 0x000fe200078e00ff */
[----:B------:R-:W-:-:S05]  /*1cf80*/  SEL R3, R14, RZ, P3 ;  /* 0x000000ff0e037207 */ /* 0x000fca0001800000 */
[----:B------:R-:W-:-:S04]  /*1cf90*/  IMAD.IADD R3, R2, 0x1, R3 ;  /* 0x0000000102037824 */ /* 0x000fc800078e0203 */
[----:B------:R-:W-:-:S07]  /*1cfa0*/  IMAD.MOV.U32 R13, RZ, RZ, R3 ;  /* 0x000000ffff0d7224 */ /* 0x000fce00078e0003 */
[----:B------:R-:W-:Y:S05]  /*1cfb0*/  WARPSYNC.COLLECTIVE R15, `(.L_x_2617) ;  /* 0x000000000f087348 */ /* 0x000fea0003c00000 */
[----:B------:R0:W1:Y:S02]  /*1cfc0*/  SHFL.UP P6, R14, R13, R12, R11 ;  /* 0x0400000c0d0e7389 */ /* 0x00006400000c000b */
[----:B01----:R-:W-:Y:S01]  /*1cfd0*/  ENDCOLLECTIVE ;  /* 0x000000000000791b */ /* 0x003fe20003800000 */
.L_x_2617:
[----:B------:R-:W-:Y:S01]  /*1cfe0*/  IMAD.MOV.U32 R12, RZ, RZ, 0x10 ;  /* 0x00000010ff0c7424 */ /* 0x000fe200078e00ff */
[----:B------:R-:W-:-:S05]  /*1cff0*/  SEL R14, R14, RZ, P4 ;  /* 0x000000ff0e0e7207 */ /* 0x000fca0002000000 */
[----:B------:R-:W-:-:S04]  /*1d000*/  IMAD.IADD R5, R3, 0x1, R14 ;  /* 0x0000000103057824 */ /* 0x000fc800078e020e */
[----:B------:R-:W-:-:S07]  /*1d010*/  IMAD.MOV.U32 R13, RZ, RZ, R5 ;  /* 0x000000ffff0d7224 */ /* 0x000fce00078e0005 */
[----:B------:R-:W-:Y:S05]  /*1d020*/  WARPSYNC.COLLECTIVE R15, `(.L_x_2618) ;  /* 0x000000000f087348 */ /* 0x000fea0003c00000 */
[----:B------:R0:W1:Y:S02]  /*1d030*/  SHFL.UP P6, R14, R13, R12, R11 ;  /* 0x0400000c0d0e7389 */ /* 0x00006400000c000b */
[----:B01----:R-:W-:Y:S01]  /*1d040*/  ENDCOLLECTIVE ;  /* 0x000000000000791b */ /* 0x003fe20003800000 */
.L_x_2618:
        /* <DEDUP_REMOVED lines=8> */
.L_x_2619:
[----:B------:R-:W-:Y:S05]  /*1d0d0*/  BRA `(.L_x_2620) ;  /* 0xffffffbc002c7947 */ /* 0x000fea000383ffff */
.L_x_2509:
[----:B------:R-:W-:Y:S01]  /*1d0e0*/  BSSY B0, `(.L_x_2621) ;  /* 0x0000006000007945 */ /* 0x000fe20003800000 */
[----:B------:R-:W-:Y:S01]  /*1d0f0*/  PLOP3.LUT P6, PT, P6, PT, PT, 0x8, 0x0 ;  /* 0x000000000000781c */ /* 0x000fe200037ce170 */
[----:B------:R-:W-:-:S12]  /*1d100*/  IMAD.MOV.U32 R15, RZ, RZ, -0x1 ;  /* 0xffffffffff0f7424 */ /* 0x000fd800078e00ff */
[----:B0-----:R-:W-:Y:S05]  /*1d110*/  WARPSYNC.COLLECTIVE R15, `(.L_x_2622) ;  /* 0x000000000f087348 */ /* 0x001fea0003c00000 */
[----:B------:R-:W-:Y:S01]  /*1d120*/  VOTE.ANY R14, PT, P6 ;  /* 0x00000000000e7806 */ /* 0x000fe200030e0100 */
[----:B0-----:R-:W-:Y:S06]  /*1d130*/  ENDCOLLECTIVE ;  /* 0x000000000000791b */ /* 0x001fec0003800000 */
.L_x_2622:
[----:B------:R-:W-:Y:S05]  /*1d140*/  BSYNC B0 ;  /* 0x0000000000007941 */ /* 0x000fea0003800000 */
.L_x_2621:
        /* <DEDUP_REMOVED lines=8> */
.L_x_2623:
[----:B------:R-:W-:Y:S02]  /*1d1d0*/  IMAD.IADD R27, R12, 0x1, R27 ;  /* 0x000000010c1b7824 */ /* 0x000fe400078e021b */
[----:B------:R-:W-:Y:S02]  /*1d1e0*/  IMAD.MOV.U32 R13, RZ, RZ, R4 ;  /* 0x000000ffff0d7224 */ /* 0x000fe400078e0004 */
[----:B------:R-:W-:-:S07]  /*1d1f0*/  IMAD.MOV.U32 R25, RZ, RZ, R14 ;  /* 0x000000ffff197224 */ /* 0x000fce00078e000e */
[----:B------:R-:W-:Y:S05]  /*1d200*/  WARPSYNC.COLLECTIVE R15, `(.L_x_2624) ;  /* 0x000000000f087348 */ /* 0x000fea0003c00000 */
[----:B------:R0:W1:Y:S02]  /*1d210*/  SHFL.IDX P6, R14, R13, R12, R11 ;  /* 0x0000000c0d0e7389 */ /* 0x00006400000c000b */
[----:B01----:R-:W-:Y:S01]  /*1d220*/  ENDCOLLECTIVE ;  /* 0x000000000000791b */ /* 0x003fe20003800000 */
.L_x_2624:
[----:B------:R-:W-:Y:S01]  /*1d230*/  IMAD.MOV.U32 R4, RZ, RZ, R14 ;  /* 0x000000ffff047224 */ /* 0x000fe200078e000e */
[----:B------:R-:W-:Y:S06]  /*1d240*/  BRA `(.L_x_2625) ;  /* 0xffffffbc00107947 */ /* 0x000fec000383ffff */
.L_x_2511:
[----:B------:R-:W-:Y:S01]  /*1d250*/  BSSY B0, `(.L_x_2626) ;  /* 0x0000007000007945 */ /* 0x000fe20003800000 */
[----:B------:R-:W-:Y:S02]  /*1d260*/  IMAD.MOV.U32 R13, RZ, RZ, R2 ;  /* 0x000000ffff0d7224 */ /* 0x000fe400078e0002 */
[----:B------:R-:W-:Y:S02]  /*1d270*/  IMAD.MOV.U32 R11, RZ, RZ, 0x1f ;  /* 0x0000001fff0b7424 */ /* 0x000fe400078e00ff */
[----:B------:R-:W-:-:S07]  /*1d280*/  IMAD.MOV.U32 R15, RZ, RZ, -0x1 ;  /* 0xffffffffff0f7424 */ /* 0x000fce00078e00ff */
[----:B0-23--:R-:W-:Y:S05]  /*1d290*/  WARPSYNC.COLLECTIVE R15, `(.L_x_2627) ;  /* 0x000000000f087348 */ /* 0x00dfea0003c00000 */
[----:B------:R1:W4:Y:S02]  /*1d2a0*/  SHFL.IDX P6, R14, R13, R12, R11 ;  /* 0x0000000c0d0e7389 */ /* 0x00032400000c000b */
[----:B01234-:R-:W-:Y:S01]  /*1d2b0*/  ENDCOLLECTIVE ;  /* 0x000000000000791b */ /* 0x01ffe20003800000 */
.L_x_2627:
[----:B------:R-:W-:Y:S05]  /*1d2c0*/  BSYNC B0 ;  /* 0x0000000000007941 */ /* 0x000fea0003800000 */
.L_x_2626:
[----:B------:R-:W-:Y:S01]  /*1d2d0*/  IMAD.MOV.U32 R6, RZ, RZ, R14 ;  /* 0x000000ffff067224 */ /* 0x000fe200078e000e */
[----:B------:R-:W-:Y:S06]  /*1d2e0*/  BRA `(.L_x_2510) ;  /* 0xffffffbc00007947 */ /* 0x000fec000383ffff */
.L_x_2517:
[----:B-1----:R1:W3:Y:S02]  /*1d2f0*/  SYNCS.PHASECHK.TRANS64.TRYWAIT P0, [R4+URZ+0x38820], R0 ;  /* 0x03882000040075a7 */ /* 0x0022e4000800017f */
[----:B---3--:R-:W-:Y:S05]  /*1d300*/  @!P0 NANOSLEEP.SYNCS 0x989680 ;  /* 0x009896800000895d */ /* 0x008fea0003900000 */
[----:B------:R-:W3:Y:S02]  /*1d310*/  @!P0 SYNCS.PHASECHK.TRANS64 P0, [R4+URZ+0x38820], R0 ;  /* 0x03882000040085a7 */ /* 0x000ee4000800007f */
[----:B---3--:R-:W-:Y:S05]  /*1d320*/  @!P0 BRA `(.L_x_2517) ;  /* 0xfffffffc00f08947 */ /* 0x008fea000383ffff */
[----:B------:R-:W-:Y:S05]  /*1d330*/  BRA `(.L_x_2628) ;  /* 0xffffffc400587947 */ /* 0x000fea000383ffff */
.L_x_2518:
        /* <DEDUP_REMOVED lines=11> */
.L_x_2630:
[----:B------:R-:W-:Y:S05]  /*1d3f0*/  BSYNC B0 ;  /* 0x0000000000007941 */ /* 0x000fea0003800000 */
.L_x_2629:
[----:B------:R-:W-:Y:S05]  /*1d400*/  BRA `(.L_x_2631) ;  /* 0xffffffc400407947 */ /* 0x000fea000383ffff */
.L_x_2521:
[----:B------:R-:W-:Y:S01]  /*1d410*/  BSSY B1, `(.L_x_2632) ;  /* 0x0000006000017945 */ /* 0x000fe20003800000 */
[----:B------:R-:W-:-:S07]  /*1d420*/  IMAD.MOV.U32 R15, RZ, RZ, -0x1 ;  /* 0xffffffffff0f7424 */ /* 0x000fce00078e00ff */
[----:B012---:R-:W-:Y:S05]  /*1d430*/  WARPSYNC.COLLECTIVE R15, `(.L_x_2633) ;  /* 0x000000000f0c7348 */ /* 0x007fea0003c00000 */
[----:B------:R-:W-:Y:S02]  /*1d440*/  ELECT P6, UR62, PT ;  /* 0x00000000003e782f */ /* 0x000fe400038c0000 */
[----:B------:R-:W-:Y:S01]  /*1d450*/  MOV R14, UR62 ;  /* 0x0000003e000e7c02 */ /* 0x000fe20008000f00 */
[----:B012---:R-:W-:Y:S10]  /*1d460*/  ENDCOLLECTIVE ;  /* 0x000000000000791b */ /* 0x007ff40003800000 */
.L_x_2633:
[----:B------:R-:W-:Y:S05]  /*1d470*/  BSYNC B1 ;  /* 0x0000000000017941 */ /* 0x000fea0003800000 */
.L_x_2632:
[----:B------:R-:W-:Y:S05]  /*1d480*/  BRA `(.L_x_2634) ;  /* 0xffffffc400387947 */ /* 0x000fea000383ffff */
.L_x_2523:
[----:B-1----:R1:W3:Y:S02]  /*1d490*/  SYNCS.PHASECHK.TRANS64.TRYWAIT P1, [R5+URZ+0x38840], R0 ;  /* 0x03884000050075a7 */ /* 0x0022e4000802017f */
[----:B---3--:R-:W-:Y:S05]  /*1d4a0*/  @!P1 NANOSLEEP.SYNCS 0x989680 ;  /* 0x009896800000995d */ /* 0x008fea0003900000 */
[----:B------:R-:W3:Y:S02]  /*1d4b0*/  @!P1 SYNCS.PHASECHK.TRANS64 P1, [R5+URZ+0x38840], R0 ;  /* 0x03884000050095a7 */ /* 0x000ee4000802007f */
[----:B---3--:R-:W-:Y:S05]  /*1d4c0*/  @!P1 BRA `(.L_x_2523) ;  /* 0xfffffffc00f09947 */ /* 0x008fea000383ffff */
[----:B------:R-:W-:Y:S05]  /*1d4d0*/  BRA `(.L_x_2635) ;  /* 0xffffffc400607947 */ /* 0x000fea000383ffff */
.L_x_2525:
[----:B---3--:R3:W4:Y:S02]  /*1d4e0*/  SYNCS.PHASECHK.TRANS64.TRYWAIT P1, [R23+URZ+0x38840], R2 ;  /* 0x03884002170075a7 */ /* 0x008724000802017f */
[----:B----4-:R-:W-:Y:S05]  /*1d4f0*/  @!P1 NANOSLEEP.SYNCS 0x989680 ;  /* 0x009896800000995d */ /* 0x010fea0003900000 */
[----:B------:R-:W4:Y:S02]  /*1d500*/  @!P1 SYNCS.PHASECHK.TRANS64 P1, [R23+URZ+0x38840], R2 ;  /* 0x03884002170095a7 */ /* 0x000f24000802007f */
[----:B----4-:R-:W-:Y:S05]  /*1d510*/  @!P1 BRA `(.L_x_2525) ;  /* 0xfffffffc00f09947 */ /* 0x010fea000383ffff */
[----:B------:R-:W-:Y:S05]  /*1d520*/  BRA `(.L_x_2636) ;  /* 0xffffffc4006c7947 */ /* 0x000fea000383ffff */
.L_x_2527:
[----:B----4-:R4:W0:Y:S02]  /*1d530*/  SYNCS.PHASECHK.TRANS64.TRYWAIT P1, [R5+URZ+0x38860], R0 ;  /* 0x03886000050075a7 */ /* 0x010824000802017f */
[----:B0-----:R-:W-:Y:S05]  /*1d540*/  @!P1 NANOSLEEP.SYNCS 0x989680 ;  /* 0x009896800000995d */ /* 0x001fea0003900000 */
[----:B------:R-:W0:Y:S02]  /*1d550*/  @!P1 SYNCS.PHASECHK.TRANS64 P1, [R5+URZ+0x38860], R0 ;  /* 0x03886000050095a7 */ /* 0x000e24000802007f */
[----:B0-----:R-:W-:Y:S05]  /*1d560*/  @!P1 BRA `(.L_x_2527) ;  /* 0xfffffffc00f09947 */ /* 0x001fea000383ffff */
[----:B------:R-:W-:Y:S05]  /*1d570*/  BRA `(.L_x_2637) ;  /* 0xffffffc400687947 */ /* 0x000fea000383ffff */
.L_x_2638:
        /* <DEDUP_REMOVED lines=16> */
.L_x_3278:


//--------------------- .text._ZN7cutlass13device_kernelIN5flash11enable_sm90INS1_16FlashAttnFwdSm90INS1_25CollectiveMainloopFwdSm90ILi2EN4cute5tupleIJNS5_1CILi1EEES8_S8_EEENS6_IJNS7_ILi128EEENS7_ILi80EEENS7_ILi256EEEEEELi256ENS_10bfloat16_tEfNS_4arch4Sm90ELb1ELb0ELb0ELb1ELb1ELb1ELb0ELb1ELb1ELb1ELb1ELb0EEENS1_21CollectiveEpilogueFwdINS6_IJSA_SC_SB_EEES9_SE_SG_Li256ELb1ELb1ELb1ELb0EEENS1_36VarlenDynamicPersistentTileSchedulerILi128ELi80ELi256ELi128ELb1ELb1ELb1ELb1ELb1ELb1EEEEEEEEEvNT_6ParamsE --------------------------
	.section	.text._ZN7cutlass13device_kernelIN5flash11enable_sm90INS1_16FlashAttnFwdSm90INS1_25CollectiveMainloopFwdSm90ILi2EN4cute5tupleIJNS5_1CILi1EEES8_S8_EEENS6_IJNS7_ILi128EEENS7_ILi80EEENS7_ILi256EEEEEELi256ENS_10bfloat16_tEfNS_4arch4Sm90ELb1ELb0ELb0ELb1ELb1ELb1ELb0ELb1ELb1ELb1ELb1ELb0EEENS1_21CollectiveEpilogueFwdINS6_IJSA_SC_SB_EEES9_SE_SG_Li256ELb1ELb1ELb1ELb0EEENS1_36VarlenDynamicPersistentTileSchedulerILi128ELi80ELi256ELi128ELb1ELb1ELb1ELb1ELb1ELb1EEEEEEEEEvNT_6ParamsE,"ax",@progbits
	.align	128
.text._ZN7cutlass13device_kernelIN5flash11enable_sm90INS1_16FlashAttnFwdSm90INS1_25CollectiveMainloopFwdSm90ILi2EN4cute5tupleIJNS5_1CILi1EEES8_S8_EEENS6_IJNS7_ILi128EEENS7_ILi80EEENS7_ILi256EEEEEELi256ENS_10bfloat16_tEfNS_4arch4Sm90ELb1ELb0ELb0ELb1ELb1ELb1ELb0ELb1ELb1ELb1ELb1ELb0EEENS1_21CollectiveEpilogueFwdINS6_IJSA_SC_SB_EEES9_SE_SG_Li256ELb1ELb1ELb1ELb0EEENS1_36VarlenDynamicPersistentTileSchedulerILi128ELi80ELi256ELi128ELb1ELb1ELb1ELb1ELb1ELb1EEEEEEEEEvNT_6ParamsE:
        .type           _ZN7cutlass13device_kernelIN5flash11enable_sm90INS1_16FlashAttnFwdSm90INS1_25CollectiveMainloopFwdSm90ILi2EN4cute5tupleIJNS5_1CILi1EEES8_S8_EEENS6_IJNS7_ILi128EEENS7_ILi80EEENS7_ILi256EEEEEELi256ENS_10bfloat16_tEfNS_4arch4Sm90ELb1ELb0ELb0ELb1ELb1ELb1ELb0ELb1ELb1ELb1ELb1ELb0EEENS1_21CollectiveEpilogueFwdINS6_IJSA_SC_SB_EEES9_SE_SG_Li256ELb1ELb1ELb1ELb0EEENS1_36VarlenDynamicPersistentTileSchedulerILi128ELi80ELi256ELi128ELb1ELb1ELb1ELb1ELb1ELb1EEEEEEEEEvNT_6ParamsE,@function
        .size           _ZN7cutlass13device_kernelIN5flash11enable_sm90INS1_16FlashAttnFwdSm90INS1_25CollectiveMainloopFwdSm90ILi2EN4cute5tupleIJNS5_1CILi1EEES8_S8_EEENS6_IJNS7_ILi128EEENS7_ILi80EEENS7_ILi256EEEEEELi256ENS_10bfloat16_tEfNS_4arch4Sm90ELb1ELb0ELb0ELb1ELb1ELb1ELb0ELb1ELb1ELb1ELb1ELb0EEENS1_21CollectiveEpilogueFwdINS6_IJSA_SC_SB_EEES9_SE_SG_Li256ELb1ELb1ELb1ELb0EEENS1_36VarlenDynamicPersistentTileSchedulerILi128ELi80ELi256ELi128ELb1ELb1ELb1ELb1ELb1ELb1EEEEEEEEEvNT_6ParamsE,(.L_x_3279 - _ZN7cutlass13device_kernelIN5flash11enable_sm90INS1_16FlashAttnFwdSm90INS1_25CollectiveMainloopFwdSm90ILi2EN4cute5tupleIJNS5_1CILi1EEES8_S8_EEENS6_IJNS7_ILi128EEENS7_ILi80EEENS7_ILi256EEEEEELi256ENS_10bfloat16_tEfNS_4arch4Sm90ELb1ELb0ELb0ELb1ELb1ELb1ELb0ELb1ELb1ELb1ELb1ELb0EEENS1_21CollectiveEpilogueFwdINS6_IJSA_SC_SB_EEES9_SE_SG_Li256ELb1ELb1ELb1ELb0EEENS1_36VarlenDynamicPersistentTileSchedulerILi128ELi80ELi256ELi128ELb1ELb1ELb1ELb1ELb1ELb1EEEEEEEEEvNT_6ParamsE)
        .other          _ZN7cutlass13device_kernelIN5flash11enable_sm90INS1_16FlashAttnFwdSm90INS1_25CollectiveMainloopFwdSm90ILi2EN4cute5tupleIJNS5_1CILi1EEES8_S8_EEENS6_IJNS7_ILi128EEENS7_ILi80EEENS7_ILi256EEEEEELi256ENS_10bfloat16_tEfNS_4arch4Sm90ELb1ELb0ELb0ELb1ELb1ELb1ELb0ELb1ELb1ELb1ELb1ELb0EEENS1_21CollectiveEpilogueFwdINS6_IJSA_SC_SB_EEES9_SE_SG_Li256ELb1ELb1ELb1ELb0EEENS1_36VarlenDynamicPersistentTileSchedulerILi128ELi80ELi256ELi128ELb1ELb1ELb1ELb1ELb1ELb1EEEEEEEEEvNT_6ParamsE,@"STO_CUDA_ENTRY STV_DEFAULT"
_ZN7cutlass13device_kernelIN5flash11enable_sm90INS1_16FlashAttnFwdSm90INS1_25CollectiveMainloopFwdSm90ILi2EN4cute5tupleIJNS5_1CILi1EEES8_S8_EEENS6_IJNS7_ILi128EEENS7_ILi80EEENS7_ILi256EEEEEELi256ENS_10bfloat16_tEfNS_4arch4Sm90ELb1ELb0ELb0ELb1ELb1ELb1ELb0ELb1ELb1ELb1ELb1ELb0EEENS1_21CollectiveEpilogueFwdINS6_IJSA_SC_SB_EEES9_SE_SG_Li256ELb1ELb1ELb1ELb0EEENS1_36VarlenDynamicPersistentTileSchedulerILi128ELi80ELi256ELi128ELb1ELb1ELb1ELb1ELb1ELb1EEEEEEEEEvNT_6ParamsE:
        /* <DEDUP_REMOVED lines=18> */
.L_x_2640:
[----:B------:R-:W-:Y:S05]  /*0120*/  BSYNC B0 ;  /* 0x0000000000007941 */ /* 0x000fea0003800000 */
.L_x_2639:
        /* <DEDUP_REMOVED lines=41> */
.L_x_2641:
        /* <DEDUP_REMOVED lines=22> */
.L_x_2642:
        /* <DEDUP_REMOVED lines=18> */
.L_x_2643:
        /* <DEDUP_REMOVED lines=22> */
.L_x_2644:
        /* <DEDUP_REMOVED lines=22> */
.L_x_2645:
[----:B------:R-:W-:Y:S01]  /*0900*/  PLOP3.LUT P0, PT, PT, PT, UP0, 0x80, 0x0 ;  /* 0x000000000000781c */ /* 0x000fe20003f0f008 */
[----:B------:R-:W-:Y:S01]  /*0910*/  UMOV UR60, 0x1 ;  /* 0x00000001003c7882 */ /* 0x000fe20000000000 */
[----:B------:R-:W-:Y:S01]  /*0920*/  NOP ;  /* 0x0000000000007918 */ /* 0x000fe20000000000 */
[----:B------:R-:W-:Y:S01]  /*0930*/  USEL UR60, UR60, 0x2, !UP0 ;  /* 0x000000023c3c7887 */ /* 0x000fe2000c000000 */
[----:B------:R-:W-:Y:S01]  /*0940*/  BSSY B9, `(.L_x_2646) ;  /* 0x0003255000097945 */ /* 0x000fe20003800000 */
[----:B012-4-:R-:W-:Y:S08]  /*0950*/  BAR.SYNC.DEFER_BLOCKING 0x0 ;  /* 0x0000000000007b1d */ /* 0x017ff00000010000 */
[----:B------:R-:W-:Y:S05]  /*0960*/  @!P0 BRA `(.L_x_2647) ;  /* 0x000002a000548947 */ /* 0x000fea0003800000 */
.L_x_2648:
        /* <DEDUP_REMOVED lines=10> */
[----:B------:R-:W-:-:S05]  /*0a10*/  LEA R23, R228, R23, 0x18 ;  /* 0x00000017e4177211 */ /* 0x000fca00078ec0ff */
[----:B------:R-:W0:Y:S01]  /*0a20*/  LDS.128 R12, [R23+0x388d0] ;  /* 0x0388d000170c7984 */ /* 0x000e220000000c00 */
[----:B------:R-:W-:Y:S06]  /*0a30*/  BAR.ARV 0x4, 0x180 ;  /* 0x0106000000007b1d */ /* 0x000fec0000002000 */
[----:B0-----:R-:W-:-:S13]  /*0a40*/  ISETP.GE.AND P0, PT, R15, UR4, PT ;  /* 0x000000040f007c0c */ /* 0x001fda000bf06270 */
[----:B------:R-:W-:Y:S05]  /*0a50*/  @P0 BRA `(.L_x_2649) ;  /* 0x00000324000c0947 */ /* 0x000fea0003800000 */
[----:B------:R-:W-:Y:S01]  /*0a60*/  VIADD R0, R0, 0xffffff80 ;  /* 0xffffff8000007836 */ /* 0x000fe20000000000 */
[----:B------:R-:W-:Y:S01]  /*0a70*/  R2UR UR4, R23 ;  /* 0x00000000170472ca */ /* 0x000fe200000e0000 */
[----:B------:R-:W-:Y:S01]  /*0a80*/  ULOP3.LUT UR5, UR60, 0x1, URZ, 0xfc, !UPT ;  /* 0x000000013c057892 */ /* 0x000fe2000f8efc3f */
[----:B------:R-:W-:Y:S01]  /*0a90*/  IMAD.MOV.U32 R213, RZ, RZ, RZ ;  /* 0x000000ffffd57224 */ /* 0x000fe200078e00ff */
[----:B------:R-:W-:Y:S02]  /*0aa0*/  CS2R R226, SRZ ;  /* 0x0000000000e27805 */ /* 0x000fe4000001ff00 */
[----:B------:R-:W-:Y:S01]  /*0ab0*/  SHF.R.S32.HI R3, RZ, 0x1f, R0 ;  /* 0x0000001fff037819 */ /* 0x000fe20000011400 */
[----:B------:R-:W-:-:S03]  /*0ac0*/  IMAD.MOV.U32 R220, RZ, RZ, RZ ;  /* 0x000000ffffdc7224 */ /* 0x000fc600078e00ff */
[CC--:B------:R-:W-:Y:S02]  /*0ad0*/  LEA.HI R2, R3.reuse, R0.reuse, RZ, 0x7 ;  /* 0x0000000003027211 */ /* 0x0c0fe400078f38ff */
[CC--:B------:R-:W-:Y:S02]  /*0ae0*/  LEA.HI R9, R3.reuse, R0.reuse, RZ, 0x2 ;  /* 0x0000000003097211 */ /* 0x0c0fe400078f10ff */
[----:B------:R-:W-:Y:S01]  /*0af0*/  LOP3.LUT R5, R2, 0xffffff80, RZ, 0xc0, !PT ;  /* 0xffffff8002057812 */ /* 0x000fe200078ec0ff */
[----:B------:R-:W-:Y:S01]  /*0b00*/  UIADD3 UR4, UR4, 0x14400, URZ ;  /* 0x0001440004047890 */ /* 0x000fe2000fffe03f */
[CC--:B------:R-:W-:Y:S02]  /*0b10*/  LEA.HI R4, R3.reuse, R0.reuse, RZ, 0x4 ;  /* 0x0000000003047211 */ /* 0x0c0fe400078f20ff */
[----:B------:R-:W-:Y:S01]  /*0b20*/  LEA.HI R225, R3, R0, RZ, 0x3 ;  /* 0x0000000003e17211 */ /* 0x000fe200078f18ff */
[----:B------:R-:W-:Y:S01]  /*0b30*/  IMAD.IADD R21, R0, 0x1, -R5 ;  /* 0x0000000100157824 */ /* 0x000fe200078e0a05 */
[----:B------:R-:W-:-:S02]  /*0b40*/  LOP3.LUT R11, R9, 0xfffffffc, RZ, 0xc0, !PT ;  /* 0xfffffffc090b7812 */ /* 0x000fc400078ec0ff */
[CC--:B------:R-:W-:Y:S02]  /*0b50*/  LEA.HI R6, R3.reuse, R0.reuse, RZ, 0x5 ;  /* 0x0000000003067211 */ /* 0x0c0fe400078f28ff */
[----:B------:R-:W-:Y:S01]  /*0b60*/  SHF.R.S32.HI R9, RZ, 0x1f, R21 ;  /* 0x0000001fff097819 */ /* 0x000fe20000011415 */
[----:B------:R-:W-:Y:S01]  /*0b70*/  IMAD.IADD R12, R0, 0x1, -R11 ;  /* 0x00000001000c7824 */ /* 0x000fe200078e0a0b */
[----:B------:R-:W-:Y:S01]  /*0b80*/  LEA.HI R8, R3, R0, RZ, 0x6 ;  /* 0x0000000003087211 */ /* 0x000fe200078f30ff */
[----:B------:R-:W-:Y:S01]  /*0b90*/  IMAD.SHL.U32 R6, R6, 0x20, RZ ;  /* 0x0000002006067824 */ /* 0x000fe200078e00ff */
[----:B------:R-:W-:Y:S01]  /*0ba0*/  LOP3.LUT R3, R4, 0x3fffff0, RZ, 0xc0, !PT ;  /* 0x03fffff004037812 */ /* 0x000fe200078ec0ff */
[----:B------:R-:W-:Y:S01]  /*0bb0*/  STL [R1+0x130], R21 ;  /* 0x0001301501007387 */ /* 0x000fe20000100800 */
[----:B------:R-:W-:Y:S01]  /*0bc0*/  LOP3.LUT R7, R225, 0xfffffff8, RZ, 0xc0, !PT ;  /* 0xfffffff8e1077812 */ /* 0x000fe200078ec0ff */
[----:B------:R-:W-:Y:S01]  /*0bd0*/  IMAD.SHL.U32 R8, R8, 0x8, RZ ;  /* 0x0000000808087824 */ /* 0x000fe200078e00ff */
[----:B------:R-:W-:Y:S01]  /*0be0*/  LEA.HI R10, R9, R21, RZ, 0x2 ;  /* 0x00000015090a7211 */ /* 0x000fe200078f10ff */
[C---:B------:R-:W-:Y:S01]  /*0bf0*/  IMAD.IADD R5, R0.reuse, 0x1, -R3 ;  /* 0x0000000100057824 */ /* 0x040fe200078e0a03 */
[----:B------:R-:W-:Y:S01]  /*0c00*/  SHF.R.S32.HI R3, RZ, 0x7, R2 ;  /* 0x00000007ff037819 */ /* 0x000fe20000011402 */
[----:B------:R-:W-:Y:S01]  /*0c10*/  IMAD.IADD R16, R0, 0x1, -R7 ;  /* 0x0000000100107824 */ /* 0x000fe200078e0a07 */
[----:B------:R-:W-:-:S02]  /*0c20*/  SHF.R.S32.HI R0, RZ, 0x2, R10 ;  /* 0x00000002ff007819 */ /* 0x000fc4000001140a */
[----:B------:R-:W-:Y:S01]  /*0c30*/  SHF.R.S32.HI R11, RZ, 0x1f, R10 ;  /* 0x0000001fff0b7819 */ /* 0x000fe2000001140a */
[----:B------:R-:W-:Y:S01]  /*0c40*/  IMAD.SHL.U32 R216, R16, 0x4, RZ ;  /* 0x0000000410d87824 */ /* 0x000fe200078e00ff */
[----:B------:R-:W-:Y:S01]  /*0c50*/  SHF.R.S32.HI R7, RZ, 0x4, R4 ;  /* 0x00000004ff077819 */ /* 0x000fe20000011404 */
[----:B------:R0:W-:Y:S01]  /*0c60*/  STL [R1+0x80], R16 ;  /* 0x0000801001007387 */ /* 0x0001e20000100800 */
[----:B------:R-:W-:Y:S01]  /*0c70*/  LEA.HI R11, R11, R0, RZ, 0x3 ;  /* 0x000000000b0b7211 */ /* 0x000fe200078f18ff */
[C---:B------:R-:W-:Y:S01]  /*0c80*/  VIADD R222, R216.reuse, 0x40 ;  /* 0x00000040d8de7836 */ /* 0x040fe20000000000 */
[----:B------:R-:W-:Y:S01]  /*0c90*/  LEA.HI R9, R9, R21, RZ, 0x5 ;  /* 0x0000001509097211 */ /* 0x000fe200078f28ff */
[C---:B------:R-:W-:Y:S01]  /*0ca0*/  VIADD R221, R216.reuse, 0x20 ;  /* 0x00000020d8dd7836 */ /* 0x040fe20000000000 */
[----:B------:R-:W-:Y:S01]  /*0cb0*/  LOP3.LUT R11, R11, 0xfffffff8, RZ, 0xc0, !PT ;  /* 0xfffffff80b0b7812 */ /* 0x000fe200078ec0ff */
[----:B------:R-:W-:Y:S01]  /*0cc0*/  IMAD.IADD R214, R216, 0x1, R222 ;  /* 0x00000001d8d67824 */ /* 0x000fe200078e02de */
[----:B------:R-:W-:Y:S01]  /*0cd0*/  LEA.HI R4, R4, R7, RZ, 0x1 ;  /* 0x0000000704047211 */ /* 0x000fe200078f08ff */
[----:B------:R-:W-:Y:S01]  /*0ce0*/  VIADD R223, R216, 0x60 ;  /* 0x00000060d8df7836 */ /* 0x000fe20000000000 */
[----:B------:R-:W-:Y:S01]  /*0cf0*/  LEA.HI R2, R2, R3, RZ, 0x1 ;  /* 0x0000000302027211 */ /* 0x000fe200078f08ff */
[----:B------:R-:W-:Y:S01]  /*0d00*/  IMAD.IADD R0, R0, 0x1, -R11 ;  /* 0x0000000100007824 */ /* 0x000fe200078e0a0b */
[----:B------:R-:W-:Y:S01]  /*0d10*/  SHF.R.S32.HI R9, RZ, 0x5, R9 ;  /* 0x00000005ff097819 */ /* 0x000fe20000011409 */
[----:B0-----:R-:W-:Y:S01]  /*0d20*/  IMAD.SHL.U32 R16, R16, 0x8, RZ ;  /* 0x0000000810107824 */ /* 0x001fe200078e00ff */
[----:B------:R-:W-:-:S02]  /*0d30*/  LOP3.LUT R6, R6, 0xfffffc00, RZ, 0xc0, !PT ;  /* 0xfffffc0006067812 */ /* 0x000fc400078ec0ff */
[----:B------:R-:W-:Y:S01]  /*0d40*/  LOP3.LUT R4, R4, 0x1ffffffe, RZ, 0xc0, !PT ;  /* 0x1ffffffe04047812 */ /* 0x000fe200078ec0ff */
[----:B------:R-:W-:Y:S01]  /*0d50*/  IMAD R9, R9, 0x10, R0 ;  /* 0x0000001009097824 */ /* 0x000fe200078e0200 */
[----:B------:R-:W-:Y:S01]  /*0d60*/  SHF.R.S32.HI R225, RZ, 0x3, R225 ;  /* 0x00000003ffe17819 */ /* 0x000fe200000114e1 */
[----:B------:R-:W-:Y:S01]  /*0d70*/  IMAD R5, R5, 0x40, R6 ;  /* 0x0000004005057824 */ /* 0x000fe200078e0206 */
[----:B------:R-:W-:Y:S01]  /*0d80*/  LOP3.LUT R2, R2, 0x3fffffe, RZ, 0xc0, !PT ;  /* 0x03fffffe02027812 */ /* 0x000fe200078ec0ff */
[----:B------:R-:W-:Y:S01]  /*0d90*/  IMAD.IADD R4, R7, 0x1, -R4 ;  /* 0x0000000107047824 */ /* 0x000fe200078e0a04 */
[----:B------:R-:W-:Y:S01]  /*0da0*/  LOP3.LUT R25, R8, 0xfffffe00, RZ, 0xc0, !PT ;  /* 0xfffffe0008197812 */ /* 0x000fe200078ec0ff */
[----:B------:R-:W-:Y:S01]  /*0db0*/  IMAD.SHL.U32 R0, R225, 0x40, RZ ;  /* 0x00000040e1007824 */ /* 0x000fe200078e00ff */
[----:B------:R-:W-:Y:S01]  /*0dc0*/  LOP3.LUT R10, R10, 0x7ffffffc, RZ, 0xc0, !PT ;  /* 0x7ffffffc0a0a7812 */ /* 0x000fe200078ec0ff */
[----:B------:R-:W-:Y:S01]  /*0dd0*/  IMAD.IADD R2, R3, 0x1, -R2 ;  /* 0x0000000103027824 */ /* 0x000fe200078e0a02 */
[----:B------:R-:W-:Y:S01]  /*0de0*/  SHF.R.S32.HI R217, RZ, 0x1f, R216 ;  /* 0x0000001fffd97819 */ /* 0x000fe200000114d8 */
[----:B------:R-:W-:Y:S01]  /*0df0*/  IMAD R3, R4, 0x8, R5 ;  /* 0x0000000804037824 */ /* 0x000fe200078e0205 */
[----:B------:R-:W-:Y:S01]  /*0e00*/  LOP3.LUT R19, R0, 0x1c0, RZ, 0xc0, !PT ;  /* 0x000001c000137812 */ /* 0x000fe200078ec0ff */
[----:B------:R-:W-:Y:S01]  /*0e10*/  VIADD R7, R225, 0x20 ;  /* 0x00000020e1077836 */ /* 0x000fe20000000000 */
[----:B------:R-:W-:Y:S01]  /*0e20*/  LEA.HI R0, R12, R12, RZ, 0x1 ;  /* 0x0000000c0c007211 */ /* 0x000fe200078f08ff */
[----:B------:R-:W-:Y:S01]  /*0e30*/  IMAD R11, R2, 0x40, R9 ;  /* 0x00000040020b7824 */ /* 0x000fe200078e0209 */
[----:B------:R-:W-:Y:S01]  /*0e40*/  SHF.R.S32.HI R5, RZ, 0x1f, R214 ;  /* 0x0000001fff057819 */ /* 0x000fe200000114d6 */
[----:B------:R0:W-:Y:S01]  /*0e50*/  STL [R1+0x1c4], R3 ;  /* 0x0001c40301007387 */ /* 0x0001e20000100800 */
[----:B------:R-:W-:Y:S01]  /*0e60*/  IMAD.SHL.U32 R4, R7, 0x40, RZ ;  /* 0x0000004007047824 */ /* 0x000fe200078e00ff */
[----:B------:R-:W-:Y:S01]  /*0e70*/  SHF.R.S32.HI R6, RZ, 0x1f, R7 ;  /* 0x0000001fff067819 */ /* 0x000fe20000011407 */
[----:B------:R-:W-:Y:S01]  /*0e80*/  VIADD R9, R225, 0x40 ;  /* 0x00000040e1097836 */ /* 0x000fe20000000000 */
[-C--:B------:R-:W-:Y:S01]  /*0e90*/  LEA.HI R212, R5, R214.reuse, RZ, 0x3 ;  /* 0x000000d605d47211 */ /* 0x080fe200078f18ff */
[----:B------:R-:W-:Y:S01]  /*0ea0*/  STL [R1+0x5c], R25 ;  /* 0x00005c1901007387 */ /* 0x000fe20000100800 */
[----:B------:R-:W-:Y:S01]  /*0eb0*/  LOP3.LUT R24, R4, 0x1c0, RZ, 0xc0, !PT ;  /* 0x000001c004187812 */ /* 0x000fe200078ec0ff */
[----:B------:R-:W-:Y:S01]  /*0ec0*/  IMAD.IADD R10, R21, 0x1, -R10 ;  /* 0x00000001150a7824 */ /* 0x000fe200078e0a0a */
[----:B------:R-:W-:Y:S01]  /*0ed0*/  SHF.R.U32.HI R26, RZ, 0x3, R19 ;  /* 0x00000003ff1a7819 */ /* 0x000fe20000011613 */
[----:B------:R-:W-:Y:S01]  /*0ee0*/  VIADD R22, R16, 0xc0 ;  /* 0x000000c010167836 */ /* 0x000fe20000000000 */
[----:B0-----:R-:W-:Y:S01]  /*0ef0*/  LOP3.LUT R3, R0, 0x1ffffffe, RZ, 0xc0, !PT ;  /* 0x1ffffffe00037812 */ /* 0x001fe200078ec0ff */
[----:B------:R-:W-:Y:S01]  /*0f00*/  IMAD.SHL.U32 R45, R10, 0x2, RZ ;  /* 0x000000020a2d7824 */ /* 0x000fe200078e00ff */
[----:B------:R-:W-:-:S02]  /*0f10*/  LEA.HI R0, R5, R214, RZ, 0x6 ;  /* 0x000000d605007211 */ /* 0x000fc400078f30ff */
[----:B------:R-:W-:Y:S01]  /*0f20*/  LEA.HI R6, R6, R7, RZ, 0x3 ;  /* 0x0000000706067211 */ /* 0x000fe200078f18ff */
[----:B------:R-:W-:Y:S01]  /*0f30*/  IMAD.IADD R3, R12, 0x1, -R3 ;  /* 0x000000010c037824 */ /* 0x000fe200078e0a03 */
[----:B------:R-:W-:Y:S01]  /*0f40*/  SHF.R.S32.HI R2, RZ, 0x1f, R9 ;  /* 0x0000001fff027819 */ /* 0x000fe20000011409 */
[----:B------:R-:W-:Y:S01]  /*0f50*/  IMAD.SHL.U32 R4, R0, 0x80, RZ ;  /* 0x0000008000047824 */ /* 0x000fe200078e00ff */
[----:B------:R-:W-:Y:S01]  /*0f60*/  LOP3.LUT R0, R19, 0x38, R212, 0xf8, !PT ;  /* 0x0000003813007812 */ /* 0x000fe200078ef8d4 */
[----:B------:R-:W-:Y:S01]  /*0f70*/  IMAD.SHL.U32 R6, R6, 0x40, RZ ;  /* 0x0000004006067824 */ /* 0x000fe200078e00ff */
[----:B------:R-:W-:Y:S01]  /*0f80*/  SHF.R.U32.HI R20, RZ, 0x3, R24 ;  /* 0x00000003ff147819 */ /* 0x000fe20000011618 */
[----:B------:R-:W-:Y:S01]  /*0f90*/  IMAD.U32 R12, RZ, RZ, UR4 ;  /* 0x00000004ff0c7e24 */ /* 0x000fe2000f8e00ff */
[----:B------:R-:W-:Y:S01]  /*0fa0*/  LOP3.LUT R5, R0, R26, RZ, 0x3c, !PT ;  /* 0x0000001a00057212 */ /* 0x000fe200078e3cff */
[----:B------:R-:W-:Y:S01]  /*0fb0*/  IMAD.U32 R0, RZ, RZ, UR5 ;  /* 0x00000005ff007e24 */ /* 0x000fe2000f8e00ff */
[----:B------:R-:W-:Y:S01]  /*0fc0*/  LOP3.LUT R7, R24, 0x38, R212, 0xf8, !PT ;  /* 0x0000003818077812 */ /* 0x000fe200078ef8d4 */
[----:B------:R-:W-:Y:S01]  /*0fd0*/  IMAD.SHL.U32 R0, R9, 0x40, RZ ;  /* 0x0000004009007824 */ /* 0x000fe200078e00ff */
[----:B------:R-:W-:Y:S01]  /*0fe0*/  LOP3.LUT R4, R4, 0xffffe000, RZ, 0xc0, !PT ;  /* 0xffffe00004047812 */ /* 0x000fe200078ec0ff */
[C---:B------:R-:W-:Y:S01]  /*0ff0*/  VIADD R44, R45.reuse, 0x8 ;  /* 0x000000082d2c7836 */ /* 0x040fe20000000000 */
[----:B------:R-:W-:Y:S01]  /*1000*/  LEA.HI R2, R2, R9, RZ, 0x3 ;  /* 0x0000000902027211 */ /* 0x000fe200078f18ff */
[----:B------:R-:W-:Y:S01]  /*1010*/  VIADD R43, R45, 0x10 ;  /* 0x000000102d2b7836 */ /* 0x000fe20000000000 */
[----:B------:R-:W-:Y:S01]  /*1020*/  LOP3.LUT R18, R6, 0xfffffe00, RZ, 0xc0, !PT ;  /* 0xfffffe0006127812 */ /* 0x000fe200078ec0ff */
[----:B------:R-:W-:Y:S01]  /*1030*/  IMAD.MOV.U32 R6, RZ, RZ, R14 ;  /* 0x000000ffff067224 */ /* 0x000fe200078e000e */
[----:B------:R-:W-:Y:S01]  /*1040*/  LOP3.LUT R9, R0, 0x1c0, RZ, 0xc0, !PT ;  /* 0x000001c000097812 */ /* 0x000fe200078ec0ff */
[----:B------:R-:W-:Y:S01]  /*1050*/  IMAD.SHL.U32 R2, R2, 0x40, RZ ;  /* 0x0000004002027824 */ /* 0x000fe200078e00ff */
[----:B------:R-:W-:Y:S01]  /*1060*/  LOP3.LUT R0, R19, 0x38, R16, 0xf8, !PT ;  /* 0x0000003813007812 */ /* 0x000fe200078ef810 */
[----:B------:R-:W-:Y:S01]  /*1070*/  STL [R1+0x58], R18 ;  /* 0x0000581201007387 */ /* 0x000fe20000100800 */
[----:B------:R-:W-:Y:S01]  /*1080*/  LOP3.LUT R7, R7, R20, RZ, 0x3c, !PT ;  /* 0x0000001407077212 */ /* 0x000fe200078e3cff */
[----:B------:R-:W-:Y:S01]  /*1090*/  VIADD R42, R45, 0x18 ;  /* 0x000000182d2a7836 */ /* 0x000fe20000000000 */
[----:B------:R-:W-:Y:S01]  /*10a0*/  IADD3 R8, R5, R4, R25 ;  /* 0x0000000405087210 */ /* 0x000fe20007ffe019 */
[----:B------:R-:W-:Y:S01]  /*10b0*/  IMAD.MOV.U32 R5, RZ, RZ, R13 ;  /* 0x000000ffff057224 */ /* 0x000fe200078e000d */
[----:B------:R-:W-:Y:S01]  /*10c0*/  LOP3.LUT R13, R25, R0, R26, 0xf6, !PT ;  /* 0x00000000190d7212 */ /* 0x000fe200078ef61a */
[----:B------:R-:W-:Y:S01]  /*10d0*/  STL [R1+0x1c0], R11 ;  /* 0x0001c00b01007387 */ /* 0x000fe20000100800 */
[----:B------:R-:W-:Y:S01]  /*10e0*/  IADD3 R4, R7, R4, R18 ;  /* 0x0000000407047210 */ /* 0x000fe20007ffe012 */
[----:B------:R-:W-:Y:S01]  /*10f0*/  IMAD.MOV.U32 R7, RZ, RZ, R15 ;  /* 0x000000ffff077224 */ /* 0x000fe200078e000f */
[----:B------:R-:W-:Y:S01]  /*1100*/  SHF.R.S32.HI R14, RZ, 0x1f, R221 ;  /* 0x0000001fff0e7819 */ /* 0x000fe200000114dd */
[----:B------:R-:W-:Y:S01]  /*1110*/  STL [R1+0x94], RZ ;  /* 0x000094ff01007387 */ /* 0x000fe20000100800 */
[----:B------:R-:W-:Y:S01]  /*1120*/  SHF.R.S32.HI R15, RZ, 0x1f, R222 ;  /* 0x0000001fff0f7819 */ /* 0x000fe200000114de */
[C---:B------:R-:W-:Y:S01]  /*1130*/  VIADD R41, R45.reuse, 0x20 ;  /* 0x000000202d297836 */ /* 0x040fe20000000000 */
[----:B------:R-:W-:Y:S01]  /*1140*/  LOP3.LUT R2, R2, 0xfffffe00, RZ, 0xc0, !PT ;  /* 0xfffffe0002027812 */ /* 0x000fe200078ec0ff */
[----:B------:R0:W-:Y:S01]  /*1150*/  STL [R1+0x11c], R12 ;  /* 0x00011c0c01007387 */ /* 0x0001e20000100800 */
[--C-:B------:R-:W-:Y:S01]  /*1160*/  LOP3.LUT R0, R24, 0x38, R16.reuse, 0xf8, !PT ;  /* 0x0000003818007812 */ /* 0x100fe200078ef810 */
[C---:B------:R-:W-:Y:S01]  /*1170*/  VIADD R40, R45.reuse, 0x28 ;  /* 0x000000282d287836 */ /* 0x040fe20000000000 */
[----:B------:R-:W-:Y:S01]  /*1180*/  SHF.R.S32.HI R17, RZ, 0x1f, R16 ;  /* 0x0000001fff117819 */ /* 0x000fe20000011410 */
[----:B------:R1:W-:Y:S01]  /*1190*/  STL [R1+0x7c], R13 ;  /* 0x00007c0d01007387 */ /* 0x0003e20000100800 */
[----:B------:R-:W-:Y:S01]  /*11a0*/  LOP3.LUT R0, R18, R0, R20, 0xf6, !PT ;  /* 0x0000000012007212 */ /* 0x000fe200078ef614 */
[C---:B------:R-:W-:Y:S01]  /*11b0*/  VIADD R39, R45.reuse, 0x30 ;  /* 0x000000302d277836 */ /* 0x040fe20000000000 */
[----:B------:R-:W-:Y:S01]  /*11c0*/  SHF.R.S32.HI R218, RZ, 0x1f, R22 ;  /* 0x0000001fffda7819 */ /* 0x000fe20000011416 */
[----:B------:R2:W-:Y:S01]  /*11d0*/  STL [R1+0x128], R14 ;  /* 0x0001280e01007387 */ /* 0x0005e20000100800 */
[C---:B------:R-:W-:Y:S01]  /*11e0*/  VIADD R38, R45.reuse, 0x38 ;  /* 0x000000382d267836 */ /* 0x040fe20000000000 */
[----:B0-----:R-:W-:Y:S01]  /*11f0*/  SHF.R.U32.HI R12, RZ, 0x3, R9 ;  /* 0x00000003ff0c7819 */ /* 0x001fe20000011609 */
[----:B------:R-:W-:Y:S01]  /*1200*/  VIADD R37, R45, 0x40 ;  /* 0x000000402d257836 */ /* 0x000fe20000000000 */
[----:B------:R-:W-:Y:S01]  /*1210*/  LOP3.LUT R9, R9, 0x38, R16, 0xf8, !PT ;  /* 0x0000003809097812 */ /* 0x000fe200078ef810 */
[----:B------:R-:W-:Y:S01]  /*1220*/  STL [R1+0x124], R15 ;  /* 0x0001240f01007387 */ /* 0x000fe20000100800 */
[----:B-1----:R-:W-:Y:S01]  /*1230*/  LEA R13, R13, UR4, 0x1 ;  /* 0x000000040d0d7c11 */ /* 0x002fe2000f8e08ff */
[C---:B------:R-:W-:Y:S01]  /*1240*/  VIADD R36, R45.reuse, 0x48 ;  /* 0x000000482d247836 */ /* 0x040fe20000000000 */
[----:B------:R-:W-:Y:S01]  /*1250*/  LOP3.LUT R9, R2, R9, R12, 0xf6, !PT ;  /* 0x0000000902097212 */ /* 0x000fe200078ef60c */
[----:B------:R0:W-:Y:S01]  /*1260*/  STL [R1+0x54], R2 ;  /* 0x0000540201007387 */ /* 0x0001e20000100800 */
[----:B--2---:R-:W-:Y:S01]  /*1270*/  SHF.R.S32.HI R14, RZ, 0x1f, R223 ;  /* 0x0000001fff0e7819 */ /* 0x004fe200000114df */
[----:B------:R-:W-:-:S02]  /*1280*/  VIADD R35, R45, 0x50 ;  /* 0x000000502d237836 */ /* 0x000fc40000000000 */
[C---:B------:R-:W-:Y:S02]  /*1290*/  VIADD R34, R45.reuse, 0x58 ;  /* 0x000000582d227836 */ /* 0x040fe40000000000 */
[----:B------:R-:W-:Y:S01]  /*12a0*/  STL [R1+0x120], R14 ;  /* 0x0001200e01007387 */ /* 0x000fe20000100800 */
[C---:B------:R-:W-:Y:S02]  /*12b0*/  VIADD R33, R45.reuse, 0x60 ;  /* 0x000000602d217836 */ /* 0x040fe40000000000 */
[C---:B------:R-:W-:Y:S01]  /*12c0*/  VIADD R32, R45.reuse, 0x68 ;  /* 0x000000682d207836 */ /* 0x040fe20000000000 */
[----:B0-----:R-:W-:Y:S01]  /*12d0*/  SHF.R.S32.HI R2, RZ, 0x3, R212 ;  /* 0x00000003ff027819 */ /* 0x001fe200000114d4 */
[----:B------:R-:W-:Y:S01]  /*12e0*/  STL [R1+0x64], R13 ;  /* 0x0000640d01007387 */ /* 0x000fe20000100800 */
[C---:B------:R-:W-:Y:S01]  /*12f0*/  VIADD R31, R45.reuse, 0x70 ;  /* 0x000000702d1f7836 */ /* 0x040fe20000000000 */
[----:B------:R-:W-:Y:S01]  /*1300*/  LOP3.LUT R212, R212, 0xfffffff8, RZ, 0xc0, !PT ;  /* 0xfffffff8d4d47812 */ /* 0x000fe200078ec0ff */
[C---:B------:R-:W-:Y:S01]  /*1310*/  VIADD R30, R45.reuse, 0x78 ;  /* 0x000000782d1e7836 */ /* 0x040fe20000000000 */
[----:B------:R-:W-:Y:S01]  /*1320*/  STL [R1+0x74], R45 ;  /* 0x0000742d01007387 */ /* 0x000fe20000100800 */
[C---:B------:R-:W-:Y:S01]  /*1330*/  VIADD R29, R45.reuse, 0x80 ;  /* 0x000000802d1d7836 */ /* 0x040fe20000000000 */
[----:B------:R-:W-:Y:S01]  /*1340*/  SHF.R.S32.HI R215, RZ, 0x1f, R212 ;  /* 0x0000001fffd77819 */ /* 0x000fe200000114d4 */
[C---:B------:R-:W-:Y:S01]  /*1350*/  VIADD R28, R45.reuse, 0x88 ;  /* 0x000000882d1c7836 */ /* 0x040fe20000000000 */
[----:B------:R0:W-:Y:S01]  /*1360*/  STL [R1+0x12c], R2 ;  /* 0x00012c0201007387 */ /* 0x0001e20000100800 */
[----:B------:R-:W-:-:S02]  /*1370*/  VIADD R27, R45, 0x90 ;  /* 0x000000902d1b7836 */ /* 0x000fc40000000000 */
[C---:B------:R-:W-:Y:S02]  /*1380*/  VIADD R26, R45.reuse, 0x98 ;  /* 0x000000982d1a7836 */ /* 0x040fe40000000000 */
[C---:B------:R-:W-:Y:S02]  /*1390*/  VIADD R25, R45.reuse, 0xa0 ;  /* 0x000000a02d197836 */ /* 0x040fe40000000000 */
[C---:B------:R-:W-:Y:S02]  /*13a0*/  VIADD R24, R45.reuse, 0xa8 ;  /* 0x000000a82d187836 */ /* 0x040fe40000000000 */
[C---:B------:R-:W-:Y:S01]  /*13b0*/  VIADD R21, R45.reuse, 0xb0 ;  /* 0x000000b02d157836 */ /* 0x040fe20000000000 */
[----:B0-----:R-:W-:Y:S01]  /*13c0*/  LEA R2, R0, UR4, 0x1 ;  /* 0x0000000400027c11 */ /* 0x001fe2000f8e08ff */
[----:B------:R-:W-:Y:S01]  /*13d0*/  VIADD R20, R45, 0xb8 ;  /* 0x000000b82d147836 */ /* 0x000fe20000000000 */
[----:B------:R-:W-:Y:S01]  /*13e0*/  LEA R0, R9, UR4, 0x1 ;  /* 0x0000000409007c11 */ /* 0x000fe2000f8e08ff */
[C---:B------:R-:W-:Y:S01]  /*13f0*/  VIADD R18, R45.reuse, 0xc0 ;  /* 0x000000c02d127836 */ /* 0x040fe20000000000 */
[----:B------:R-:W-:Y:S01]  /*1400*/  SHF.R.S32.HI R9, RZ, 0x1f, R43 ;  /* 0x0000001fff097819 */ /* 0x000fe2000001142b */
[----:B------:R0:W-:Y:S01]  /*1410*/  STL [R1+0x1b8], R2 ;  /* 0x0001b80201007387 */ /* 0x0001e20000100800 */
[----:B------:R-:W-:-:S02]  /*1420*/  VIADD R15, R45, 0xc8 ;  /* 0x000000c82d0f7836 */ /* 0x000fc40000000000 */
[C---:B------:R-:W-:Y:S01]  /*1430*/  VIADD R14, R45.reuse, 0xd0 ;  /* 0x000000d02d0e7836 */ /* 0x040fe20000000000 */
[----:B------:R1:W-:Y:S01]  /*1440*/  STL [R1+0x1b0], R0 ;  /* 0x0001b00001007387 */ /* 0x0003e20000100800 */
[C---:B------:R-:W-:Y:S02]  /*1450*/  VIADD R13, R45.reuse, 0xd8 ;  /* 0x000000d82d0d7836 */ /* 0x040fe40000000000 */
[C---:B------:R-:W-:Y:S01]  /*1460*/  VIADD R12, R45.reuse, 0xe0 ;  /* 0x000000e02d0c7836 */ /* 0x040fe20000000000 */
[----:B------:R2:W-:Y:S01]  /*1470*/  STL [R1+0x114], R44 ;  /* 0x0001142c01007387 */ /* 0x0005e20000100800 */
[C---:B------:R-:W-:Y:S02]  /*1480*/  VIADD R10, R45.reuse, 0xe8 ;  /* 0x000000e82d0a7836 */ /* 0x040fe40000000000 */
[----:B0-----:R-:W-:Y:S01]  /*1490*/  VIADD R2, R45, 0xf0 ;  /* 0x000000f02d027836 */ /* 0x001fe20000000000 */
[----:B------:R-:W-:Y:S01]  /*14a0*/  STL [R1+0x110], R43 ;  /* 0x0001102b01007387 */ /* 0x000fe20000100800 */
[----:B------:R-:W-:-:S02]  /*14b0*/  IMAD R3, R3, 0x8, R11 ;  /* 0x0000000803037824 */ /* 0x000fc400078e020b */
[----:B-1----:R-:W-:Y:S01]  /*14c0*/  VIADD R0, R45, 0xf8 ;  /* 0x000000f82d007836 */ /* 0x002fe20000000000 */
[----:B------:R0:W-:Y:S01]  /*14d0*/  STL [R1+0x10c], R42 ;  /* 0x00010c2a01007387 */ /* 0x0001e20000100800 */
[----:B------:R-:W-:Y:S01]  /*14e0*/  VIADD R19, R16, 0x80 ;  /* 0x0000008010137836 */ /* 0x000fe20000000000 */
[----:B--2---:R-:W-:Y:S02]  /*14f0*/  SHF.R.S32.HI R44, RZ, 0x1f, R44 ;  /* 0x0000001fff2c7819 */ /* 0x004fe4000001142c */
[----:B------:R1:W-:Y:S02]  /*1500*/  STL [R1+0x108], R41 ;  /* 0x0001082901007387 */ /* 0x0003e40000100800 */
[----:B------:R-:W-:Y:S02]  /*1510*/  SHF.R.S32.HI R219, RZ, 0x1f, R19 ;  /* 0x0000001fffdb7819 */ /* 0x000fe40000011413 */
[----:B------:R-:W-:Y:S01]  /*1520*/  STL [R1+0x104], R40 ;  /* 0x0001042801007387 */ /* 0x000fe20000100800 */
[----:B0-----:R-:W-:-:S03]  /*1530*/  SHF.R.S32.HI R42, RZ, 0x1f, R42 ;  /* 0x0000001fff2a7819 */ /* 0x001fc6000001142a */
[----:B------:R0:W-:Y:S01]  /*1540*/  STL [R1+0x100], R39 ;  /* 0x0001002701007387 */ /* 0x0001e20000100800 */
[----:B-1----:R-:W-:-:S03]  /*1550*/  SHF.R.S32.HI R41, RZ, 0x1f, R41 ;  /* 0x0000001fff297819 */ /* 0x002fc60000011429 */
[----:B------:R1:W-:Y:S04]  /*1560*/  STL [R1+0xfc], R38 ;  /* 0x0000fc2601007387 */ /* 0x0003e80000100800 */
        /* <DEDUP_REMOVED lines=39> */
[----:B------:R-:W-:Y:S04]  /*17e0*/  STL [R1+0x1ac], R44 ;  /* 0x0001ac2c01007387 */ /* 0x000fe80000100800 */
[----:B------:R1:W-:Y:S01]  /*17f0*/  STL [R1+0x9c], R0 ;  /* 0x00009c0001007387 */ /* 0x0003e20000100800 */
[----:B0-----:R-:W-:-:S03]  /*1800*/  SHF.R.S32.HI R2, RZ, 0x1f, R2 ;  /* 0x0000001fff027819 */ /* 0x001fc60000011402 */
[----:B------:R0:W-:Y:S04]  /*1810*/  STL [R1+0x1a8], R9 ;  /* 0x0001a80901007387 */ /* 0x0001e80000100800 */
[----:B------:R-:W-:Y:S01]  /*1820*/  STL [R1+0x1a4], R42 ;  /* 0x0001a42a01007387 */ /* 0x000fe20000100800 */
[----:B-1----:R-:W-:-:S03]  /*1830*/  SHF.R.S32.HI R0, RZ, 0x1f, R0 ;  /* 0x0000001fff007819 */ /* 0x002fc60000011400 */
[----:B------:R-:W-:Y:S01]  /*1840*/  STL [R1+0x1a0], R41 ;  /* 0x0001a02901007387 */ /* 0x000fe20000100800 */
[----:B0-----:R-:W-:-:S05]  /*1850*/  SHF.R.S32.HI R9, RZ, 0x1f, R40 ;  /* 0x0000001fff097819 */ /* 0x001fca0000011428 */
[----:B------:R0:W-:Y:S04]  /*1860*/  STL [R1+0x19c], R9 ;  /* 0x00019c0901007387 */ /* 0x0001e80000100800 */
[----:B------:R-:W-:Y:S04]  /*1870*/  STL [R1+0x198], R39 ;  /* 0x0001982701007387 */ /* 0x000fe80000100800 */
        /* <DEDUP_REMOVED lines=30> */
[----:B------:R-:W-:Y:S04]  /*1a60*/  STL [R1+0x13c], R9 ;  /* 0x00013c0901007387 */ /* 0x000fe80000100800 */
[----:B------:R0:W-:Y:S04]  /*1a70*/  STL [R1+0x138], R2 ;  /* 0x0001380201007387 */ /* 0x0001e80000100800 */
[----:B------:R1:W-:Y:S04]  /*1a80*/  STL [R1+0x134], R0 ;  /* 0x0001340001007387 */ /* 0x0003e80000100800 */
[----:B------:R2:W-:Y:S01]  /*1a90*/  STL [R1+0x78], R3 ;  /* 0x0000780301007387 */ /* 0x0005e20000100800 */
[----:B0-----:R-:W-:-:S02]  /*1aa0*/  LEA R2, R8, UR4, 0x1 ;  /* 0x0000000408027c11 */ /* 0x001fc4000f8e08ff */
[----:B-1----:R-:W-:-:S05]  /*1ab0*/  LEA R0, R4, UR4, 0x1 ;  /* 0x0000000404007c11 */ /* 0x002fca000f8e08ff */
[----:B------:R2:W-:Y:S04]  /*1ac0*/  STL [R1+0x1b4], R0 ;  /* 0x0001b40001007387 */ /* 0x0005e80000100800 */
[----:B------:R2:W-:Y:S02]  /*1ad0*/  STL [R1+0x1bc], R2 ;  /* 0x0001bc0201007387 */ /* 0x0005e40000100800 */
.L_x_2927:
[----:B0-23--:R-:W0:Y:S01]  /*1ae0*/  LDC.64 R2, c[0x0][0xc88] ;  /* 0x00032200ff027b82 */ /* 0x00de220000000a00 */
[----:B------:R-:W-:Y:S01]  /*1af0*/  ULDC.64 UR10, c[0x0][0x208] ;  /* 0x00008200000a7ab9 */ /* 0x000fe20000000a00 */
[----:B------:R-:W-:Y:S01]  /*1b00*/  ULDC.64 UR4, c[0x0][0xa28] ;  /* 0x00028a0000047ab9 */ /* 0x000fe20000000a00 */
[----:B------:R-:W-:Y:S01]  /*1b10*/  ULDC.64 UR8, c[0x0][0xa18] ;  /* 0x0002860000087ab9 */ /* 0x000fe20000000a00 */
[----:B------:R-:W-:Y:S01]  /*1b20*/  ULDC.64 UR6, c[0x0][0xa08] ;  /* 0x0002820000067ab9 */ /* 0x000fe20000000a00 */
[----:B0-----:R-:W-:-:S05]  /*1b30*/  IMAD.WIDE R2, R7, 0x4, R2 ;  /* 0x0000000407027825 */ /* 0x001fca00078e0202 */
[----:B------:R-:W2:Y:S01]  /*1b40*/  LDG.E R25, desc[UR10][R2.64] ;  /* 0x0000000a02197981 */ /* 0x000ea2000c1e1900 */
[----:B------:R-:W-:Y:S01]  /*1b50*/  ISETP.NE.U32.AND P2, PT, RZ, UR4, PT ;  /* 0x00000004ff007c0c */ /* 0x000fe2000bf45070 */
[----:B----4-:R-:W-:Y:S01]  /*1b60*/  IMAD.MOV.U32 R11, RZ, RZ, RZ ;  /* 0x000000ffff0b7224 */ /* 0x010fe200078e00ff */
[----:B------:R-:W-:Y:S01]  /*1b70*/  ISETP.NE.U32.AND P1, PT, RZ, UR8, PT ;  /* 0x00000008ff007c0c */ /* 0x000fe2000bf25070 */
[----:B------:R-:W-:Y:S01]  /*1b80*/  IMAD.MOV.U32 R115, RZ, RZ, RZ ;  /* 0x000000ffff737224 */ /* 0x000fe200078e00ff */
[----:B------:R-:W-:Y:S02]  /*1b90*/  ISETP.NE.AND.EX P2, PT, RZ, UR5, PT, P2 ;  /* 0x00000005ff007c0c */ /* 0x000fe4000bf45320 */
[----:B------:R-:W-:Y:S02]  /*1ba0*/  ISETP.NE.AND.EX P1, PT, RZ, UR9, PT, P1 ;  /* 0x00000009ff007c0c */ /* 0x000fe4000bf25310 */
[----:B------:R-:W-:-:S04]  /*1bb0*/  ISETP.NE.U32.AND P0, PT, RZ, UR6, PT ;  /* 0x00000006ff007c0c */ /* 0x000fc8000bf05070 */
[----:B------:R-:W-:Y:S02]  /*1bc0*/  ISETP.NE.AND.EX P0, PT, RZ, UR7, PT, P0 ;  /* 0x00000007ff007c0c */ /* 0x000fe4000bf05300 */
[----:B--2---:R-:W-:Y:S01]  /*1bd0*/  SHF.R.S32.HI R0, RZ, 0x1f, R25 ;  /* 0x0000001fff007819 */ /* 0x004fe20000011419 */
[C---:B------:R-:W-:Y:S02]  /*1be0*/  IMAD.SHL.U32 R28, R25.reuse, 0x4, RZ ;  /* 0x00000004191c7824 */ /* 0x040fe400078e00ff */
[C---:B------:R-:W-:Y:S01]  /*1bf0*/  @P2 LEA R8, P3, R25.reuse, UR4, 0x2 ;  /* 0x0000000419082c11 */ /* 0x040fe2000f8610ff */
[----:B------:R-:W-:Y:S01]  /*1c00*/  STL [R1+0x88], R25 ;  /* 0x0000881901007387 */ /* 0x000fe20000100800 */
[C-C-:B------:R-:W-:Y:S02]  /*1c10*/  SHF.L.U64.HI R27, R25.reuse, 0x2, R0.reuse ;  /* 0x00000002191b7819 */ /* 0x140fe40000010200 */
[----:B------:R-:W-:Y:S01]  /*1c20*/  @P2 LEA.HI.X R9, R25, UR5, R0, 0x2, P3 ;  /* 0x0000000519092c11 */ /* 0x000fe200098f1400 */
[----:B------:R-:W-:Y:S01]  /*1c30*/  ULDC UR4, c[0x0][0x288] ;  /* 0x0000a20000047ab9 */ /* 0x000fe20000000800 */
[----:B------:R0:W-:Y:S01]  /*1c40*/  STL [R1+0x118], R0 ;  /* 0x0001180001007387 */ /* 0x0001e20000100800 */
[----:B------:R-:W-:-:S03]  /*1c50*/  IADD3 R2, P4, R28, UR6, RZ ;  /* 0x000000061c027c10 */ /* 0x000fc6000ff9e0ff */
[----:B-1---5:R1:W5:Y:S01]  /*1c60*/  @P2 LDG.E R11, desc[UR10][R8.64] ;  /* 0x0000000a080b2981 */ /* 0x022362000c1e1900 */
[----:B------:R-:W-:Y:S01]  /*1c70*/  IADD3.X R3, R27, UR7, RZ, P4, !PT ;  /* 0x000000071b037c10 */ /* 0x000fe2000a7fe4ff */
[----:B------:R-:W-:Y:S01]  /*1c80*/  ULDC.64 UR6, c[0x0][0xa20] ;  /* 0x0002880000067ab9 */ /* 0x000fe20000000a00 */
[----:B------:R-:W-:Y:S01]  /*1c90*/  LOP3.LUT R4, R6, 0xff000000, RZ, 0xc0, !PT ;  /* 0xff00000006047812 */ /* 0x000fe200078ec0ff */
[----:B------:R-:W-:Y:S01]  /*1ca0*/  STL [R1+0x8c], R28 ;  /* 0x00008c1c01007387 */ /* 0x000fe20000100800 */
[----:B0-----:R-:W-:Y:S01]  /*1cb0*/  IMAD.U32 R0, RZ, RZ, UR4 ;  /* 0x00000004ff007e24 */ /* 0x001fe2000f8e00ff */
[----:B------:R-:W-:Y:S02]  /*1cc0*/  ULDC.64 UR4, c[0x0][0x418] ;  /* 0x0001060000047ab9 */ /* 0x000fe40000000a00 */
[----:B------:R-:W-:Y:S01]  /*1cd0*/  STL [R1+0x90], R27 ;  /* 0x0000901b01007387 */ /* 0x000fe20000100800 */
[----:B-1----:R-:W-:-:S03]  /*1ce0*/  @P1 IADD3 R8, P2, R28, UR8, RZ ;  /* 0x000000081c081c10 */ /* 0x002fc6000ff5e0ff */
[----:B------:R0:W5:Y:S01]  /*1cf0*/  @P0 LDG.E R115, desc[UR10][R2.64] ;  /* 0x0000000a02730981 */ /* 0x000162000c1e1900 */
[----:B------:R-:W-:-:S05]  /*1d00*/  @P1 IADD3.X R9, R27, UR9, RZ, P2, !PT ;  /* 0x000000091b091c10 */ /* 0x000fca00097fe4ff */
[----:B------:R-:W2:Y:S01]  /*1d10*/  @P1 LDG.E R0, desc[UR10][R8.64] ;  /* 0x0000000a08001981 */ /* 0x000ea2000c1e1900 */
[----:B------:R-:W-:-:S03]  /*1d20*/  UISETP.NE.U32.AND UP0, UPT, UR4, URZ, UPT ;  /* 0x0000003f0400728c */ /* 0x000fc6000bf05070 */
[----:B------:R-:W-:Y:S01]  /*1d30*/  ULDC UR4, c[0x0][0x424] ;  /* 0x0001090000047ab9 */ /* 0x000fe20000000800 */
[----:B------:R-:W-:Y:S01]  /*1d40*/  UISETP.NE.AND.EX UP0, UPT, UR5, URZ, UPT, UP0 ;  /* 0x0000003f0500728c */ /* 0x000fe2000bf05300 */
[----:B------:R-:W-:Y:S02]  /*1d50*/  ISETP.NE.U32.AND P2, PT, RZ, UR6, PT ;  /* 0x00000006ff007c0c */ /* 0x000fe4000bf45070 */
[----:B------:R-:W-:Y:S01]  /*1d60*/  ULDC UR5, c[0x0][0x2f0] ;  /* 0x0000bc0000057ab9 */ /* 0x000fe20000000800 */
[----:B------:R-:W-:Y:S01]  /*1d70*/  USEL UR4, UR4, 0x1, UP0 ;  /* 0x0000000104047887 */ /* 0x000fe20008000000 */
[----:B------:R-:W-:Y:S02]  /*1d80*/  SHF.R.U32.HI R7, RZ, 0x8, R4 ;  /* 0x00000008ff077819 */ /* 0x000fe40000011604 */
[----:B------:R-:W-:Y:S01]  /*1d90*/  ISETP.NE.AND.EX P2, PT, RZ, UR7, PT, P2 ;  /* 0x00000007ff007c0c */ /* 0x000fe2000bf45320 */
[----:B------:R-:W-:-:S03]  /*1da0*/  UIMAD UR4, UR4, UR5, URZ ;  /* 0x00000005040472a4 */ /* 0x000fc6000f8e023f */
[----:B------:R-:W-:Y:S01]  /*1db0*/  ULDC UR5, c[0x0][0x348] ;  /* 0x0000d20000057ab9 */ /* 0x000fe20000000800 */
[C---:B------:R-:W-:Y:S01]  /*1dc0*/  LOP3.LUT R224, R6.reuse, 0xffff, RZ, 0xc0, !PT ;  /* 0x0000ffff06e07812 */ /* 0x040fe200078ec0ff */
[----:B--2---:R1:W-:Y:S01]  /*1dd0*/  STL [R1+0x60], R0 ;  /* 0x0000600001007387 */ /* 0x0043e20000100800 */
[----:B------:R-:W-:Y:S01]  /*1de0*/  IMAD.MOV.U32 R10, RZ, RZ, R0 ;  /* 0x000000ffff0a7224 */ /* 0x000fe200078e0000 */
[----:B-1----:R-:W-:-:S04]  /*1df0*/  LOP3.LUT R0, R6, 0xff0000, RZ, 0xc0, !PT ;  /* 0x00ff000006007812 */ /* 0x002fc800078ec0ff */
[----:B------:R-:W-:Y:S01]  /*1e00*/  LEA.HI R8, R0, R7, RZ, 0x10 ;  /* 0x0000000700087211 */ /* 0x000fe200078f80ff */
[----:B0-----:R-:W-:Y:S06]  /*1e10*/  @P1 BRA `(.L_x_2650) ;  /* 0x00000000002c1947 */ /* 0x001fec0003800000 */
        /* <DEDUP_REMOVED lines=9> */
[----:B--2---:R-:W-:-:S05]  /*1eb0*/  IMAD.IADD R10, R9, 0x1, -R0 ;  /* 0x00000001090a7824 */ /* 0x004fca00078e0a00 */
[----:B------:R0:W-:Y:S02]  /*1ec0*/  STL [R1+0x60], R10 ;  /* 0x0000600a01007387 */ /* 0x0001e40000100800 */
.L_x_2650:
        /* <DEDUP_REMOVED lines=8> */
.L_x_2651:
[----:B------:R-:W-:Y:S05]  /*1f50*/  @!P0 BRA `(.L_x_2652) ;  /* 0x0000000000108947 */ /* 0x000fea0003800000 */
[----:B------:R-:W-:Y:S02]  /*1f60*/  ULDC.64 UR4, c[0x0][0x208] ;  /* 0x0000820000047ab9 */ /* 0x000fe40000000a00 */
[----:B------:R-:W2:Y:S04]  /*1f70*/  LDG.E R7, desc[UR4][R2.64] ;  /* 0x0000000402077981 */ /* 0x000ea8000c1e1900 */
[----:B------:R-:W2:Y:S02]  /*1f80*/  LDG.E R26, desc[UR4][R2.64+0x4] ;  /* 0x00000404021a7981 */ /* 0x000ea4000c1e1900 */
[----:B--2---:R-:W-:-:S07]  /*1f90*/  IMAD.IADD R26, R26, 0x1, -R7 ;  /* 0x000000011a1a7824 */ /* 0x004fce00078e0a07 */
.L_x_2652:
[----:B------:R-:W-:Y:S01]  /*1fa0*/  ULDC.64 UR4, c[0x0][0xa10] ;  /* 0x0002840000047ab9 */ /* 0x000fe20000000a00 */
[----:B------:R-:W-:Y:S01]  /*1fb0*/  ULDC.64 UR6, c[0x0][0x208] ;  /* 0x0000820000067ab9 */ /* 0x000fe20000000a00 */
[----:B------:R-:W-:Y:S01]  /*1fc0*/  ISETP.NE.U32.AND P0, PT, RZ, UR4, PT ;  /* 0x00000004ff007c0c */ /* 0x000fe2000bf05070 */
[----:B------:R-:W2:Y:S03]  /*1fd0*/  LDC R4, c[0x0][0x448] ;  /* 0x00011200ff047b82 */ /* 0x000ea60000000800 */
[----:B------:R-:W-:Y:S01]  /*1fe0*/  ISETP.NE.AND.EX P0, PT, RZ, UR5, PT, P0 ;  /* 0x00000005ff007c0c */ /* 0x000fe2000bf05300 */
[----:B------:R-:W-:-:S12]  /*1ff0*/  ULDC.64 UR4, c[0x0][0xa30] ;  /* 0x00028c0000047ab9 */ /* 0x000fd80000000a00 */
[----:B-1----:R-:W1:Y:S02]  /*2000*/  @P0 LDC.64 R2, c[0x0][0xa10] ;  /* 0x00028400ff020b82 */ /* 0x002e640000000a00 */
[----:B-1----:R-:W-:-:S05]  /*2010*/  @P0 IMAD.WIDE R2, R25, 0x4, R2 ;  /* 0x0000000419020825 */ /* 0x002fca00078e0202 */
[----:B------:R-:W3:Y:S04]  /*2020*/  @P0 LDG.E R0, desc[UR6][R2.64] ;  /* 0x0000000602000981 */ /* 0x000ee8000c1e1900 */
[----:B------:R1:W3:Y:S01]  /*2030*/  @P0 LDG.E R7, desc[UR6][R2.64+0x4] ;  /* 0x0000040602070981 */ /* 0x0002e2000c1e1900 */
[----:B------:R-:W-:Y:S01]  /*2040*/  ISETP.NE.U32.AND P1, PT, RZ, UR4, PT ;  /* 0x00000004ff007c0c */ /* 0x000fe2000bf25070 */
[----:B-----5:R-:W-:-:S03]  /*2050*/  IMAD.MOV.U32 R152, RZ, RZ, R26 ;  /* 0x000000ffff987224 */ /* 0x020fc600078e001a */
[----:B------:R-:W-:-:S13]  /*2060*/  ISETP.NE.AND.EX P1, PT, RZ, UR5, PT, P1 ;  /* 0x00000005ff007c0c */ /* 0x000fda000bf25310 */
[----:B-1----:R-:W-:-:S04]  /*2070*/  @P1 IADD3 R2, P2, R28, UR4, RZ ;  /* 0x000000041c021c10 */ /* 0x002fc8000ff5e0ff */
[----:B------:R-:W-:-:S05]  /*2080*/  @P1 IADD3.X R3, R27, UR5, RZ, P2, !PT ;  /* 0x000000051b031c10 */ /* 0x000fca00097fe4ff */
[----:B------:R1:W5:Y:S01]  /*2090*/  @P1 LDG.E R152, desc[UR6][R2.64] ;  /* 0x0000000602981981 */ /* 0x000362000c1e1900 */
[----:B--2---:R-:W-:Y:S01]  /*20a0*/  ISETP.NE.AND P1, PT, R4, 0x1, PT ;  /* 0x000000010400780c */ /* 0x004fe20003f25270 */
[----:B------:R-:W-:Y:S01]  /*20b0*/  IMAD.SHL.U32 R5, R5, 0x80, RZ ;  /* 0x0000008005057824 */ /* 0x000fe200078e00ff */
[----:B------:R-:W-:Y:S01]  /*20c0*/  LOP3.LUT R12, R8, 0xff, RZ, 0xc0, !PT ;  /* 0x000000ff080c7812 */ /* 0x000fe200078ec0ff */
[----:B------:R-:W-:Y:S01]  /*20d0*/  IMAD.IADD R11, R26, 0x1, -R11 ;  /* 0x000000011a0b7824 */ /* 0x000fe200078e0a0b */
[----:B------:R-:W-:Y:S01]  /*20e0*/  BSSY B0, `(.L_x_2653) ;  /* 0x0000038000007945 */ /* 0x000fe20003800000 */
[----:B------:R-:W-:Y:S01]  /*20f0*/  VIADD R4, R5, 0x7f ;  /* 0x0000007f05047836 */ /* 0x000fe20000000000 */
[----:B------:R-:W-:Y:S07]  /*2100*/  STL [R1+0x68], R5 ;  /* 0x0000680501007387 */ /* 0x000fee0000100800 */
[----:B------:R-:W2:Y:S08]  /*2110*/  @P1 LDC R9, c[0x0][0x44c] ;  /* 0x00011300ff091b82 */ /* 0x000eb00000000800 */
[----:B------:R-:W4:Y:S01]  /*2120*/  @P1 LDC R13, c[0x0][0x450] ;  /* 0x00011400ff0d1b82 */ /* 0x000f220000000800 */
[----:B---3--:R-:W-:-:S02]  /*2130*/  @P0 IMAD.IADD R24, R7, 0x1, -R0 ;  /* 0x0000000107180824 */ /* 0x008fc400078e0a00 */
[----:B--2---:R-:W-:-:S04]  /*2140*/  @P1 IMAD.HI.U32 R0, R4, R9, RZ ;  /* 0x0000000904001227 */ /* 0x004fc800078e00ff */
[----:B-1----:R-:W-:Y:S01]  /*2150*/  IMAD.IADD R2, R11, 0x1, R24 ;  /* 0x000000010b027824 */ /* 0x002fe200078e0218 */
[----:B----4-:R-:W-:-:S03]  /*2160*/  @P1 SHF.R.U32.HI R4, RZ, R13, R0 ;  /* 0x0000000dff041219 */ /* 0x010fc60000011600 */
[C---:B------:R-:W-:Y:S01]  /*2170*/  VIADD R0, R2.reuse, 0x4f ;  /* 0x0000004f02007836 */ /* 0x040fe20000000000 */
[----:B------:R-:W-:Y:S01]  /*2180*/  IADD3 R130, R2, 0x50, -R10 ;  /* 0x0000005002827810 */ /* 0x000fe20007ffe80a */
[----:B------:R1:W-:Y:S02]  /*2190*/  STL [R1+0x6c], R2 ;  /* 0x00006c0201007387 */ /* 0x0003e40000100800 */
[----:B------:R-:W-:Y:S02]  /*21a0*/  IMAD.HI R0, R0, 0x66666667, RZ ;  /* 0x6666666700007827 */ /* 0x000fe400078e02ff */
[----:B------:R2:W-:Y:S02]  /*21b0*/  STL [R1+0x98], R12 ;  /* 0x0000980c01007387 */ /* 0x0005e40000100800 */
[----:B------:R-:W-:Y:S01]  /*21c0*/  IMAD.IADD R4, R130, 0x1, R4 ;  /* 0x0000000182047824 */ /* 0x000fe200078e0204 */
[----:B------:R-:W-:-:S03]  /*21d0*/  SHF.R.U32.HI R131, RZ, 0x1f, R0 ;  /* 0x0000001fff837819 */ /* 0x000fc60000011600 */
[----:B------:R-:W-:Y:S01]  /*21e0*/  IMAD.HI R4, R4, 0x66666667, RZ ;  /* 0x6666666704047827 */ /* 0x000fe200078e02ff */
[----:B-1----:R-:W-:Y:S02]  /*21f0*/  SHF.R.U32.HI R2, RZ, 0x10, R8 ;  /* 0x00000010ff027819 */ /* 0x002fe40000011608 */
[----:B------:R-:W-:Y:S01]  /*2200*/  LEA.HI.SX32 R131, R0, R131, 0x1b ;  /* 0x0000008300837211 */ /* 0x000fe200078fdaff */
[----:B------:R-:W-:Y:S01]  /*2210*/  IMAD.MOV.U32 R0, RZ, RZ, RZ ;  /* 0x000000ffff007224 */ /* 0x000fe200078e00ff */
[----:B------:R-:W-:Y:S01]  /*2220*/  SHF.R.U32.HI R3, RZ, 0x1f, R4 ;  /* 0x0000001fff037819 */ /* 0x000fe20000011604 */
[----:B------:R2:W-:Y:S03]  /*2230*/  STL [R1+0x84], R2 ;  /* 0x0000840201007387 */ /* 0x0005e60000100800 */
[----:B------:R-:W-:-:S04]  /*2240*/  LEA.HI.SX32 R4, R4, R3, 0x1b ;  /* 0x0000000304047211 */ /* 0x000fc800078fdaff */
[----:B------:R-:W-:-:S04]  /*2250*/  VIMNMX R6, R131, R4, PT ;  /* 0x0000000483067248 */ /* 0x000fc80003fe0100 */
[----:B------:R-:W-:-:S13]  /*2260*/  ISETP.GE.AND P0, PT, R6, 0x1, PT ;  /* 0x000000010600780c */ /* 0x000fda0003f06270 */
[----:B--2---:R-:W-:Y:S05]  /*2270*/  @!P0 BRA `(.L_x_2654) ;  /* 0x0000000000788947 */ /* 0x004fea0003800000 */
[----:B------:R-:W-:Y:S01]  /*2280*/  ISETP.NE.AND P0, PT, R2, RZ, PT ;  /* 0x000000ff0200720c */ /* 0x000fe20003f05270 */
[----:B------:R-:W-:-:S03]  /*2290*/  ULDC UR4, c[0x0][0x9f0] ;  /* 0x00027c0000047ab9 */ /* 0x000fc60000000800 */
[----:B------:R-:W-:-:S04]  /*22a0*/  SEL R9, R2, UR4, P0 ;  /* 0x0000000402097c07 */ /* 0x000fc80008000000 */
[-C--:B------:R-:W-:Y:S02]  /*22b0*/  IABS R5, R9.reuse ;  /* 0x0000000900057213 */ /* 0x080fe40000000000 */
[----:B------:R-:W-:Y:S02]  /*22c0*/  IADD3 R0, R9, -0x1, R6 ;  /* 0xffffffff09007810 */ /* 0x000fe40007ffe006 */
[----:B------:R-:W1:Y:S01]  /*22d0*/  I2F.RP R4, R5 ;  /* 0x0000000500047306 */ /* 0x000e620000209400 */
[----:B0-----:R-:W-:-:S05]  /*22e0*/  IABS R10, R9 ;  /* 0x00000009000a7213 */ /* 0x001fca0000000000 */
[----:B------:R-:W-:Y:S02]  /*22f0*/  IMAD.MOV R10, RZ, RZ, -R10 ;  /* 0x000000ffff0a7224 */ /* 0x000fe400078e0a0a */
[----:B-1----:R-:W0:Y:S02]  /*2300*/  MUFU.RCP R4, R4 ;  /* 0x0000000400047308 */ /* 0x002e240000001000 */
        /* <DEDUP_REMOVED lines=21> */
.L_x_2654:
[----:B------:R-:W-:Y:S05]  /*2460*/  BSYNC B0 ;  /* 0x0000000000007941 */ /* 0x000fea0003800000 */
.L_x_2653:
[----:B------:R-:W-:-:S05]  /*2470*/  IMAD R3, R12, R0, RZ ;  /* 0x000000000c037224 */ /* 0x000fca00078e02ff */
[C---:B------:R-:W-:Y:S01]  /*2480*/  VIADDMNMX R0, R3.reuse, R0, R6, PT ;  /* 0x0000000003007246 */ /* 0x040fe20003800106 */
[----:B------:R-:W-:-:S04]  /*2490*/  IMAD R3, R3, 0x50, -R11 ;  /* 0x0000005003037824 */ /* 0x000fc800078e0a0b */
[----:B------:R-:W-:Y:S01]  /*24a0*/  IMAD R5, R0, 0x50, -R11 ;  /* 0x0000005000057824 */ /* 0x000fe200078e0a0b */
[----:B------:R-:W-:-:S04]  /*24b0*/  VIMNMX R3, RZ, R3, !PT ;  /* 0x00000003ff037248 */ /* 0x000fc80007fe0100 */
[----:B------:R-:W-:-:S04]  /*24c0*/  VIMNMX R0, R5, R24, PT ;  /* 0x0000001805007248 */ /* 0x000fc80003fe0100 */
[----:B------:R-:W-:Y:S01]  /*24d0*/  ISETP.GT.AND P0, PT, R0, R3, PT ;  /* 0x000000030000720c */ /* 0x000fe20003f04270 */
[----:B------:R-:W-:-:S05]  /*24e0*/  IMAD.WIDE.U32 R2, R3, -0x33333333, RZ ;  /* 0xcccccccd03027825 */ /* 0x000fca00078e00ff */
[----:B------:R-:W-:-:S05]  /*24f0*/  SHF.R.U32.HI R113, RZ, 0x6, R3 ;  /* 0x00000006ff717819 */ /* 0x000fca0000011603 */
[----:B------:R-:W-:Y:S02]  /*2500*/  IMAD.MOV.U32 R2, RZ, RZ, R113 ;  /* 0x000000ffff027224 */ /* 0x000fe400078e0071 */
        /* <DEDUP_REMOVED lines=16> */
[----:B------:R-:W1:Y:S01]  /*2610*/  LDC.64 R14, c[0x4][R14] ;  /* 0x010000000e0e7b82 */ /* 0x000e620000000a00 */
[----:B------:R-:W-:Y:S01]  /*2620*/  ULDC.64 UR4, c[0x4][0xb0] ;  /* 0x01002c0000047ab9 */ /* 0x000fe20000000a00 */
        /* <DEDUP_REMOVED lines=8> */
[----:B-1---5:R-:W-:Y:S05]  /*26b0*/  CALL.ABS.NOINC R14 ;  /* 0x000000000e007343 */ /* 0x022fea0003c00000 */
.L_x_2657:
[----:B------:R-:W-:Y:S05]  /*26c0*/  BSYNC B6 ;  /* 0x0000000000067941 */ /* 0x000fea0003800000 */
.L_x_2656:
        /* <DEDUP_REMOVED lines=20> */
.L_x_2659:
[----:B------:R-:W-:Y:S05]  /*2810*/  BSYNC B6 ;  /* 0x0000000000067941 */ /* 0x000fea0003800000 */
.L_x_2658:
[----:B------:R-:W-:Y:S01]  /*2820*/  ULDC.64 UR4, c[0x0][0x9f8] ;  /* 0x00027e0000047ab9 */ /* 0x000fe20000000a00 */
[----:B------:R-:W1:Y:S01]  /*2830*/  LDC R7, c[0x0][0x3f4] ;  /* 0x0000fd00ff077b82 */ /* 0x000e620000000800 */
[----:B------:R-:W-:Y:S01]  /*2840*/  ISETP.NE.U32.AND P0, PT, RZ, UR4, PT ;  /* 0x00000004ff007c0c */ /* 0x000fe2000bf05070 */
[----:B------:R-:W-:Y:S01]  /*2850*/  IMAD.MOV.U32 R0, RZ, RZ, R25 ;  /* 0x000000ffff007224 */ /* 0x000fe200078e0019 */
[----:B------:R-:W-:Y:S01]  /*2860*/  ULDC.64 UR6, c[0x0][0x208] ;  /* 0x0000820000067ab9 */ /* 0x000fe20000000a00 */
[----:B------:R-:W2:Y:S01]  /*2870*/  LDL R20, [R1+0x54] ;  /* 0x0000540001147983 */ /* 0x000ea20000100800 */
[----:B------:R-:W-:-:S03]  /*2880*/  ISETP.NE.AND.EX P0, PT, RZ, UR5, PT, P0 ;  /* 0x00000005ff007c0c */ /* 0x000fc6000bf05300 */
[----:B------:R-:W3:Y:S01]  /*2890*/  LDC.64 R96, c[0x0][0x3f8] ;  /* 0x0000fe00ff607b82 */ /* 0x000ee20000000a00 */
[----:B------:R-:W-:-:S07]  /*28a0*/  SHF.R.S32.HI R9, RZ, 0x1f, R225 ;  /* 0x0000001fff097819 */ /* 0x000fce00000114e1 */
[----:B------:R-:W4:Y:S02]  /*28b0*/  LDC.64 R90, c[0x0][0x408] ;  /* 0x00010200ff5a7b82 */ /* 0x000f240000000a00 */
[----:B------:R-:W-:Y:S01]  /*28c0*/  @P0 IADD3 R4, P1, R28, UR4, RZ ;  /* 0x000000041c040c10 */ /* 0x000fe2000ff3e0ff */
[----:B------:R-:W-:Y:S01]  /*28d0*/  ULDC UR4, c[0x0][0x2f4] ;  /* 0x0000bd0000047ab9 */ /* 0x000fe20000000800 */
[----:B------:R-:W2:Y:S02]  /*28e0*/  LDL R28, [R1+0x5c] ;  /* 0x00005c00011c7983 */ /* 0x000ea40000100800 */
[----:B------:R-:W-:Y:S02]  /*28f0*/  @P0 IADD3.X R5, R27, UR5, RZ, P1, !PT ;  /* 0x000000051b050c10 */ /* 0x000fe40008ffe4ff */
[----:B------:R-:W4:Y:S01]  /*2900*/  LDL R27, [R1+0x58] ;  /* 0x00005800011b7983 */ /* 0x000f220000100800 */
[----:B------:R-:W-:-:S03]  /*2910*/  ISETP.GE.AND P1, PT, R214, UR4, PT ;  /* 0x00000004d6007c0c */ /* 0x000fc6000bf26270 */
[----:B------:R0:W2:Y:S01]  /*2920*/  @P0 LDG.E R0, desc[UR6][R4.64] ;  /* 0x0000000604000981 */ /* 0x0000a2000c1e1900 */
[----:B------:R-:W-:Y:S02]  /*2930*/  SEL R6, RZ, 0xffffffff, P1 ;  /* 0xffffffffff067807 */ /* 0x000fe40000800000 */
[----:B------:R-:W-:Y:S02]  /*2940*/  ISETP.GE.AND P0, PT, R16, UR4, PT ;  /* 0x0000000410007c0c */ /* 0x000fe4000bf06270 */
[----:B------:R-:W-:Y:S01]  /*2950*/  ISETP.GE.AND P2, PT, R19, UR4, PT ;  /* 0x0000000413007c0c */ /* 0x000fe2000bf46270 */
[----:B------:R-:W-:Y:S01]  /*2960*/  IMAD.SHL.U32 R6, R6, 0x2, RZ ;  /* 0x0000000206067824 */ /* 0x000fe200078e00ff */
[----:B------:R-:W-:Y:S02]  /*2970*/  SEL R3, RZ, 0x1, P0 ;  /* 0x00000001ff037807 */ /* 0x000fe40000000000 */
[----:B0-----:R-:W-:Y:S02]  /*2980*/  SEL R4, RZ, 0x4, P2 ;  /* 0x00000004ff047807 */ /* 0x001fe40001000000 */
[----:B------:R-:W-:-:S02]  /*2990*/  LOP3.LUT R3, R6, 0x2, R3, 0xe2, !PT ;  /* 0x0000000206037812 */ /* 0x000fc400078ee203 */
[-C--:B-1----:R-:W-:Y:S01]  /*29a0*/  ISETP.GE.AND P2, PT, R16, R7.reuse, PT ;  /* 0x000000071000720c */ /* 0x082fe20003f46270 */
[----:B---3--:R-:W-:Y:S01]  /*29b0*/  IMAD R8, R9, R96, RZ ;  /* 0x0000006009087224 */ /* 0x008fe200078e02ff */
[----:B------:R-:W-:Y:S02]  /*29c0*/  LOP3.LUT R4, R3, R4, RZ, 0xfc, !PT ;  /* 0x0000000403047212 */ /* 0x000fe400078efcff */
[----:B------:R-:W-:Y:S01]  /*29d0*/  SEL R3, R7, RZ, P2 ;  /* 0x000000ff07037207 */ /* 0x000fe20001000000 */
[----:B------:R-:W-:Y:S01]  /*29e0*/  IMAD.WIDE.U32 R100, R225, R96, R216 ;  /* 0x00000060e1647225 */ /* 0x000fe200078e00d8 */
[----:B------:R-:W-:-:S03]  /*29f0*/  ISETP.GE.AND P1, PT, R214, R7, PT ;  /* 0x00000007d600720c */ /* 0x000fc60003f26270 */
[C---:B------:R-:W-:Y:S02]  /*2a00*/  IMAD R5, R225.reuse, R97, R8 ;  /* 0x00000061e1057224 */ /* 0x040fe400078e0208 */
[----:B------:R-:W-:-:S04]  /*2a10*/  IMAD.WIDE.U32 R98, R225, R96, R16 ;  /* 0x00000060e1627225 */ /* 0x000fc800078e0010 */
[----:B------:R-:W-:Y:S02]  /*2a20*/  IMAD.IADD R3, R16, 0x1, R3 ;  /* 0x0000000110037824 */ /* 0x000fe400078e0203 */
[C---:B------:R-:W-:Y:S02]  /*2a30*/  VIADD R31, R225.reuse, 0x20 ;  /* 0x00000020e11f7836 */ /* 0x040fe40000000000 */
[----:B------:R-:W-:Y:S02]  /*2a40*/  VIADD R25, R225, 0x20 ;  /* 0x00000020e1197836 */ /* 0x000fe40000000000 */
[----:B------:R-:W-:Y:S02]  /*2a50*/  IMAD.IADD R101, R101, 0x1, R5 ;  /* 0x0000000165657824 */ /* 0x000fe400078e0205 */
[----:B------:R-:W-:Y:S01]  /*2a60*/  IMAD.IADD R99, R5, 0x1, R99 ;  /* 0x0000000105637824 */ /* 0x000fe200078e0263 */
[----:B------:R-:W-:Y:S01]  /*2a70*/  SEL R5, R7, RZ, P1 ;  /* 0x000000ff07057207 */ /* 0x000fe20000800000 */
[----:B------:R-:W-:Y:S01]  /*2a80*/  IMAD.SHL.U32 R31, R31, 0x40, RZ ;  /* 0x000000401f1f7824 */ /* 0x000fe200078e00ff */
[----:B------:R-:W-:Y:S01]  /*2a90*/  SHF.R.S32.HI R10, RZ, 0x1f, R3 ;  /* 0x0000001fff0a7819 */ /* 0x000fe20000011403 */
[----:B------:R-:W-:-:S02]  /*2aa0*/  IMAD.SHL.U32 R25, R25, 0x40, RZ ;  /* 0x0000004019197824 */ /* 0x000fc400078e00ff */
[----:B------:R-:W-:Y:S01]  /*2ab0*/  IMAD.IADD R8, R214, 0x1, R5 ;  /* 0x00000001d6087824 */ /* 0x000fe200078e0205 */
[CC--:B------:R-:W-:Y:S02]  /*2ac0*/  LEA.HI R5, R10.reuse, R3.reuse, RZ, 0x6 ;  /* 0x000000030a057211 */ /* 0x0c0fe400078f30ff */
[----:B------:R-:W-:Y:S02]  /*2ad0*/  LEA.HI R10, R10, R3, RZ, 0x3 ;  /* 0x000000030a0a7211 */ /* 0x000fe400078f18ff */
[----:B------:R-:W-:Y:S02]  /*2ae0*/  LOP3.LUT R31, R31, 0x1c0, RZ, 0xc0, !PT ;  /* 0x000001c01f1f7812 */ /* 0x000fe400078ec0ff */
[----:B------:R-:W-:Y:S02]  /*2af0*/  LOP3.LUT R25, R25, 0x1c0, RZ, 0xc0, !PT ;  /* 0x000001c019197812 */ /* 0x000fe400078ec0ff */
[----:B------:R-:W-:Y:S02]  /*2b00*/  SHF.R.S32.HI R5, RZ, 0x6, R5 ;  /* 0x00000006ff057819 */ /* 0x000fe40000011405 */
[----:B------:R-:W-:-:S02]  /*2b10*/  LOP3.LUT R11, R31, 0x38, R10, 0xf8, !PT ;  /* 0x000000381f0b7812 */ /* 0x000fc400078ef80a */
[----:B------:R-:W-:-:S04]  /*2b20*/  SHF.R.U32.HI R25, RZ, 0x3, R25 ;  /* 0x00000003ff197819 */ /* 0x000fc80000011619 */
[----:B------:R-:W-:Y:S01]  /*2b30*/  LOP3.LUT R12, R11, R25, RZ, 0x3c, !PT ;  /* 0x000000190b0c7212 */ /* 0x000fe200078e3cff */
[----:B----4-:R-:W-:-:S04]  /*2b40*/  IMAD R125, R5, 0x1400, R27 ;  /* 0x00001400057d7824 */ /* 0x010fc800078e021b */
[----:B------:R-:W-:Y:S02]  /*2b50*/  IMAD.IADD R125, R125, 0x1, R12 ;  /* 0x000000017d7d7824 */ /* 0x000fe400078e020c */
[----:B------:R-:W3:Y:S01]  /*2b60*/  LDL R12, [R1+0x80] ;  /* 0x00008000010c7983 */ /* 0x000ee20000100800 */
[-C--:B------:R-:W-:Y:S02]  /*2b70*/  IMAD R6, R9, R90.reuse, RZ ;  /* 0x0000005a09067224 */ /* 0x080fe400078e02ff */
[C---:B------:R-:W-:Y:S02]  /*2b80*/  IMAD.SHL.U32 R32, R225.reuse, 0x40, RZ ;  /* 0x00000040e1207824 */ /* 0x040fe400078e00ff */
[C---:B------:R-:W-:Y:S02]  /*2b90*/  IMAD.SHL.U32 R29, R225.reuse, 0x40, RZ ;  /* 0x00000040e11d7824 */ /* 0x040fe400078e00ff */
[----:B------:R-:W-:-:S04]  /*2ba0*/  IMAD.WIDE.U32 R94, R225, R90, R216 ;  /* 0x0000005ae15e7225 */ /* 0x000fc800078e00d8 */
[C---:B------:R-:W-:Y:S02]  /*2bb0*/  IMAD R9, R225.reuse, R91, R6 ;  /* 0x0000005be1097224 */ /* 0x040fe400078e0206 */
[----:B------:R-:W-:Y:S01]  /*2bc0*/  IMAD.WIDE.U32 R92, R225, R90, R16 ;  /* 0x0000005ae15c7225 */ /* 0x000fe200078e0010 */
[----:B------:R-:W-:Y:S02]  /*2bd0*/  LOP3.LUT R32, R32, 0x1c0, RZ, 0xc0, !PT ;  /* 0x000001c020207812 */ /* 0x000fe400078ec0ff */
[----:B------:R-:W-:Y:S01]  /*2be0*/  LOP3.LUT R29, R29, 0x1c0, RZ, 0xc0, !PT ;  /* 0x000001c01d1d7812 */ /* 0x000fe200078ec0ff */
[----:B------:R-:W-:Y:S02]  /*2bf0*/  IMAD.IADD R95, R95, 0x1, R9 ;  /* 0x000000015f5f7824 */ /* 0x000fe400078e0209 */
[----:B------:R-:W-:Y:S01]  /*2c00*/  IMAD.IADD R93, R9, 0x1, R93 ;  /* 0x00000001095d7824 */ /* 0x000fe200078e025d */
[----:B------:R-:W-:Y:S01]  /*2c10*/  SHF.R.S32.HI R9, RZ, 0x1f, R8 ;  /* 0x0000001fff097819 */ /* 0x000fe20000011408 */
[----:B------:R-:W-:-:S02]  /*2c20*/  VIADD R30, R225, 0x40 ;  /* 0x00000040e11e7836 */ /* 0x000fc40000000000 */
[----:B------:R-:W-:Y:S01]  /*2c30*/  VIADD R15, R225, 0x40 ;  /* 0x00000040e10f7836 */ /* 0x000fe20000000000 */
[----:B------:R-:W0:Y:S01]  /*2c40*/  S2R R155, SR_TID.X ;  /* 0x00000000009b7919 */ /* 0x000e220000002100 */
[----:B------:R-:W-:Y:S01]  /*2c50*/  LOP3.LUT R3, R32, 0x38, R10, 0xf8, !PT ;  /* 0x0000003820037812 */ /* 0x000fe200078ef80a */
[----:B------:R-:W-:Y:S01]  /*2c60*/  IMAD.SHL.U32 R30, R30, 0x40, RZ ;  /* 0x000000401e1e7824 */ /* 0x000fe200078e00ff */
[----:B------:R-:W-:Y:S01]  /*2c70*/  SHF.R.U32.HI R29, RZ, 0x3, R29 ;  /* 0x00000003ff1d7819 */ /* 0x000fe2000001161d */
[----:B------:R-:W-:Y:S01]  /*2c80*/  IMAD.SHL.U32 R15, R15, 0x40, RZ ;  /* 0x000000400f0f7824 */ /* 0x000fe200078e00ff */
[CC--:B------:R-:W-:Y:S02]  /*2c90*/  LEA.HI R21, R9.reuse, R8.reuse, RZ, 0x3 ;  /* 0x0000000809157211 */ /* 0x0c0fe400078f18ff */
[----:B------:R-:W-:Y:S01]  /*2ca0*/  LEA.HI R8, R9, R8, RZ, 0x6 ;  /* 0x0000000809087211 */ /* 0x000fe200078f30ff */
[----:B--2---:R-:W-:Y:S01]  /*2cb0*/  IMAD R127, R5, 0x1400, R28 ;  /* 0x00001400057f7824 */ /* 0x004fe200078e021c */
[----:B------:R-:W-:Y:S01]  /*2cc0*/  LOP3.LUT R6, R3, R29, RZ, 0x3c, !PT ;  /* 0x0000001d03067212 */ /* 0x000fe200078e3cff */
[----:B------:R-:W-:Y:S01]  /*2cd0*/  IMAD R123, R5, 0x1400, R20 ;  /* 0x00001400057b7824 */ /* 0x000fe200078e0214 */
[----:B------:R-:W-:-:S02]  /*2ce0*/  LOP3.LUT R30, R30, 0x1c0, RZ, 0xc0, !PT ;  /* 0x000001c01e1e7812 */ /* 0x000fc400078ec0ff */
[----:B------:R-:W-:Y:S02]  /*2cf0*/  LOP3.LUT R15, R15, 0x1c0, RZ, 0xc0, !PT ;  /* 0x000001c00f0f7812 */ /* 0x000fe400078ec0ff */
[----:B------:R-:W-:Y:S02]  /*2d00*/  SHF.R.S32.HI R8, RZ, 0x6, R8 ;  /* 0x00000006ff087819 */ /* 0x000fe40000011408 */
[----:B------:R-:W-:Y:S01]  /*2d10*/  LOP3.LUT R5, R31, 0x38, R21, 0xf8, !PT ;  /* 0x000000381f057812 */ /* 0x000fe200078ef815 */
[----:B------:R-:W-:Y:S01]  /*2d20*/  IMAD.IADD R127, R127, 0x1, R6 ;  /* 0x000000017f7f7824 */ /* 0x000fe200078e0206 */
[----:B------:R-:W-:Y:S01]  /*2d30*/  SHF.R.U32.HI R15, RZ, 0x3, R15 ;  /* 0x00000003ff0f7819 */ /* 0x000fe2000001160f */
[----:B------:R-:W-:Y:S01]  /*2d40*/  IMAD R124, R8, 0x1400, R27 ;  /* 0x00001400087c7824 */ /* 0x000fe200078e021b */
[--C-:B------:R-:W-:Y:S02]  /*2d50*/  LOP3.LUT R3, R32, 0x38, R21.reuse, 0xf8, !PT ;  /* 0x0000003820037812 */ /* 0x100fe400078ef815 */
[----:B------:R-:W-:-:S02]  /*2d60*/  LOP3.LUT R6, R30, 0x38, R21, 0xf8, !PT ;  /* 0x000000381e067812 */ /* 0x000fc400078ef815 */
[----:B------:R-:W-:Y:S02]  /*2d70*/  LOP3.LUT R5, R5, R25, RZ, 0x3c, !PT ;  /* 0x0000001905057212 */ /* 0x000fe400078e3cff */
[----:B-----5:R-:W-:Y:S01]  /*2d80*/  SHF.R.S32.HI R11, RZ, 0x1f, R152 ;  /* 0x0000001fff0b7819 */ /* 0x020fe20000011498 */
[C---:B------:R-:W-:Y:S01]  /*2d90*/  IMAD R126, R8.reuse, 0x1400, R28 ;  /* 0x00001400087e7824 */ /* 0x040fe200078e021c */
[----:B------:R-:W-:Y:S01]  /*2da0*/  LOP3.LUT R3, R3, R29, RZ, 0x3c, !PT ;  /* 0x0000001d03037212 */ /* 0x000fe200078e3cff */
[----:B------:R-:W-:Y:S01]  /*2db0*/  IMAD R122, R8, 0x1400, R20 ;  /* 0x00001400087a7824 */ /* 0x000fe200078e0214 */
[-C--:B------:R-:W-:Y:S01]  /*2dc0*/  LOP3.LUT R9, R6, R15.reuse, RZ, 0x3c, !PT ;  /* 0x0000000f06097212 */ /* 0x080fe200078e3cff */
[----:B------:R-:W-:Y:S01]  /*2dd0*/  IMAD.IADD R124, R124, 0x1, R5 ;  /* 0x000000017c7c7824 */ /* 0x000fe200078e0205 */
[----:B------:R-:W-:Y:S01]  /*2de0*/  LOP3.LUT R13, R30, 0x38, R10, 0xf8, !PT ;  /* 0x000000381e0d7812 */ /* 0x000fe200078ef80a */
[----:B------:R-:W-:Y:S01]  /*2df0*/  IMAD R5, R11, R96, RZ ;  /* 0x000000600b057224 */ /* 0x000fe200078e02ff */
[----:B------:R-:W-:Y:S01]  /*2e00*/  ISETP.GE.AND P0, PT, R22, UR4, PT ;  /* 0x0000000416007c0c */ /* 0x000fe2000bf06270 */
[----:B------:R-:W-:Y:S01]  /*2e10*/  IMAD.IADD R126, R126, 0x1, R3 ;  /* 0x000000017e7e7824 */ /* 0x000fe200078e0203 */
[----:B------:R-:W-:Y:S01]  /*2e20*/  LOP3.LUT R14, R13, R15, RZ, 0x3c, !PT ;  /* 0x0000000f0d0e7212 */ /* 0x000fe200078e3cff */
[----:B------:R-:W-:Y:S01]  /*2e30*/  IMAD.IADD R122, R122, 0x1, R9 ;  /* 0x000000017a7a7824 */ /* 0x000fe200078e0209 */
[C-C-:B------:R-:W-:Y:S01]  /*2e40*/  SHF.L.U64.HI R3, R96.reuse, 0x5, R97.reuse ;  /* 0x0000000560037819 */ /* 0x140fe20000010261 */
[----:B------:R-:W-:Y:S01]  /*2e50*/  IMAD R9, R97, 0x50, RZ ;  /* 0x0000005061097824 */ /* 0x000fe200078e02ff */
[----:B------:R-:W-:Y:S01]  /*2e60*/  SHF.L.U64.HI R105, R96, 0x6, R97 ;  /* 0x0000000660697819 */ /* 0x000fe20000010261 */
[----:B------:R-:W-:-:S02]  /*2e70*/  IMAD R13, R152, R97, R5 ;  /* 0x00000061980d7224 */ /* 0x000fc400078e0205 */
[C---:B------:R-:W-:Y:S02]  /*2e80*/  IMAD.SHL.U32 R102, R96.reuse, 0x20, RZ ;  /* 0x0000002060667824 */ /* 0x040fe400078e00ff */
[----:B------:R-:W-:Y:S02]  /*2e90*/  IMAD.SHL.U32 R106, R96, 0x40, RZ ;  /* 0x00000040606a7824 */ /* 0x000fe400078e00ff */
[----:B------:R-:W-:Y:S01]  /*2ea0*/  IMAD.WIDE.U32 R100, R152, R96, R100 ;  /* 0x0000006098647225 */ /* 0x000fe200078e0064 */
[----:B------:R-:W-:-:S03]  /*2eb0*/  SEL R5, RZ, 0x8, P0 ;  /* 0x00000008ff057807 */ /* 0x000fc60000000000 */
[----:B------:R-:W-:-:S04]  /*2ec0*/  IMAD.WIDE.U32 R98, R152, R96, R98 ;  /* 0x0000006098627225 */ /* 0x000fc800078e0062 */
[----:B------:R-:W-:-:S04]  /*2ed0*/  IMAD.WIDE.U32 R96, R96, 0x50, RZ ;  /* 0x0000005060607825 */ /* 0x000fc800078e00ff */
[-C--:B------:R-:W-:Y:S01]  /*2ee0*/  IMAD R11, R11, R90.reuse, RZ ;  /* 0x0000005a0b0b7224 */ /* 0x080fe200078e02ff */
[C---:B------:R-:W-:Y:S01]  /*2ef0*/  SHF.L.U64.HI R103, R90.reuse, 0x5, R91 ;  /* 0x000000055a677819 */ /* 0x040fe2000001025b */
[----:B------:R-:W-:Y:S01]  /*2f00*/  IMAD.IADD R116, R97, 0x1, R9 ;  /* 0x0000000161747824 */ /* 0x000fe200078e0209 */
[----:B------:R-:W-:Y:S01]  /*2f10*/  SHF.L.U64.HI R107, R90, 0x6, R91 ;  /* 0x000000065a6b7819 */ /* 0x000fe2000001025b */
[----:B------:R-:W-:Y:S01]  /*2f20*/  IMAD R117, R91, 0x50, RZ ;  /* 0x000000505b757824 */ /* 0x000fe200078e02ff */
[----:B------:R-:W-:Y:S01]  /*2f30*/  LOP3.LUT R27, R4, R5, RZ, 0xfc, !PT ;  /* 0x00000005041b7212 */ /* 0x000fe200078efcff */
[----:B------:R-:W-:Y:S01]  /*2f40*/  IMAD R11, R152, R91, R11 ;  /* 0x0000005b980b7224 */ /* 0x000fe200078e020b */
[----:B------:R-:W-:Y:S01]  /*2f50*/  SHF.R.S32.HI R9, RZ, 0x3, R10 ;  /* 0x00000003ff097819 */ /* 0x000fe2000001140a */
[C---:B------:R-:W-:Y:S01]  /*2f60*/  IMAD.SHL.U32 R104, R90.reuse, 0x20, RZ ;  /* 0x000000205a687824 */ /* 0x040fe200078e00ff */
[----:B------:R-:W-:Y:S01]  /*2f70*/  SHF.R.S32.HI R20, RZ, 0x3, R21 ;  /* 0x00000003ff147819 */ /* 0x000fe20000011415 */
[----:B------:R-:W-:Y:S01]  /*2f80*/  IMAD.SHL.U32 R108, R90, 0x40, RZ ;  /* 0x000000405a6c7824 */ /* 0x000fe200078e00ff */
[----:B------:R-:W-:Y:S01]  /*2f90*/  LOP3.LUT R10, R10, 0xfffffff8, RZ, 0xc0, !PT ;  /* 0xfffffff80a0a7812 */ /* 0x000fe200078ec0ff */
[----:B------:R-:W-:Y:S01]  /*2fa0*/  IMAD.WIDE.U32 R94, R152, R90, R94 ;  /* 0x0000005a985e7225 */ /* 0x000fe200078e005e */
[----:B------:R-:W-:-:S03]  /*2fb0*/  LOP3.LUT R21, R21, 0xfffffff8, RZ, 0xc0, !PT ;  /* 0xfffffff815157812 */ /* 0x000fc600078ec0ff */
[----:B------:R-:W-:Y:S01]  /*2fc0*/  IMAD.WIDE.U32 R92, R152, R90, R92 ;  /* 0x0000005a985c7225 */ /* 0x000fe200078e005c */
[----:B------:R-:W-:-:S03]  /*2fd0*/  LOP3.LUT R25, R27, 0x2, RZ, 0xc0, !PT ;  /* 0x000000021b197812 */ /* 0x000fc600078ec0ff */
[----:B------:R-:W-:Y:S01]  /*2fe0*/  IMAD.WIDE.U32 R90, R90, 0x50, RZ ;  /* 0x000000505a5a7825 */ /* 0x000fe200078e00ff */
[----:B0-----:R-:W-:-:S03]  /*2ff0*/  LEA.HI R155, R155, 0x8, RZ, 0x19 ;  /* 0x000000089b9b7811 */ /* 0x001fc600078fc8ff */
[----:B------:R-:W-:Y:S01]  /*3000*/  IMAD.IADD R115, R115, 0x1, R26 ;  /* 0x0000000173737824 */ /* 0x000fe200078e021a */
[----:B------:R-:W-:Y:S01]  /*3010*/  LOP3.LUT R26, R27, 0x4, RZ, 0xc0, !PT ;  /* 0x000000041b1a7812 */ /* 0x000fe200078ec0ff */
[----:B------:R-:W-:Y:S01]  /*3020*/  IMAD.SHL.U32 R112, R7, 0x2, RZ ;  /* 0x0000000207707824 */ /* 0x000fe200078e00ff */
        /* <DEDUP_REMOVED lines=11> */
[----:B---3--:R-:W-:-:S07]  /*30e0*/  IMAD R109, R12, 0x20, R225 ;  /* 0x000000200c6d7824 */ /* 0x008fce00078e02e1 */
.L_x_2776:
[----:B--2---:R-:W2:Y:S01]  /*30f0*/  LDL R34, [R1+0x7c] ;  /* 0x00007c0001227983 */ /* 0x004ea20000100800 */
[----:B------:R-:W0:Y:S01]  /*3100*/  LDC R32, c[0x0][0x430] ;  /* 0x00010c00ff207b82 */ /* 0x000e220000000800 */
[----:B------:R-:W-:Y:S01]  /*3110*/  VIADD R2, R2, 0xffffffff ;  /* 0xffffffff02027836 */ /* 0x000fe20000000000 */
[----:B------:R-:W-:-:S03]  /*3120*/  ULDC.64 UR4, c[0x0][0x208] ;  /* 0x0000820000047ab9 */ /* 0x000fc60000000a00 */
[----:B---3--:R-:W-:-:S03]  /*3130*/  IMAD R11, R2, 0x50, R109 ;  /* 0x00000050020b7824 */ /* 0x008fc600078e026d */
        /* <DEDUP_REMOVED lines=13> */
[--C-:B------:R-:W-:Y:S01]  /*3210*/  @!P0 SHF.R.S32.HI R31, RZ, 0x1f, R11.reuse ;  /* 0x0000001fff1f8819 */ /* 0x100fe2000001140b */
[----:B------:R-:W-:Y:S02]  /*3220*/  @!P0 IMAD R33, R0, R15, R30 ;  /* 0x0000000f00218224 */ /* 0x000fe400078e021e */
[----:B------:R-:W-:-:S04]  /*3230*/  @!P0 IMAD.MOV.U32 R30, RZ, RZ, R11 ;  /* 0x000000ffff1e8224 */ /* 0x000fc800078e000b */
[----:B------:R-:W-:-:S04]  /*3240*/  @!P0 IMAD.WIDE.U32 R14, R0, R14, R30 ;  /* 0x0000000e000e8225 */ /* 0x000fc800078e001e */
[----:B------:R-:W-:Y:S01]  /*3250*/  @!P0 IMAD.IADD R15, R15, 0x1, R33 ;  /* 0x000000010f0f8824 */ /* 0x000fe200078e0221 */
[----:B---3--:R-:W-:Y:S01]  /*3260*/  @!P0 LEA R12, P3, R14, R12, 0x2 ;  /* 0x0000000c0e0c8211 */ /* 0x008fe200078610ff */
[----:B------:R-:W-:-:S03]  /*3270*/  IMAD.MOV.U32 R30, RZ, RZ, RZ ;  /* 0x000000ffff1e7224 */ /* 0x000fc600078e00ff */
[----:B------:R-:W-:-:S05]  /*3280*/  @!P0 LEA.HI.X R13, R14, R13, R15, 0x2, P3 ;  /* 0x0000000d0e0d8211 */ /* 0x000fca00018f140f */
[----:B------:R0:W5:Y:S01]  /*3290*/  @!P0 LDG.E R30, desc[UR4][R12.64] ;  /* 0x000000040c1e8981 */ /* 0x000162000c1e1900 */
[----:B------:R-:W-:Y:S01]  /*32a0*/  ISETP.GE.AND P0, PT, R111, 0x1, PT ;  /* 0x000000016f00780c */ /* 0x000fe20003f06270 */
[----:B------:R-:W-:Y:S01]  /*32b0*/  IMAD.MOV R31, RZ, RZ, -R11 ;  /* 0x000000ffff1f7224 */ /* 0x000fe200078e0a0b */
[----:B------:R-:W-:Y:S01]  /*32c0*/  ISETP.GT.AND P3, PT, R2, R113, PT ;  /* 0x000000710200720c */ /* 0x000fe20003f64270 */
[----:B------:R-:W-:Y:S05]  /*32d0*/  YIELD ;  /* 0x0000000000007946 */ /* 0x000fea0003800000 */
[----:B------:R-:W-:Y:S01]  /*32e0*/  BSSY B0, `(.L_x_2660) ;  /* 0x000084f000007945 */ /* 0x000fe20003800000 */
[----:B------:R-:W-:Y:S01]  /*32f0*/  IMAD R31, R32, R31, R35 ;  /* 0x0000001f201f7224 */ /* 0x000fe200078e0223 */
[----:B------:R-:W-:Y:S01]  /*3300*/  P2R R110, PR, RZ, 0x8 ;  /* 0x00000008ff6e7803 */ /* 0x000fe20000000000 */
        /* <DEDUP_REMOVED lines=10> */
[----:B------:R-:W-:Y:S02]  /*33b0*/  IMAD R87, R2, -0x50, R24 ;  /* 0xffffffb002577824 */ /* 0x000fe400078e0218 */
[----:B------:R-:W-:Y:S01]  /*33c0*/  IMAD R11, R31, UR5, R14 ;  /* 0x000000051f0b7c24 */ /* 0x000fe2000f8e020e */
[----:B------:R-:W-:Y:S01]  /*33d0*/  ULDC.64 UR4, c[0x0][0x310] ;  /* 0x0000c40000047ab9 */ /* 0x000fe20000000a00 */
[----:B------:R-:W-:Y:S01]  /*33e0*/  IMAD R14, R116, R2, RZ ;  /* 0x00000002740e7224 */ /* 0x000fe200078e02ff */
[----:B------:R-:W-:Y:S01]  /*33f0*/  VIMNMX R87, R87, 0x50, PT ;  /* 0x0000005057577848 */ /* 0x000fe20003fe0100 */
[----:B------:R-:W-:-:S02]  /*3400*/  IMAD R15, R86, UR4, RZ ;  /* 0x00000004560f7c24 */ /* 0x000fc4000f8e02ff */
[----:B------:R-:W-:Y:S01]  /*3410*/  IMAD.IADD R13, R13, 0x1, R11 ;  /* 0x000000010d0d7824 */ /* 0x000fe200078e020b */
[----:B------:R-:W-:Y:S01]  /*3420*/  SHF.R.S32.HI R11, RZ, 0x1f, R2 ;  /* 0x0000001fff0b7819 */ /* 0x000fe20000011402 */
[C---:B------:R-:W-:Y:S02]  /*3430*/  IMAD R15, R30.reuse, UR5, R15 ;  /* 0x000000051e0f7c24 */ /* 0x040fe4000f8e020f */
[----:B------:R-:W-:Y:S01]  /*3440*/  IMAD.WIDE.U32 R12, R30, UR4, R12 ;  /* 0x000000041e0c7c25 */ /* 0x000fe2000f8e000c */
[----:B------:R-:W-:-:S03]  /*3450*/  ULDC.64 UR4, c[0x0][0x308] ;  /* 0x0000c20000047ab9 */ /* 0x000fc60000000a00 */
[----:B------:R-:W-:Y:S02]  /*3460*/  IMAD.IADD R13, R13, 0x1, R15 ;  /* 0x000000010d0d7824 */ /* 0x000fe400078e020f */
        /* <DEDUP_REMOVED lines=27> */
[----:B------:R-:W-:Y:S02]  /*3620*/  IADD3 R33, P4, R94, R12, RZ ;  /* 0x0000000c5e217210 */ /* 0x000fe40007f9e0ff */
[----:B------:R-:W-:Y:S02]  /*3630*/  CS2R R76, SRZ ;  /* 0x00000000004c7805 */ /* 0x000fe4000001ff00 */
[-C--:B------:R-:W-:Y:S01]  /*3640*/  ISETP.GE.AND P5, PT, R216, R111.reuse, PT ;  /* 0x0000006fd800720c */ /* 0x080fe20003fa6270 */
[----:B------:R-:W-:Y:S01]  /*3650*/  IMAD.X R35, R11, 0x1, R5, P0 ;  /* 0x000000010b237824 */ /* 0x000fe200000e0605 */
[----:B------:R-:W-:Y:S01]  /*3660*/  LEA R34, P0, R32, UR4, 0x1 ;  /* 0x0000000420227c11 */ /* 0x000fe2000f8008ff */
[----:B------:R-:W-:Y:S01]  /*3670*/  IMAD.X R36, R80, 0x1, R7, P4 ;  /* 0x0000000150247824 */ /* 0x000fe200020e0607 */
[----:B------:R-:W-:Y:S01]  /*3680*/  CS2R R78, SRZ ;  /* 0x00000000004e7805 */ /* 0x000fe2000001ff00 */
[----:B------:R-:W-:Y:S01]  /*3690*/  ULDC.64 UR6, c[0x0][0x208] ;  /* 0x0000820000067ab9 */ /* 0x000fe20000000a00 */
[----:B------:R-:W-:Y:S01]  /*36a0*/  LEA.HI.X R35, R32, UR5, R35, 0x1, P0 ;  /* 0x0000000520237c11 */ /* 0x000fe200080f0c23 */
[----:B------:R-:W-:Y:S01]  /*36b0*/  ULDC.64 UR4, c[0x0][0x400] ;  /* 0x0001000000047ab9 */ /* 0x000fe20000000a00 */
[----:B------:R-:W-:-:S02]  /*36c0*/  ISETP.GE.AND P4, PT, R221, R111, PT ;  /* 0x0000006fdd00720c */ /* 0x000fc40003f86270 */
[----:B------:R-:W-:-:S03]  /*36d0*/  LEA R32, P0, R33, UR4, 0x1 ;  /* 0x0000000421207c11 */ /* 0x000fc6000f8008ff */
[----:B------:R0:W5:Y:S01]  /*36e0*/  @!P5 LDG.E.64 R76, desc[UR6][R34.64] ;  /* 0x00000006224cd981 */ /* 0x000162000c1e1b00 */
        /* <DEDUP_REMOVED lines=16> */
.L_x_2664:
[----:B------:R-:W-:Y:S05]  /*37f0*/  BSYNC B1 ;  /* 0x0000000000017941 */ /* 0x000fea0003800000 */
.L_x_2663:
[----:B0----5:R-:W-:Y:S01]  /*3800*/  IMAD.MOV.U32 R32, RZ, RZ, R64 ;  /* 0x000000ffff207224 */ /* 0x021fe200078e0040 */
[----:B------:R-:W-:Y:S01]  /*3810*/  BSSY B1, `(.L_x_2665) ;  /* 0x0000043000017945 */ /* 0x000fe20003800000 */
[----:B------:R-:W-:Y:S01]  /*3820*/  IMAD.MOV.U32 R34, RZ, RZ, R65 ;  /* 0x000000ffff227224 */ /* 0x000fe200078e0041 */
[----:B------:R-:W-:Y:S01]  /*3830*/  CS2R R52, SRZ ;  /* 0x0000000000347805 */ /* 0x000fe2000001ff00 */
[----:B------:R-:W-:Y:S01]  /*3840*/  IMAD.MOV.U32 R33, RZ, RZ, R68 ;  /* 0x000000ffff217224 */ /* 0x000fe200078e0044 */
[----:B------:R-:W-:Y:S01]  /*3850*/  CS2R R56, SRZ ;  /* 0x0000000000387805 */ /* 0x000fe2000001ff00 */
[----:B------:R-:W-:Y:S01]  /*3860*/  VIADD R35, R225, 0x20 ;  /* 0x00000020e1237836 */ /* 0x000fe20000000000 */
[----:B------:R-:W-:Y:S01]  /*3870*/  PRMT R147, R34, 0x5410, R32 ;  /* 0x0000541022937816 */ /* 0x000fe20000000020 */
[----:B------:R-:W-:Y:S01]  /*3880*/  IMAD.MOV.U32 R32, RZ, RZ, R69 ;  /* 0x000000ffff207224 */ /* 0x000fe200078e0045 */
[----:B------:R-:W-:Y:S01]  /*3890*/  CS2R R60, SRZ ;  /* 0x00000000003c7805 */ /* 0x000fe2000001ff00 */
[----:B------:R-:W-:Y:S01]  /*38a0*/  IMAD.MOV.U32 R34, RZ, RZ, R76 ;  /* 0x000000ffff227224 */ /* 0x000fe200078e004c */
[----:B------:R-:W-:-:S02]  /*38b0*/  ISETP.GE.AND P4, PT, R35, R87, PT ;  /* 0x000000572300720c */ /* 0x000fc40003f86270 */
[----:B------:R-:W-:Y:S02]  /*38c0*/  CS2R R50, SRZ ;  /* 0x0000000000327805 */ /* 0x000fe4000001ff00 */
[----:B------:R-:W-:Y:S01]  /*38d0*/  PRMT R149, R32, 0x5410, R33 ;  /* 0x0000541020957816 */ /* 0x000fe20000000021 */
[----:B------:R-:W-:Y:S01]  /*38e0*/  IMAD.MOV.U32 R33, RZ, RZ, R72 ;  /* 0x000000ffff217224 */ /* 0x000fe200078e0048 */
[----:B------:R-:W-:Y:S01]  /*38f0*/  CS2R R54, SRZ ;  /* 0x0000000000367805 */ /* 0x000fe2000001ff00 */
[----:B------:R-:W-:Y:S01]  /*3900*/  IMAD.MOV.U32 R32, RZ, RZ, R73 ;  /* 0x000000ffff207224 */ /* 0x000fe200078e0049 */
[----:B------:R-:W-:Y:S02]  /*3910*/  CS2R R58, SRZ ;  /* 0x00000000003a7805 */ /* 0x000fe4000001ff00 */
[----:B------:R-:W-:Y:S02]  /*3920*/  CS2R R62, SRZ ;  /* 0x00000000003e7805 */ /* 0x000fe4000001ff00 */
[----:B------:R-:W-:Y:S01]  /*3930*/  PRMT R150, R32, 0x5410, R33 ;  /* 0x0000541020967816 */ /* 0x000fe20000000021 */
[----:B------:R-:W-:-:S02]  /*3940*/  IMAD.MOV.U32 R33, RZ, RZ, R77 ;  /* 0x000000ffff217224 */ /* 0x000fc400078e004d */
[----:B------:R-:W-:-:S03]  /*3950*/  IMAD.MOV.U32 R32, RZ, RZ, R66 ;  /* 0x000000ffff207224 */ /* 0x000fc600078e0042 */
[----:B------:R-:W-:Y:S01]  /*3960*/  PRMT R83, R33, 0x5410, R34 ;  /* 0x0000541021537816 */ /* 0x000fe20000000022 */
[----:B------:R-:W-:Y:S02]  /*3970*/  IMAD.MOV.U32 R34, RZ, RZ, R67 ;  /* 0x000000ffff227224 */ /* 0x000fe400078e0043 */
[----:B------:R-:W-:-:S03]  /*3980*/  IMAD.MOV.U32 R33, RZ, RZ, R70 ;  /* 0x000000ffff217224 */ /* 0x000fc600078e0046 */
[----:B------:R-:W-:Y:S01]  /*3990*/  PRMT R146, R34, 0x5410, R32 ;  /* 0x0000541022927816 */ /* 0x000fe20000000020 */
[----:B------:R-:W-:Y:S02]  /*39a0*/  IMAD.MOV.U32 R32, RZ, RZ, R71 ;  /* 0x000000ffff207224 */ /* 0x000fe400078e0047 */
[----:B------:R-:W-:-:S03]  /*39b0*/  IMAD.MOV.U32 R34, RZ, RZ, R74 ;  /* 0x000000ffff227224 */ /* 0x000fc600078e004a */
[----:B------:R-:W-:Y:S01]  /*39c0*/  PRMT R148, R32, 0x5410, R33 ;  /* 0x0000541020947816 */ /* 0x000fe20000000021 */
[----:B------:R-:W-:Y:S01]  /*39d0*/  IMAD.MOV.U32 R33, RZ, RZ, R75 ;  /* 0x000000ffff217224 */ /* 0x000fe200078e004b */
[----:B------:R-:W-:Y:S01]  /*39e0*/  PRMT R151, R151, 0x5410, R34 ;  /* 0x0000541097977816 */ /* 0x000fe20000000022 */
[----:B------:R-:W-:Y:S02]  /*39f0*/  IMAD.MOV.U32 R32, RZ, RZ, R78 ;  /* 0x000000ffff207224 */ /* 0x000fe400078e004e */
[----:B------:R-:W-:Y:S01]  /*3a00*/  IMAD.MOV.U32 R34, RZ, RZ, R79 ;  /* 0x000000ffff227224 */ /* 0x000fe200078e004f */
[----:B------:R-:W-:Y:S02]  /*3a10*/  PRMT R153, R153, 0x5410, R33 ;  /* 0x0000541099997816 */ /* 0x000fe40000000021 */
[----:B------:R-:W-:Y:S02]  /*3a20*/  PRMT R128, R128, 0x5410, R32 ;  /* 0x0000541080807816 */ /* 0x000fe40000000020 */
[----:B------:R-:W-:Y:S01]  /*3a30*/  PRMT R129, R129, 0x5410, R34 ;  /* 0x0000541081817816 */ /* 0x000fe20000000022 */
        /* <DEDUP_REMOVED lines=10> */
[----:B------:R-:W-:Y:S02]  /*3ae0*/  LEA R34, P0, R32, UR4, 0x1 ;  /* 0x0000000420227c11 */ /* 0x000fe4000f8008ff */
[----:B------:R-:W-:Y:S02]  /*3af0*/  ISETP.GE.AND P5, PT, R216, R111, PT ;  /* 0x0000006fd800720c */ /* 0x000fe40003fa6270 */
[----:B------:R-:W-:Y:S02]  /*3b00*/  LEA.HI.X R35, R32, UR5, R35, 0x1, P0 ;  /* 0x0000000520237c11 */ /* 0x000fe400080f0c23 */
[----:B------:R-:W-:-:S04]  /*3b10*/  LEA R32, P0, R33, UR6, 0x1 ;  /* 0x0000000621207c11 */ /* 0x000fc8000f8008ff */
[----:B------:R-:W-:Y:S02]  /*3b20*/  LEA.HI.X R33, R33, UR7, R36, 0x1, P0 ;  /* 0x0000000721217c11 */ /* 0x000fe400080f0c24 */
[-C--:B------:R-:W-:Y:S02]  /*3b30*/  ISETP.GE.AND P0, PT, R221, R111.reuse, PT ;  /* 0x0000006fdd00720c */ /* 0x080fe40003f06270 */
[----:B------:R-:W-:Y:S02]  /*3b40*/  CS2R R56, SRZ ;  /* 0x0000000000387805 */ /* 0x000fe4000001ff00 */
[----:B------:R-:W-:Y:S01]  /*3b50*/  CS2R R58, SRZ ;  /* 0x00000000003a7805 */ /* 0x000fe2000001ff00 */
        /* <DEDUP_REMOVED lines=8> */
[----:B------:R-:W-:-:S02]  /*3be0*/  CS2R R54, SRZ ;  /* 0x0000000000367805 */ /* 0x000fc4000001ff00 */
[----:B------:R-:W-:Y:S01]  /*3bf0*/  CS2R R50, SRZ ;  /* 0x0000000000327805 */ /* 0x000fe2000001ff00 */
[----:B------:R0:W5:Y:S04]  /*3c00*/  @!P5 LDG.E.64 R52, desc[UR8][R34.64+0x80] ;  /* 0x000080082234d981 */ /* 0x000168000c1e1b00 */
[----:B------:R0:W5:Y:S04]  /*3c10*/  @!P5 LDG.E.64 R54, desc[UR8][R32.64+0x80] ;  /* 0x000080082036d981 */ /* 0x000168000c1e1b00 */
[----:B------:R0:W5:Y:S04]  /*3c20*/  @!P0 LDG.E.64 R48, desc[UR8][R34.64+0xc0] ;  /* 0x0000c00822308981 */ /* 0x000168000c1e1b00 */
[----:B------:R0:W5:Y:S02]  /*3c30*/  @!P0 LDG.E.64 R50, desc[UR8][R32.64+0xc0] ;  /* 0x0000c00820328981 */ /* 0x000164000c1e1b00 */
.L_x_2666:
[----:B------:R-:W-:Y:S05]  /*3c40*/  BSYNC B1 ;  /* 0x0000000000017941 */ /* 0x000fea0003800000 */
.L_x_2665:
[----:B0----5:R-:W-:Y:S01]  /*3c50*/  IMAD.MOV.U32 R33, RZ, RZ, R52 ;  /* 0x000000ffff217224 */ /* 0x021fe200078e0034 */
[----:B------:R-:W-:Y:S01]  /*3c60*/  BSSY B1, `(.L_x_2667) ;  /* 0x0000044000017945 */ /* 0x000fe20003800000 */
[----:B------:R-:W-:Y:S01]  /*3c70*/  IMAD.MOV.U32 R32, RZ, RZ, R53 ;  /* 0x000000ffff207224 */ /* 0x000fe200078e0035 */
[----:B------:R-:W-:Y:S01]  /*3c80*/  CS2R R40, SRZ ;  /* 0x0000000000287805 */ /* 0x000fe2000001ff00 */
        /* <DEDUP_REMOVED lines=65> */
.L_x_2668:
[----:B------:R-:W-:Y:S05]  /*40a0*/  BSYNC B1 ;  /* 0x0000000000017941 */ /* 0x000fea0003800000 */
.L_x_2667:
        /* <DEDUP_REMOVED lines=32> */
.L_x_2669:
[----:B------:R-:W-:Y:S01]  /*42b0*/  IMAD R88, R213, 0x8, R23 ;  /* 0x00000008d5587824 */ /* 0x000fe200078e0217 */
[----:B------:R-:W-:Y:S01]  /*42c0*/  SHF.L.U32 R89, R227, 0x1f, RZ ;  /* 0x0000001fe3597819 */ /* 0x000fe200000006ff */
[----:B------:R-:W-:Y:S03]  /*42d0*/  BSSY B1, `(.L_x_2670) ;  /* 0x0000003000017945 */ /* 0x000fe60003800000 */
[----:B------:R-:W0:Y:S02]  /*42e0*/  SYNCS.PHASECHK.TRANS64.TRYWAIT P6, [R88+URZ+0x38890], R89 ;  /* 0x03889059580075a7 */ /* 0x000e2400080c017f */
[----:B0-----:R-:W-:Y:S05]  /*42f0*/  @!P6 BRA `(.L_x_2671) ;  /* 0x000002e800ece947 */ /* 0x001fea0003800000 */
.L_x_3062:
[----:B------:R-:W-:Y:S05]  /*4300*/  BSYNC B1 ;  /* 0x0000000000017941 */ /* 0x000fea0003800000 */
.L_x_2670:
[----:B------:R-:W-:-:S03]  /*4310*/  UMOV UR4, 0xffffffff ;  /* 0xffffffff00047882 */ /* 0x000fc60000000000 */
[----:B------:R-:W-:Y:S05]  /*4320*/  BRA.DIV UR4, `(.L_x_2672) ;  /* 0x000002ea04f47947 */ /* 0x000fea000b800000 */
[----:B------:R1:W2:Y:S04]  /*4330*/  SHFL.IDX PT, R80, R118, RZ, 0x181f ;  /* 0x00181fff76507589 */ /* 0x0002a800000e0000 */
[----:B------:R1:W3:Y:S02]  /*4340*/  SHFL.IDX PT, R11, R119, RZ, 0x181f ;  /* 0x00181fff770b7589 */ /* 0x0002e400000e0000 */
.L_x_3066:
        /* <DEDUP_REMOVED lines=9> */
[----:B------:R-:W-:Y:S02]  /*43e0*/  SHF.R.U64 R76, R76, 0x10, R77 ;  /* 0x000000104c4c7819 */ /* 0x000fe4000000124d */
[----:B------:R-:W-:Y:S02]  /*43f0*/  SHF.R.U64 R78, R78, 0x10, R79 ;  /* 0x000000104e4e7819 */ /* 0x000fe4000000124f */
[----:B------:R-:W-:Y:S02]  /*4400*/  SHF.R.U32.HI R81, RZ, 0x10, R77 ;  /* 0x00000010ff517819 */ /* 0x000fe4000001164d */
[----:B------:R-:W-:Y:S02]  /*4410*/  PRMT R77, R83, 0x5432, R76 ;  /* 0x00005432534d7816 */ /* 0x000fe4000000004c */
[----:B------:R-:W-:Y:S02]  /*4420*/  PRMT R76, R128, 0x5432, R78 ;  /* 0x00005432804c7816 */ /* 0x000fe4000000004e */
[----:B------:R-:W-:-:S02]  /*4430*/  SHF.R.U32.HI R82, RZ, 0x10, R79 ;  /* 0x00000010ff527819 */ /* 0x000fc4000001164f */
[----:B------:R-:W-:Y:S02]  /*4440*/  PRMT R79, R83, 0x5410, R81 ;  /* 0x00005410534f7816 */ /* 0x000fe40000000051 */
[----:B0-----:R-:W-:Y:S02]  /*4450*/  LOP3.LUT R83, R13, 0xffff0000, RZ, 0xc0, !PT ;  /* 0xffff00000d537812 */ /* 0x001fe400078ec0ff */
[C---:B------:R-:W-:Y:S01]  /*4460*/  LOP3.LUT R78, R76.reuse, 0xffff0000, RZ, 0xc0, !PT ;  /* 0xffff00004c4e7812 */ /* 0x040fe200078ec0ff */
[----:B------:R-:W-:Y:S01]  /*4470*/  IMAD.U32 R76, R76, 0x10000, RZ ;  /* 0x000100004c4c7824 */ /* 0x000fe200078e00ff */
[C---:B------:R-:W-:Y:S01]  /*4480*/  LOP3.LUT R128, R77.reuse, 0xffff0000, RZ, 0xc0, !PT ;  /* 0xffff00004d807812 */ /* 0x040fe200078ec0ff */
[----:B------:R-:W-:Y:S01]  /*4490*/  IMAD.U32 R77, R77, 0x10000, RZ ;  /* 0x000100004d4d7824 */ /* 0x000fe200078e00ff */
[----:B------:R-:W-:Y:S01]  /*44a0*/  PRMT R81, R129, 0x5432, R82 ;  /* 0x0000543281517816 */ /* 0x000fe20000000052 */
[----:B------:R-:W-:Y:S02]  /*44b0*/  IMAD.U32 R82, R13, 0x10000, RZ ;  /* 0x000100000d527824 */ /* 0x000fe400078e00ff */
[C---:B------:R-:W-:Y:S01]  /*44c0*/  FMUL.FTZ R13, R83.reuse, R78 ;  /* 0x0000004e530d7220 */ /* 0x040fe20000410000 */
[-C--:B------:R-:W-:Y:S01]  /*44d0*/  FMUL.FTZ R83, R83, R128.reuse ;  /* 0x0000008053537220 */ /* 0x080fe20000410000 */
[C---:B------:R-:W-:Y:S01]  /*44e0*/  IMAD.U32 R129, R79.reuse, 0x10000, RZ ;  /* 0x000100004f817824 */ /* 0x040fe200078e00ff */
[----:B------:R-:W-:Y:S01]  /*44f0*/  LOP3.LUT R79, R79, 0xffff0000, RZ, 0xc0, !PT ;  /* 0xffff00004f4f7812 */ /* 0x000fe200078ec0ff */
[C---:B------:R-:W-:Y:S01]  /*4500*/  FFMA.FTZ R13, R82.reuse, R128, -R13 ;  /* 0x00000080520d7223 */ /* 0x040fe2000001080d */
        /* <DEDUP_REMOVED lines=26> */
.L_x_2678:
[----:B------:R-:W-:Y:S05]  /*46b0*/  BSYNC B3 ;  /* 0x0000000000037941 */ /* 0x000fea0003800000 */
.L_x_2677:
[----:B---3--:R-:W-:Y:S01]  /*46c0*/  LEA R76, P3, R16, R11, 0x1 ;  /* 0x0000000b104c7211 */ /* 0x008fe200078608ff */
[----:B------:R-:W-:-:S03]  /*46d0*/  ULDC.64 UR4, c[0x0][0x208] ;  /* 0x0000820000047ab9 */ /* 0x000fc60000000a00 */
[----:B--2---:R-:W-:-:S05]  /*46e0*/  LEA.HI.X R77, R16, R80, R17, 0x1, P3 ;  /* 0x00000050104d7211 */ /* 0x004fca00018f0c11 */
[----:B0-----:R4:W-:Y:S04]  /*46f0*/  ST.E.128 desc[UR4][R76.64], R12 ;  /* 0x0000000c4c007985 */ /* 0x0019e8000c101d04 */
.L_x_2676:
[----:B------:R-:W-:Y:S05]  /*4700*/  BSYNC B2 ;  /* 0x0000000000027941 */ /* 0x000fea0003800000 */
.L_x_2675:
[----:B------:R-:W-:Y:S01]  /*4710*/  ISETP.NE.AND P3, PT, R25, RZ, PT ;  /* 0x000000ff1900720c */ /* 0x000fe20003f65270 */
[----:B------:R-:W-:-:S12]  /*4720*/  BSSY B2, `(.L_x_2679) ;  /* 0x0000039000027945 */ /* 0x000fd80003800000 */
[----:B------:R-:W-:Y:S05]  /*4730*/  @!P3 BRA `(.L_x_2680) ;  /* 0x0000000000dcb947 */ /* 0x000fea0003800000 */
[----:B----4-:R4:W0:Y:S01]  /*4740*/  LDS.128 R12, [R84+0x26c00] ;  /* 0x026c0000540c7984 */ /* 0x0108220000000c00 */
[----:B------:R-:W-:Y:S01]  /*4750*/  ISETP.GE.AND P3, PT, R221, R111, PT ;  /* 0x0000006fdd00720c */ /* 0x000fe20003f66270 */
[----:B------:R-:W-:-:S12]  /*4760*/  BSSY B3, `(.L_x_2681) ;  /* 0x0000030000037945 */ /* 0x000fd80003800000 */
[----:B----4-:R-:W-:Y:S05]  /*4770*/  @P3 BRA `(.L_x_2682) ;  /* 0x0000000000b83947 */ /* 0x010fea0003800000 */
[----:B------:R-:W-:Y:S01]  /*4780*/  SHF.R.U64 R74, R74, 0x10, R75 ;  /* 0x000000104a4a7819 */ /* 0x000fe2000000124b */
[----:B0-----:R-:W-:Y:S01]  /*4790*/  IMAD.U32 R77, R13, 0x10000, RZ ;  /* 0x000100000d4d7824 */ /* 0x001fe200078e00ff */
[--C-:B------:R-:W-:Y:S02]  /*47a0*/  SHF.R.U64 R72, R72, 0x10, R73.reuse ;  /* 0x0000001048487819 */ /* 0x100fe40000001249 */
[----:B------:R-:W-:Y:S02]  /*47b0*/  PRMT R74, R151, 0x5432, R74 ;  /* 0x00005432974a7816 */ /* 0x000fe4000000004a */
[----:B------:R-:W-:Y:S02]  /*47c0*/  SHF.R.U32.HI R73, RZ, 0x10, R73 ;  /* 0x00000010ff497819 */ /* 0x000fe40000011649 */
[----:B------:R-:W-:Y:S02]  /*47d0*/  PRMT R72, R150, 0x5432, R72 ;  /* 0x0000543296487816 */ /* 0x000fe40000000048 */
[----:B------:R-:W-:-:S02]  /*47e0*/  LOP3.LUT R79, R13, 0xffff0000, RZ, 0xc0, !PT ;  /* 0xffff00000d4f7812 */ /* 0x000fc400078ec0ff */
[C---:B------:R-:W-:Y:S01]  /*47f0*/  LOP3.LUT R78, R74.reuse, 0xffff0000, RZ, 0xc0, !PT ;  /* 0xffff00004a4e7812 */ /* 0x040fe200078ec0ff */
[----:B------:R-:W-:Y:S01]  /*4800*/  IMAD.U32 R74, R74, 0x10000, RZ ;  /* 0x000100004a4a7824 */ /* 0x000fe200078e00ff */
[----:B------:R-:W-:Y:S02]  /*4810*/  SHF.R.U32.HI R76, RZ, 0x10, R75 ;  /* 0x00000010ff4c7819 */ /* 0x000fe4000001164b */
[----:B------:R-:W-:Y:S01]  /*4820*/  PRMT R75, R150, 0x5410, R73 ;  /* 0x00005410964b7816 */ /* 0x000fe20000000049 */
[----:B------:R-:W-:Y:S01]  /*4830*/  FMUL.FTZ R73, R79, R78 ;  /* 0x0000004e4f497220 */ /* 0x000fe20000410000 */
[C---:B------:R-:W-:Y:S01]  /*4840*/  LOP3.LUT R13, R72.reuse, 0xffff0000, RZ, 0xc0, !PT ;  /* 0xffff0000480d7812 */ /* 0x040fe200078ec0ff */
[----:B------:R-:W-:Y:S01]  /*4850*/  IMAD.U32 R72, R72, 0x10000, RZ ;  /* 0x0001000048487824 */ /* 0x000fe200078e00ff */
[----:B------:R-:W-:Y:S01]  /*4860*/  PRMT R76, R153, 0x5432, R76 ;  /* 0x00005432994c7816 */ /* 0x000fe2000000004c */
[C---:B------:R-:W-:Y:S01]  /*4870*/  IMAD.U32 R81, R75.reuse, 0x10000, RZ ;  /* 0x000100004b517824 */ /* 0x040fe200078e00ff */
[----:B------:R-:W-:Y:S01]  /*4880*/  LOP3.LUT R75, R75, 0xffff0000, RZ, 0xc0, !PT ;  /* 0xffff00004b4b7812 */ /* 0x000fe200078ec0ff */
[-C--:B------:R-:W-:Y:S01]  /*4890*/  FFMA.FTZ R73, R77, R13.reuse, -R73 ;  /* 0x0000000d4d497223 */ /* 0x080fe20000010849 */
[----:B------:R-:W-:Y:S01]  /*48a0*/  FMUL.FTZ R13, R79, R13 ;  /* 0x0000000d4f0d7220 */ /* 0x000fe20000410000 */
[----:B------:R-:W-:-:S03]  /*48b0*/  LOP3.LUT R79, R14, 0xffff0000, RZ, 0xc0, !PT ;  /* 0xffff00000e4f7812 */ /* 0x000fc600078ec0ff */
[----:B------:R-:W-:Y:S01]  /*48c0*/  FFMA.FTZ R13, R77, R78, R13 ;  /* 0x0000004e4d0d7223 */ /* 0x000fe2000001000d */
[C---:B------:R-:W-:Y:S01]  /*48d0*/  IMAD.U32 R77, R76.reuse, 0x10000, RZ ;  /* 0x000100004c4d7824 */ /* 0x040fe200078e00ff */
[----:B------:R-:W-:Y:S01]  /*48e0*/  LOP3.LUT R76, R76, 0xffff0000, RZ, 0xc0, !PT ;  /* 0xffff00004c4c7812 */ /* 0x000fe200078ec0ff */
[----:B------:R-:W-:Y:S02]  /*48f0*/  IMAD.U32 R78, R14, 0x10000, RZ ;  /* 0x000100000e4e7824 */ /* 0x000fe400078e00ff */
[C---:B------:R-:W-:Y:S01]  /*4900*/  FMUL.FTZ R14, R79.reuse, R77 ;  /* 0x0000004d4f0e7220 */ /* 0x040fe20000410000 */
[----:B------:R-:W-:Y:S01]  /*4910*/  FMUL.FTZ R79, R79, R81 ;  /* 0x000000514f4f7220 */ /* 0x000fe20000410000 */
[----:B------:R-:W-:Y:S02]  /*4920*/  F2FP.BF16.F32.PACK_AB R13, R13, R73 ;  /* 0x000000490d0d723e */ /* 0x000fe400000010ff */
        /* <DEDUP_REMOVED lines=17> */
[----:B------:R-:W-:-:S04]  /*4a40*/  IMAD.MOV.U32 R15, RZ, RZ, R75 ;  /* 0x000000ffff0f7224 */ /* 0x000fc800078e004b */
[----:B------:R-:W-:-:S07]  /*4a50*/  IMAD.MOV.U32 R12, RZ, RZ, R76 ;  /* 0x000000ffff0c7224 */ /* 0x000fce00078e004c */
.L_x_2682:
[----:B------:R-:W-:Y:S05]  /*4a60*/  BSYNC B3 ;  /* 0x0000000000037941 */ /* 0x000fea0003800000 */
.L_x_2681:
[----:B---3--:R-:W-:Y:S01]  /*4a70*/  LEA R72, P3, R212, R11, 0x1 ;  /* 0x0000000bd4487211 */ /* 0x008fe200078608ff */
[----:B------:R-:W-:-:S03]  /*4a80*/  ULDC.64 UR4, c[0x0][0x208] ;  /* 0x0000820000047ab9 */ /* 0x000fc60000000a00 */
[----:B--2---:R-:W-:-:S05]  /*4a90*/  LEA.HI.X R73, R212, R80, R215, 0x1, P3 ;  /* 0x00000050d4497211 */ /* 0x004fca00018f0cd7 */
[----:B0-----:R0:W-:Y:S04]  /*4aa0*/  ST.E.128 desc[UR4][R72.64], R12 ;  /* 0x0000000c48007985 */ /* 0x0011e8000c101d04 */
.L_x_2680:
[----:B------:R-:W-:Y:S05]  /*4ab0*/  BSYNC B2 ;  /* 0x0000000000027941 */ /* 0x000fea0003800000 */
.L_x_2679:
        /* <DEDUP_REMOVED lines=54> */
.L_x_2686:
[----:B------:R-:W-:Y:S05]  /*4e20*/  BSYNC B3 ;  /* 0x0000000000037941 */ /* 0x000fea0003800000 */
.L_x_2685:
[----:B---3--:R-:W-:Y:S01]  /*4e30*/  LEA R68, P3, R19, R11, 0x1 ;  /* 0x0000000b13447211 */ /* 0x008fe200078608ff */
[----:B------:R-:W-:-:S03]  /*4e40*/  ULDC.64 UR4, c[0x0][0x208] ;  /* 0x0000820000047ab9 */ /* 0x000fc60000000a00 */
[----:B--2---:R-:W-:-:S05]  /*4e50*/  LEA.HI.X R69, R19, R80, R219, 0x1, P3 ;  /* 0x0000005013457211 */ /* 0x004fca00018f0cdb */
[----:B----4-:R0:W-:Y:S04]  /*4e60*/  ST.E.128 desc[UR4][R68.64], R12 ;  /* 0x0000000c44007985 */ /* 0x0101e8000c101d04 */
.L_x_2684:
[----:B------:R-:W-:Y:S05]  /*4e70*/  BSYNC B2 ;  /* 0x0000000000027941 */ /* 0x000fea0003800000 */
.L_x_2683:
        /* <DEDUP_REMOVED lines=53> */
.L_x_2688:
[----:B------:R-:W-:Y:S05]  /*51d0*/  BSYNC B2 ;  /* 0x0000000000027941 */ /* 0x000fea0003800000 */
.L_x_2687:
[----:B---3--:R-:W-:Y:S01]  /*51e0*/  LEA R64, P3, R22, R11, 0x1 ;  /* 0x0000000b16407211 */ /* 0x008fe200078608ff */
[----:B------:R-:W-:-:S03]  /*51f0*/  ULDC.64 UR4, c[0x0][0x208] ;  /* 0x0000820000047ab9 */ /* 0x000fc60000000a00 */
[----:B--2---:R-:W-:-:S05]  /*5200*/  LEA.HI.X R65, R22, R80, R218, 0x1, P3 ;  /* 0x0000005016417211 */ /* 0x004fca00018f0cda */
[----:B----4-:R0:W-:Y:S04]  /*5210*/  ST.E.128 desc[UR4][R64.64], R12 ;  /* 0x0000000c40007985 */ /* 0x0101e8000c101d04 */
.L_x_2674:
[----:B------:R-:W-:Y:S05]  /*5220*/  BSYNC B1 ;  /* 0x0000000000017941 */ /* 0x000fea0003800000 */
.L_x_2673:
[----:B------:R-:W-:-:S03]  /*5230*/  UMOV UR4, 0xffffffff ;  /* 0xffffffff00047882 */ /* 0x000fc60000000000 */
[----:B------:R-:W-:Y:S05]  /*5240*/  BRA.DIV UR4, `(.L_x_2689) ;  /* 0x000002de04787947 */ /* 0x000fea000b800000 */
[----:B0-----:R0:W0:Y:S04]  /*5250*/  SHFL.IDX PT, R64, R118, 0x1, 0x181f ;  /* 0x00381f0076407f89 */ /* 0x00102800000e0000 */
[----:B---3--:R3:W0:Y:S02]  /*5260*/  SHFL.IDX PT, R11, R119, 0x1, 0x181f ;  /* 0x00381f00770b7f89 */ /* 0x00862400000e0000 */
.L_x_3070:
        /* <DEDUP_REMOVED lines=56> */
.L_x_2695:
[----:B------:R-:W-:Y:S05]  /*55f0*/  BSYNC B3 ;  /* 0x0000000000037941 */ /* 0x000fea0003800000 */
.L_x_2694:
[----:B0-----:R-:W-:Y:S01]  /*5600*/  LEA R60, P3, R16, R11, 0x1 ;  /* 0x0000000b103c7211 */ /* 0x001fe200078608ff */
[----:B------:R-:W-:-:S03]  /*5610*/  ULDC.64 UR4, c[0x0][0x208] ;  /* 0x0000820000047ab9 */ /* 0x000fc60000000a00 */
[----:B------:R-:W-:-:S05]  /*5620*/  LEA.HI.X R61, R16, R64, R17, 0x1, P3 ;  /* 0x00000040103d7211 */ /* 0x000fca00018f0c11 */
[----:B------:R0:W-:Y:S04]  /*5630*/  ST.E.128 desc[UR4][R60.64], R12 ;  /* 0x0000000c3c007985 */ /* 0x0001e8000c101d04 */
.L_x_2693:
[----:B------:R-:W-:Y:S05]  /*5640*/  BSYNC B2 ;  /* 0x0000000000027941 */ /* 0x000fea0003800000 */
.L_x_2692:
        /* <DEDUP_REMOVED lines=54> */
.L_x_2699:
[----:B------:R-:W-:Y:S05]  /*59b0*/  BSYNC B3 ;  /* 0x0000000000037941 */ /* 0x000fea0003800000 */
.L_x_2698:
[----:B------:R-:W-:Y:S01]  /*59c0*/  LEA R56, P3, R212, R11, 0x1 ;  /* 0x0000000bd4387211 */ /* 0x000fe200078608ff */
[----:B------:R-:W-:-:S03]  /*59d0*/  ULDC.64 UR4, c[0x0][0x208] ;  /* 0x0000820000047ab9 */ /* 0x000fc60000000a00 */
[----:B------:R-:W-:-:S05]  /*59e0*/  LEA.HI.X R57, R212, R64, R215, 0x1, P3 ;  /* 0x00000040d4397211 */ /* 0x000fca00018f0cd7 */
[----:B----4-:R0:W-:Y:S04]  /*59f0*/  ST.E.128 desc[UR4][R56.64], R12 ;  /* 0x0000000c38007985 */ /* 0x0101e8000c101d04 */
.L_x_2697:
[----:B------:R-:W-:Y:S05]  /*5a00*/  BSYNC B2 ;  /* 0x0000000000027941 */ /* 0x000fea0003800000 */
.L_x_2696:
        /* <DEDUP_REMOVED lines=54> */
.L_x_2703:
[----:B------:R-:W-:Y:S05]  /*5d70*/  BSYNC B3 ;  /* 0x0000000000037941 */ /* 0x000fea0003800000 */
.L_x_2702:
[----:B------:R-:W-:Y:S01]  /*5d80*/  LEA R52, P3, R19, R11, 0x1 ;  /* 0x0000000b13347211 */ /* 0x000fe200078608ff */
[----:B------:R-:W-:-:S03]  /*5d90*/  ULDC.64 UR4, c[0x0][0x208] ;  /* 0x0000820000047ab9 */ /* 0x000fc60000000a00 */
[----:B------:R-:W-:-:S05]  /*5da0*/  LEA.HI.X R53, R19, R64, R219, 0x1, P3 ;  /* 0x0000004013357211 */ /* 0x000fca00018f0cdb */
[----:B----4-:R0:W-:Y:S04]  /*5db0*/  ST.E.128 desc[UR4][R52.64], R12 ;  /* 0x0000000c34007985 */ /* 0x0101e8000c101d04 */
.L_x_2701:
[----:B------:R-:W-:Y:S05]  /*5dc0*/  BSYNC B2 ;  /* 0x0000000000027941 */ /* 0x000fea0003800000 */
.L_x_2700:
[----:B------:R-:W-:-:S13]  /*5dd0*/  ISETP.NE.AND P3, PT, R27, RZ, PT ;  /* 0x000000ff1b00720c */ /* 0x000fda0003f65270 */
[----:B------:R-:W-:Y:S05]  /*5de0*/  @!P3 BRA `(.L_x_2691) ;  /* 0x0000000000e0b947 */ /* 0x000fea0003800000 */
[----:B0---4-:R0:W4:Y:S01]  /*5df0*/  LDS.128 R12, [R84+0x2cc00] ;  /* 0x02cc0000540c7984 */ /* 0x0111220000000c00 */
[----:B------:R-:W-:Y:S01]  /*5e00*/  ISETP.GE.AND P3, PT, R223, R111, PT ;  /* 0x0000006fdf00720c */ /* 0x000fe20003f66270 */
[----:B------:R-:W-:-:S12]  /*5e10*/  BSSY B2, `(.L_x_2704) ;  /* 0x0000031000027945 */ /* 0x000fd80003800000 */
[----:B0-----:R-:W-:Y:S05]  /*5e20*/  @P3 BRA `(.L_x_2705) ;  /* 0x0000000000bc3947 */ /* 0x001fea0003800000 */
[--C-:B------:R-:W-:Y:S02]  /*5e30*/  SHF.R.U64 R48, R48, 0x10, R49.reuse ;  /* 0x0000001030307819 */ /* 0x100fe40000001231 */
[----:B------:R-:W-:Y:S02]  /*5e40*/  SHF.R.U32.HI R52, RZ, 0x10, R49 ;  /* 0x00000010ff347819 */ /* 0x000fe40000011631 */
[--C-:B------:R-:W-:Y:S02]  /*5e50*/  SHF.R.U64 R49, R50, 0x10, R51.reuse ;  /* 0x0000001032317819 */ /* 0x100fe40000001233 */
[----:B------:R-:W-:Y:S02]  /*5e60*/  SHF.R.U32.HI R50, RZ, 0x10, R51 ;  /* 0x00000010ff327819 */ /* 0x000fe40000011633 */
[----:B------:R-:W-:Y:S02]  /*5e70*/  PRMT R49, R137, 0x5410, R49 ;  /* 0x0000541089317816 */ /* 0x000fe40000000031 */
[----:B------:R-:W-:-:S02]  /*5e80*/  PRMT R48, R136, 0x5410, R48 ;  /* 0x0000541088307816 */ /* 0x000fc40000000030 */
[----:B------:R-:W-:Y:S02]  /*5e90*/  PRMT R137, R137, 0x5432, R50 ;  /* 0x0000543289897816 */ /* 0x000fe40000000032 */
[C---:B----4-:R-:W-:Y:S01]  /*5ea0*/  LOP3.LUT R53, R13.reuse, 0xffff0000, RZ, 0xc0, !PT ;  /* 0xffff00000d357812 */ /* 0x050fe200078ec0ff */
[----:B------:R-:W-:Y:S01]  /*5eb0*/  IMAD.U32 R13, R13, 0x10000, RZ ;  /* 0x000100000d0d7824 */ /* 0x000fe200078e00ff */
[C---:B------:R-:W-:Y:S01]  /*5ec0*/  LOP3.LUT R51, R49.reuse, 0xffff0000, RZ, 0xc0, !PT ;  /* 0xffff000031337812 */ /* 0x040fe200078ec0ff */
[----:B------:R-:W-:Y:S01]  /*5ed0*/  IMAD.U32 R49, R49, 0x10000, RZ ;  /* 0x0001000031317824 */ /* 0x000fe200078e00ff */
[C---:B------:R-:W-:Y:S01]  /*5ee0*/  LOP3.LUT R50, R48.reuse, 0xffff0000, RZ, 0xc0, !PT ;  /* 0xffff000030327812 */ /* 0x040fe200078ec0ff */
[----:B------:R-:W-:Y:S01]  /*5ef0*/  IMAD.U32 R48, R48, 0x10000, RZ ;  /* 0x0001000030307824 */ /* 0x000fe200078e00ff */
[----:B------:R-:W-:Y:S01]  /*5f00*/  PRMT R52, R136, 0x5432, R52 ;  /* 0x0000543288347816 */ /* 0x000fe20000000034 */
[C---:B------:R-:W-:Y:S02]  /*5f10*/  FMUL.FTZ R54, R53.reuse, R51 ;  /* 0x0000003335367220 */ /* 0x040fe40000410000 */
[----:B------:R-:W-:-:S02]  /*5f20*/  FMUL.FTZ R53, R53, R50 ;  /* 0x0000003235357220 */ /* 0x000fc40000410000 */
[C---:B------:R-:W-:Y:S01]  /*5f30*/  FFMA.FTZ R50, R13.reuse, R50, -R54 ;  /* 0x000000320d327223 */ /* 0x040fe20000010836 */
[----:B------:R-:W-:Y:S02]  /*5f40*/  IMAD.U32 R54, R52, 0x10000, RZ ;  /* 0x0001000034367824 */ /* 0x000fe400078e00ff */
[----:B------:R-:W-:Y:S01]  /*5f50*/  FFMA.FTZ R13, R13, R51, R53 ;  /* 0x000000330d0d7223 */ /* 0x000fe20000010035 */
[C---:B------:R-:W-:Y:S01]  /*5f60*/  LOP3.LUT R53, R14.reuse, 0xffff0000, RZ, 0xc0, !PT ;  /* 0xffff00000e357812 */ /* 0x040fe200078ec0ff */
        /* <DEDUP_REMOVED lines=27> */
.L_x_2705:
[----:B------:R-:W-:Y:S05]  /*6120*/  BSYNC B2 ;  /* 0x0000000000027941 */ /* 0x000fea0003800000 */
.L_x_2704:
[----:B------:R-:W-:Y:S01]  /*6130*/  LEA R48, P3, R22, R11, 0x1 ;  /* 0x0000000b16307211 */ /* 0x000fe200078608ff */
[----:B------:R-:W-:-:S03]  /*6140*/  ULDC.64 UR4, c[0x0][0x208] ;  /* 0x0000820000047ab9 */ /* 0x000fc60000000a00 */
[----:B------:R-:W-:-:S05]  /*6150*/  LEA.HI.X R49, R22, R64, R218, 0x1, P3 ;  /* 0x0000004016317211 */ /* 0x000fca00018f0cda */
[----:B----4-:R0:W-:Y:S04]  /*6160*/  ST.E.128 desc[UR4][R48.64], R12 ;  /* 0x0000000c30007985 */ /* 0x0101e8000c101d04 */
.L_x_2691:
[----:B------:R-:W-:Y:S05]  /*6170*/  BSYNC B1 ;  /* 0x0000000000017941 */ /* 0x000fea0003800000 */
.L_x_2690:
[----:B------:R-:W-:-:S03]  /*6180*/  UMOV UR4, 0xffffffff ;  /* 0xffffffff00047882 */ /* 0x000fc60000000000 */
[----:B------:R-:W-:Y:S05]  /*6190*/  BRA.DIV UR4, `(.L_x_2706) ;  /* 0x000002ce04f07947 */ /* 0x000fea000b800000 */
[----:B01----:R-:W0:Y:S04]  /*61a0*/  SHFL.IDX PT, R118, R118, 0x2, 0x181f ;  /* 0x00581f0076767f89 */ /* 0x003e2800000e0000 */
[----:B---3--:R-:W1:Y:S02]  /*61b0*/  SHFL.IDX PT, R119, R119, 0x2, 0x181f ;  /* 0x00581f0077777f89 */ /* 0x008e6400000e0000 */
.L_x_3074:
[----:B------:R-:W-:Y:S05]  /*61c0*/  @P5 BRA `(.L_x_2707) ;  /* 0x0000005400805947 */ /* 0x000fea0003800000 */
[----:B------:R-:W-:Y:S01]  /*61d0*/  ISETP.NE.AND P3, PT, R4, RZ, PT ;  /* 0x000000ff0400720c */ /* 0x000fe20003f65270 */
[----:B------:R-:W-:-:S12]  /*61e0*/  BSSY B1, `(.L_x_2708) ;  /* 0x000003a000017945 */ /* 0x000fd80003800000 */
[----:B------:R-:W-:Y:S05]  /*61f0*/  @!P3 BRA `(.L_x_2709) ;  /* 0x0000000000e0b947 */ /* 0x000fea0003800000 */
[----:B----4-:R3:W4:Y:S01]  /*6200*/  LDS.128 R12, [R84+0x26400] ;  /* 0x02640000540c7984 */ /* 0x0107220000000c00 */
[----:B------:R-:W-:Y:S01]  /*6210*/  ISETP.GE.AND P3, PT, R216, R111, PT ;  /* 0x0000006fd800720c */ /* 0x000fe20003f66270 */
[----:B------:R-:W-:-:S12]  /*6220*/  BSSY B2, `(.L_x_2710) ;  /* 0x0000031000027945 */ /* 0x000fd80003800000 */
[----:B---3--:R-:W-:Y:S05]  /*6230*/  @P3 BRA `(.L_x_2711) ;  /* 0x0000000000bc3947 */ /* 0x008fea0003800000 */
        /* <DEDUP_REMOVED lines=13> */
[C---:B------:R-:W-:Y:S01]  /*6310*/  FMUL.FTZ R48, R49.reuse, R45 ;  /* 0x0000002d31307220 */ /* 0x040fe20000410000 */
[----:B------:R-:W-:Y:S01]  /*6320*/  PRMT R44, R138, 0x5432, R44 ;  /* 0x000054328a2c7816 */ /* 0x000fe2000000002c */
[-C--:B------:R-:W-:Y:S01]  /*6330*/  FMUL.FTZ R49, R49, R47.reuse ;  /* 0x0000002f31317220 */ /* 0x080fe20000410000 */
[----:B------:R-:W-:Y:S01]  /*6340*/  LOP3.LUT R50, R14, 0xffff0000, RZ, 0xc0, !PT ;  /* 0xffff00000e327812 */ /* 0x000fe200078ec0ff */
[----:B------:R-:W-:-:S02]  /*6350*/  FFMA.FTZ R48, R13, R47, -R48 ;  /* 0x0000002f0d307223 */ /* 0x000fc40000010830 */
[----:B------:R-:W-:Y:S01]  /*6360*/  FFMA.FTZ R49, R13, R45, R49 ;  /* 0x0000002d0d317223 */ /* 0x000fe20000010031 */
[C---:B------:R-:W-:Y:S01]  /*6370*/  IMAD.U32 R45, R46.reuse, 0x10000, RZ ;  /* 0x000100002e2d7824 */ /* 0x040fe200078e00ff */
[----:B------:R-:W-:Y:S01]  /*6380*/  LOP3.LUT R46, R46, 0xffff0000, RZ, 0xc0, !PT ;  /* 0xffff00002e2e7812 */ /* 0x000fe200078ec0ff */
        /* <DEDUP_REMOVED lines=26> */
.L_x_2711:
[----:B------:R-:W-:Y:S05]  /*6530*/  BSYNC B2 ;  /* 0x0000000000027941 */ /* 0x000fea0003800000 */
.L_x_2710:
[----:B-1----:R-:W-:Y:S01]  /*6540*/  LEA R44, P3, R16, R119, 0x1 ;  /* 0x00000077102c7211 */ /* 0x002fe200078608ff */
[----:B------:R-:W-:-:S03]  /*6550*/  ULDC.64 UR4, c[0x0][0x208] ;  /* 0x0000820000047ab9 */ /* 0x000fc60000000a00 */
[----:B0-----:R-:W-:-:S05]  /*6560*/  LEA.HI.X R45, R16, R118, R17, 0x1, P3 ;  /* 0x00000076102d7211 */ /* 0x001fca00018f0c11 */
[----:B----4-:R3:W-:Y:S04]  /*6570*/  ST.E.128 desc[UR4][R44.64], R12 ;  /* 0x0000000c2c007985 */ /* 0x0107e8000c101d04 */
.L_x_2709:
[----:B------:R-:W-:Y:S05]  /*6580*/  BSYNC B1 ;  /* 0x0000000000017941 */ /* 0x000fea0003800000 */
.L_x_2708:
        /* <DEDUP_REMOVED lines=22> */
[----:B------:R-:W-:Y:S01]  /*66f0*/  FMUL.FTZ R47, R48, R43 ;  /* 0x0000002b302f7220 */ /* 0x000fe20000410000 */
        /* <DEDUP_REMOVED lines=33> */
.L_x_2715:
[----:B------:R-:W-:Y:S05]  /*6910*/  BSYNC B2 ;  /* 0x0000000000027941 */ /* 0x000fea0003800000 */
.L_x_2714:
[----:B------:R-:W-:Y:S02]  /*6920*/  ULDC.64 UR4, c[0x0][0x208] ;  /* 0x0000820000047ab9 */ /* 0x000fe40000000a00 */
[----:B----4-:R0:W-:Y:S03]  /*6930*/  ST.E.128 desc[UR4][R44.64], R12 ;  /* 0x0000000c2c007985 */ /* 0x0101e6000c101d04 */
.L_x_2713:
[----:B------:R-:W-:Y:S05]  /*6940*/  BSYNC B1 ;  /* 0x0000000000017941 */ /* 0x000fea0003800000 */
.L_x_2712:
        /* <DEDUP_REMOVED lines=9> */
[--C-:B------:R-:W-:Y:S01]  /*69e0*/  SHF.R.U64 R11, R36, 0x10, R37.reuse ;  /* 0x00000010240b7819 */ /* 0x100fe20000001225 */
[----:B---3--:R-:W-:Y:S01]  /*69f0*/  IMAD.U32 R46, R13, 0x10000, RZ ;  /* 0x000100000d2e7824 */ /* 0x008fe200078e00ff */
[----:B------:R-:W-:Y:S02]  /*6a00*/  SHF.R.U32.HI R36, RZ, 0x10, R37 ;  /* 0x00000010ff247819 */ /* 0x000fe40000011625 */
[----:B------:R-:W-:Y:S02]  /*6a10*/  SHF.R.U64 R37, R38, 0x10, R39 ;  /* 0x0000001026257819 */ /* 0x000fe40000001227 */
[----:B------:R-:W-:Y:S02]  /*6a20*/  PRMT R11, R132, 0x5410, R11 ;  /* 0x00005410840b7816 */ /* 0x000fe4000000000b */
[----:B------:R-:W-:Y:S02]  /*6a30*/  PRMT R37, R133, 0x5410, R37 ;  /* 0x0000541085257816 */ /* 0x000fe40000000025 */
[----:B------:R-:W-:Y:S01]  /*6a40*/  SHF.R.U32.HI R42, RZ, 0x10, R39 ;  /* 0x00000010ff2a7819 */ /* 0x000fe20000011627 */
[----:B------:R-:W-:Y:S01]  /*6a50*/  IMAD.U32 R39, R14, 0x10000, RZ ;  /* 0x000100000e277824 */ /* 0x000fe200078e00ff */
[----:B------:R-:W-:-:S02]  /*6a60*/  LOP3.LUT R44, R13, 0xffff0000, RZ, 0xc0, !PT ;  /* 0xffff00000d2c7812 */ /* 0x000fc400078ec0ff */
        /* <DEDUP_REMOVED lines=9> */
[----:B------:R-:W-:Y:S02]  /*6b00*/  IMAD.U32 R13, R42, 0x10000, RZ ;  /* 0x000100002a0d7824 */ /* 0x000fe400078e00ff */
[----:B------:R-:W-:Y:S01]  /*6b10*/  FFMA.FTZ R47, R46, R45, -R47 ;  /* 0x0000002d2e2f7223 */ /* 0x000fe2000001082f */
[----:B------:R-:W-:-:S02]  /*6b20*/  IMAD.U32 R45, R36, 0x10000, RZ ;  /* 0x00010000242d7824 */ /* 0x000fc400078e00ff */
[----:B------:R-:W-:Y:S01]  /*6b30*/  FFMA.FTZ R44, R46, R43, R44 ;  /* 0x0000002b2e2c7223 */ /* 0x000fe2000001002c */
[----:B------:R-:W-:Y:S01]  /*6b40*/  FMUL.FTZ R43, R14, R13 ;  /* 0x0000000d0e2b7220 */ /* 0x000fe20000410000 */
[----:B------:R-:W-:Y:S01]  /*6b50*/  LOP3.LUT R38, R15, 0xffff0000, RZ, 0xc0, !PT ;  /* 0xffff00000f267812 */ /* 0x000fe200078ec0ff */
[----:B------:R-:W-:Y:S02]  /*6b60*/  IMAD.U32 R46, R12, 0x10000, RZ ;  /* 0x000100000c2e7824 */ /* 0x000fe400078e00ff */
[-C--:B------:R-:W-:Y:S01]  /*6b70*/  FMUL.FTZ R14, R14, R45.reuse ;  /* 0x0000002d0e0e7220 */ /* 0x080fe20000410000 */
[----:B------:R-:W-:Y:S01]  /*6b80*/  LOP3.LUT R42, R42, 0xffff0000, RZ, 0xc0, !PT ;  /* 0xffff00002a2a7812 */ /* 0x000fe200078ec0ff */
[C---:B------:R-:W-:Y:S01]  /*6b90*/  FFMA.FTZ R43, R39.reuse, R45, -R43 ;  /* 0x0000002d272b7223 */ /* 0x040fe2000001082b */
[----:B------:R-:W-:Y:S01]  /*6ba0*/  LOP3.LUT R36, R36, 0xffff0000, RZ, 0xc0, !PT ;  /* 0xffff000024247812 */ /* 0x000fe200078ec0ff */
[----:B------:R-:W-:Y:S01]  /*6bb0*/  FFMA.FTZ R14, R39, R13, R14 ;  /* 0x0000000d270e7223 */ /* 0x000fe2000001000e */
[----:B------:R-:W-:Y:S01]  /*6bc0*/  LOP3.LUT R12, R12, 0xffff0000, RZ, 0xc0, !PT ;  /* 0xffff00000c0c7812 */ /* 0x000fe200078ec0ff */
[----:B------:R-:W-:Y:S01]  /*6bd0*/  FMUL.FTZ R13, R38, R42 ;  /* 0x0000002a260d7220 */ /* 0x000fe20000410000 */
[----:B------:R-:W-:-:S02]  /*6be0*/  IMAD.U32 R15, R15, 0x10000, RZ ;  /* 0x000100000f0f7824 */ /* 0x000fc400078e00ff */
[-C--:B------:R-:W-:Y:S01]  /*6bf0*/  FMUL.FTZ R39, R38, R36.reuse ;  /* 0x0000002426277220 */ /* 0x080fe20000410000 */
[----:B------:R-:W-:Y:S01]  /*6c00*/  F2FP.BF16.F32.PACK_AB R44, R44, R47 ;  /* 0x0000002f2c2c723e */ /* 0x000fe200000010ff */
[C---:B------:R-:W-:Y:S01]  /*6c10*/  FMUL.FTZ R38, R12.reuse, R37 ;  /* 0x000000250c267220 */ /* 0x040fe20000410000 */
[-C--:B------:R-:W-:Y:S01]  /*6c20*/  FMUL.FTZ R12, R12, R11.reuse ;  /* 0x0000000b0c0c7220 */ /* 0x080fe20000410000 */
[C---:B------:R-:W-:Y:S01]  /*6c30*/  FFMA.FTZ R13, R15.reuse, R36, -R13 ;  /* 0x000000240f0d7223 */ /* 0x040fe2000001080d */
[----:B------:R-:W-:Y:S01]  /*6c40*/  FFMA.FTZ R39, R15, R42, R39 ;  /* 0x0000002a0f277223 */ /* 0x000fe20000010027 */
[C---:B------:R-:W-:Y:S01]  /*6c50*/  FFMA.FTZ R38, R46.reuse, R11, -R38 ;  /* 0x0000000b2e267223 */ /* 0x040fe20000010826 */
[----:B------:R-:W-:Y:S01]  /*6c60*/  FFMA.FTZ R12, R46, R37, R12 ;  /* 0x000000252e0c7223 */ /* 0x000fe2000001000c */
[----:B------:R-:W-:Y:S02]  /*6c70*/  F2FP.BF16.F32.PACK_AB R14, R14, R43 ;  /* 0x0000002b0e0e723e */ /* 0x000fe400000010ff */
[----:B------:R-:W-:Y:S01]  /*6c80*/  F2FP.BF16.F32.PACK_AB R15, R39, R13 ;  /* 0x0000000d270f723e */ /* 0x000fe200000010ff */
[----:B------:R-:W-:Y:S01]  /*6c90*/  IMAD.MOV.U32 R13, RZ, RZ, R44 ;  /* 0x000000ffff0d7224 */ /* 0x000fe200078e002c */
[----:B------:R-:W-:-:S07]  /*6ca0*/  F2FP.BF16.F32.PACK_AB R12, R12, R38 ;  /* 0x000000260c0c723e */ /* 0x000fce00000010ff */
.L_x_2719:
[----:B------:R-:W-:Y:S05]  /*6cb0*/  BSYNC B2 ;  /* 0x0000000000027941 */ /* 0x000fea0003800000 */
.L_x_2718:
[----:B------:R-:W-:Y:S02]  /*6cc0*/  ULDC.64 UR4, c[0x0][0x208] ;  /* 0x0000820000047ab9 */ /* 0x000fe40000000a00 */
[----:B---3--:R0:W-:Y:S03]  /*6cd0*/  ST.E.128 desc[UR4][R40.64], R12 ;  /* 0x0000000c28007985 */ /* 0x0081e6000c101d04 */
.L_x_2717:
[----:B------:R-:W-:Y:S05]  /*6ce0*/  BSYNC B1 ;  /* 0x0000000000017941 */ /* 0x000fea0003800000 */
.L_x_2716:
        /* <DEDUP_REMOVED lines=53> */
.L_x_2721:
[----:B------:R-:W-:Y:S05]  /*7040*/  BSYNC B1 ;  /* 0x0000000000017941 */ /* 0x000fea0003800000 */
.L_x_2720:
[----:B------:R-:W-:Y:S02]  /*7050*/  ULDC.64 UR4, c[0x0][0x208] ;  /* 0x0000820000047ab9 */ /* 0x000fe40000000a00 */
[----:B---3--:R0:W-:Y:S01]  /*7060*/  ST.E.128 desc[UR4][R36.64], R12 ;  /* 0x0000000c24007985 */ /* 0x0081e2000c101d04 */
[----:B------:R-:W-:Y:S05]  /*7070*/  BRA `(.L_x_2707) ;  /* 0x0000004400d47947 */ /* 0x000fea0003800000 */
.L_x_2662:
        /* <DEDUP_REMOVED lines=14> */
[-C--:B------:R-:W-:Y:S02]  /*7160*/  ISETP.GE.AND P4, PT, R16, R111.reuse, PT ;  /* 0x0000006f1000720c */ /* 0x080fe40003f86270 */
[----:B------:R-:W-:Y:S02]  /*7170*/  CS2R R38, SRZ ;  /* 0x0000000000267805 */ /* 0x000fe4000001ff00 */
[----:B------:R-:W-:Y:S01]  /*7180*/  LEA R40, P5, R32, UR4, 0x1 ;  /* 0x0000000420287c11 */ /* 0x000fe2000f8a08ff */
[----:B------:R-:W-:Y:S01]  /*7190*/  IMAD.X R33, R11, 0x1, R6, P0 ;  /* 0x000000010b217824 */ /* 0x000fe200000e0606 */
[----:B------:R-:W-:Y:S02]  /*71a0*/  ISETP.GE.AND P0, PT, R214, R111, PT ;  /* 0x0000006fd600720c */ /* 0x000fe40003f06270 */
[----:B------:R-:W-:-:S02]  /*71b0*/  CS2R R36, SRZ ;  /* 0x0000000000247805 */ /* 0x000fc4000001ff00 */
[----:B------:R-:W-:Y:S01]  /*71c0*/  CS2R R34, SRZ ;  /* 0x0000000000227805 */ /* 0x000fe2000001ff00 */
[----:B------:R-:W-:Y:S01]  /*71d0*/  ULDC.64 UR6, c[0x0][0x208] ;  /* 0x0000820000067ab9 */ /* 0x000fe20000000a00 */
[----:B------:R-:W-:Y:S01]  /*71e0*/  LEA.HI.X R41, R32, UR5, R33, 0x1, P5 ;  /* 0x0000000520297c11 */ /* 0x000fe2000a8f0c21 */
[----:B------:R-:W-:Y:S01]  /*71f0*/  ULDC.64 UR4, c[0x0][0x400] ;  /* 0x0001000000047ab9 */ /* 0x000fe20000000a00 */
[----:B------:R-:W-:Y:S02]  /*7200*/  IADD3 R42, P5, R92, R12, RZ ;  /* 0x0000000c5c2a7210 */ /* 0x000fe40007fbe0ff */
[----:B------:R-:W-:Y:S02]  /*7210*/  CS2R R32, SRZ ;  /* 0x0000000000207805 */ /* 0x000fe4000001ff00 */
[----:B------:R-:W-:Y:S01]  /*7220*/  CS2R R46, SRZ ;  /* 0x00000000002e7805 */ /* 0x000fe2000001ff00 */
[----:B------:R-:W5:Y:S01]  /*7230*/  @!P4 LDG.E.128 R36, desc[UR6][R40.64] ;  /* 0x000000062824c981 */ /* 0x000f62000c1e1d00 */
[----:B------:R-:W-:Y:S01]  /*7240*/  IMAD.X R43, R80, 0x1, R8, P5 ;  /* 0x00000001502b7824 */ /* 0x000fe200028e0608 */
[----:B------:R-:W-:-:S02]  /*7250*/  LEA R48, P5, R42, UR4, 0x1 ;  /* 0x000000042a307c11 */ /* 0x000fc4000f8a08ff */
[----:B------:R0:W5:Y:S01]  /*7260*/  @!P0 LDG.E.128 R32, desc[UR6][R40.64+0x80] ;  /* 0x0000800628208981 */ /* 0x000162000c1e1d00 */
[----:B------:R-:W-:Y:S02]  /*7270*/  CS2R R44, SRZ ;  /* 0x00000000002c7805 */ /* 0x000fe4000001ff00 */
[----:B------:R-:W-:Y:S02]  /*7280*/  LEA.HI.X R49, R42, UR5, R43, 0x1, P5 ;  /* 0x000000052a317c11 */ /* 0x000fe4000a8f0c2b */
[----:B------:R-:W-:-:S03]  /*7290*/  CS2R R42, SRZ ;  /* 0x00000000002a7805 */ /* 0x000fc6000001ff00 */
[----:B------:R1:W5:Y:S01]  /*72a0*/  @!P4 LDG.E.128 R44, desc[UR6][R48.64] ;  /* 0x00000006302cc981 */ /* 0x000362000c1e1d00 */
[----:B0-----:R-:W-:-:S06]  /*72b0*/  CS2R R40, SRZ ;  /* 0x0000000000287805 */ /* 0x001fcc000001ff00 */
[----:B------:R1:W5:Y:S02]  /*72c0*/  @!P0 LDG.E.128 R40, desc[UR6][R48.64+0x80] ;  /* 0x0000800630288981 */ /* 0x000364000c1e1d00 */
.L_x_2723:
[----:B------:R-:W-:Y:S05]  /*72d0*/  BSYNC B1 ;  /* 0x0000000000017941 */ /* 0x000fea0003800000 */
.L_x_2722:
[----:B-1---5:R-:W-:Y:S01]  /*72e0*/  IMAD.MOV.U32 R48, RZ, RZ, R34 ;  /* 0x000000ffff307224 */ /* 0x022fe200078e0022 */
        /* <DEDUP_REMOVED lines=21> */
[----:B------:R-:W-:-:S03]  /*7440*/  IMAD.MOV.U32 R48, RZ, RZ, R42 ;  /* 0x000000ffff307224 */ /* 0x000fc600078e002a */
[----:B------:R-:W-:Y:S01]  /*7450*/  PRMT R135, R135, 0x5410, R49 ;  /* 0x0000541087877816 */ /* 0x000fe20000000031 */
[----:B------:R-:W-:Y:S01]  /*7460*/  IMAD.MOV.U32 R49, RZ, RZ, R40 ;  /* 0x000000ffff317224 */ /* 0x000fe200078e0028 */
        /* <DEDUP_REMOVED lines=10> */
[----:B------:R-:W-:-:S02]  /*7510*/  CS2R R48, SRZ ;  /* 0x0000000000307805 */ /* 0x000fc4000001ff00 */
        /* <DEDUP_REMOVED lines=13> */
[----:B------:R-:W-:Y:S02]  /*75f0*/  LEA R64, P5, R50, UR6, 0x1 ;  /* 0x0000000632407c11 */ /* 0x000fe4000f8a08ff */
[----:B------:R-:W-:Y:S02]  /*7600*/  LEA.HI.X R57, R48, UR5, R49, 0x1, P0 ;  /* 0x0000000530397c11 */ /* 0x000fe400080f0c31 */
[----:B------:R-:W-:Y:S02]  /*7610*/  CS2R R48, SRZ ;  /* 0x0000000000307805 */ /* 0x000fe4000001ff00 */
[----:B------:R-:W-:-:S02]  /*7620*/  LEA.HI.X R65, R50, UR7, R51, 0x1, P5 ;  /* 0x0000000732417c11 */ /* 0x000fc4000a8f0c33 */
[----:B------:R-:W-:Y:S02]  /*7630*/  CS2R R50, SRZ ;  /* 0x0000000000327805 */ /* 0x000fe4000001ff00 */
[-C--:B------:R-:W-:Y:S02]  /*7640*/  ISETP.GE.AND P0, PT, R16, R111.reuse, PT ;  /* 0x0000006f1000720c */ /* 0x080fe40003f06270 */
[----:B------:R-:W-:Y:S02]  /*7650*/  ISETP.GE.AND P5, PT, R214, R111, PT ;  /* 0x0000006fd600720c */ /* 0x000fe40003fa6270 */
[----:B------:R-:W-:Y:S02]  /*7660*/  CS2R R62, SRZ ;  /* 0x00000000003e7805 */ /* 0x000fe4000001ff00 */
[----:B------:R-:W-:Y:S02]  /*7670*/  CS2R R60, SRZ ;  /* 0x00000000003c7805 */ /* 0x000fe4000001ff00 */
[----:B------:R-:W-:-:S05]  /*7680*/  CS2R R58, SRZ ;  /* 0x00000000003a7805 */ /* 0x000fca000001ff00 */
[----:B------:R-:W5:Y:S04]  /*7690*/  @!P0 LDG.E.128 R52, desc[UR8][R56.64] ;  /* 0x0000000838348981 */ /* 0x000f68000c1e1d00 */
[----:B------:R0:W5:Y:S04]  /*76a0*/  @!P5 LDG.E.128 R48, desc[UR8][R56.64+0x80] ;  /* 0x000080083830d981 */ /* 0x000168000c1e1d00 */
[----:B------:R1:W5:Y:S01]  /*76b0*/  @!P0 LDG.E.128 R60, desc[UR8][R64.64] ;  /* 0x00000008403c8981 */ /* 0x000362000c1e1d00 */
[----:B0-----:R-:W-:-:S06]  /*76c0*/  CS2R R56, SRZ ;  /* 0x0000000000387805 */ /* 0x001fcc000001ff00 */
[----:B------:R1:W5:Y:S02]  /*76d0*/  @!P5 LDG.E.128 R56, desc[UR8][R64.64+0x80] ;  /* 0x000080084038d981 */ /* 0x000364000c1e1d00 */
.L_x_2725:
[----:B------:R-:W-:Y:S05]  /*76e0*/  BSYNC B1 ;  /* 0x0000000000017941 */ /* 0x000fea0003800000 */
.L_x_2724:
[----:B-1---5:R-:W-:Y:S01]  /*76f0*/  IMAD.MOV.U32 R65, RZ, RZ, R48 ;  /* 0x000000ffff417224 */ /* 0x022fe200078e0030 */
        /* <DEDUP_REMOVED lines=56> */
.L_x_2727:
[----:B------:R-:W-:Y:S05]  /*7a80*/  BSYNC B1 ;  /* 0x0000000000017941 */ /* 0x000fea0003800000 */
.L_x_2726:
        /* <DEDUP_REMOVED lines=32> */
.L_x_2728:
[----:B------:R-:W-:Y:S01]  /*7c90*/  IMAD R88, R213, 0x8, R23 ;  /* 0x00000008d5587824 */ /* 0x000fe200078e0217 */
[----:B------:R-:W-:Y:S01]  /*7ca0*/  SHF.L.U32 R89, R227, 0x1f, RZ ;  /* 0x0000001fe3597819 */ /* 0x000fe200000006ff */
[----:B------:R-:W-:Y:S03]  /*7cb0*/  BSSY B1, `(.L_x_2729) ;  /* 0x0000003000017945 */ /* 0x000fe60003800000 */
[----:B------:R-:W0:Y:S02]  /*7cc0*/  SYNCS.PHASECHK.TRANS64.TRYWAIT P6, [R88+URZ+0x38890], R89 ;  /* 0x03889059580075a7 */ /* 0x000e2400080c017f */
[----:B0-----:R-:W-:Y:S05]  /*7cd0*/  @!P6 BRA `(.L_x_2730) ;  /* 0x000002b4006ce947 */ /* 0x001fea0003800000 */
.L_x_3075:
[----:B------:R-:W-:Y:S05]  /*7ce0*/  BSYNC B1 ;  /* 0x0000000000017941 */ /* 0x000fea0003800000 */
.L_x_2729:
[----:B------:R-:W1:Y:S01]  /*7cf0*/  LDC R128, c[0x0][0x2f4] ;  /* 0x0000bd00ff807b82 */ /* 0x000e620000000800 */
[----:B------:R-:W-:Y:S01]  /*7d00*/  UMOV UR4, 0xffffffff ;  /* 0xffffffff00047882 */ /* 0x000fe20000000000 */
[----:B-1----:R-:W-:Y:S02]  /*7d10*/  IMAD.IADD R129, R128, 0x1, -R112 ;  /* 0x0000000180817824 */ /* 0x002fe400078e0a70 */
[----:B------:R-:W-:Y:S05]  /*7d20*/  BRA.DIV UR4, `(.L_x_2731) ;  /* 0x000002b6046c7947 */ /* 0x000fea000b800000 */
[----:B------:R1:W2:Y:S04]  /*7d30*/  SHFL.IDX PT, R121, R118, RZ, 0x181f ;  /* 0x00181fff76797589 */ /* 0x0002a800000e0000 */
[----:B------:R1:W3:Y:S02]  /*7d40*/  SHFL.IDX PT, R11, R119, RZ, 0x181f ;  /* 0x00181fff770b7589 */ /* 0x0002e400000e0000 */
.L_x_3079:
        /* <DEDUP_REMOVED lines=8> */
[C---:B------:R-:W-:Y:S01]  /*7dd0*/  IMAD.SHL.U32 R14, R225.reuse, 0x40, RZ ;  /* 0x00000040e10e7824 */ /* 0x040fe200078e00ff */
        /* <DEDUP_REMOVED lines=30> */
[--C-:B------:R-:W-:Y:S02]  /*7fc0*/  SHF.R.U64 R44, R46, 0x10, R47.reuse ;  /* 0x000000102e2c7819 */ /* 0x100fe4000000122f */
[----:B------:R-:W-:Y:S02]  /*7fd0*/  SHF.R.U32.HI R135, RZ, 0x10, R47 ;  /* 0x00000010ff877819 */ /* 0x000fe4000001162f */
[----:B------:R-:W-:Y:S02]  /*7fe0*/  PRMT R36, R133, 0x5432, R36 ;  /* 0x0000543285247816 */ /* 0x000fe40000000024 */
[----:B------:R-:W-:Y:S02]  /*7ff0*/  PRMT R47, R161, 0x5410, R45 ;  /* 0x00005410a12f7816 */ /* 0x000fe4000000002d */
[----:B------:R-:W-:Y:S02]  /*8000*/  SHF.R.U32.HI R133, RZ, 0x10, R39 ;  /* 0x00000010ff857819 */ /* 0x000fe40000011627 */
[----:B------:R-:W-:-:S02]  /*8010*/  PRMT R39, R140, 0x5410, R37 ;  /* 0x000054108c277816 */ /* 0x000fc40000000025 */
[----:B------:R-:W-:Y:S02]  /*8020*/  PRMT R37, R141, 0x5432, R38 ;  /* 0x000054328d257816 */ /* 0x000fe40000000026 */
[----:B------:R-:W-:Y:S01]  /*8030*/  PRMT R38, R140, 0x5432, R44 ;  /* 0x000054328c267816 */ /* 0x000fe2000000002c */
[----:B---3--:R-:W-:Y:S01]  /*8040*/  IMAD.U32 R140, R81, 0x10000, RZ ;  /* 0x00010000518c7824 */ /* 0x008fe200078e00ff */
[----:B------:R-:W-:Y:S01]  /*8050*/  PRMT R46, R141, 0x5410, R133 ;  /* 0x000054108d2e7816 */ /* 0x000fe20000000085 */
[C---:B------:R-:W-:Y:S01]  /*8060*/  IMAD.U32 R44, R47.reuse, 0x10000, RZ ;  /* 0x000100002f2c7824 */ /* 0x040fe200078e00ff */
[----:B------:R-:W-:Y:S01]  /*8070*/  PRMT R133, R160, 0x5410, R135 ;  /* 0x00005410a0857816 */ /* 0x000fe20000000087 */
[----:B------:R-:W-:Y:S01]  /*8080*/  IMAD.U32 R141, R134, 0x10000, RZ ;  /* 0x00010000868d7824 */ /* 0x000fe200078e00ff */
[----:B------:R-:W-:Y:S01]  /*8090*/  LOP3.LUT R47, R47, 0xffff0000, RZ, 0xc0, !PT ;  /* 0xffff00002f2f7812 */ /* 0x000fe200078ec0ff */
[----:B------:R-:W-:Y:S01]  /*80a0*/  FMUL.FTZ R45, R140, R44 ;  /* 0x0000002c8c2d7220 */ /* 0x000fe20000410000 */
[----:B----4-:R-:W-:-:S02]  /*80b0*/  IMAD.U32 R135, R13, 0x10000, RZ ;  /* 0x000100000d877824 */ /* 0x010fc400078e00ff */
[-C--:B------:R-:W-:Y:S01]  /*80c0*/  FMUL.FTZ R140, R140, R141.reuse ;  /* 0x0000008d8c8c7220 */ /* 0x080fe20000410000 */
[----:B------:R-:W-:Y:S01]  /*80d0*/  LOP3.LUT R81, R81, 0xffff0000, RZ, 0xc0, !PT ;  /* 0xffff000051517812 */ /* 0x000fe200078ec0ff */
[C---:B------:R-:W-:Y:S02]  /*80e0*/  FFMA.FTZ R45, R135.reuse, R141, -R45 ;  /* 0x0000008d872d7223 */ /* 0x040fe4000001082d */
[----:B------:R-:W-:Y:S01]  /*80f0*/  FFMA.FTZ R44, R135, R44, R140 ;  /* 0x0000002c872c7223 */ /* 0x000fe2000001008c */
[----:B------:R-:W-:Y:S01]  /*8100*/  LOP3.LUT R135, R134, 0xffff0000, RZ, 0xc0, !PT ;  /* 0xffff000086877812 */ /* 0x000fe200078ec0ff */
[----:B------:R-:W-:Y:S01]  /*8110*/  IMAD.U32 R140, R83, 0x10000, RZ ;  /* 0x00010000538c7824 */ /* 0x000fe200078e00ff */
[----:B------:R-:W-:Y:S01]  /*8120*/  LOP3.LUT R134, R13, 0xffff0000, RZ, 0xc0, !PT ;  /* 0xffff00000d867812 */ /* 0x000fe200078ec0ff */
[C---:B------:R-:W-:Y:S01]  /*8130*/  FMUL.FTZ R13, R81.reuse, R47 ;  /* 0x0000002f510d7220 */ /* 0x040fe20000410000 */
[----:B------:R-:W-:Y:S02]  /*8140*/  IMAD.U32 R141, R46, 0x10000, RZ ;  /* 0x000100002e8d7824 */ /* 0x000fe400078e00ff */
[-C--:B------:R-:W-:Y:S01]  /*8150*/  FMUL.FTZ R81, R81, R135.reuse ;  /* 0x0000008751517220 */ /* 0x080fe20000410000 */
[----:B------:R-:W-:Y:S01]  /*8160*/  LOP3.LUT R83, R83, 0xffff0000, RZ, 0xc0, !PT ;  /* 0xffff000053537812 */ /* 0x000fe200078ec0ff */
[----:B------:R-:W-:Y:S01]  /*8170*/  FFMA.FTZ R13, R134, R135, -R13 ;  /* 0x00000087860d7223 */ /* 0x000fe2000001080d */
[----:B------:R-:W-:-:S02]  /*8180*/  IMAD.U32 R135, R15, 0x10000, RZ ;  /* 0x000100000f877824 */ /* 0x000fc400078e00ff */
[----:B------:R-:W-:Y:S01]  /*8190*/  FFMA.FTZ R47, R134, R47, R81 ;  /* 0x0000002f862f7223 */ /* 0x000fe20000010051 */
[C---:B------:R-:W-:Y:S01]  /*81a0*/  IMAD.U32 R134, R133.reuse, 0x10000, RZ ;  /* 0x0001000085867824 */ /* 0x040fe200078e00ff */
[----:B------:R-:W-:Y:S02]  /*81b0*/  LOP3.LUT R133, R133, 0xffff0000, RZ, 0xc0, !PT ;  /* 0xffff000085857812 */ /* 0x000fe400078ec0ff */
[----:B------:R-:W-:Y:S01]  /*81c0*/  F2FP.BF16.F32.PACK_AB R13, R13, R45 ;  /* 0x0000002d0d0d723e */ /* 0x000fe200000010ff */
[C---:B------:R-:W-:Y:S01]  /*81d0*/  FMUL.FTZ R81, R140.reuse, R134 ;  /* 0x000000868c517220 */ /* 0x040fe20000410000 */
[-C--:B------:R-:W-:Y:S01]  /*81e0*/  FMUL.FTZ R140, R140, R141.reuse ;  /* 0x0000008d8c8c7220 */ /* 0x080fe20000410000 */
[----:B------:R-:W-:Y:S01]  /*81f0*/  F2FP.BF16.F32.PACK_AB R44, R47, R44 ;  /* 0x0000002c2f2c723e */ /* 0x000fe200000010ff */
[----:B------:R-:W-:Y:S02]  /*8200*/  IMAD.U32 R47, R12, 0x10000, RZ ;  /* 0x000100000c2f7824 */ /* 0x000fe400078e00ff */
[C---:B------:R-:W-:Y:S01]  /*8210*/  FFMA.FTZ R81, R135.reuse, R141, -R81 ;  /* 0x0000008d87517223 */ /* 0x040fe20000010851 */
[----:B------:R-:W-:Y:S01]  /*8220*/  FFMA.FTZ R134, R135, R134, R140 ;  /* 0x0000008687867223 */ /* 0x000fe2000001008c */
[----:B------:R-:W-:-:S02]  /*8230*/  LOP3.LUT R135, R46, 0xffff0000, RZ, 0xc0, !PT ;  /* 0xffff00002e877812 */ /* 0x000fc400078ec0ff */
[----:B------:R-:W-:Y:S01]  /*8240*/  LOP3.LUT R46, R15, 0xffff0000, RZ, 0xc0, !PT ;  /* 0xffff00000f2e7812 */ /* 0x000fe200078ec0ff */
[C---:B------:R-:W-:Y:S02]  /*8250*/  FMUL.FTZ R15, R83.reuse, R133 ;  /* 0x00000085530f7220 */ /* 0x040fe40000410000 */
[-C--:B------:R-:W-:Y:S02]  /*8260*/  FMUL.FTZ R83, R83, R135.reuse ;  /* 0x0000008753537220 */ /* 0x080fe40000410000 */
[C---:B------:R-:W-:Y:S02]  /*8270*/  FFMA.FTZ R15, R46.reuse, R135, -R15 ;  /* 0x000000872e0f7223 */ /* 0x040fe4000001080f */
[----:B------:R-:W-:Y:S01]  /*8280*/  FFMA.FTZ R46, R46, R133, R83 ;  /* 0x000000852e2e7223 */ /* 0x000fe20000010053 */
[C---:B------:R-:W-:Y:S01]  /*8290*/  IMAD.U32 R83, R36.reuse, 0x10000, RZ ;  /* 0x0001000024537824 */ /* 0x040fe200078e00ff */
[----:B------:R-:W-:Y:S02]  /*82a0*/  LOP3.LUT R36, R36, 0xffff0000, RZ, 0xc0, !PT ;  /* 0xffff000024247812 */ /* 0x000fe400078ec0ff */
[----:B------:R-:W-:Y:S01]  /*82b0*/  F2FP.BF16.F32.PACK_AB R15, R15, R81 ;  /* 0x000000510f0f723e */ /* 0x000fe200000010ff */
[----:B------:R-:W-:Y:S01]  /*82c0*/  IMAD.U32 R81, R80, 0x10000, RZ ;  /* 0x0001000050517824 */ /* 0x000fe200078e00ff */
[----:B------:R-:W-:Y:S01]  /*82d0*/  F2FP.BF16.F32.PACK_AB R134, R46, R134 ;  /* 0x000000862e86723e */ /* 0x000fe200000010ff */
[C---:B------:R-:W-:Y:S01]  /*82e0*/  IMAD.U32 R46, R37.reuse, 0x10000, RZ ;  /* 0x00010000252e7824 */ /* 0x040fe200078e00ff */
[----:B------:R-:W-:-:S03]  /*82f0*/  LOP3.LUT R37, R37, 0xffff0000, RZ, 0xc0, !PT ;  /* 0xffff000025257812 */ /* 0x000fc600078ec0ff */
        /* <DEDUP_REMOVED lines=33> */
[----:B------:R-:W-:Y:S02]  /*8510*/  IMAD.MOV.U32 R82, RZ, RZ, R83 ;  /* 0x000000ffff527224 */ /* 0x000fe400078e0053 */
[----:B------:R-:W-:-:S07]  /*8520*/  IMAD.MOV.U32 R83, RZ, RZ, R134 ;  /* 0x000000ffff537224 */ /* 0x000fce00078e0086 */
.L_x_2737:
[----:B------:R-:W-:Y:S05]  /*8530*/  BSYNC B3 ;  /* 0x0000000000037941 */ /* 0x000fea0003800000 */
.L_x_2736:
[----:B------:R-:W-:Y:S01]  /*8540*/  LEA R36, P3, R10, R11, 0x1 ;  /* 0x0000000b0a247211 */ /* 0x000fe200078608ff */
[----:B------:R-:W-:-:S03]  /*8550*/  ULDC.64 UR4, c[0x0][0x208] ;  /* 0x0000820000047ab9 */ /* 0x000fc60000000a00 */
[----:B--2---:R-:W-:Y:S02]  /*8560*/  LEA.HI.X R37, R10, R121, R28, 0x1, P3 ;  /* 0x000000790a257211 */ /* 0x004fe400018f0c1c */
[----:B------:R-:W-:-:S03]  /*8570*/  ISETP.GE.AND P3, PT, R132, R128, PT ;  /* 0x000000808400720c */ /* 0x000fc60003f66270 */
[----:B----4-:R2:W-:Y:S10]  /*8580*/  ST.E.128 desc[UR4][R36.64], R12 ;  /* 0x0000000c24007985 */ /* 0x0105f4000c101d04 */
[----:B--2---:R-:W-:-:S05]  /*8590*/  @!P3 IMAD.WIDE R12, R132, 0x2, R120 ;  /* 0x00000002840cb825 */ /* 0x004fca00078e0278 */
[----:B---3--:R3:W-:Y:S02]  /*85a0*/  @!P3 ST.E.128 desc[UR4][R12.64], R80 ;  /* 0x000000500c00b985 */ /* 0x0087e4000c101d04 */
.L_x_2735:
[----:B------:R-:W-:Y:S05]  /*85b0*/  BSYNC B2 ;  /* 0x0000000000027941 */ /* 0x000fea0003800000 */
.L_x_2734:
[----:B------:R-:W-:-:S13]  /*85c0*/  ISETP.NE.AND P3, PT, R25, RZ, PT ;  /* 0x000000ff1900720c */ /* 0x000fda0003f65270 */
[----:B------:R-:W-:Y:S05]  /*85d0*/  @!P3 BRA `(.L_x_2733) ;  /* 0x000000080004b947 */ /* 0x000fea0003800000 */
[----:B------:R-:W4:Y:S01]  /*85e0*/  LDL R15, [R1+0x5c] ;  /* 0x00005c00010f7983 */ /* 0x000f220000100800 */
[----:B---3--:R-:W-:Y:S01]  /*85f0*/  SEL R12, R112, R129, !P1 ;  /* 0x00000081700c7207 */ /* 0x008fe20004800000 */
        /* <DEDUP_REMOVED lines=119> */
.L_x_2739:
[----:B------:R-:W-:Y:S05]  /*8d70*/  BSYNC B2 ;  /* 0x0000000000027941 */ /* 0x000fea0003800000 */
.L_x_2738:
[----:B------:R-:W-:Y:S01]  /*8d80*/  LEA R32, P3, R21, R11, 0x1 ;  /* 0x0000000b15207211 */ /* 0x000fe200078608ff */
[----:B------:R-:W-:-:S03]  /*8d90*/  ULDC.64 UR4, c[0x0][0x208] ;  /* 0x0000820000047ab9 */ /* 0x000fc60000000a00 */
[----:B--2---:R-:W-:Y:S02]  /*8da0*/  LEA.HI.X R33, R21, R121, R29, 0x1, P3 ;  /* 0x0000007915217211 */ /* 0x004fe400018f0c1d */
[----:B------:R-:W-:-:S03]  /*8db0*/  ISETP.GE.AND P3, PT, R44, R128, PT ;  /* 0x000000802c00720c */ /* 0x000fc60003f66270 */
[----:B----4-:R4:W-:Y:S10]  /*8dc0*/  ST.E.128 desc[UR4][R32.64], R12 ;  /* 0x0000000c20007985 */ /* 0x0109f4000c101d04 */
[----:B------:R-:W-:-:S05]  /*8dd0*/  @!P3 IMAD.WIDE R120, R44, 0x2, R120 ;  /* 0x000000022c78b825 */ /* 0x000fca00078e0278 */
[----:B---3--:R4:W-:Y:S02]  /*8de0*/  @!P3 ST.E.128 desc[UR4][R120.64], R36 ;  /* 0x000000247800b985 */ /* 0x0089e4000c101d04 */
.L_x_2733:
[----:B------:R-:W-:Y:S05]  /*8df0*/  BSYNC B1 ;  /* 0x0000000000017941 */ /* 0x000fea0003800000 */
.L_x_2732:
[----:B------:R-:W-:-:S03]  /*8e00*/  UMOV UR4, 0xffffffff ;  /* 0xffffffff00047882 */ /* 0x000fc60000000000 */
[----:B------:R-:W-:Y:S05]  /*8e10*/  BRA.DIV UR4, `(.L_x_2740) ;  /* 0x000002a6047c7947 */ /* 0x000fea000b800000 */
[----:B----4-:R4:W0:Y:S04]  /*8e20*/  SHFL.IDX PT, R37, R118, 0x1, 0x181f ;  /* 0x00381f0076257f89 */ /* 0x01082800000e0000 */
[----:B---3--:R4:W3:Y:S02]  /*8e30*/  SHFL.IDX PT, R11, R119, 0x1, 0x181f ;  /* 0x00381f00770b7f89 */ /* 0x0088e400000e0000 */
.L_x_3083:
        /* <DEDUP_REMOVED lines=8> */
[C---:B------:R-:W-:Y:S01]  /*8ec0*/  VIADD R14, R225.reuse, 0x20 ;  /* 0x00000020e10e7836 */ /* 0x040fe20000000000 */
        /* <DEDUP_REMOVED lines=48> */
[----:B------:R-:W-:Y:S01]  /*91d0*/  FMUL.FTZ R13, R33, R60 ;  /* 0x0000003c210d7220 */ /* 0x000fe20000410000 */
        /* <DEDUP_REMOVED lines=69> */
.L_x_2746:
[----:B------:R-:W-:Y:S05]  /*9630*/  BSYNC B3 ;  /* 0x0000000000037941 */ /* 0x000fea0003800000 */
.L_x_2745:
[----:B------:R-:W-:Y:S01]  /*9640*/  LEA R38, P3, R10, R11, 0x1 ;  /* 0x0000000b0a267211 */ /* 0x000fe200078608ff */
[----:B------:R-:W-:-:S03]  /*9650*/  ULDC.64 UR4, c[0x0][0x208] ;  /* 0x0000820000047ab9 */ /* 0x000fc60000000a00 */
[----:B0-----:R-:W-:Y:S02]  /*9660*/  LEA.HI.X R39, R10, R37, R28, 0x1, P3 ;  /* 0x000000250a277211 */ /* 0x001fe400018f0c1c */
[----:B------:R-:W-:-:S03]  /*9670*/  ISETP.GE.AND P3, PT, R40, R128, PT ;  /* 0x000000802800720c */ /* 0x000fc60003f66270 */
[----:B------:R0:W-:Y:S10]  /*9680*/  ST.E.128 desc[UR4][R38.64], R12 ;  /* 0x0000000c26007985 */ /* 0x0001f4000c101d04 */
[----:B0-----:R-:W-:-:S05]  /*9690*/  @!P3 IMAD.WIDE R12, R40, 0x2, R36 ;  /* 0x00000002280cb825 */ /* 0x001fca00078e0224 */
[----:B---3--:R3:W-:Y:S02]  /*96a0*/  @!P3 ST.E.128 desc[UR4][R12.64], R32 ;  /* 0x000000200c00b985 */ /* 0x0087e4000c101d04 */
.L_x_2744:
[----:B------:R-:W-:Y:S05]  /*96b0*/  BSYNC B2 ;  /* 0x0000000000027941 */ /* 0x000fea0003800000 */
.L_x_2743:
[----:B------:R-:W-:-:S13]  /*96c0*/  ISETP.NE.AND P3, PT, R25, RZ, PT ;  /* 0x000000ff1900720c */ /* 0x000fda0003f65270 */
[----:B------:R-:W-:Y:S05]  /*96d0*/  @!P3 BRA `(.L_x_2742) ;  /* 0x000000080004b947 */ /* 0x000fea0003800000 */
[----:B------:R-:W5:Y:S01]  /*96e0*/  LDL R15, [R1+0x58] ;  /* 0x00005800010f7983 */ /* 0x000f620000100800 */
[----:B---3--:R-:W-:Y:S01]  /*96f0*/  SEL R12, R112, R129, !P1 ;  /* 0x00000081700c7207 */ /* 0x008fe20004800000 */
        /* <DEDUP_REMOVED lines=119> */
.L_x_2748:
[----:B------:R-:W-:Y:S05]  /*9e70*/  BSYNC B2 ;  /* 0x0000000000027941 */ /* 0x000fea0003800000 */
.L_x_2747:
[----:B------:R-:W-:Y:S01]  /*9e80*/  ISETP.GE.AND P4, PT, R40, R128, PT ;  /* 0x000000802800720c */ /* 0x000fe20003f86270 */
[----:B------:R-:W-:Y:S01]  /*9e90*/  ULDC.64 UR4, c[0x0][0x208] ;  /* 0x0000820000047ab9 */ /* 0x000fe20000000a00 */
[----:B------:R-:W-:-:S04]  /*9ea0*/  LEA R38, P3, R21, R11, 0x1 ;  /* 0x0000000b15267211 */ /* 0x000fc800078608ff */
[----:B0-----:R-:W-:-:S05]  /*9eb0*/  LEA.HI.X R39, R21, R37, R29, 0x1, P3 ;  /* 0x0000002515277211 */ /* 0x001fca00018f0c1d */
[----:B------:R0:W-:Y:S02]  /*9ec0*/  ST.E.128 desc[UR4][R38.64], R12 ;  /* 0x0000000c26007985 */ /* 0x0001e4000c101d04 */
[----:B------:R-:W-:-:S05]  /*9ed0*/  @!P4 IMAD.WIDE R36, R40, 0x2, R36 ;  /* 0x000000022824c825 */ /* 0x000fca00078e0224 */
[----:B---3--:R0:W-:Y:S02]  /*9ee0*/  @!P4 ST.E.128 desc[UR4][R36.64], R32 ;  /* 0x000000202400c985 */ /* 0x0081e4000c101d04 */
.L_x_2742:
[----:B------:R-:W-:Y:S05]  /*9ef0*/  BSYNC B1 ;  /* 0x0000000000017941 */ /* 0x000fea0003800000 */
.L_x_2741:
[----:B------:R-:W-:-:S03]  /*9f00*/  UMOV UR4, 0xffffffff ;  /* 0xffffffff00047882 */ /* 0x000fc60000000000 */
[----:B------:R-:W-:Y:S05]  /*9f10*/  BRA.DIV UR4, `(.L_x_2749) ;  /* 0x0000029604887947 */ /* 0x000fea000b800000 */
[----:B-1--4-:R-:W1:Y:S04]  /*9f20*/  SHFL.IDX PT, R118, R118, 0x2, 0x181f ;  /* 0x00581f0076767f89 */ /* 0x012e6800000e0000 */
[----:B------:R-:W4:Y:S02]  /*9f30*/  SHFL.IDX PT, R119, R119, 0x2, 0x181f ;  /* 0x00581f0077777f89 */ /* 0x000f2400000e0000 */
.L_x_3087:
        /* <DEDUP_REMOVED lines=37> */
[----:B------:R-:W-:Y:S01]  /*a190*/  SHF.R.U64 R38, R68, 0x10, R69 ;  /* 0x0000001044267819 */ /* 0x000fe20000001245 */
[----:B-1----:R-:W-:Y:S01]  /*a1a0*/  IMAD.U32 R42, R13, 0x10000, RZ ;  /* 0x000100000d2a7824 */ /* 0x002fe200078e00ff */
[----:B------:R-:W-:Y:S01]  /*a1b0*/  SHF.R.U32.HI R76, RZ, 0x10, R77 ;  /* 0x00000010ff4c7819 */ /* 0x000fe2000001164d */
[----:B------:R-:W-:Y:S01]  /*a1c0*/  IMAD.U32 R48, R35, 0x10000, RZ ;  /* 0x0001000023307824 */ /* 0x000fe200078e00ff */
[----:B------:R-:W-:Y:S02]  /*a1d0*/  SHF.R.U32.HI R68, RZ, 0x10, R69 ;  /* 0x00000010ff447819 */ /* 0x000fe40000011645 */
[----:B------:R-:W-:Y:S02]  /*a1e0*/  PRMT R76, R145, 0x5432, R76 ;  /* 0x00005432914c7816 */ /* 0x000fe4000000004c */
[----:B------:R-:W-:-:S02]  /*a1f0*/  PRMT R68, R143, 0x5432, R68 ;  /* 0x000054328f447816 */ /* 0x000fc40000000044 */
[--C-:B------:R-:W-:Y:S01]  /*a200*/  SHF.R.U64 R41, R78, 0x10, R79.reuse ;  /* 0x000000104e297819 */ /* 0x100fe2000000124f */
[----:B------:R-:W-:Y:S01]  /*a210*/  IMAD.U32 R44, R76, 0x10000, RZ ;  /* 0x000100004c2c7824 */ /* 0x000fe200078e00ff */
[----:B------:R-:W-:Y:S01]  /*a220*/  SHF.R.U32.HI R78, RZ, 0x10, R79 ;  /* 0x00000010ff4e7819 */ /* 0x000fe2000001164f */
[----:B------:R-:W-:Y:S01]  /*a230*/  IMAD.U32 R43, R68, 0x10000, RZ ;  /* 0x00010000442b7824 */ /* 0x000fe200078e00ff */
[--C-:B------:R-:W-:Y:S01]  /*a240*/  SHF.R.U64 R39, R70, 0x10, R71.reuse ;  /* 0x0000001046277819 */ /* 0x100fe20000001247 */
[CC--:B------:R-:W-:Y:S01]  /*a250*/  FMUL.FTZ R46, R45.reuse, R44.reuse ;  /* 0x0000002c2d2e7220 */ /* 0x0c0fe20000410000 */
[----:B------:R-:W-:Y:S01]  /*a260*/  LOP3.LUT R68, R68, 0xffff0000, RZ, 0xc0, !PT ;  /* 0xffff000044447812 */ /* 0x000fe200078ec0ff */
[-C--:B------:R-:W-:Y:S01]  /*a270*/  FMUL.FTZ R45, R45, R43.reuse ;  /* 0x0000002b2d2d7220 */ /* 0x080fe20000410000 */
[----:B------:R-:W-:Y:S01]  /*a280*/  SHF.R.U32.HI R70, RZ, 0x10, R71 ;  /* 0x00000010ff467819 */ /* 0x000fe20000011647 */
[----:B------:R-:W-:Y:S01]  /*a290*/  FFMA.FTZ R43, R42, R43, -R46 ;  /* 0x0000002b2a2b7223 */ /* 0x000fe2000001082e */
[----:B------:R-:W-:Y:S01]  /*a2a0*/  PRMT R78, R144, 0x5432, R78 ;  /* 0x00005432904e7816 */ /* 0x000fe2000000004e */
[----:B------:R-:W-:Y:S01]  /*a2b0*/  FFMA.FTZ R42, R42, R44, R45 ;  /* 0x0000002c2a2a7223 */ /* 0x000fe2000001002d */
[----:B------:R-:W-:Y:S01]  /*a2c0*/  LOP3.LUT R44, R76, 0xffff0000, RZ, 0xc0, !PT ;  /* 0xffff00004c2c7812 */ /* 0x000fe200078ec0ff */
[----:B------:R-:W-:Y:S01]  /*a2d0*/  IMAD.U32 R46, R15, 0x10000, RZ ;  /* 0x000100000f2e7824 */ /* 0x000fe200078e00ff */
[----:B------:R-:W-:Y:S01]  /*a2e0*/  LOP3.LUT R45, R33, 0xffff0000, RZ, 0xc0, !PT ;  /* 0xffff0000212d7812 */ /* 0x000fe200078ec0ff */
[----:B------:R-:W-:Y:S01]  /*a2f0*/  IMAD.U32 R47, R78, 0x10000, RZ ;  /* 0x000100004e2f7824 */ /* 0x000fe200078e00ff */
[----:B------:R-:W-:-:S02]  /*a300*/  LOP3.LUT R13, R13, 0xffff0000, RZ, 0xc0, !PT ;  /* 0xffff00000d0d7812 */ /* 0x000fc400078ec0ff */
[----:B------:R-:W-:Y:S01]  /*a310*/  PRMT R70, R142, 0x5432, R70 ;  /* 0x000054328e467816 */ /* 0x000fe20000000046 */
[C---:B------:R-:W-:Y:S01]  /*a320*/  FMUL.FTZ R33, R45.reuse, R44 ;  /* 0x0000002c2d217220 */ /* 0x040fe20000410000 */
[-C--:B------:R-:W-:Y:S01]  /*a330*/  FMUL.FTZ R45, R45, R68.reuse ;  /* 0x000000442d2d7220 */ /* 0x080fe20000410000 */
[----:B------:R-:W-:Y:S02]  /*a340*/  LOP3.LUT R78, R78, 0xffff0000, RZ, 0xc0, !PT ;  /* 0xffff00004e4e7812 */ /* 0x000fe400078ec0ff */
[C---:B------:R-:W-:Y:S01]  /*a350*/  FFMA.FTZ R33, R13.reuse, R68, -R33 ;  /* 0x000000440d217223 */ /* 0x040fe20000010821 */
[----:B------:R-:W-:Y:S01]  /*a360*/  FFMA.FTZ R13, R13, R44, R45 ;  /* 0x0000002c0d0d7223 */ /* 0x000fe2000001002d */
[----:B------:R-:W-:Y:S02]  /*a370*/  IMAD.U32 R44, R70, 0x10000, RZ ;  /* 0x00010000462c7824 */ /* 0x000fe400078e00ff */
[----:B------:R-:W-:Y:S01]  /*a380*/  FMUL.FTZ R45, R48, R47 ;  /* 0x0000002f302d7220 */ /* 0x000fe20000410000 */
[----:B------:R-:W-:-:S02]  /*a390*/  PRMT R40, R145, 0x5410, R40 ;  /* 0x0000541091287816 */ /* 0x000fc40000000028 */
[----:B------:R-:W-:Y:S01]  /*a3a0*/  LOP3.LUT R70, R70, 0xffff0000, RZ, 0xc0, !PT ;  /* 0xffff000046467812 */ /* 0x000fe200078ec0ff */
[-C--:B------:R-:W-:Y:S01]  /*a3b0*/  FFMA.FTZ R45, R46, R44.reuse, -R45 ;  /* 0x0000002c2e2d7223 */ /* 0x080fe2000001082d */
[----:B------:R-:W-:Y:S01]  /*a3c0*/  FMUL.FTZ R44, R48, R44 ;  /* 0x0000002c302c7220 */ /* 0x000fe20000410000 */
[----:B------:R-:W-:Y:S01]  /*a3d0*/  PRMT R38, R143, 0x5410, R38 ;  /* 0x000054108f267816 */ /* 0x000fe20000000026 */
[----:B------:R-:W-:Y:S01]  /*a3e0*/  IMAD.U32 R48, R32, 0x10000, RZ ;  /* 0x0001000020307824 */ /* 0x000fe200078e00ff */
[----:B------:R-:W-:Y:S01]  /*a3f0*/  LOP3.LUT R15, R15, 0xffff0000, RZ, 0xc0, !PT ;  /* 0xffff00000f0f7812 */ /* 0x000fe200078ec0ff */
[----:B------:R-:W-:Y:S01]  /*a400*/  FFMA.FTZ R44, R46, R47, R44 ;  /* 0x0000002f2e2c7223 */ /* 0x000fe2000001002c */
[----:B------:R-:W-:Y:S01]  /*a410*/  LOP3.LUT R46, R35, 0xffff0000, RZ, 0xc0, !PT ;  /* 0xffff0000232e7812 */ /* 0x000fe200078ec0ff */
[----:B------:R-:W-:Y:S01]  /*a420*/  IMAD.U32 R47, R40, 0x10000, RZ ;  /* 0x00010000282f7824 */ /* 0x000fe200078e00ff */
[----:B------:R-:W-:Y:S01]  /*a430*/  LOP3.LUT R32, R32, 0xffff0000, RZ, 0xc0, !PT ;  /* 0xffff000020207812 */ /* 0x000fe200078ec0ff */
[----:B------:R-:W-:Y:S01]  /*a440*/  IMAD.U32 R49, R38, 0x10000, RZ ;  /* 0x0001000026317824 */ /* 0x000fe200078e00ff */
[----:B------:R-:W-:Y:S01]  /*a450*/  LOP3.LUT R40, R40, 0xffff0000, RZ, 0xc0, !PT ;  /* 0xffff000028287812 */ /* 0x000fe200078ec0ff */
[C---:B------:R-:W-:Y:S01]  /*a460*/  FMUL.FTZ R35, R46.reuse, R78 ;  /* 0x0000004e2e237220 */ /* 0x040fe20000410000 */
[-C--:B------:R-:W-:Y:S01]  /*a470*/  FMUL.FTZ R46, R46, R70.reuse ;  /* 0x000000462e2e7220 */ /* 0x080fe20000410000 */
[C---:B------:R-:W-:Y:S01]  /*a480*/  FMUL.FTZ R50, R48.reuse, R47 ;  /* 0x0000002f30327220 */ /* 0x040fe20000410000 */
[----:B------:R-:W-:Y:S01]  /*a490*/  FMUL.FTZ R48, R48, R49 ;  /* 0x0000003130307220 */ /* 0x000fe20000410000 */
[C---:B------:R-:W-:Y:S01]  /*a4a0*/  FFMA.FTZ R35, R15.reuse, R70, -R35 ;  /* 0x000000460f237223 */ /* 0x040fe20000010823 */
[----:B------:R-:W-:Y:S01]  /*a4b0*/  FFMA.FTZ R15, R15, R78, R46 ;  /* 0x0000004e0f0f7223 */ /* 0x000fe2000001002e */
[----:B------:R-:W-:Y:S01]  /*a4c0*/  IMAD.U32 R46, R12, 0x10000, RZ ;  /* 0x000100000c2e7824 */ /* 0x000fe200078e00ff */
[----:B------:R-:W-:-:S02]  /*a4d0*/  LOP3.LUT R38, R38, 0xffff0000, RZ, 0xc0, !PT ;  /* 0xffff000026267812 */ /* 0x000fc400078ec0ff */
[----:B------:R-:W-:Y:S01]  /*a4e0*/  PRMT R41, R144, 0x5410, R41 ;  /* 0x0000541090297816 */ /* 0x000fe20000000029 */
[C---:B------:R-:W-:Y:S01]  /*a4f0*/  FFMA.FTZ R50, R46.reuse, R49, -R50 ;  /* 0x000000312e327223 */ /* 0x040fe20000010832 */
[----:B------:R-:W-:Y:S01]  /*a500*/  FFMA.FTZ R48, R46, R47, R48 ;  /* 0x0000002f2e307223 */ /* 0x000fe20000010030 */
[----:B------:R-:W-:Y:S01]  /*a510*/  LOP3.LUT R46, R12, 0xffff0000, RZ, 0xc0, !PT ;  /* 0xffff00000c2e7812 */ /* 0x000fe200078ec0ff */
        /* <DEDUP_REMOVED lines=18> */
[----:B------:R-:W-:Y:S01]  /*a640*/  FMUL.FTZ R34, R34, R39 ;  /* 0x0000002722227220 */ /* 0x000fe20000410000 */
[----:B------:R-:W-:Y:S02]  /*a650*/  F2FP.BF16.F32.PACK_AB R33, R33, R43 ;  /* 0x0000002b2121723e */ /* 0x000fe400000010ff */
[C---:B------:R-:W-:Y:S01]  /*a660*/  FFMA.FTZ R38, R14.reuse, R39, -R38 ;  /* 0x000000270e267223 */ /* 0x040fe20000010826 */
[----:B------:R-:W-:Y:S01]  /*a670*/  F2FP.BF16.F32.PACK_AB R35, R35, R45 ;  /* 0x0000002d2323723e */ /* 0x000fe200000010ff */
[----:B------:R-:W-:Y:S01]  /*a680*/  FFMA.FTZ R34, R14, R41, R34 ;  /* 0x000000290e227223 */ /* 0x000fe20000010022 */
[----:B------:R-:W-:Y:S01]  /*a690*/  F2FP.BF16.F32.PACK_AB R42, R13, R42 ;  /* 0x0000002a0d2a723e */ /* 0x000fe200000010ff */
[----:B------:R-:W-:Y:S01]  /*a6a0*/  IMAD.MOV.U32 R13, RZ, RZ, R33 ;  /* 0x000000ffff0d7224 */ /* 0x000fe200078e0021 */
        /* <DEDUP_REMOVED lines=8> */
[----:B------:R-:W-:-:S07]  /*a730*/  F2FP.BF16.F32.PACK_AB R34, R34, R46 ;  /* 0x0000002e2222723e */ /* 0x000fce00000010ff */
.L_x_2753:
[----:B------:R-:W-:Y:S05]  /*a740*/  BSYNC B2 ;  /* 0x0000000000027941 */ /* 0x000fea0003800000 */
.L_x_2752:
[----:B------:R-:W-:Y:S01]  /*a750*/  ISETP.GE.AND P4, PT, R11, R128, PT ;  /* 0x000000800b00720c */ /* 0x000fe20003f86270 */
[----:B------:R-:W-:Y:S01]  /*a760*/  ULDC.64 UR4, c[0x0][0x208] ;  /* 0x0000820000047ab9 */ /* 0x000fe20000000a00 */
[----:B------:R-:W-:-:S04]  /*a770*/  LEA R38, P3, R10, R119, 0x1 ;  /* 0x000000770a267211 */ /* 0x000fc800078608ff */
[----:B------:R-:W-:-:S05]  /*a780*/  LEA.HI.X R39, R10, R118, R28, 0x1, P3 ;  /* 0x000000760a277211 */ /* 0x000fca00018f0c1c */
[----:B-1----:R1:W-:Y:S02]  /*a790*/  ST.E.128 desc[UR4][R38.64], R12 ;  /* 0x0000000c26007985 */ /* 0x0023e4000c101d04 */
[----:B-1----:R-:W-:-:S05]  /*a7a0*/  @!P4 IMAD.WIDE R12, R11, 0x2, R36 ;  /* 0x000000020b0cc825 */ /* 0x002fca00078e0224 */
[----:B0-----:R0:W-:Y:S02]  /*a7b0*/  @!P4 ST.E.128 desc[UR4][R12.64], R32 ;  /* 0x000000200c00c985 */ /* 0x0011e4000c101d04 */
.L_x_2751:
[----:B------:R-:W-:Y:S05]  /*a7c0*/  BSYNC B1 ;  /* 0x0000000000017941 */ /* 0x000fea0003800000 */
.L_x_2750:
[----:B------:R-:W-:-:S13]  /*a7d0*/  ISETP.NE.AND P3, PT, R25, RZ, PT ;  /* 0x000000ff1900720c */ /* 0x000fda0003f65270 */
[----:B------:R-:W-:Y:S05]  /*a7e0*/  @!P3 BRA `(.L_x_2707) ;  /* 0x0000000c00f8b947 */ /* 0x000fea0003800000 */
[----:B------:R-:W4:Y:S01]  /*a7f0*/  LDL R15, [R1+0x54] ;  /* 0x00005400010f7983 */ /* 0x000f220000100800 */
[----:B------:R-:W-:Y:S01]  /*a800*/  SEL R129, R112, R129, !P1 ;  /* 0x0000008170817207 */ /* 0x000fe20004800000 */
[C---:B------:R-:W-:Y:S01]  /*a810*/  VIADD R14, R225.reuse, 0x40 ;  /* 0x00000040e10e7836 */ /* 0x040fe20000000000 */
[----:B------:R-:W-:Y:S01]  /*a820*/  ISETP.GE.AND P4, PT, R214, R111, PT ;  /* 0x0000006fd600720c */ /* 0x000fe20003f86270 */
[----:B0--3--:R-:W-:Y:S01]  /*a830*/  VIADD R12, R225, 0x40 ;  /* 0x00000040e10c7836 */ /* 0x009fe20000000000 */
        /* <DEDUP_REMOVED lines=32> */
[----:B------:R-:W-:Y:S02]  /*aa40*/  PRMT R44, R137, 0x5432, R44 ;  /* 0x00005432892c7816 */ /* 0x000fe4000000002c */
        /* <DEDUP_REMOVED lines=12> */
[----:B------:R-:W-:-:S02]  /*ab10*/  LOP3.LUT R43, R33, 0xffff0000, RZ, 0xc0, !PT ;  /* 0xffff0000212b7812 */ /* 0x000fc400078ec0ff */
[----:B------:R-:W-:Y:S02]  /*ab20*/  PRMT R64, R137, 0x5410, R64 ;  /* 0x0000541089407816 */ /* 0x000fe40000000040 */
[----:B------:R-:W-:Y:S01]  /*ab30*/  SHF.R.U64 R74, R74, 0x10, R75 ;  /* 0x000000104a4a7819 */ /* 0x000fe2000000124b */
[C---:B------:R-:W-:Y:S01]  /*ab40*/  FMUL.FTZ R33, R43.reuse, R42 ;  /* 0x0000002a2b217220 */ /* 0x040fe20000410000 */
[-C--:B------:R-:W-:Y:S01]  /*ab50*/  FMUL.FTZ R43, R43, R44.reuse ;  /* 0x0000002c2b2b7220 */ /* 0x080fe20000410000 */
[----:B------:R-:W-:Y:S02]  /*ab60*/  SHF.R.U64 R66, R66, 0x10, R67 ;  /* 0x0000001042427819 */ /* 0x000fe40000001243 */
[C---:B------:R-:W-:Y:S01]  /*ab70*/  FFMA.FTZ R33, R13.reuse, R44, -R33 ;  /* 0x0000002c0d217223 */ /* 0x040fe20000010821 */
[----:B------:R-:W-:Y:S01]  /*ab80*/  FFMA.FTZ R13, R13, R42, R43 ;  /* 0x0000002a0d0d7223 */ /* 0x000fe2000001002b */
[----:B------:R-:W-:Y:S01]  /*ab90*/  SHF.R.U32.HI R43, RZ, 0x10, R75 ;  /* 0x00000010ff2b7819 */ /* 0x000fe2000001164b */
[----:B------:R-:W-:Y:S01]  /*aba0*/  IMAD.U32 R44, R15, 0x10000, RZ ;  /* 0x000100000f2c7824 */ /* 0x000fe200078e00ff */
[----:B------:R-:W-:-:S02]  /*abb0*/  SHF.R.U32.HI R42, RZ, 0x10, R67 ;  /* 0x00000010ff2a7819 */ /* 0x000fc40000011643 */
        /* <DEDUP_REMOVED lines=8> */
[----:B------:R-:W-:Y:S01]  /*ac40*/  PRMT R74, R138, 0x5410, R74 ;  /* 0x000054108a4a7816 */ /* 0x000fe2000000004a */
[-C--:B------:R-:W-:Y:S01]  /*ac50*/  FMUL.FTZ R48, R48, R46.reuse ;  /* 0x0000002e30307220 */ /* 0x080fe20000410000 */
[----:B------:R-:W-:Y:S01]  /*ac60*/  PRMT R66, R136, 0x5410, R66 ;  /* 0x0000541088427816 */ /* 0x000fe20000000042 */
[----:B------:R-:W-:Y:S01]  /*ac70*/  FFMA.FTZ R47, R44, R46, -R47 ;  /* 0x0000002e2c2f7223 */ /* 0x000fe2000001082f */
[----:B------:R-:W-:-:S02]  /*ac80*/  IMAD.U32 R46, R32, 0x10000, RZ ;  /* 0x00010000202e7824 */ /* 0x000fc400078e00ff */
[----:B------:R-:W-:Y:S01]  /*ac90*/  FFMA.FTZ R48, R44, R45, R48 ;  /* 0x0000002d2c307223 */ /* 0x000fe20000010030 */
[----:B------:R-:W-:Y:S01]  /*aca0*/  LOP3.LUT R44, R35, 0xffff0000, RZ, 0xc0, !PT ;  /* 0xffff0000232c7812 */ /* 0x000fe200078ec0ff */
[----:B------:R-:W-:Y:S01]  /*acb0*/  IMAD.U32 R49, R74, 0x10000, RZ ;  /* 0x000100004a317824 */ /* 0x000fe200078e00ff */
[----:B------:R-:W-:Y:S02]  /*acc0*/  LOP3.LUT R32, R32, 0xffff0000, RZ, 0xc0, !PT ;  /* 0xffff000020207812 */ /* 0x000fe400078ec0ff */
[----:B------:R-:W-:Y:S01]  /*acd0*/  LOP3.LUT R74, R74, 0xffff0000, RZ, 0xc0, !PT ;  /* 0xffff00004a4a7812 */ /* 0x000fe200078ec0ff */
[C---:B------:R-:W-:Y:S01]  /*ace0*/  FMUL.FTZ R35, R44.reuse, R43 ;  /* 0x0000002b2c237220 */ /* 0x040fe20000410000 */
[-C--:B------:R-:W-:Y:S01]  /*acf0*/  FMUL.FTZ R44, R44, R42.reuse ;  /* 0x0000002a2c2c7220 */ /* 0x080fe20000410000 */
[----:B------:R-:W-:Y:S02]  /*ad00*/  F2FP.BF16.F32.PACK_AB R33, R33, R41 ;  /* 0x000000292121723e */ /* 0x000fe400000010ff */
[----:B------:R-:W-:Y:S01]  /*ad10*/  FFMA.FTZ R35, R15, R42, -R35 ;  /* 0x0000002a0f237223 */ /* 0x000fe20000010823 */
[----:B------:R-:W-:-:S02]  /*ad20*/  IMAD.U32 R42, R72, 0x10000, RZ ;  /* 0x00010000482a7824 */ /* 0x000fc400078e00ff */
[----:B------:R-:W-:Y:S01]  /*ad30*/  FFMA.FTZ R44, R15, R43, R44 ;  /* 0x0000002b0f2c7223 */ /* 0x000fe2000001002c */
[----:B------:R-:W-:Y:S01]  /*ad40*/  IMAD.U32 R43, R64, 0x10000, RZ ;  /* 0x00010000402b7824 */ /* 0x000fe200078e00ff */
[----:B------:R-:W-:Y:S01]  /*ad50*/  LOP3.LUT R72, R72, 0xffff0000, RZ, 0xc0, !PT ;  /* 0xffff000048487812 */ /* 0x000fe200078ec0ff */
[----:B------:R-:W-:Y:S02]  /*ad60*/  IMAD.U32 R15, R12, 0x10000, RZ ;  /* 0x000100000c0f7824 */ /* 0x000fe400078e00ff */
[----:B------:R-:W-:Y:S01]  /*ad70*/  FMUL.FTZ R45, R46, R42 ;  /* 0x0000002a2e2d7220 */ /* 0x000fe20000410000 */
[----:B------:R-:W-:Y:S01]  /*ad80*/  LOP3.LUT R64, R64, 0xffff0000, RZ, 0xc0, !PT ;  /* 0xffff000040407812 */ /* 0x000fe200078ec0ff */
[-C--:B------:R-:W-:Y:S01]  /*ad90*/  FMUL.FTZ R46, R46, R43.reuse ;  /* 0x0000002b2e2e7220 */ /* 0x080fe20000410000 */
[----:B------:R-:W-:Y:S01]  /*ada0*/  LOP3.LUT R12, R12, 0xffff0000, RZ, 0xc0, !PT ;  /* 0xffff00000c0c7812 */ /* 0x000fe200078ec0ff */
[C---:B------:R-:W-:Y:S01]  /*adb0*/  FFMA.FTZ R45, R15.reuse, R43, -R45 ;  /* 0x0000002b0f2d7223 */ /* 0x040fe2000001082d */
[C---:B------:R-:W-:Y:S01]  /*adc0*/  FMUL.FTZ R43, R32.reuse, R72 ;  /* 0x00000048202b7220 */ /* 0x040fe20000410000 */
[----:B------:R-:W-:Y:S01]  /*add0*/  FFMA.FTZ R46, R15, R42, R46 ;  /* 0x0000002a0f2e7223 */ /* 0x000fe2000001002e */
[----:B------:R-:W-:Y:S01]  /*ade0*/  FMUL.FTZ R32, R32, R64 ;  /* 0x0000004020207220 */ /* 0x000fe20000410000 */
[----:B------:R-:W-:-:S02]  /*adf0*/  IMAD.U32 R42, R34, 0x10000, RZ ;  /* 0x00010000222a7824 */ /* 0x000fc400078e00ff */
[----:B------:R-:W-:Y:S01]  /*ae00*/  FFMA.FTZ R43, R12, R64, -R43 ;  /* 0x000000400c2b7223 */ /* 0x000fe2000001082b */
[----:B------:R-:W-:Y:S02]  /*ae10*/  IMAD.U32 R15, R14, 0x10000, RZ ;  /* 0x000100000e0f7824 */ /* 0x000fe400078e00ff */
[----:B------:R-:W-:Y:S01]  /*ae20*/  FFMA.FTZ R32, R12, R72, R32 ;  /* 0x000000480c207223 */ /* 0x000fe20000010020 */
[----:B------:R-:W-:Y:S01]  /*ae30*/  LOP3.LUT R34, R34, 0xffff0000, RZ, 0xc0, !PT ;  /* 0xffff000022227812 */ /* 0x000fe200078ec0ff */
[----:B------:R-:W-:Y:S02]  /*ae40*/  IMAD.U32 R12, R66, 0x10000, RZ ;  /* 0x00010000420c7824 */ /* 0x000fe400078e00ff */
[----:B------:R-:W-:Y:S01]  /*ae50*/  FMUL.FTZ R50, R42, R49 ;  /* 0x000000312a327220 */ /* 0x000fe20000410000 */
[----:B------:R-:W-:Y:S02]  /*ae60*/  LOP3.LUT R66, R66, 0xffff0000, RZ, 0xc0, !PT ;  /* 0xffff000042427812 */ /* 0x000fe400078ec0ff */
[----:B------:R-:W-:Y:S01]  /*ae70*/  LOP3.LUT R14, R14, 0xffff0000, RZ, 0xc0, !PT ;  /* 0xffff00000e0e7812 */ /* 0x000fe200078ec0ff */
[-C--:B------:R-:W-:Y:S01]  /*ae80*/  FMUL.FTZ R42, R42, R12.reuse ;  /* 0x0000000c2a2a7220 */ /* 0x080fe20000410000 */
[----:B------:R-:W-:Y:S01]  /*ae90*/  FFMA.FTZ R50, R15, R12, -R50 ;  /* 0x0000000c0f327223 */ /* 0x000fe20000010832 */
[C---:B------:R-:W-:Y:S01]  /*aea0*/  FMUL.FTZ R12, R34.reuse, R74 ;  /* 0x0000004a220c7220 */ /* 0x040fe20000410000 */
[-C--:B------:R-:W-:Y:S01]  /*aeb0*/  FMUL.FTZ R34, R34, R66.reuse ;  /* 0x0000004222227220 */ /* 0x080fe20000410000 */
[----:B------:R-:W-:Y:S01]  /*aec0*/  F2FP.BF16.F32.PACK_AB R35, R35, R47 ;  /* 0x0000002f2323723e */ /* 0x000fe200000010ff */
[----:B------:R-:W-:Y:S01]  /*aed0*/  FFMA.FTZ R42, R15, R49, R42 ;  /* 0x000000310f2a7223 */ /* 0x000fe2000001002a */
[C---:B------:R-:W-:Y:S01]  /*aee0*/  FFMA.FTZ R12, R14.reuse, R66, -R12 ;  /* 0x000000420e0c7223 */ /* 0x040fe2000001080c */
[----:B------:R-:W-:Y:S01]  /*aef0*/  FFMA.FTZ R34, R14, R74, R34 ;  /* 0x0000004a0e227223 */ /* 0x000fe20000010022 */
[----:B------:R-:W-:Y:S01]  /*af00*/  F2FP.BF16.F32.PACK_AB R14, R43, R45 ;  /* 0x0000002d2b0e723e */ /* 0x000fe200000010ff */
[----:B------:R-:W-:Y:S01]  /*af10*/  IMAD.MOV.U32 R15, RZ, RZ, R35 ;  /* 0x000000ffff0f7224 */ /* 0x000fe200078e0023 */
[----:B------:R-:W-:Y:S01]  /*af20*/  F2FP.BF16.F32.PACK_AB R40, R13, R40 ;  /* 0x000000280d28723e */ /* 0x000fe200000010ff */
[----:B------:R-:W-:Y:S01]  /*af30*/  IMAD.MOV.U32 R13, RZ, RZ, R33 ;  /* 0x000000ffff0d7224 */ /* 0x000fe200078e0021 */
[----:B------:R-:W-:-:S02]  /*af40*/  F2FP.BF16.F32.PACK_AB R44, R44, R48 ;  /* 0x000000302c2c723e */ /* 0x000fc400000010ff */
[----:B------:R-:W-:Y:S01]  /*af50*/  F2FP.BF16.F32.PACK_AB R50, R12, R50 ;  /* 0x000000320c32723e */ /* 0x000fe200000010ff */
[----:B------:R-:W-:Y:S01]  /*af60*/  IMAD.MOV.U32 R12, RZ, RZ, R14 ;  /* 0x000000ffff0c7224 */ /* 0x000fe200078e000e */
[----:B------:R-:W-:Y:S01]  /*af70*/  F2FP.BF16.F32.PACK_AB R32, R32, R46 ;  /* 0x0000002e2020723e */ /* 0x000fe200000010ff */
[----:B------:R-:W-:Y:S01]  /*af80*/  IMAD.MOV.U32 R33, RZ, RZ, R40 ;  /* 0x000000ffff217224 */ /* 0x000fe200078e0028 */
[----:B------:R-:W-:Y:S01]  /*af90*/  F2FP.BF16.F32.PACK_AB R34, R34, R42 ;  /* 0x0000002a2222723e */ /* 0x000fe200000010ff */
[----:B------:R-:W-:Y:S02]  /*afa0*/  IMAD.MOV.U32 R14, RZ, RZ, R50 ;  /* 0x000000ffff0e7224 */ /* 0x000fe400078e0032 */
[----:B------:R-:W-:-:S07]  /*afb0*/  IMAD.MOV.U32 R35, RZ, RZ, R44 ;  /* 0x000000ffff237224 */ /* 0x000fce00078e002c */
.L_x_2755:
[----:B------:R-:W-:Y:S05]  /*afc0*/  BSYNC B1 ;  /* 0x0000000000017941 */ /* 0x000fea0003800000 */
.L_x_2754:
        /* <DEDUP_REMOVED lines=8> */
.L_x_2661:
[----:B------:R-:W-:-:S04]  /*b050*/  ULOP3.LUT UR4, UR60, 0x1, URZ, 0xfc, !UPT ;  /* 0x000000013c047892 */ /* 0x000fc8000f8efc3f */
[----:B------:R-:W-:-:S06]  /*b060*/  UISETP.NE.AND UP0, UPT, UR4, 0x3, UPT ;  /* 0x000000030400788c */ /* 0x000fcc000bf05270 */
[----:B------:R-:W-:-:S13]  /*b070*/  PLOP3.LUT P0, PT, PT, PT, UP0, 0x80, 0x0 ;  /* 0x000000000000781c */ /* 0x000fda0003f0f008 */
[----:B------:R-:W-:Y:S05]  /*b080*/  @!P0 BRA `(.L_x_2756) ;  /* 0x0000000000048947 */ /* 0x000fea0003800000 */
[----:B------:R-:W-:Y:S01]  /*b090*/  BPT.TRAP 0x1 ;  /* 0x000000040000795c */ /* 0x000fe20000300000 */
.L_x_2756:
[----:B------:R-:W-:Y:S01]  /*b0a0*/  IMAD R88, R213, 0x8, R23 ;  /* 0x00000008d5587824 */ /* 0x000fe200078e0217 */
[----:B------:R-:W-:Y:S01]  /*b0b0*/  SHF.L.U32 R89, R227, 0x1f, RZ ;  /* 0x0000001fe3597819 */ /* 0x000fe200000006ff */
[----:B------:R-:W-:Y:S01]  /*b0c0*/  BSSY B1, `(.L_x_2757) ;  /* 0x0000004000017945 */ /* 0x000fe20003800000 */
[----:B------:R-:W-:Y:S02]  /*b0d0*/  SHF.R.S32.HI R85, RZ, 0x1f, R31 ;  /* 0x0000001fff557819 */ /* 0x000fe4000001141f */
[----:B------:R-:W0:Y:S02]  /*b0e0*/  SYNCS.PHASECHK.TRANS64.TRYWAIT P3, [R88+URZ+0x38890], R89 ;  /* 0x03889059580075a7 */ /* 0x000e24000806017f */
[----:B0-----:R-:W-:Y:S05]  /*b0f0*/  @!P3 BRA `(.L_x_2758) ;  /* 0x00000284005cb947 */ /* 0x001fea0003800000 */
.L_x_3088:
[----:B------:R-:W-:Y:S05]  /*b100*/  BSYNC B1 ;  /* 0x0000000000017941 */ /* 0x000fea0003800000 */
.L_x_2757:
        /* <DEDUP_REMOVED lines=25> */
.L_x_3092:
[----:B------:R-:W-:Y:S04]  /*b2a0*/  BSSY B1, `(.L_x_2760) ;  /* 0x0000018000017945 */ /* 0x000fe80003800000 */
[----:B------:R-:W-:Y:S05]  /*b2b0*/  @!P3 BRA `(.L_x_2761) ;  /* 0x000000000058b947 */ /* 0x000fea0003800000 */
[----:B------:R-:W-:Y:S01]  /*b2c0*/  ULDC UR4, c[0x0][0x2f4] ;  /* 0x0000bd0000047ab9 */ /* 0x000fe20000000800 */
[----:B------:R-:W-:Y:S01]  /*b2d0*/  ULDC.64 UR6, c[0x0][0x208] ;  /* 0x0000820000067ab9 */ /* 0x000fe20000000a00 */
[----:B------:R-:W-:Y:S02]  /*b2e0*/  ISETP.GE.AND P4, PT, R16, UR4, PT ;  /* 0x0000000410007c0c */ /* 0x000fe4000bf86270 */
[----:B------:R-:W-:-:S11]  /*b2f0*/  ISETP.GE.AND P3, PT, R214, UR4, PT ;  /* 0x00000004d6007c0c */ /* 0x000fd6000bf66270 */
[----:B------:R-:W4:Y:S01]  /*b300*/  @!P4 LDS.128 R12, [R84+0x24400] ;  /* 0x02440000540cc984 */ /* 0x000f220000000c00 */
[----:B---3--:R-:W-:-:S04]  /*b310*/  @!P4 LEA R32, P5, R16, R11, 0x1 ;  /* 0x0000000b1020c211 */ /* 0x008fc800078a08ff */
[----:B--2---:R-:W-:-:S05]  /*b320*/  @!P4 LEA.HI.X R33, R16, R37, R17, 0x1, P5 ;  /* 0x000000251021c211 */ /* 0x004fca00028f0c11 */
[----:B----4-:R2:W-:Y:S01]  /*b330*/  @!P4 ST.E.128 desc[UR6][R32.64], R12 ;  /* 0x0000000c2000c985 */ /* 0x0105e2000c101d06 */
[----:B------:R-:W-:-:S03]  /*b340*/  ISETP.GE.AND P4, PT, R19, UR4, PT ;  /* 0x0000000413007c0c */ /* 0x000fc6000bf86270 */
[----:B------:R-:W3:Y:S01]  /*b350*/  @!P3 LDS.128 R12, [R84+0x26c00] ;  /* 0x026c0000540cb984 */ /* 0x000ee20000000c00 */
[----:B--2---:R-:W-:-:S04]  /*b360*/  @!P3 LEA R32, P5, R212, R11, 0x1 ;  /* 0x0000000bd420b211 */ /* 0x004fc800078a08ff */
[----:B------:R-:W-:-:S05]  /*b370*/  @!P3 LEA.HI.X R33, R212, R37, R215, 0x1, P5 ;  /* 0x00000025d421b211 */ /* 0x000fca00028f0cd7 */
[----:B---3--:R2:W-:Y:S01]  /*b380*/  @!P3 ST.E.128 desc[UR6][R32.64], R12 ;  /* 0x0000000c2000b985 */ /* 0x0085e2000c101d06 */
[----:B------:R-:W-:-:S03]  /*b390*/  ISETP.GE.AND P3, PT, R22, UR4, PT ;  /* 0x0000000416007c0c */ /* 0x000fc6000bf66270 */
[----:B------:R-:W3:Y:S01]  /*b3a0*/  @!P4 LDS.128 R12, [R84+0x29400] ;  /* 0x02940000540cc984 */ /* 0x000ee20000000c00 */
[----:B--2---:R-:W-:-:S04]  /*b3b0*/  @!P4 LEA R32, P5, R19, R11, 0x1 ;  /* 0x0000000b1320c211 */ /* 0x004fc800078a08ff */
[----:B------:R-:W-:-:S05]  /*b3c0*/  @!P4 LEA.HI.X R33, R19, R37, R219, 0x1, P5 ;  /* 0x000000251321c211 */ /* 0x000fca00028f0cdb */
[----:B---3--:R2:W-:Y:S04]  /*b3d0*/  @!P4 ST.E.128 desc[UR6][R32.64], R12 ;  /* 0x0000000c2000c985 */ /* 0x0085e8000c101d06 */
[----:B------:R-:W3:Y:S01]  /*b3e0*/  @!P3 LDS.128 R12, [R84+0x2bc00] ;  /* 0x02bc0000540cb984 */ /* 0x000ee20000000c00 */
[----:B--2---:R-:W-:-:S04]  /*b3f0*/  @!P3 LEA R32, P4, R22, R11, 0x1 ;  /* 0x0000000b1620b211 */ /* 0x004fc800078808ff */
[----:B------:R-:W-:-:S05]  /*b400*/  @!P3 LEA.HI.X R33, R22, R37, R218, 0x1, P4 ;  /* 0x000000251621b211 */ /* 0x000fca00020f0cda */
[----:B---3--:R4:W-:Y:S04]  /*b410*/  @!P3 ST.E.128 desc[UR6][R32.64], R12 ;  /* 0x0000000c2000b985 */ /* 0x0089e8000c101d06 */
.L_x_2761:
[----:B------:R-:W-:Y:S05]  /*b420*/  BSYNC B1 ;  /* 0x0000000000017941 */ /* 0x000fea0003800000 */
.L_x_2760:
[----:B------:R-:W-:-:S03]  /*b430*/  UMOV UR4, 0xffffffff ;  /* 0xffffffff00047882 */ /* 0x000fc60000000000 */
[----:B------:R-:W-:Y:S05]  /*b440*/  BRA.DIV UR4, `(.L_x_2762) ;  /* 0x0000028204e87947 */ /* 0x000fea000b800000 */
[----:B--2---:R2:W0:Y:S04]  /*b450*/  SHFL.IDX PT, R37, R35, 0x1, 0x181f ;  /* 0x00381f0023257f89 */ /* 0x00442800000e0000 */
[----:B---3--:R2:W3:Y:S02]  /*b460*/  SHFL.IDX PT, R11, R34, 0x1, 0x181f ;  /* 0x00381f00220b7f89 */ /* 0x0084e400000e0000 */
.L_x_3096:
[----:B------:R-:W-:Y:S01]  /*b470*/  ISETP.GE.AND P3, PT, R36, 0x21, PT ;  /* 0x000000212400780c */ /* 0x000fe20003f66270 */
[----:B------:R-:W-:-:S12]  /*b480*/  BSSY B1, `(.L_x_2763) ;  /* 0x0000018000017945 */ /* 0x000fd80003800000 */
[----:B------:R-:W-:Y:S05]  /*b490*/  @!P3 BRA `(.L_x_2764) ;  /* 0x000000000058b947 */ /* 0x000fea0003800000 */
[----:B------:R-:W-:Y:S01]  /*b4a0*/  ULDC UR4, c[0x0][0x2f4] ;  /* 0x0000bd0000047ab9 */ /* 0x000fe20000000800 */
[----:B------:R-:W-:Y:S01]  /*b4b0*/  ULDC.64 UR6, c[0x0][0x208] ;  /* 0x0000820000067ab9 */ /* 0x000fe20000000a00 */
[----:B------:R-:W-:Y:S02]  /*b4c0*/  ISETP.GE.AND P5, PT, R16, UR4, PT ;  /* 0x0000000410007c0c */ /* 0x000fe4000bfa6270 */
[----:B------:R-:W-:-:S11]  /*b4d0*/  ISETP.GE.AND P4, PT, R214, UR4, PT ;  /* 0x00000004d6007c0c */ /* 0x000fd6000bf86270 */
[----:B----4-:R-:W4:Y:S01]  /*b4e0*/  @!P5 LDS.128 R12, [R84+0x25400] ;  /* 0x02540000540cd984 */ /* 0x010f220000000c00 */
[----:B---3--:R-:W-:-:S04]  /*b4f0*/  @!P5 LEA R32, P3, R16, R11, 0x1 ;  /* 0x0000000b1020d211 */ /* 0x008fc800078608ff */
[----:B0-----:R-:W-:Y:S02]  /*b500*/  @!P5 LEA.HI.X R33, R16, R37, R17, 0x1, P3 ;  /* 0x000000251021d211 */ /* 0x001fe400018f0c11 */
[----:B------:R-:W-:-:S03]  /*b510*/  ISETP.GE.AND P3, PT, R19, UR4, PT ;  /* 0x0000000413007c0c */ /* 0x000fc6000bf66270 */
[----:B----4-:R0:W-:Y:S04]  /*b520*/  @!P5 ST.E.128 desc[UR6][R32.64], R12 ;  /* 0x0000000c2000d985 */ /* 0x0101e8000c101d06 */
[----:B------:R-:W3:Y:S01]  /*b530*/  @!P4 LDS.128 R12, [R84+0x27c00] ;  /* 0x027c0000540cc984 */ /* 0x000ee20000000c00 */
[----:B0-----:R-:W-:-:S04]  /*b540*/  @!P4 LEA R32, P5, R212, R11, 0x1 ;  /* 0x0000000bd420c211 */ /* 0x001fc800078a08ff */
[----:B------:R-:W-:-:S05]  /*b550*/  @!P4 LEA.HI.X R33, R212, R37, R215, 0x1, P5 ;  /* 0x00000025d421c211 */ /* 0x000fca00028f0cd7 */
[----:B---3--:R0:W-:Y:S01]  /*b560*/  @!P4 ST.E.128 desc[UR6][R32.64], R12 ;  /* 0x0000000c2000c985 */ /* 0x0081e2000c101d06 */
[----:B------:R-:W-:-:S03]  /*b570*/  ISETP.GE.AND P4, PT, R22, UR4, PT ;  /* 0x0000000416007c0c */ /* 0x000fc6000bf86270 */
[----:B------:R-:W3:Y:S01]  /*b580*/  @!P3 LDS.128 R12, [R84+0x2a400] ;  /* 0x02a40000540cb984 */ /* 0x000ee20000000c00 */
[----:B0-----:R-:W-:-:S04]  /*b590*/  @!P3 LEA R32, P5, R19, R11, 0x1 ;  /* 0x0000000b1320b211 */ /* 0x001fc800078a08ff */
[----:B------:R-:W-:-:S05]  /*b5a0*/  @!P3 LEA.HI.X R33, R19, R37, R219, 0x1, P5 ;  /* 0x000000251321b211 */ /* 0x000fca00028f0cdb */
[----:B---3--:R0:W-:Y:S04]  /*b5b0*/  @!P3 ST.E.128 desc[UR6][R32.64], R12 ;  /* 0x0000000c2000b985 */ /* 0x0081e8000c101d06 */
[----:B------:R-:W3:Y:S01]  /*b5c0*/  @!P4 LDS.128 R12, [R84+0x2cc00] ;  /* 0x02cc0000540cc984 */ /* 0x000ee20000000c00 */
[----:B0-----:R-:W-:-:S04]  /*b5d0*/  @!P4 LEA R32, P3, R22, R11, 0x1 ;  /* 0x0000000b1620c211 */ /* 0x001fc800078608ff */
[----:B------:R-:W-:-:S05]  /*b5e0*/  @!P4 LEA.HI.X R33, R22, R37, R218, 0x1, P3 ;  /* 0x000000251621c211 */ /* 0x000fca00018f0cda */
[----:B---3--:R0:W-:Y:S04]  /*b5f0*/  @!P4 ST.E.128 desc[UR6][R32.64], R12 ;  /* 0x0000000c2000c985 */ /* 0x0081e8000c101d06 */
.L_x_2764:
[----:B------:R-:W-:Y:S05]  /*b600*/  BSYNC B1 ;  /* 0x0000000000017941 */ /* 0x000fea0003800000 */
.L_x_2763:
[----:B------:R-:W-:-:S03]  /*b610*/  UMOV UR4, 0xffffffff ;  /* 0xffffffff00047882 */ /* 0x000fc60000000000 */
[----:B------:R-:W-:Y:S05]  /*b620*/  BRA.DIV UR4, `(.L_x_2765) ;  /* 0x0000028204bc7947 */ /* 0x000fea000b800000 */
[----:B-12---:R-:W1:Y:S04]  /*b630*/  SHFL.IDX PT, R35, R35, 0x2, 0x181f ;  /* 0x00581f0023237f89 */ /* 0x006e6800000e0000 */
[----:B------:R-:W2:Y:S02]  /*b640*/  SHFL.IDX PT, R34, R34, 0x2, 0x181f ;  /* 0x00581f0022227f89 */ /* 0x000ea400000e0000 */
.L_x_3100:
[----:B------:R-:W-:-:S13]  /*b650*/  ISETP.GE.AND P3, PT, R36, 0x41, PT ;  /* 0x000000412400780c */ /* 0x000fda0003f66270 */
[----:B------:R-:W-:Y:S05]  /*b660*/  @!P3 BRA `(.L_x_2707) ;  /* 0x000000000058b947 */ /* 0x000fea0003800000 */
[----:B------:R-:W-:Y:S01]  /*b670*/  ULDC UR4, c[0x0][0x2f4] ;  /* 0x0000bd0000047ab9 */ /* 0x000fe20000000800 */
[----:B------:R-:W-:Y:S01]  /*b680*/  ULDC.64 UR6, c[0x0][0x208] ;  /* 0x0000820000067ab9 */ /* 0x000fe20000000a00 */
[----:B------:R-:W-:Y:S02]  /*b690*/  ISETP.GE.AND P5, PT, R16, UR4, PT ;  /* 0x0000000410007c0c */ /* 0x000fe4000bfa6270 */
[----:B------:R-:W-:-:S11]  /*b6a0*/  ISETP.GE.AND P4, PT, R214, UR4, PT ;  /* 0x00000004d6007c0c */ /* 0x000fd6000bf86270 */
[----:B0---4-:R-:W0:Y:S01]  /*b6b0*/  @!P5 LDS.128 R12, [R84+0x26400] ;  /* 0x02640000540cd984 */ /* 0x011e220000000c00 */
        /* <DEDUP_REMOVED lines=11> */
[----:B------:R-:W-:-:S05]  /*b770*/  @!P3 LEA.HI.X R33, R19, R35, R219, 0x1, P5 ;  /* 0x000000231321b211 */ /* 0x000fca00028f0cdb */
[----:B-1----:R0:W-:Y:S04]  /*b780*/  @!P3 ST.E.128 desc[UR6][R32.64], R12 ;  /* 0x0000000c2000b985 */ /* 0x0021e8000c101d06 */
[----:B------:R-:W1:Y:S01]  /*b790*/  @!P4 LDS.128 R12, [R84+0x2dc00] ;  /* 0x02dc0000540cc984 */ /* 0x000e620000000c00 */
[----:B0-----:R-:W-:-:S04]  /*b7a0*/  @!P4 LEA R32, P3, R22, R34, 0x1 ;  /* 0x000000221620c211 */ /* 0x001fc800078608ff */
[----:B------:R-:W-:-:S05]  /*b7b0*/  @!P4 LEA.HI.X R33, R22, R35, R218, 0x1, P3 ;  /* 0x000000231621c211 */ /* 0x000fca00018f0cda */
[----:B-1----:R0:W-:Y:S04]  /*b7c0*/  @!P4 ST.E.128 desc[UR6][R32.64], R12 ;  /* 0x0000000c2000c985 */ /* 0x0021e8000c101d06 */
.L_x_2707:
[----:B------:R-:W-:Y:S05]  /*b7d0*/  BSYNC B0 ;  /* 0x0000000000007941 */ /* 0x000fea0003800000 */
.L_x_2660:
        /* <DEDUP_REMOVED lines=17> */
.L_x_2767:
[----:B------:R-:W-:Y:S05]  /*b8f0*/  BSYNC B0 ;  /* 0x0000000000007941 */ /* 0x000fea0003800000 */
.L_x_2766:
[----:B------:R-:W5:Y:S01]  /*b900*/  SYNCS.PHASECHK.TRANS64.TRYWAIT P0, [R88+URZ+0x388b0], R89 ;  /* 0x0388b059580075a7 */ /* 0x000f62000800017f */
[----:B------:R-:W-:Y:S01]  /*b910*/  ULDC UR61, c[0x0][0x2f4] ;  /* 0x0000bd00003d7ab9 */ /* 0x000fe20000000800 */
[----:B------:R-:W-:Y:S04]  /*b920*/  BSSY B0, `(.L_x_2768) ;  /* 0x0000002000007945 */ /* 0x000fe80003800000 */
[----:B-----5:R-:W-:Y:S05]  /*b930*/  @!P0 BRA `(.L_x_2769) ;  /* 0x0000028000448947 */ /* 0x020fea0003800000 */
.L_x_3101:
[----:B------:R-:W-:Y:S05]  /*b940*/  BSYNC B0 ;  /* 0x0000000000007941 */ /* 0x000fea0003800000 */
.L_x_2768:
[----:B------:R-:W-:Y:S01]  /*b950*/  ULDC.64 UR4, c[0x0][0x328] ;  /* 0x0000ca0000047ab9 */ /* 0x000fe20000000a00 */
[----:B------:R-:W-:Y:S01]  /*b960*/  IMAD.IADD R87, R87, 0x1, -R225 ;  /* 0x0000000157577824 */ /* 0x000fe200078e0ae1 */
[----:B------:R-:W-:Y:S01]  /*b970*/  ULDC.64 UR6, c[0x0][0x318] ;  /* 0x0000c60000067ab9 */ /* 0x000fe20000000a00 */
[----:B0---4-:R-:W-:Y:S01]  /*b980*/  IMAD R14, R85, UR4, RZ ;  /* 0x00000004550e7c24 */ /* 0x011fe2000f8e02ff */
[----:B------:R-:W-:Y:S01]  /*b990*/  BSSY B0, `(.L_x_2770) ;  /* 0x0000028000007945 */ /* 0x000fe20003800000 */
[----:B------:R-:W-:Y:S01]  /*b9a0*/  IMAD.WIDE.U32 R12, R31, UR4, RZ ;  /* 0x000000041f0c7c25 */ /* 0x000fe2000f8e00ff */
[C---:B------:R-:W-:Y:S02]  /*b9b0*/  ISETP.GE.AND P4, PT, R87.reuse, 0x1, PT ;  /* 0x000000015700780c */ /* 0x040fe40003f86270 */
[----:B------:R-:W-:Y:S01]  /*b9c0*/  ISETP.GE.AND P0, PT, R87, 0x21, PT ;  /* 0x000000215700780c */ /* 0x000fe20003f06270 */
[----:B------:R-:W-:Y:S01]  /*b9d0*/  IMAD R31, R31, UR5, R14 ;  /* 0x000000051f1f7c24 */ /* 0x000fe2000f8e020e */
[----:B------:R-:W-:-:S02]  /*b9e0*/  ULDC.64 UR4, c[0x0][0x338] ;  /* 0x0000ce0000047ab9 */ /* 0x000fc40000000a00 */
[----:B---3--:R-:W-:Y:S02]  /*b9f0*/  IMAD R11, R86, UR4, RZ ;  /* 0x00000004560b7c24 */ /* 0x008fe4000f8e02ff */
        /* <DEDUP_REMOVED lines=8> */
[----:B-1----:R-:W-:Y:S01]  /*ba80*/  LEA.HI.X R32, R12, UR7, R13, 0x1, P5 ;  /* 0x000000070c207c11 */ /* 0x002fe2000a8f0c0d */
[----:B------:R0:W1:Y:S04]  /*ba90*/  SHFL.IDX PT, R35, R11, RZ, 0x181f ;  /* 0x00181fff0b237589 */ /* 0x00006800000e0000 */
[----:B------:R0:W3:Y:S01]  /*baa0*/  SHFL.IDX PT, R33, R32, RZ, 0x181f ;  /* 0x00181fff20217589 */ /* 0x0000e200000e0000 */
[----:B------:R-:W-:Y:S05]  /*bab0*/  @!P4 BRA `(.L_x_2771) ;  /* 0x000000000054c947 */ /* 0x000fea0003800000 */
[----:B------:R-:W-:Y:S01]  /*bac0*/  ISETP.GE.AND P5, PT, R16, UR61, PT ;  /* 0x0000003d10007c0c */ /* 0x000fe2000bfa6270 */
[----:B------:R-:W-:-:S12]  /*bad0*/  ULDC.64 UR4, c[0x0][0x208] ;  /* 0x0000820000047ab9 */ /* 0x000fd80000000a00 */
[----:B------:R-:W4:Y:S01]  /*bae0*/  @!P5 LDS.128 R12, [R84+0x400] ;  /* 0x00040000540cd984 */ /* 0x000f220000000c00 */
[----:B-1----:R-:W-:-:S04]  /*baf0*/  @!P5 LEA R30, P4, R16, R35, 0x1 ;  /* 0x00000023101ed211 */ /* 0x002fc800078808ff */
[----:B---3--:R-:W-:Y:S02]  /*bb00*/  @!P5 LEA.HI.X R31, R16, R33, R17, 0x1, P4 ;  /* 0x00000021101fd211 */ /* 0x008fe400020f0c11 */
[----:B------:R-:W-:-:S03]  /*bb10*/  ISETP.GE.AND P4, PT, R214, UR61, PT ;  /* 0x0000003dd6007c0c */ /* 0x000fc6000bf86270 */
[----:B----4-:R1:W-:Y:S10]  /*bb20*/  @!P5 ST.E.128 desc[UR4][R30.64], R12 ;  /* 0x0000000c1e00d985 */ /* 0x0103f4000c101d04 */
[----:B------:R-:W3:Y:S01]  /*bb30*/  @!P4 LDS.128 R12, [R84+0x2c00] ;  /* 0x002c0000540cc984 */ /* 0x000ee20000000c00 */
[----:B-1----:R-:W-:-:S04]  /*bb40*/  @!P4 LEA R30, P5, R212, R35, 0x1 ;  /* 0x00000023d41ec211 */ /* 0x002fc800078a08ff */
[----:B------:R-:W-:Y:S02]  /*bb50*/  @!P4 LEA.HI.X R31, R212, R33, R215, 0x1, P5 ;  /* 0x00000021d41fc211 */ /* 0x000fe400028f0cd7 */
[----:B------:R-:W-:-:S03]  /*bb60*/  ISETP.GE.AND P5, PT, R19, UR61, PT ;  /* 0x0000003d13007c0c */ /* 0x000fc6000bfa6270 */
[----:B---3--:R1:W-:Y:S10]  /*bb70*/  @!P4 ST.E.128 desc[UR4][R30.64], R12 ;  /* 0x0000000c1e00c985 */ /* 0x0083f4000c101d04 */
[----:B------:R-:W3:Y:S01]  /*bb80*/  @!P5 LDS.128 R12, [R84+0x5400] ;  /* 0x00540000540cd984 */ /* 0x000ee20000000c00 */
[----:B-1----:R-:W-:-:S04]  /*bb90*/  @!P5 LEA R30, P4, R19, R35, 0x1 ;  /* 0x00000023131ed211 */ /* 0x002fc800078808ff */
[----:B------:R-:W-:Y:S02]  /*bba0*/  @!P5 LEA.HI.X R31, R19, R33, R219, 0x1, P4 ;  /* 0x00000021131fd211 */ /* 0x000fe400020f0cdb */
[----:B------:R-:W-:-:S03]  /*bbb0*/  ISETP.GE.AND P4, PT, R22, UR61, PT ;  /* 0x0000003d16007c0c */ /* 0x000fc6000bf86270 */
[----:B---3--:R1:W-:Y:S10]  /*bbc0*/  @!P5 ST.E.128 desc[UR4][R30.64], R12 ;  /* 0x0000000c1e00d985 */ /* 0x0083f4000c101d04 */
[----:B------:R-:W3:Y:S01]  /*bbd0*/  @!P4 LDS.128 R12, [R84+0x7c00] ;  /* 0x007c0000540cc984 */ /* 0x000ee20000000c00 */
[----:B-1----:R-:W-:-:S04]  /*bbe0*/  @!P4 LEA R30, P5, R22, R35, 0x1 ;  /* 0x00000023161ec211 */ /* 0x002fc800078a08ff */
[----:B------:R-:W-:-:S05]  /*bbf0*/  @!P4 LEA.HI.X R31, R22, R33, R218, 0x1, P5 ;  /* 0x00000021161fc211 */ /* 0x000fca00028f0cda */
[----:B---3--:R4:W-:Y:S04]  /*bc00*/  @!P4 ST.E.128 desc[UR4][R30.64], R12 ;  /* 0x0000000c1e00c985 */ /* 0x0089e8000c101d04 */
.L_x_2771:
[----:B------:R-:W-:Y:S05]  /*bc10*/  BSYNC B0 ;  /* 0x0000000000007941 */ /* 0x000fea0003800000 */
.L_x_2770:
[----:B---3--:R3:W0:Y:S01]  /*bc20*/  SHFL.IDX PT, R33, R32, 0x1, 0x181f ;  /* 0x00381f0020217f89 */ /* 0x00862200000e0000 */
[----:B------:R-:W-:Y:S03]  /*bc30*/  BSSY B0, `(.L_x_2772) ;  /* 0x0000018000007945 */ /* 0x000fe60003800000 */
[----:B-1----:R3:W1:Y:S01]  /*bc40*/  SHFL.IDX PT, R35, R11, 0x1, 0x181f ;  /* 0x00381f000b237f89 */ /* 0x00266200000e0000 */
[----:B------:R-:W-:Y:S05]  /*bc50*/  @!P0 BRA `(.L_x_2773) ;  /* 0x0000000000548947 */ /* 0x000fea0003800000 */
[----:B------:R-:W-:Y:S01]  /*bc60*/  ISETP.GE.AND P5, PT, R16, UR61, PT ;  /* 0x0000003d10007c0c */ /* 0x000fe2000bfa6270 */
[----:B------:R-:W-:Y:S01]  /*bc70*/  ULDC.64 UR4, c[0x0][0x208] ;  /* 0x0000820000047ab9 */ /* 0x000fe20000000a00 */
[----:B------:R-:W-:-:S11]  /*bc80*/  ISETP.GE.AND P4, PT, R214, UR61, PT ;  /* 0x0000003dd6007c0c */ /* 0x000fd6000bf86270 */
[----:B----4-:R-:W4:Y:S01]  /*bc90*/  @!P5 LDS.128 R12, [R84+0x1400] ;  /* 0x00140000540cd984 */ /* 0x010f220000000c00 */
[----:B-1----:R-:W-:-:S04]  /*bca0*/  @!P5 LEA R30, P0, R16, R35, 0x1 ;  /* 0x00000023101ed211 */ /* 0x002fc800078008ff */
[----:B0-----:R-:W-:Y:S02]  /*bcb0*/  @!P5 LEA.HI.X R31, R16, R33, R17, 0x1, P0 ;  /* 0x00000021101fd211 */ /* 0x001fe400000f0c11 */
[----:B------:R-:W-:-:S03]  /*bcc0*/  ISETP.GE.AND P0, PT, R19, UR61, PT ;  /* 0x0000003d13007c0c */ /* 0x000fc6000bf06270 */
[----:B----4-:R0:W-:Y:S04]  /*bcd0*/  @!P5 ST.E.128 desc[UR4][R30.64], R12 ;  /* 0x0000000c1e00d985 */ /* 0x0101e8000c101d04 */
        /* <DEDUP_REMOVED lines=13> */
.L_x_2773:
[----:B------:R-:W-:Y:S05]  /*bdb0*/  BSYNC B0 ;  /* 0x0000000000007941 */ /* 0x000fea0003800000 */
.L_x_2772:
[----:B------:R-:W-:Y:S01]  /*bdc0*/  ISETP.GE.AND P0, PT, R87, 0x41, PT ;  /* 0x000000415700780c */ /* 0x000fe20003f06270 */
[----:B0-----:R0:W0:Y:S01]  /*bdd0*/  SHFL.IDX PT, R33, R32, 0x2, 0x181f ;  /* 0x00581f0020217f89 */ /* 0x00102200000e0000 */
[----:B------:R-:W-:Y:S03]  /*bde0*/  BSSY B0, `(.L_x_2774) ;  /* 0x0000018000007945 */ /* 0x000fe60003800000 */
[----:B---3--:R-:W3:Y:S08]  /*bdf0*/  SHFL.IDX PT, R11, R11, 0x2, 0x181f ;  /* 0x00581f000b0b7f89 */ /* 0x008ef000000e0000 */
[----:B------:R-:W-:Y:S05]  /*be00*/  @!P0 BRA `(.L_x_2775) ;  /* 0x0000000000548947 */ /* 0x000fea0003800000 */
[----:B------:R-:W-:Y:S01]  /*be10*/  ISETP.GE.AND P5, PT, R16, UR61, PT ;  /* 0x0000003d10007c0c */ /* 0x000fe2000bfa6270 */
[----:B------:R-:W-:Y:S01]  /*be20*/  ULDC.64 UR4, c[0x0][0x208] ;  /* 0x0000820000047ab9 */ /* 0x000fe20000000a00 */
        /* <DEDUP_REMOVED lines=19> */
.L_x_2775:
[----:B------:R-:W-:Y:S05]  /*bf60*/  BSYNC B0 ;  /* 0x0000000000007941 */ /* 0x000fea0003800000 */
.L_x_2774:
        /* <DEDUP_REMOVED lines=8> */
[----:B------:R-:W-:Y:S01]  /*bff0*/  ISETP.NE.AND P4, PT, R110, RZ, PT ;  /* 0x000000ff6e00720c */ /* 0x000fe20003f85270 */
[----:B------:R-:W-:-:S02]  /*c000*/  VIADD R213, R213, 0x1 ;  /* 0x00000001d5d57836 */ /* 0x000fc40000000000 */
[----:B------:R-:W-:Y:S02]  /*c010*/  @!P3 PRMT R88, RZ, 0x654, R88 ;  /* 0x00000654ff58b816 */ /* 0x000fe40000000058 */
[----:B------:R-:W-:Y:S02]  /*c020*/  PLOP3.LUT P0, PT, PT, PT, PT, 0x8, 0x0 ;  /* 0x000000000000781c */ /* 0x000fe40003f0e170 */
[----:B------:R1:W-:Y:S01]  /*c030*/  @!P3 SYNCS.ARRIVE.TRANS64.RED.A1T0 RZ, [R88+URZ], RZ ;  /* 0x000000ff58ffb9a7 */ /* 0x0003e2000810043f */
[----:B------:R-:W-:-:S04]  /*c040*/  ISETP.NE.AND P3, PT, R213, 0x2, PT ;  /* 0x00000002d500780c */ /* 0x000fc80003f65270 */
[----:B0---4-:R-:W-:Y:S02]  /*c050*/  SEL R12, RZ, 0x1, P3 ;  /* 0x00000001ff0c7807 */ /* 0x011fe40001800000 */
[----:B------:R-:W-:Y:S02]  /*c060*/  SEL R213, R213, RZ, P3 ;  /* 0x000000ffd5d57207 */ /* 0x000fe40001800000 */
[----:B------:R-:W-:Y:S01]  /*c070*/  LOP3.LUT R227, R227, R12, RZ, 0x3c, !PT ;  /* 0x0000000ce3e37212 */ /* 0x000fe200078e3cff */
[----:B-1----:R-:W-:Y:S06]  /*c080*/  @P4 BRA `(.L_x_2776) ;  /* 0xffffff7000184947 */ /* 0x002fec000383ffff */
.L_x_2655:
[----:B---3--:R-:W3:Y:S01]  /*c090*/  LDL R11, [R1+0x68] ;  /* 0x00006800010b7983 */ /* 0x008ee20000100800 */
[----:B------:R-:W1:Y:S01]  /*c0a0*/  LDC R0, c[0x0][0x448] ;  /* 0x00011200ff007b82 */ /* 0x000e620000000800 */
[----:B------:R-:W-:Y:S01]  /*c0b0*/  BSSY B0, `(.L_x_2777) ;  /* 0x0000011000007945 */ /* 0x000fe20003800000 */
[----:B------:R-:W-:Y:S01]  /*c0c0*/  IMAD.MOV.U32 R2, RZ, RZ, RZ ;  /* 0x000000ffff027224 */ /* 0x000fe200078e00ff */
[----:B-1----:R-:W-:-:S13]  /*c0d0*/  ISETP.NE.AND P1, PT, R0, 0x1, PT ;  /* 0x000000010000780c */ /* 0x002fda0003f25270 */
[----:B------:R-:W1:Y:S08]  /*c0e0*/  @P1 LDC R0, c[0x0][0x44c] ;  /* 0x00011300ff001b82 */ /* 0x000e700000000800 */
[----:B------:R-:W4:Y:S01]  /*c0f0*/  @P1 LDC R5, c[0x0][0x450] ;  /* 0x00011400ff051b82 */ /* 0x000f220000000800 */
[----:B---3--:R-:W-:-:S04]  /*c100*/  VIADD R3, R11, 0x7f ;  /* 0x0000007f0b037836 */ /* 0x008fc80000000000 */
[----:B-1----:R-:W-:-:S05]  /*c110*/  @P1 IMAD.HI.U32 R0, R3, R0, RZ ;  /* 0x0000000003001227 */ /* 0x002fca00078e00ff */
[----:B----4-:R-:W-:-:S05]  /*c120*/  @P1 SHF.R.U32.HI R3, RZ, R5, R0 ;  /* 0x00000005ff031219 */ /* 0x010fca0000011600 */
[----:B------:R-:W-:-:S04]  /*c130*/  IMAD.IADD R3, R130, 0x1, R3 ;  /* 0x0000000182037824 */ /* 0x000fc800078e0203 */
[----:B------:R-:W-:-:S05]  /*c140*/  IMAD.HI R3, R3, 0x66666667, RZ ;  /* 0x6666666703037827 */ /* 0x000fca00078e02ff */
[----:B------:R-:W-:-:S04]  /*c150*/  SHF.R.U32.HI R0, RZ, 0x1f, R3 ;  /* 0x0000001fff007819 */ /* 0x000fc80000011603 */
[----:B------:R-:W-:-:S04]  /*c160*/  LEA.HI.SX32 R0, R3, R0, 0x1b ;  /* 0x0000000003007211 */ /* 0x000fc800078fdaff */
[----:B------:R-:W-:-:S04]  /*c170*/  VIMNMX R131, R131, R0, PT ;  /* 0x0000000083837248 */ /* 0x000fc80003fe0100 */
[----:B------:R-:W-:Y:S01]  /*c180*/  ISETP.GE.AND P1, PT, R131, 0x1, PT ;  /* 0x000000018300780c */ /* 0x000fe20003f26270 */
[----:B------:R-:W-:-:S12]  /*c190*/  @P0 BRA `(.L_x_2778) ;  /* 0x0000000000080947 */ /* 0x000fd80003800000 */
[----:B------:R-:W1:Y:S02]  /*c1a0*/  FENCE.VIEW.ASYNC.G ;  /* 0x00000000000073c6 */ /* 0x000e640000000100 */
[----:B-1----:R-:W-:Y:S06]  /*c1b0*/  BAR.ARV 0xc, 0x180 ;  /* 0x0306000000007b1d */ /* 0x002fec0000002000 */
.L_x_2778:
[----:B------:R-:W-:Y:S05]  /*c1c0*/  BSYNC B0 ;  /* 0x0000000000007941 */ /* 0x000fea0003800000 */
.L_x_2777:
[----:B------:R-:W-:Y:S04]  /*c1d0*/  BSSY B0, `(.L_x_2779) ;  /* 0x0000021000007945 */ /* 0x000fe80003800000 */
        /* <DEDUP_REMOVED lines=8> */
[----:B------:R-:W-:-:S05]  /*c260*/  IABS R9, R6 ;  /* 0x0000000600097213 */ /* 0x000fca0000000000 */
[----:B------:R-:W-:Y:S02]  /*c270*/  IMAD.MOV R9, RZ, RZ, -R9 ;  /* 0x000000ffff097224 */ /* 0x000fe400078e0a09 */
[----:B-1----:R-:W1:Y:S02]  /*c280*/  MUFU.RCP R4, R4 ;  /* 0x0000000400047308 */ /* 0x002e640000001000 */
[----:B-1----:R-:W-:Y:S01]  /*c290*/  VIADD R2, R4, 0xffffffe ;  /* 0x0ffffffe04027836 */ /* 0x002fe20000000000 */
[----:B------:R-:W-:Y:S02]  /*c2a0*/  IABS R4, R0 ;  /* 0x0000000000047213 */ /* 0x000fe40000000000 */
[----:B------:R-:W-:-:S03]  /*c2b0*/  LOP3.LUT R0, R0, R6, RZ, 0x3c, !PT ;  /* 0x0000000600007212 */ /* 0x000fc600078e3cff */
[----:B------:R1:W3:Y:S01]  /*c2c0*/  F2I.FTZ.U32.TRUNC.NTZ R3, R2 ;  /* 0x0000000200037305 */ /* 0x0002e2000021f000 */
[----:B------:R-:W-:Y:S01]  /*c2d0*/  ISETP.GE.AND P2, PT, R0, RZ, PT ;  /* 0x000000ff0000720c */ /* 0x000fe20003f46270 */
[----:B-1----:R-:W-:Y:S02]  /*c2e0*/  IMAD.MOV.U32 R2, RZ, RZ, RZ ;  /* 0x000000ffff027224 */ /* 0x002fe400078e00ff */
[----:B---3--:R-:W-:-:S04]  /*c2f0*/  IMAD.MOV R8, RZ, RZ, -R3 ;  /* 0x000000ffff087224 */ /* 0x008fc800078e0a03 */
        /* <DEDUP_REMOVED lines=14> */
.L_x_2780:
[----:B------:R-:W-:Y:S05]  /*c3e0*/  BSYNC B0 ;  /* 0x0000000000007941 */ /* 0x000fea0003800000 */
.L_x_2779:
[----:B------:R-:W3:Y:S01]  /*c3f0*/  LDL R0, [R1+0x98] ;  /* 0x0000980001007983 */ /* 0x000ee20000100800 */
[----:B------:R-:W-:Y:S01]  /*c400*/  PLOP3.LUT P0, PT, PT, PT, PT, 0x80, 0x0 ;  /* 0x000000000000781c */ /* 0x000fe20003f0f070 */
[----:B------:R-:W-:Y:S01]  /*c410*/  IMAD.MOV.U32 R153, RZ, RZ, RZ ;  /* 0x000000ffff997224 */ /* 0x000fe200078e00ff */
[----:B------:R-:W-:Y:S01]  /*c420*/  CS2R R150, SRZ ;  /* 0x0000000000967805 */ /* 0x000fe2000001ff00 */
[----:B------:R-:W-:Y:S01]  /*c430*/  IMAD.MOV.U32 R154, RZ, RZ, RZ ;  /* 0x000000ffff9a7224 */ /* 0x000fe200078e00ff */
        /* <DEDUP_REMOVED lines=13> */
[----:B--2---:R-:W-:Y:S02]  /*c510*/  CS2R R120, SRZ ;  /* 0x0000000000787805 */ /* 0x004fe4000001ff00 */
        /* <DEDUP_REMOVED lines=48> */
[----:B---3--:R-:W-:-:S05]  /*c820*/  IMAD R0, R0, R2, RZ ;  /* 0x0000000200007224 */ /* 0x008fca00078e02ff */
[----:B------:R1:W-:Y:S01]  /*c830*/  STL [R1+0x70], R0 ;  /* 0x0000700001007387 */ /* 0x0003e20000100800 */
[----:B------:R-:W-:Y:S02]  /*c840*/  VIADDMNMX R2, R0, R2, R131, PT ;  /* 0x0000000200027246 */ /* 0x000fe40003800183 */
[----:B------:R-:W-:Y:S02]  /*c850*/  CS2R R130, SRZ ;  /* 0x0000000000827805 */ /* 0x000fe4000001ff00 */
[----:B------:R-:W-:-:S13]  /*c860*/  ISETP.GT.AND P1, PT, R2, R0, PT ;  /* 0x000000000200720c */ /* 0x000fda0003f24270 */
[----:B-1----:R-:W-:Y:S05]  /*c870*/  @!P1 BRA `(.L_x_2781) ;  /* 0x0000019800949947 */ /* 0x002fea0003800000 */
[----:B------:R-:W2:Y:S02]  /*c880*/  LDL R0, [R1+0x11c] ;  /* 0x00011c0001007983 */ /* 0x000ea40000100800 */
[----:B--2---:R-:W-:Y:S02]  /*c890*/  R2UR UR4, R0 ;  /* 0x00000000000472ca */ /* 0x004fe400000e0000 */
[----:B------:R-:W1:Y:S11]  /*c8a0*/  S2R R0, SR_TID.X ;  /* 0x0000000000007919 */ /* 0x000e760000002100 */
[----:B------:R-:W-:-:S06]  /*c8b0*/  ULOP3.LUT UP0, URZ, UR4, 0x9f, URZ, 0xc0, !UPT ;  /* 0x0000009f043f7892 */ /* 0x000fcc000f80c03f */
[----:B------:R-:W-:Y:S01]  /*c8c0*/  PLOP3.LUT P0, PT, PT, PT, UP0, 0x80, 0x0 ;  /* 0x000000000000781c */ /* 0x000fe20003f0f008 */
[----:B-1----:R-:W-:-:S05]  /*c8d0*/  VIADD R0, R0, 0xffffff80 ;  /* 0xffffff8000007836 */ /* 0x002fca0000000000 */
[----:B------:R-:W-:-:S04]  /*c8e0*/  SHF.R.S32.HI R3, RZ, 0x1f, R0 ;  /* 0x0000001fff037819 */ /* 0x000fc80000011400 */
[----:B------:R-:W-:-:S04]  /*c8f0*/  LEA.HI R3, R3, R0, RZ, 0x7 ;  /* 0x0000000003037211 */ /* 0x000fc800078f38ff */
[----:B------:R-:W-:-:S06]  /*c900*/  SHF.R.S32.HI R0, RZ, 0x7, R3 ;  /* 0x00000007ff007819 */ /* 0x000fcc0000011403 */
[----:B------:R-:W1:Y:S02]  /*c910*/  SHFL.IDX PT, R0, R0, RZ, 0x1f ;  /* 0x00001fff00007589 */ /* 0x000e6400000e0000 */
[----:B-1----:R-:W-:-:S04]  /*c920*/  LEA.HI R3, R0, R0, RZ, 0x1 ;  /* 0x0000000000037211 */ /* 0x002fc800078f08ff */
[----:B------:R-:W-:-:S05]  /*c930*/  LOP3.LUT R3, R3, 0x1e, RZ, 0xc0, !PT ;  /* 0x0000001e03037812 */ /* 0x000fca00078ec0ff */
[----:B------:R-:W-:-:S05]  /*c940*/  IMAD.IADD R3, R0, 0x1, -R3 ;  /* 0x0000000100037824 */ /* 0x000fca00078e0a03 */
        /* <DEDUP_REMOVED lines=9> */
[----:B------:R-:W1:Y:S01]  /*c9e0*/  LDC.64 R14, c[0x4][R14] ;  /* 0x010000000e0e7b82 */ /* 0x000e620000000a00 */
[----:B------:R-:W-:Y:S01]  /*c9f0*/  ULDC.64 UR4, c[0x4][0x28] ;  /* 0x01000a0000047ab9 */ /* 0x000fe20000000a00 */
[----:B------:R-:W-:Y:S02]  /*ca00*/  IMAD.U32 R6, RZ, RZ, UR6 ;  /* 0x00000006ff067e24 */ /* 0x000fe4000f8e00ff */
[----:B------:R-:W-:-:S02]  /*ca10*/  IMAD.U32 R7, RZ, RZ, UR7 ;  /* 0x00000007ff077e24 */ /* 0x000fc4000f8e00ff */
[----:B0-----:R-:W-:Y:S02]  /*ca20*/  IMAD.U32 R10, RZ, RZ, UR4 ;  /* 0x00000004ff0a7e24 */ /* 0x001fe4000f8e00ff */
[----:B------:R-:W-:Y:S02]  /*ca30*/  IMAD.U32 R11, RZ, RZ, UR5 ;  /* 0x00000005ff0b7e24 */ /* 0x000fe4000f8e00ff */
[----:B------:R-:W-:Y:S02]  /*ca40*/  IMAD.MOV.U32 R8, RZ, RZ, 0x70 ;  /* 0x00000070ff087424 */ /* 0x000fe400078e00ff */
[----:B------:R-:W-:Y:S02]  /*ca50*/  IMAD.MOV.U32 R12, RZ, RZ, 0x1 ;  /* 0x00000001ff0c7424 */ /* 0x000fe400078e00ff */
[----:B------:R-:W-:-:S07]  /*ca60*/  IMAD.MOV.U32 R13, RZ, RZ, RZ ;  /* 0x000000ffff0d7224 */ /* 0x000fce00078e00ff */
[----:B------:R-:W-:-:S07]  /*ca70*/  LEPC R20, `(.L_x_2782) ;  /* 0x000000001014794e */ /* 0x000fce0000000000 */
[----:B-1---5:R-:W-:Y:S05]  /*ca80*/  CALL.ABS.NOINC R14 ;  /* 0x000000000e007343 */ /* 0x022fea0003c00000 */
.L_x_2782:
        /* <DEDUP_REMOVED lines=8> */
[----:B------:R1:W2:Y:S03]  /*cb10*/  SYNCS.PHASECHK.TRANS64.TRYWAIT P0, [R23+URZ+0x38800], R0 ;  /* 0x03880000170075a7 */ /* 0x0002a6000800017f */
[----:B--2---:R-:W-:Y:S05]  /*cb20*/  @!P0 NANOSLEEP.SYNCS 0x989680 ;  /* 0x009896800000895d */ /* 0x004fea0003900000 */
[----:B------:R-:W2:Y:S01]  /*cb30*/  @!P0 SYNCS.PHASECHK.TRANS64 P0, [R23+URZ+0x38800], R0 ;  /* 0x03880000170085a7 */ /* 0x000ea2000800007f */
[----:B------:R-:W-:Y:S04]  /*cb40*/  BSSY B0, `(.L_x_2784) ;  /* 0x0000006000007945 */ /* 0x000fe80003800000 */
[----:B--2---:R-:W-:Y:S05]  /*cb50*/  @P0 BRA `(.L_x_2785) ;  /* 0x0000000000100947 */ /* 0x004fea0003800000 */
.L_x_2786:
[----:B--2---:R2:W3:Y:S02]  /*cb60*/  SYNCS.PHASECHK.TRANS64.TRYWAIT P0, [R23+URZ+0x38800], R0 ;  /* 0x03880000170075a7 */ /* 0x0044e4000800017f */
[----:B---3--:R-:W-:Y:S05]  /*cb70*/  @!P0 NANOSLEEP.SYNCS 0x989680 ;  /* 0x009896800000895d */ /* 0x008fea0003900000 */
[----:B------:R-:W3:Y:S02]  /*cb80*/  @!P0 SYNCS.PHASECHK.TRANS64 P0, [R23+URZ+0x38800], R0 ;  /* 0x03880000170085a7 */ /* 0x000ee4000800007f */
[----:B---3--:R-:W-:Y:S05]  /*cb90*/  @!P0 BRA `(.L_x_2786) ;  /* 0xfffffffc00f08947 */ /* 0x008fea000383ffff */
.L_x_2785:
[----:B------:R-:W-:Y:S05]  /*cba0*/  BSYNC B0 ;  /* 0x0000000000007941 */ /* 0x000fea0003800000 */
.L_x_2784:
[----:B------:R-:W-:Y:S05]  /*cbb0*/  BRA `(.L_x_2787) ;  /* 0x0000009c00c07947 */ /* 0x000fea0003800000 */
.L_x_2783:
[----:B------:R-:W2:Y:S01]  /*cbc0*/  LDL R0, [R1+0x11c] ;  /* 0x00011c0001007983 */ /* 0x000ea20000100800 */
[----:B------:R-:W-:Y:S01]  /*cbd0*/  ULDC.64 UR6, c[0x0][0x408] ;  /* 0x0001020000067ab9 */ /* 0x000fe20000000a00 */
[----:B--2---:R-:W-:Y:S02]  /*cbe0*/  R2UR UR4, R0 ;  /* 0x00000000000472ca */ /* 0x004fe400000e0000 */
[----:B-----5:R-:W-:-:S05]  /*cbf0*/  SHF.R.S32.HI R0, RZ, 0x1f, R152 ;  /* 0x0000001fff007819 */ /* 0x020fca0000011498 */
[----:B------:R-:W-:-:S04]  /*cc00*/  IMAD R5, R0, UR6, RZ ;  /* 0x0000000600057c24 */ /* 0x000fc8000f8e02ff */
[----:B------:R-:W-:Y:S02]  /*cc10*/  IMAD R5, R152, UR7, R5 ;  /* 0x0000000798057c24 */ /* 0x000fe4000f8e0205 */
[----:B------:R-:W-:-:S03]  /*cc20*/  ULOP3.LUT UP0, URZ, UR4, 0x3ff, URZ, 0xc0, !UPT ;  /* 0x000003ff043f7892 */ /* 0x000fc6000f80c03f */
[----:B------:R-:W-:Y:S02]  /*cc30*/  ULDC.64 UR4, c[0x0][0x3f8] ;  /* 0x0000fe0000047ab9 */ /* 0x000fe40000000a00 */
[----:B------:R-:W-:Y:S01]  /*cc40*/  IMAD R3, R0, UR4, RZ ;  /* 0x0000000400037c24 */ /* 0x000fe2000f8e02ff */
[----:B------:R-:W-:Y:S01]  /*cc50*/  PLOP3.LUT P0, PT, PT, PT, UP0, 0x80, 0x0 ;  /* 0x000000000000781c */ /* 0x000fe20003f0f008 */
[----:B------:R-:W-:-:S04]  /*cc60*/  IMAD.WIDE.U32 R24, R152, UR4, RZ ;  /* 0x0000000498187c25 */ /* 0x000fc8000f8e00ff */
        /* <DEDUP_REMOVED lines=20> */
[----:B-1----:R-:W-:Y:S05]  /*cdb0*/  CALL.ABS.NOINC R14 ;  /* 0x000000000e007343 */ /* 0x002fea0003c00000 */
.L_x_2788:
[----:B------:R-:W2:Y:S01]  /*cdc0*/  LDL R21, [R1+0x68] ;  /* 0x0000680001157983 */ /* 0x000ea20000100800 */
[----:B------:R-:W-:-:S03]  /*cdd0*/  ULDC.U8 UR4, c[0x0][0x410] ;  /* 0x0001040000047ab9 */ /* 0x000fc60000000000 */
[----:B------:R-:W3:Y:S01]  /*cde0*/  LDL R20, [R1+0x80] ;  /* 0x0000800001147983 */ /* 0x000ee20000100800 */
[----:B------:R-:W-:Y:S01]  /*cdf0*/  ISETP.NE.AND P0, PT, RZ, UR4, PT ;  /* 0x00000004ff007c0c */ /* 0x000fe2000bf05270 */
[----:B------:R-:W-:Y:S01]  /*ce00*/  BSSY B0, `(.L_x_2789) ;  /* 0x00009c3000007945 */ /* 0x000fe20003800000 */
[----:B--2---:R-:W-:-:S04]  /*ce10*/  IMAD.IADD R0, R225, 0x1, R21 ;  /* 0x00000001e1007824 */ /* 0x004fc800078e0215 */
[----:B---3--:R-:W-:-:S07]  /*ce20*/  IMAD R3, R20, 0x20, R0 ;  /* 0x0000002014037824 */ /* 0x008fce00078e0200 */
[----:B------:R-:W-:Y:S05]  /*ce30*/  @!P0 BRA `(.L_x_2790) ;  /* 0x0000004c003c8947 */ /* 0x000fea0003800000 */
[----:B------:R-:W1:Y:S01]  /*ce40*/  LDC R20, c[0x0][0x448] ;  /* 0x00011200ff147b82 */ /* 0x000e620000000800 */
[----:B------:R-:W-:Y:S01]  /*ce50*/  ULDC.64 UR4, c[0x0][0x3f8] ;  /* 0x0000fe0000047ab9 */ /* 0x000fe20000000a00 */
[----:B------:R-:W-:Y:S01]  /*ce60*/  ULDC.64 UR6, c[0x0][0x408] ;  /* 0x0001020000067ab9 */ /* 0x000fe20000000a00 */
[----:B------:R-:W-:Y:S02]  /*ce70*/  IMAD.MOV.U32 R6, RZ, RZ, R24 ;  /* 0x000000ffff067224 */ /* 0x000fe400078e0018 */
[----:B------:R-:W-:Y:S01]  /*ce80*/  IMAD.MOV.U32 R7, RZ, RZ, R27 ;  /* 0x000000ffff077224 */ /* 0x000fe200078e001b */
[----:B-1----:R-:W-:-:S13]  /*ce90*/  ISETP.NE.AND P0, PT, R20, 0x1, PT ;  /* 0x000000011400780c */ /* 0x002fda0003f05270 */
[----:B------:R-:W1:Y:S08]  /*cea0*/  @P0 LDC R4, c[0x0][0x44c] ;  /* 0x00011300ff040b82 */ /* 0x000e700000000800 */
[----:B------:R-:W2:Y:S01]  /*ceb0*/  @P0 LDC R5, c[0x0][0x450] ;  /* 0x00011400ff050b82 */ /* 0x000ea20000000800 */
[----:B-1----:R-:W-:-:S05]  /*cec0*/  @P0 IMAD.HI.U32 R4, R3, R4, RZ ;  /* 0x0000000403040227 */ /* 0x002fca00078e00ff */
[----:B--2---:R-:W-:Y:S01]  /*ced0*/  @P0 SHF.R.U32.HI R3, RZ, R5, R4 ;  /* 0x00000005ff030219 */ /* 0x004fe20000011604 */
[----:B------:R-:W-:Y:S02]  /*cee0*/  IMAD.MOV.U32 R4, RZ, RZ, R152 ;  /* 0x000000ffff047224 */ /* 0x000fe400078e0098 */
[----:B------:R-:W-:Y:S01]  /*cef0*/  IMAD.MOV.U32 R5, RZ, RZ, R29 ;  /* 0x000000ffff057224 */ /* 0x000fe200078e001d */
[----:B------:R-:W-:Y:S01]  /*cf00*/  SHF.R.S32.HI R8, RZ, 0x1f, R3 ;  /* 0x0000001fff087819 */ /* 0x000fe20000011403 */
[----:B------:R-:W-:-:S04]  /*cf10*/  IMAD.WIDE.U32 R6, R3, UR4, R6 ;  /* 0x0000000403067c25 */ /* 0x000fc8000f8e0006 */
[C---:B0-----:R-:W-:Y:S02]  /*cf20*/  IMAD R10, R8.reuse, UR4, RZ ;  /* 0x00000004080a7c24 */ /* 0x041fe4000f8e02ff */
        /* <DEDUP_REMOVED lines=18> */
.L_x_3107:
[----:B------:R-:W5:Y:S01]  /*d050*/  LDL R3, [R1+0x60] ;  /* 0x0000600001037983 */ /* 0x000f620000100800 */
        /* <DEDUP_REMOVED lines=8> */
[----:B------:R-:W-:Y:S01]  /*d0e0*/  CS2R R76, SRZ ;  /* 0x00000000004c7805 */ /* 0x000fe2000001ff00 */
[----:B-----5:R-:W-:-:S05]  /*d0f0*/  IMAD R3, R3, R20, RZ ;  /* 0x0000001403037224 */ /* 0x020fca00078e02ff */
[----:B------:R-:W-:-:S13]  /*d100*/  ISETP.GE.AND P0, PT, R0, R3, PT ;  /* 0x000000030000720c */ /* 0x000fda0003f06270 */
[----:B------:R-:W-:Y:S05]  /*d110*/  @P0 BRA `(.L_x_2793) ;  /* 0x0000000000c40947 */ /* 0x000fea0003800000 */
[----:B------:R-:W3:Y:S01]  /*d120*/  LDL R11, [R1+0x128] ;  /* 0x00012800010b7983 */ /* 0x000ee20000100800 */
[----:B------:R-:W-:-:S03]  /*d130*/  ULDC UR4, c[0x0][0x3f4] ;  /* 0x0000fd0000047ab9 */ /* 0x000fc60000000800 */
[----:B------:R-:W3:Y:S04]  /*d140*/  LDL R10, [R1+0x124] ;  /* 0x00012400010a7983 */ /* 0x000ee80000100800 */
[----:B------:R-:W3:Y:S01]  /*d150*/  LDL R5, [R1+0x120] ;  /* 0x0001200001057983 */ /* 0x000ee20000100800 */
[----:B------:R-:W-:Y:S02]  /*d160*/  ISETP.GE.AND P3, PT, R216, UR4, PT ;  /* 0x00000004d8007c0c */ /* 0x000fe4000bf66270 */
[----:B------:R-:W-:Y:S02]  /*d170*/  CS2R R74, SRZ ;  /* 0x00000000004a7805 */ /* 0x000fe4000001ff00 */
[----:B------:R-:W-:Y:S02]  /*d180*/  ISETP.GE.AND P2, PT, R221, UR4, PT ;  /* 0x00000004dd007c0c */ /* 0x000fe4000bf46270 */
[----:B------:R-:W-:-:S02]  /*d190*/  CS2R R76, SRZ ;  /* 0x00000000004c7805 */ /* 0x000fc4000001ff00 */
[----:B------:R-:W-:Y:S01]  /*d1a0*/  ISETP.GE.AND P1, PT, R222, UR4, PT ;  /* 0x00000004de007c0c */ /* 0x000fe2000bf26270 */
[----:B------:R-:W-:Y:S01]  /*d1b0*/  ULDC.64 UR6, c[0x0][0x208] ;  /* 0x0000820000067ab9 */ /* 0x000fe20000000a00 */
[----:B------:R-:W-:-:S03]  /*d1c0*/  ISETP.GE.AND P0, PT, R223, UR4, PT ;  /* 0x00000004df007c0c */ /* 0x000fc6000bf06270 */
[C---:B------:R-:W-:Y:S01]  /*d1d0*/  @!P3 IMAD.SHL.U32 R21, R216.reuse, 0x2, RZ ;  /* 0x00000002d815b824 */ /* 0x040fe200078e00ff */
[----:B------:R-:W-:-:S03]  /*d1e0*/  @!P3 SHF.L.U64.HI R4, R216, 0x1, R217 ;  /* 0x00000001d804b819 */ /* 0x000fc600000102d9 */
[----:B------:R-:W-:Y:S01]  /*d1f0*/  @!P2 IMAD.SHL.U32 R13, R221, 0x2, RZ ;  /* 0x00000002dd0da824 */ /* 0x000fe200078e00ff */
[-C--:B--2---:R-:W-:Y:S02]  /*d200*/  @!P3 IADD3 R24, P5, R6, R21.reuse, RZ ;  /* 0x000000150618b210 */ /* 0x084fe40007fbe0ff */
[----:B----4-:R-:W-:Y:S02]  /*d210*/  @!P3 IADD3 R20, P4, R8, R21, RZ ;  /* 0x000000150814b210 */ /* 0x010fe40007f9e0ff */
[-C--:B------:R-:W-:Y:S01]  /*d220*/  @!P2 IADD3 R14, P6, R6, R13.reuse, RZ ;  /* 0x0000000d060ea210 */ /* 0x080fe20007fde0ff */
[--C-:B-1----:R-:W-:Y:S01]  /*d230*/  @!P3 IMAD.X R25, R7, 0x1, R4.reuse, P5 ;  /* 0x000000010719b824 */ /* 0x102fe200028e0604 */
[----:B------:R-:W-:Y:S01]  /*d240*/  @!P2 IADD3 R12, P5, R8, R13, RZ ;  /* 0x0000000d080ca210 */ /* 0x000fe20007fbe0ff */
[----:B---3--:R-:W-:Y:S01]  /*d250*/  @!P3 IMAD.X R21, R9, 0x1, R4, P4 ;  /* 0x000000010915b824 */ /* 0x008fe200020e0604 */
[----:B------:R-:W-:Y:S02]  /*d260*/  CS2R R70, SRZ ;  /* 0x0000000000467805 */ /* 0x000fe4000001ff00 */
[----:B------:R-:W-:-:S02]  /*d270*/  CS2R R72, SRZ ;  /* 0x0000000000487805 */ /* 0x000fc4000001ff00 */
[----:B------:R-:W-:Y:S02]  /*d280*/  CS2R R66, SRZ ;  /* 0x0000000000427805 */ /* 0x000fe4000001ff00 */
[----:B------:R-:W-:Y:S02]  /*d290*/  CS2R R68, SRZ ;  /* 0x0000000000447805 */ /* 0x000fe4000001ff00 */
[----:B------:R-:W-:Y:S02]  /*d2a0*/  CS2R R62, SRZ ;  /* 0x00000000003e7805 */ /* 0x000fe4000001ff00 */
[----:B------:R-:W-:Y:S01]  /*d2b0*/  CS2R R64, SRZ ;  /* 0x0000000000407805 */ /* 0x000fe2000001ff00 */
[----:B------:R1:W5:Y:S04]  /*d2c0*/  @!P3 LD.E.64 R74, desc[UR6][R24.64] ;  /* 0x00000006184ab980 */ /* 0x000368000c101b00 */
[----:B------:R1:W5:Y:S01]  /*d2d0*/  @!P3 LD.E.64 R76, desc[UR6][R20.64] ;  /* 0x00000006144cb980 */ /* 0x000362000c101b00 */
[----:B------:R-:W-:Y:S01]  /*d2e0*/  @!P2 SHF.L.U64.HI R34, R221, 0x1, R11 ;  /* 0x00000001dd22a819 */ /* 0x000fe2000001020b */
[C---:B------:R-:W-:Y:S01]  /*d2f0*/  @!P1 IMAD.SHL.U32 R11, R222.reuse, 0x2, RZ ;  /* 0x00000002de0b9824 */ /* 0x040fe200078e00ff */
[----:B------:R-:W-:-:S03]  /*d300*/  @!P1 SHF.L.U64.HI R28, R222, 0x1, R10 ;  /* 0x00000001de1c9819 */ /* 0x000fc6000001020a */
[--C-:B------:R-:W-:Y:S01]  /*d310*/  @!P2 IMAD.X R15, R7, 0x1, R34.reuse, P6 ;  /* 0x00000001070fa824 */ /* 0x100fe200030e0622 */
[-C--:B------:R-:W-:Y:S01]  /*d320*/  @!P1 IADD3 R10, P4, R6, R11.reuse, RZ ;  /* 0x0000000b060a9210 */ /* 0x080fe20007f9e0ff */
[----:B------:R-:W-:Y:S01]  /*d330*/  @!P2 IMAD.X R13, R9, 0x1, R34, P5 ;  /* 0x00000001090da824 */ /* 0x000fe200028e0622 */
[C---:B------:R-:W-:Y:S01]  /*d340*/  @!P0 SHF.L.U64.HI R26, R223.reuse, 0x1, R5 ;  /* 0x00000001df1a8819 */ /* 0x040fe20000010205 */
[----:B------:R-:W-:Y:S01]  /*d350*/  @!P0 IMAD.SHL.U32 R5, R223, 0x2, RZ ;  /* 0x00000002df058824 */ /* 0x000fe200078e00ff */
[----:B------:R-:W-:Y:S01]  /*d360*/  @!P1 IADD3 R4, P6, R8, R11, RZ ;  /* 0x0000000b08049210 */ /* 0x000fe20007fde0ff */
[--C-:B------:R-:W-:Y:S01]  /*d370*/  @!P1 IMAD.X R11, R7, 0x1, R28.reuse, P4 ;  /* 0x00000001070b9824 */ /* 0x100fe200020e061c */
[----:B------:R1:W5:Y:S02]  /*d380*/  @!P2 LD.E.64 R70, desc[UR6][R14.64] ;  /* 0x000000060e46a980 */ /* 0x000364000c101b00 */
[-C--:B------:R-:W-:Y:S02]  /*d390*/  @!P0 IADD3 R6, P5, R6, R5.reuse, RZ ;  /* 0x0000000506068210 */ /* 0x080fe40007fbe0ff */
[----:B------:R-:W-:Y:S01]  /*d3a0*/  @!P0 IADD3 R8, P4, R8, R5, RZ ;  /* 0x0000000508088210 */ /* 0x000fe20007f9e0ff */
[----:B------:R-:W-:Y:S01]  /*d3b0*/  @!P1 IMAD.X R5, R9, 0x1, R28, P6 ;  /* 0x0000000109059824 */ /* 0x000fe200030e061c */
[----:B------:R1:W5:Y:S01]  /*d3c0*/  @!P2 LD.E.64 R72, desc[UR6][R12.64] ;  /* 0x000000060c48a980 */ /* 0x000362000c101b00 */
[----:B------:R-:W-:-:S02]  /*d3d0*/  @!P0 IMAD.X R7, R7, 0x1, R26, P5 ;  /* 0x0000000107078824 */ /* 0x000fc400028e061a */
[----:B------:R-:W-:Y:S01]  /*d3e0*/  @!P0 IMAD.X R9, R9, 0x1, R26, P4 ;  /* 0x0000000109098824 */ /* 0x000fe200020e061a */
[----:B------:R1:W5:Y:S04]  /*d3f0*/  @!P1 LD.E.64 R66, desc[UR6][R10.64] ;  /* 0x000000060a429980 */ /* 0x000368000c101b00 */
[----:B------:R1:W5:Y:S04]  /*d400*/  @!P1 LD.E.64 R68, desc[UR6][R4.64] ;  /* 0x0000000604449980 */ /* 0x000368000c101b00 */
[----:B------:R1:W5:Y:S04]  /*d410*/  @!P0 LD.E.64 R62, desc[UR6][R6.64] ;  /* 0x00000006063e8980 */ /* 0x000368000c101b00 */
[----:B------:R1:W5:Y:S02]  /*d420*/  @!P0 LD.E.64 R64, desc[UR6][R8.64] ;  /* 0x0000000608408980 */ /* 0x000364000c101b00 */
.L_x_2793:
[----:B------:R-:W-:Y:S05]  /*d430*/  BSYNC B1 ;  /* 0x0000000000017941 */ /* 0x000fea0003800000 */
.L_x_2792:
        /* <DEDUP_REMOVED lines=33> */
[----:B------:R1:W2:Y:S04]  /*d650*/  SHFL.IDX PT, R7, R33, 0x1, 0x181f ;  /* 0x00381f0021077f89 */ /* 0x0002a800000e0000 */
[----:B------:R1:W0:Y:S04]  /*d660*/  SHFL.IDX PT, R6, R32, 0x1, 0x181f ;  /* 0x00381f0020067f89 */ /* 0x00022800000e0000 */
[----:B---3--:R1:W3:Y:S04]  /*d670*/  SHFL.IDX PT, R9, R31, 0x1, 0x181f ;  /* 0x00381f001f097f89 */ /* 0x0082e800000e0000 */
[----:B----4-:R1:W4:Y:S02]  /*d680*/  SHFL.IDX PT, R8, R30, 0x1, 0x181f ;  /* 0x00381f001e087f89 */ /* 0x01032400000e0000 */
.L_x_3113:
        /* <DEDUP_REMOVED lines=14> */
[----:B------:R-:W3:Y:S01]  /*d770*/  LDL R10, [R1+0x120] ;  /* 0x00012000010a7983 */ /* 0x000ee20000100800 */
[----:B------:R-:W-:Y:S02]  /*d780*/  ISETP.GE.AND P3, PT, R216, UR4, PT ;  /* 0x00000004d8007c0c */ /* 0x000fe4000bf66270 */
[----:B------:R-:W-:Y:S02]  /*d790*/  ISETP.GE.AND P2, PT, R221, UR4, PT ;  /* 0x00000004dd007c0c */ /* 0x000fe4000bf46270 */
[----:B------:R-:W-:Y:S02]  /*d7a0*/  ISETP.GE.AND P1, PT, R222, UR4, PT ;  /* 0x00000004de007c0c */ /* 0x000fe4000bf26270 */
[----:B------:R-:W-:-:S07]  /*d7b0*/  ISETP.GE.AND P0, PT, R223, UR4, PT ;  /* 0x00000004df007c0c */ /* 0x000fce000bf06270 */
[C---:B------:R-:W-:Y:S01]  /*d7c0*/  @!P3 IMAD.SHL.U32 R21, R216.reuse, 0x2, RZ ;  /* 0x00000002d815b824 */ /* 0x040fe200078e00ff */
[----:B------:R-:W-:Y:S01]  /*d7d0*/  @!P3 SHF.L.U64.HI R4, R216, 0x1, R217 ;  /* 0x00000001d804b819 */ /* 0x000fe200000102d9 */
[----:B------:R-:W-:-:S03]  /*d7e0*/  @!P2 IMAD.SHL.U32 R13, R221, 0x2, RZ ;  /* 0x00000002dd0da824 */ /* 0x000fc600078e00ff */
[-C--:B0-----:R-:W-:Y:S02]  /*d7f0*/  @!P3 IADD3 R24, P5, R6, R21.reuse, RZ ;  /* 0x000000150618b210 */ /* 0x081fe40007fbe0ff */
[----:B----4-:R-:W-:Y:S02]  /*d800*/  @!P3 IADD3 R20, P4, R8, R21, RZ ;  /* 0x000000150814b210 */ /* 0x010fe40007f9e0ff */
[-C--:B------:R-:W-:Y:S01]  /*d810*/  @!P2 IADD3 R14, P6, R6, R13.reuse, RZ ;  /* 0x0000000d060ea210 */ /* 0x080fe20007fde0ff */
[--C-:B--2---:R-:W-:Y:S01]  /*d820*/  @!P3 IMAD.X R25, R7, 0x1, R4.reuse, P5 ;  /* 0x000000010719b824 */ /* 0x104fe200028e0604 */
[----:B------:R-:W-:Y:S01]  /*d830*/  @!P2 IADD3 R12, P5, R8, R13, RZ ;  /* 0x0000000d080ca210 */ /* 0x000fe20007fbe0ff */
[----:B---3--:R-:W-:Y:S02]  /*d840*/  @!P3 IMAD.X R21, R9, 0x1, R4, P4 ;  /* 0x000000010915b824 */ /* 0x008fe400020e0604 */
[----:B------:R-:W-:Y:S01]  /*d850*/  @!P0 IMAD.SHL.U32 R27, R223, 0x2, RZ ;  /* 0x00000002df1b8824 */ /* 0x000fe200078e00ff */
[----:B------:R-:W-:-:S02]  /*d860*/  CS2R R58, SRZ ;  /* 0x00000000003a7805 */ /* 0x000fc4000001ff00 */
[----:B------:R-:W-:Y:S02]  /*d870*/  CS2R R60, SRZ ;  /* 0x00000000003c7805 */ /* 0x000fe4000001ff00 */
[----:B------:R-:W-:Y:S02]  /*d880*/  CS2R R54, SRZ ;  /* 0x0000000000367805 */ /* 0x000fe4000001ff00 */
[----:B------:R-:W-:Y:S02]  /*d890*/  CS2R R56, SRZ ;  /* 0x0000000000387805 */ /* 0x000fe4000001ff00 */
[----:B------:R-:W-:Y:S02]  /*d8a0*/  CS2R R50, SRZ ;  /* 0x0000000000327805 */ /* 0x000fe4000001ff00 */
[----:B------:R-:W-:Y:S02]  /*d8b0*/  CS2R R52, SRZ ;  /* 0x0000000000347805 */ /* 0x000fe4000001ff00 */
[----:B------:R-:W-:-:S02]  /*d8c0*/  CS2R R46, SRZ ;  /* 0x00000000002e7805 */ /* 0x000fc4000001ff00 */
[----:B------:R-:W-:Y:S01]  /*d8d0*/  CS2R R48, SRZ ;  /* 0x0000000000307805 */ /* 0x000fe2000001ff00 */
[----:B------:R-:W-:Y:S02]  /*d8e0*/  ULDC.64 UR6, c[0x0][0x208] ;  /* 0x0000820000067ab9 */ /* 0x000fe40000000a00 */
[----:B------:R0:W5:Y:S04]  /*d8f0*/  @!P3 LD.E.64 R58, desc[UR6][R24.64] ;  /* 0x00000006183ab980 */ /* 0x000168000c101b00 */
[----:B------:R0:W5:Y:S01]  /*d900*/  @!P3 LD.E.64 R60, desc[UR6][R20.64] ;  /* 0x00000006143cb980 */ /* 0x000162000c101b00 */
[C---:B------:R-:W-:Y:S01]  /*d910*/  @!P1 SHF.L.U64.HI R28, R222.reuse, 0x1, R5 ;  /* 0x00000001de1c9819 */ /* 0x040fe20000010205 */
[----:B------:R-:W-:Y:S01]  /*d920*/  @!P1 IMAD.SHL.U32 R5, R222, 0x2, RZ ;  /* 0x00000002de059824 */ /* 0x000fe200078e00ff */
[----:B------:R-:W-:-:S02]  /*d930*/  @!P2 SHF.L.U64.HI R26, R221, 0x1, R11 ;  /* 0x00000001dd1aa819 */ /* 0x000fc4000001020b */
[----:B------:R-:W-:Y:S02]  /*d940*/  @!P0 SHF.L.U64.HI R34, R223, 0x1, R10 ;  /* 0x00000001df228819 */ /* 0x000fe4000001020a */
[-C--:B------:R-:W-:Y:S01]  /*d950*/  @!P1 IADD3 R10, P4, R6, R5.reuse, RZ ;  /* 0x00000005060a9210 */ /* 0x080fe20007f9e0ff */
[--C-:B------:R-:W-:Y:S01]  /*d960*/  @!P2 IMAD.X R15, R7, 0x1, R26.reuse, P6 ;  /* 0x00000001070fa824 */ /* 0x100fe200030e061a */
[----:B------:R-:W-:Y:S01]  /*d970*/  @!P1 IADD3 R4, P6, R8, R5, RZ ;  /* 0x0000000508049210 */ /* 0x000fe20007fde0ff */
[----:B------:R-:W-:Y:S01]  /*d980*/  @!P2 IMAD.X R13, R9, 0x1, R26, P5 ;  /* 0x00000001090da824 */ /* 0x000fe200028e061a */
[-C--:B------:R-:W-:Y:S01]  /*d990*/  @!P0 IADD3 R6, P5, R6, R27.reuse, RZ ;  /* 0x0000001b06068210 */ /* 0x080fe20007fbe0ff */
[--C-:B------:R-:W-:Y:S01]  /*d9a0*/  @!P1 IMAD.X R11, R7, 0x1, R28.reuse, P4 ;  /* 0x00000001070b9824 */ /* 0x100fe200020e061c */
        /* <DEDUP_REMOVED lines=8> */
[----:B------:R0:W5:Y:S04]  /*da30*/  @!P0 LD.E.64 R46, desc[UR6][R6.64] ;  /* 0x00000006062e8980 */ /* 0x000168000c101b00 */
[----:B------:R0:W5:Y:S02]  /*da40*/  @!P0 LD.E.64 R48, desc[UR6][R8.64] ;  /* 0x0000000608308980 */ /* 0x000164000c101b00 */
.L_x_2796:
[----:B------:R-:W-:Y:S05]  /*da50*/  BSYNC B1 ;  /* 0x0000000000017941 */ /* 0x000fea0003800000 */
.L_x_2795:
        /* <DEDUP_REMOVED lines=30> */
.L_x_3119:
        /* <DEDUP_REMOVED lines=23> */
[-C--:B0-----:R-:W-:Y:S01]  /*ddb0*/  @!P3 IADD3 R24, P5, R6, R21.reuse, RZ ;  /* 0x000000150618b210 */ /* 0x081fe20007fbe0ff */
[----:B------:R-:W-:Y:S01]  /*ddc0*/  @!P1 IMAD.SHL.U32 R4, R222, 0x2, RZ ;  /* 0x00000002de049824 */ /* 0x000fe200078e00ff */
[----:B----4-:R-:W-:Y:S02]  /*ddd0*/  @!P3 IADD3 R20, P4, R8, R21, RZ ;  /* 0x000000150814b210 */ /* 0x010fe40007f9e0ff */
[C---:B------:R-:W-:Y:S01]  /*dde0*/  @!P2 IADD3 R14, P6, R6.reuse, R13, RZ ;  /* 0x0000000d060ea210 */ /* 0x040fe20007fde0ff */
[--C-:B--2---:R-:W-:Y:S02]  /*ddf0*/  @!P3 IMAD.X R25, R7, 0x1, R10.reuse, P5 ;  /* 0x000000010719b824 */ /* 0x104fe400028e060a */
[----:B------:R-:W-:Y:S01]  /*de00*/  @!P3 IMAD.X R21, R9, 0x1, R10, P4 ;  /* 0x000000010915b824 */ /* 0x000fe200020e060a */
[----:B------:R-:W-:Y:S01]  /*de10*/  @!P1 IADD3 R10, P4, R6, R4, RZ ;  /* 0x00000004060a9210 */ /* 0x000fe20007f9e0ff */
[----:B------:R-:W-:Y:S01]  /*de20*/  @!P0 IMAD.SHL.U32 R27, R223, 0x2, RZ ;  /* 0x00000002df1b8824 */ /* 0x000fe200078e00ff */
[----:B------:R-:W-:-:S02]  /*de30*/  CS2R R42, SRZ ;  /* 0x00000000002a7805 */ /* 0x000fc4000001ff00 */
[----:B------:R-:W-:Y:S02]  /*de40*/  CS2R R44, SRZ ;  /* 0x00000000002c7805 */ /* 0x000fe4000001ff00 */
[----:B------:R-:W-:Y:S02]  /*de50*/  CS2R R38, SRZ ;  /* 0x0000000000267805 */ /* 0x000fe4000001ff00 */
[----:B------:R-:W-:Y:S02]  /*de60*/  CS2R R40, SRZ ;  /* 0x0000000000287805 */ /* 0x000fe4000001ff00 */
[----:B------:R-:W-:Y:S02]  /*de70*/  CS2R R34, SRZ ;  /* 0x0000000000227805 */ /* 0x000fe4000001ff00 */
[----:B------:R-:W-:Y:S02]  /*de80*/  CS2R R36, SRZ ;  /* 0x0000000000247805 */ /* 0x000fe4000001ff00 */
[----:B------:R-:W-:Y:S01]  /*de90*/  CS2R R28, SRZ ;  /* 0x00000000001c7805 */ /* 0x000fe2000001ff00 */
[----:B------:R-:W-:-:S02]  /*dea0*/  ULDC.64 UR6, c[0x0][0x208] ;  /* 0x0000820000067ab9 */ /* 0x000fc40000000a00 */
[----:B------:R0:W5:Y:S04]  /*deb0*/  @!P3 LD.E.64 R42, desc[UR6][R24.64] ;  /* 0x00000006182ab980 */ /* 0x000168000c101b00 */
[----:B------:R0:W5:Y:S01]  /*dec0*/  @!P3 LD.E.64 R44, desc[UR6][R20.64] ;  /* 0x00000006142cb980 */ /* 0x000162000c101b00 */
[----:B---3--:R-:W-:Y:S02]  /*ded0*/  @!P0 SHF.L.U64.HI R26, R223, 0x1, R12 ;  /* 0x00000001df1a8819 */ /* 0x008fe4000001020c */
[----:B------:R-:W-:Y:S02]  /*dee0*/  @!P2 IADD3 R12, P5, R8, R13, RZ ;  /* 0x0000000d080ca210 */ /* 0x000fe40007fbe0ff */
[----:B------:R-:W-:Y:S02]  /*def0*/  @!P2 SHF.L.U64.HI R11, R221, 0x1, R11 ;  /* 0x00000001dd0ba819 */ /* 0x000fe4000001020b */
[----:B------:R-:W-:-:S03]  /*df00*/  @!P1 SHF.L.U64.HI R5, R222, 0x1, R5 ;  /* 0x00000001de059819 */ /* 0x000fc60000010205 */
        /* <DEDUP_REMOVED lines=8> */
[--C-:B------:R-:W-:Y:S02]  /*df90*/  @!P0 IMAD.X R7, R7, 0x1, R26.reuse, P5 ;  /* 0x0000000107078824 */ /* 0x100fe400028e061a */
[----:B------:R-:W-:Y:S01]  /*dfa0*/  @!P0 IMAD.X R9, R9, 0x1, R26, P4 ;  /* 0x0000000109098824 */ /* 0x000fe200020e061a */
[----:B------:R-:W-:Y:S01]  /*dfb0*/  CS2R R26, SRZ ;  /* 0x00000000001a7805 */ /* 0x000fe2000001ff00 */
[----:B------:R0:W5:Y:S04]  /*dfc0*/  @!P2 LD.E.64 R40, desc[UR6][R12.64] ;  /* 0x000000060c28a980 */ /* 0x000168000c101b00 */
[----:B------:R0:W5:Y:S04]  /*dfd0*/  @!P1 LD.E.64 R34, desc[UR6][R10.64] ;  /* 0x000000060a229980 */ /* 0x000168000c101b00 */
[----:B------:R0:W5:Y:S04]  /*dfe0*/  @!P1 LD.E.64 R36, desc[UR6][R4.64] ;  /* 0x0000000604249980 */ /* 0x000168000c101b00 */
[----:B------:R0:W5:Y:S04]  /*dff0*/  @!P0 LD.E.64 R28, desc[UR6][R6.64] ;  /* 0x00000006061c8980 */ /* 0x000168000c101b00 */
[----:B------:R0:W5:Y:S02]  /*e000*/  @!P0 LD.E.64 R26, desc[UR6][R8.64] ;  /* 0x00000006081a8980 */ /* 0x000164000c101b00 */
.L_x_2799:
[----:B------:R-:W-:Y:S05]  /*e010*/  BSYNC B1 ;  /* 0x0000000000017941 */ /* 0x000fea0003800000 */
.L_x_2798:
[----:B0----5:R-:W-:Y:S01]  /*e020*/  IMAD.MOV.U32 R5, RZ, RZ, R34 ;  /* 0x000000ffff057224 */ /* 0x021fe200078e0022 */
[----:B------:R-:W-:Y:S01]  /*e030*/  UMOV UR4, 0xffffffff ;  /* 0xffffffff00047882 */ /* 0x000fe20000000000 */
[----:B------:R-:W-:Y:S02]  /*e040*/  IMAD.MOV.U32 R4, RZ, RZ, R35 ;  /* 0x000000ffff047224 */ /* 0x000fe400078e0023 */
[----:B--2---:R-:W-:Y:S02]  /*e050*/  IMAD.MOV.U32 R7, RZ, RZ, R28 ;  /* 0x000000ffff077224 */ /* 0x004fe400078e001c */
        /* <DEDUP_REMOVED lines=24> */
[----:B------:R0:W0:Y:S04]  /*e1e0*/  SHFL.IDX PT, R80, R32, 0x3, 0x181f ;  /* 0x00781f0020507f89 */ /* 0x00002800000e0000 */
[----:B------:R0:W0:Y:S04]  /*e1f0*/  SHFL.IDX PT, R79, R31, 0x3, 0x181f ;  /* 0x00781f001f4f7f89 */ /* 0x00002800000e0000 */
[----:B------:R0:W0:Y:S02]  /*e200*/  SHFL.IDX PT, R12, R30, 0x3, 0x181f ;  /* 0x00781f001e0c7f89 */ /* 0x00002400000e0000 */
.L_x_3125:
[----:B------:R-:W-:Y:S01]  /*e210*/  VIADD R0, R0, 0x60 ;  /* 0x0000006000007836 */ /* 0x000fe20000000000 */
[----:B------:R-:W-:Y:S01]  /*e220*/  BSSY B1, `(.L_x_2801) ;  /* 0x000003b000017945 */ /* 0x000fe20003800000 */
[----:B------:R-:W-:Y:S02]  /*e230*/  CS2R R6, SRZ ;  /* 0x0000000000067805 */ /* 0x000fe4000001ff00 */
[----:B------:R-:W-:Y:S02]  /*e240*/  CS2R R20, SRZ ;  /* 0x0000000000147805 */ /* 0x000fe4000001ff00 */
[----:B01-3--:R-:W-:Y:S02]  /*e250*/  CS2R R30, SRZ ;  /* 0x00000000001e7805 */ /* 0x00bfe4000001ff00 */
[----:B------:R-:W-:Y:S02]  /*e260*/  ISETP.GE.AND P0, PT, R0, R3, PT ;  /* 0x000000030000720c */ /* 0x000fe40003f06270 */
[----:B----4-:R-:W-:-:S02]  /*e270*/  CS2R R8, SRZ ;  /* 0x0000000000087805 */ /* 0x010fc4000001ff00 */
[----:B------:R-:W-:Y:S02]  /*e280*/  CS2R R10, SRZ ;  /* 0x00000000000a7805 */ /* 0x000fe4000001ff00 */
[----:B------:R-:W-:Y:S02]  /*e290*/  CS2R R24, SRZ ;  /* 0x0000000000187805 */ /* 0x000fe4000001ff00 */
[----:B------:R-:W-:-:S05]  /*e2a0*/  CS2R R32, SRZ ;  /* 0x0000000000207805 */ /* 0x000fca000001ff00 */
[----:B------:R-:W-:Y:S05]  /*e2b0*/  @P0 BRA `(.L_x_2802) ;  /* 0x0000000000c40947 */ /* 0x000fea0003800000 */
[----:B------:R-:W3:Y:S01]  /*e2c0*/  LDL R15, [R1+0x128] ;  /* 0x00012800010f7983 */ /* 0x000ee20000100800 */
[----:B------:R-:W-:-:S03]  /*e2d0*/  ULDC UR4, c[0x0][0x3f4] ;  /* 0x0000fd0000047ab9 */ /* 0x000fc60000000800 */
[----:B------:R-:W4:Y:S04]  /*e2e0*/  LDL R13, [R1+0x124] ;  /* 0x00012400010d7983 */ /* 0x000f280000100800 */
[----:B------:R-:W4:Y:S01]  /*e2f0*/  LDL R14, [R1+0x120] ;  /* 0x00012000010e7983 */ /* 0x000f220000100800 */
[----:B------:R-:W-:Y:S02]  /*e300*/  ISETP.GE.AND P2, PT, R216, UR4, PT ;  /* 0x00000004d8007c0c */ /* 0x000fe4000bf46270 */
[----:B------:R-:W-:Y:S02]  /*e310*/  CS2R R30, SRZ ;  /* 0x00000000001e7805 */ /* 0x000fe4000001ff00 */
[----:B------:R-:W-:Y:S01]  /*e320*/  ISETP.GE.AND P3, PT, R221, UR4, PT ;  /* 0x00000004dd007c0c */ /* 0x000fe2000bf66270 */
[----:B------:R-:W-:Y:S01]  /*e330*/  ULDC.64 UR6, c[0x0][0x208] ;  /* 0x0000820000067ab9 */ /* 0x000fe20000000a00 */
[----:B------:R-:W-:-:S07]  /*e340*/  CS2R R32, SRZ ;  /* 0x0000000000207805 */ /* 0x000fce000001ff00 */
[C---:B------:R-:W-:Y:S01]  /*e350*/  @!P2 IMAD.SHL.U32 R4, R216.reuse, 0x2, RZ ;  /* 0x00000002d804a824 */ /* 0x040fe200078e00ff */
[----:B------:R-:W-:-:S03]  /*e360*/  @!P2 SHF.L.U64.HI R5, R216, 0x1, R217 ;  /* 0x00000001d805a819 */ /* 0x000fc600000102d9 */
[----:B------:R-:W-:Y:S01]  /*e370*/  @!P3 IMAD.SHL.U32 R0, R221, 0x2, RZ ;  /* 0x00000002dd00b824 */ /* 0x000fe200078e00ff */
[-C--:B------:R-:W-:Y:S02]  /*e380*/  @!P2 IADD3 R6, P0, R80, R4.reuse, RZ ;  /* 0x000000045006a210 */ /* 0x080fe40007f1e0ff */
[----:B------:R-:W-:-:S03]  /*e390*/  @!P2 IADD3 R4, P1, R12, R4, RZ ;  /* 0x000000040c04a210 */ /* 0x000fc60007f3e0ff */
[--C-:B--2---:R-:W-:Y:S02]  /*e3a0*/  @!P2 IMAD.X R7, R78, 0x1, R5.reuse, P0 ;  /* 0x000000014e07a824 */ /* 0x104fe400000e0605 */
[----:B------:R-:W-:Y:S01]  /*e3b0*/  @!P2 IMAD.X R5, R79, 0x1, R5, P1 ;  /* 0x000000014f05a824 */ /* 0x000fe200008e0605 */
[----:B------:R-:W-:Y:S02]  /*e3c0*/  ISETP.GE.AND P1, PT, R222, UR4, PT ;  /* 0x00000004de007c0c */ /* 0x000fe4000bf26270 */
[----:B------:R0:W5:Y:S04]  /*e3d0*/  @!P2 LD.E.64 R30, desc[UR6][R6.64] ;  /* 0x00000006061ea980 */ /* 0x000168000c101b00 */
[----:B------:R1:W5:Y:S01]  /*e3e0*/  @!P2 LD.E.64 R32, desc[UR6][R4.64] ;  /* 0x000000060420a980 */ /* 0x000362000c101b00 */
[----:B0-----:R-:W-:-:S02]  /*e3f0*/  @!P3 IADD3 R6, P0, R80, R0, RZ ;  /* 0x000000005006b210 */ /* 0x001fc40007f1e0ff */
[----:B------:R-:W-:Y:S02]  /*e400*/  CS2R R24, SRZ ;  /* 0x0000000000187805 */ /* 0x000fe4000001ff00 */
[----:B------:R-:W-:Y:S02]  /*e410*/  CS2R R20, SRZ ;  /* 0x0000000000147805 */ /* 0x000fe4000001ff00 */
[----:B------:R-:W-:Y:S02]  /*e420*/  ISETP.GE.AND P2, PT, R223, UR4, PT ;  /* 0x00000004df007c0c */ /* 0x000fe4000bf46270 */
[----:B------:R-:W-:Y:S02]  /*e430*/  CS2R R10, SRZ ;  /* 0x00000000000a7805 */ /* 0x000fe4000001ff00 */
[----:B---3--:R-:W-:-:S05]  /*e440*/  @!P3 SHF.L.U64.HI R8, R221, 0x1, R15 ;  /* 0x00000001dd08b819 */ /* 0x008fca000001020f */
[----:B------:R-:W-:Y:S01]  /*e450*/  @!P3 IMAD.X R7, R78, 0x1, R8, P0 ;  /* 0x000000014e07b824 */ /* 0x000fe200000e0608 */
[----:B-1----:R-:W-:-:S04]  /*e460*/  @!P3 IADD3 R4, P0, R12, R0, RZ ;  /* 0x000000000c04b210 */ /* 0x002fc80007f1e0ff */
[----:B------:R0:W5:Y:S01]  /*e470*/  @!P3 LD.E.64 R20, desc[UR6][R6.64] ;  /* 0x000000060614b980 */ /* 0x000162000c101b00 */
[----:B------:R-:W-:Y:S02]  /*e480*/  @!P3 IMAD.X R5, R79, 0x1, R8, P0 ;  /* 0x000000014f05b824 */ /* 0x000fe400000e0608 */
[C---:B------:R-:W-:Y:S01]  /*e490*/  @!P1 IMAD.SHL.U32 R8, R222.reuse, 0x2, RZ ;  /* 0x00000002de089824 */ /* 0x040fe200078e00ff */
[----:B----4-:R-:W-:Y:S02]  /*e4a0*/  @!P1 SHF.L.U64.HI R0, R222, 0x1, R13 ;  /* 0x00000001de009819 */ /* 0x010fe4000001020d */
[----:B------:R1:W5:Y:S01]  /*e4b0*/  @!P3 LD.E.64 R24, desc[UR6][R4.64] ;  /* 0x000000060418b980 */ /* 0x000362000c101b00 */
[----:B0-----:R-:W-:Y:S02]  /*e4c0*/  CS2R R6, SRZ ;  /* 0x0000000000067805 */ /* 0x001fe4000001ff00 */
[----:B-1----:R-:W-:-:S05]  /*e4d0*/  @!P1 IADD3 R4, P0, R80, R8, RZ ;  /* 0x0000000850049210 */ /* 0x002fca0007f1e0ff */
[----:B------:R-:W-:Y:S02]  /*e4e0*/  @!P1 IMAD.X R5, R78, 0x1, R0, P0 ;  /* 0x000000014e059824 */ /* 0x000fe400000e0600 */
[----:B------:R-:W-:-:S03]  /*e4f0*/  @!P2 IMAD.SHL.U32 R13, R223, 0x2, RZ ;  /* 0x00000002df0da824 */ /* 0x000fc600078e00ff */
[----:B------:R0:W5:Y:S02]  /*e500*/  @!P1 LD.E.64 R6, desc[UR6][R4.64] ;  /* 0x0000000604069980 */ /* 0x000164000c101b00 */
[----:B0-----:R-:W-:-:S05]  /*e510*/  @!P1 IADD3 R4, P0, R12, R8, RZ ;  /* 0x000000080c049210 */ /* 0x001fca0007f1e0ff */
[----:B------:R-:W-:Y:S01]  /*e520*/  @!P1 IMAD.X R5, R79, 0x1, R0, P0 ;  /* 0x000000014f059824 */ /* 0x000fe200000e0600 */
[-C--:B------:R-:W-:Y:S02]  /*e530*/  @!P2 IADD3 R8, P0, R80, R13.reuse, RZ ;  /* 0x0000000d5008a210 */ /* 0x080fe40007f1e0ff */
[----:B------:R-:W-:Y:S02]  /*e540*/  @!P2 SHF.L.U64.HI R0, R223, 0x1, R14 ;  /* 0x00000001df00a819 */ /* 0x000fe4000001020e */
[----:B------:R0:W5:Y:S01]  /*e550*/  @!P1 LD.E.64 R10, desc[UR6][R4.64] ;  /* 0x00000006040a9980 */ /* 0x000162000c101b00 */
[----:B------:R-:W-:Y:S02]  /*e560*/  @!P2 IADD3 R12, P1, R12, R13, RZ ;  /* 0x0000000d0c0ca210 */ /* 0x000fe40007f3e0ff */
[--C-:B------:R-:W-:Y:S01]  /*e570*/  @!P2 IMAD.X R9, R78, 0x1, R0.reuse, P0 ;  /* 0x000000014e09a824 */ /* 0x100fe200000e0600 */
[----:B0-----:R-:W-:Y:S02]  /*e580*/  CS2R R4, SRZ ;  /* 0x0000000000047805 */ /* 0x001fe4000001ff00 */
[----:B------:R-:W-:-:S04]  /*e590*/  @!P2 IMAD.X R13, R79, 0x1, R0, P1 ;  /* 0x000000014f0da824 */ /* 0x000fc800008e0600 */
[----:B------:R0:W5:Y:S02]  /*e5a0*/  @!P2 LD.E.64 R4, desc[UR6][R8.64] ;  /* 0x000000060804a980 */ /* 0x000164000c101b00 */
[----:B0-----:R-:W-:-:S06]  /*e5b0*/  CS2R R8, SRZ ;  /* 0x0000000000087805 */ /* 0x001fcc000001ff00 */
[----:B------:R0:W5:Y:S02]  /*e5c0*/  @!P2 LD.E.64 R8, desc[UR6][R12.64] ;  /* 0x000000060c08a980 */ /* 0x000164000c101b00 */
.L_x_2802:
[----:B------:R-:W-:Y:S05]  /*e5d0*/  BSYNC B1 ;  /* 0x0000000000017941 */ /* 0x000fea0003800000 */
.L_x_2801:
[----:B0-----:R-:W3:Y:S01]  /*e5e0*/  LDL R12, [R1+0x94] ;  /* 0x00009400010c7983 */ /* 0x001ee20000100800 */
[----:B------:R-:W-:Y:S01]  /*e5f0*/  BSSY B1, `(.L_x_2803) ;  /* 0x0000007000017945 */ /* 0x000fe20003800000 */
[----:B---3--:R-:W-:-:S04]  /*e600*/  LEA.HI R0, R12, R12, RZ, 0x1 ;  /* 0x0000000c0c007211 */ /* 0x008fc800078f08ff */
[----:B------:R-:W-:-:S05]  /*e610*/  LOP3.LUT R0, R0, 0xfffffffe, RZ, 0xc0, !PT ;  /* 0xfffffffe00007812 */ /* 0x000fca00078ec0ff */
[----:B------:R-:W-:-:S05]  /*e620*/  IMAD.IADD R0, R12, 0x1, -R0 ;  /* 0x000000010c007824 */ /* 0x000fca00078e0a00 */
[----:B------:R-:W-:-:S04]  /*e630*/  SHF.L.U32 R0, R0, 0x1f, RZ ;  /* 0x0000001f00007819 */ /* 0x000fc800000006ff */
[----:B------:R-:W0:Y:S02]  /*e640*/  SYNCS.PHASECHK.TRANS64.TRYWAIT P0, [R23+URZ+0x38800], R0 ;  /* 0x03880000170075a7 */ /* 0x000e24000800017f */
[----:B0-----:R-:W-:Y:S05]  /*e650*/  @!P0 BRA `(.L_x_2804) ;  /* 0x0000025800e08947 */ /* 0x001fea0003800000 */
.L_x_3126:
[----:B------:R-:W-:Y:S05]  /*e660*/  BSYNC B1 ;  /* 0x0000000000017941 */ /* 0x000fea0003800000 */
.L_x_2803:
[----:B------:R-:W3:Y:S01]  /*e670*/  LDL R13, [R1+0x68] ;  /* 0x00006800010d7983 */ /* 0x000ee20000100800 */
[----:B-----5:R-:W-:Y:S01]  /*e680*/  IMAD.MOV.U32 R12, RZ, RZ, R4 ;  /* 0x000000ffff0c7224 */ /* 0x020fe200078e0004 */
[----:B------:R-:W-:Y:S01]  /*e690*/  BSSY B1, `(.L_x_2805) ;  /* 0x00000e3000017945 */ /* 0x000fe20003800000 */
[----:B0-----:R-:W-:-:S05]  /*e6a0*/  IMAD.MOV.U32 R0, RZ, RZ, R5 ;  /* 0x000000ffff007224 */ /* 0x001fca00078e0005 */
[----:B--2---:R-:W-:Y:S01]  /*e6b0*/  PRMT R78, R12, 0x5410, R0 ;  /* 0x000054100c4e7816 */ /* 0x004fe20000000000 */
        /* <DEDUP_REMOVED lines=16> */
[----:B---3--:R-:W-:Y:S01]  /*e7c0*/  VIADDMNMX R0, R3, -R13, 0x80, PT ;  /* 0x0000008003007446 */ /* 0x008fe2000380090d */
        /* <DEDUP_REMOVED lines=17> */
[C---:B------:R-:W-:Y:S02]  /*e8e0*/  PRMT R76, R94.reuse, 0x5432, R76 ;  /* 0x000054325e4c7816 */ /* 0x040fe4000000004c */
[----:B------:R-:W-:-:S02]  /*e8f0*/  PRMT R75, R94, 0x5410, R75 ;  /* 0x000054105e4b7816 */ /* 0x000fc4000000004b */
[C---:B------:R-:W-:Y:S01]  /*e900*/  PRMT R3, R93.reuse, 0x5410, R3 ;  /* 0x000054105d037816 */ /* 0x040fe20000000003 */
[C---:B------:R-:W-:Y:S01]  /*e910*/  IMAD.U32 R77, R76.reuse, 0x10000, RZ ;  /* 0x000100004c4d7824 */ /* 0x040fe200078e00ff */
[----:B------:R-:W-:Y:S01]  /*e920*/  PRMT R74, R93, 0x5432, R74 ;  /* 0x000054325d4a7816 */ /* 0x000fe2000000004a */
[C---:B------:R-:W-:Y:S01]  /*e930*/  IMAD.U32 R95, R75.reuse, 0x10000, RZ ;  /* 0x000100004b5f7824 */ /* 0x040fe200078e00ff */
[----:B------:R-:W-:Y:S02]  /*e940*/  LOP3.LUT R76, R76, 0xffff0000, RZ, 0xc0, !PT ;  /* 0xffff00004c4c7812 */ /* 0x000fe400078ec0ff */
[----:B------:R-:W-:Y:S02]  /*e950*/  LOP3.LUT R75, R75, 0xffff0000, RZ, 0xc0, !PT ;  /* 0xffff00004b4b7812 */ /* 0x000fe400078ec0ff */
[C---:B0-----:R-:W-:Y:S01]  /*e960*/  LOP3.LUT R94, R14.reuse, 0xffff0000, RZ, 0xc0, !PT ;  /* 0xffff00000e5e7812 */ /* 0x041fe200078ec0ff */
[----:B------:R-:W-:-:S04]  /*e970*/  IMAD.U32 R93, R14, 0x10000, RZ ;  /* 0x000100000e5d7824 */ /* 0x000fc800078e00ff */
[C---:B------:R-:W-:Y:S01]  /*e980*/  FMUL.FTZ R14, R94.reuse, R77 ;  /* 0x0000004d5e0e7220 */ /* 0x040fe20000410000 */
[----:B------:R-:W-:-:S03]  /*e990*/  FMUL.FTZ R94, R94, R95 ;  /* 0x0000005f5e5e7220 */ /* 0x000fc60000410000 */
[C---:B------:R-:W-:Y:S01]  /*e9a0*/  FFMA.FTZ R14, R93.reuse, R95, -R14 ;  /* 0x0000005f5d0e7223 */ /* 0x040fe2000001080e */
[----:B------:R-:W-:Y:S01]  /*e9b0*/  FFMA.FTZ R77, R93, R77, R94 ;  /* 0x0000004d5d4d7223 */ /* 0x000fe2000001005e */
[C---:B------:R-:W-:Y:S01]  /*e9c0*/  IMAD.U32 R93, R15.reuse, 0x10000, RZ ;  /* 0x000100000f5d7824 */ /* 0x040fe200078e00ff */
[----:B------:R-:W-:-:S03]  /*e9d0*/  LOP3.LUT R15, R15, 0xffff0000, RZ, 0xc0, !PT ;  /* 0xffff00000f0f7812 */ /* 0x000fc600078ec0ff */
[----:B------:R-:W-:Y:S01]  /*e9e0*/  F2FP.BF16.F32.PACK_AB R14, R77, R14 ;  /* 0x0000000e4d0e723e */ /* 0x000fe200000010ff */
[----:B------:R-:W-:Y:S02]  /*e9f0*/  IMAD.U32 R77, R3, 0x10000, RZ ;  /* 0x00010000034d7824 */ /* 0x000fe400078e00ff */
[CC--:B------:R-:W-:Y:S01]  /*ea00*/  FMUL.FTZ R94, R15.reuse, R76.reuse ;  /* 0x0000004c0f5e7220 */ /* 0x0c0fe20000410000 */
[-C--:B------:R-:W-:Y:S01]  /*ea10*/  FMUL.FTZ R15, R15, R75.reuse ;  /* 0x0000004b0f0f7220 */ /* 0x080fe20000410000 */
[----:B------:R-:W-:Y:S02]  /*ea20*/  LOP3.LUT R3, R3, 0xffff0000, RZ, 0xc0, !PT ;  /* 0xffff000003037812 */ /* 0x000fe400078ec0ff */
[C---:B------:R-:W-:Y:S01]  /*ea30*/  FFMA.FTZ R94, R93.reuse, R75, -R94 ;  /* 0x0000004b5d5e7223 */ /* 0x040fe2000001085e */
[----:B------:R-:W-:Y:S01]  /*ea40*/  FFMA.FTZ R15, R93, R76, R15 ;  /* 0x0000004c5d0f7223 */ /* 0x000fe2000001000f */
[----:B------:R-:W-:Y:S01]  /*ea50*/  LOP3.LUT R75, R12, 0xffff0000, RZ, 0xc0, !PT ;  /* 0xffff00000c4b7812 */ /* 0x000fe200078ec0ff */
[----:B------:R-:W-:-:S02]  /*ea60*/  IMAD.U32 R76, R74, 0x10000, RZ ;  /* 0x000100004a4c7824 */ /* 0x000fc400078e00ff */
[----:B------:R-:W-:Y:S01]  /*ea70*/  IMAD.U32 R12, R12, 0x10000, RZ ;  /* 0x000100000c0c7824 */ /* 0x000fe200078e00ff */
[----:B------:R-:W-:Y:S01]  /*ea80*/  F2FP.BF16.F32.PACK_AB R15, R15, R94 ;  /* 0x0000005e0f0f723e */ /* 0x000fe200000010ff */
        /* <DEDUP_REMOVED lines=11> */
[----:B------:R-:W-:-:S05]  /*eb40*/  FFMA.FTZ R13, R13, R75, R74 ;  /* 0x0000004b0d0d7223 */ /* 0x000fca000001004a */
[----:B------:R-:W-:-:S05]  /*eb50*/  F2FP.BF16.F32.PACK_AB R13, R13, R76 ;  /* 0x0000004c0d0d723e */ /* 0x000fca00000010ff */
[----:B------:R0:W-:Y:S02]  /*eb60*/  STS.128 [R113], R12 ;  /* 0x0000000c71007388 */ /* 0x0001e40000000c00 */
.L_x_2808:
[----:B------:R-:W-:Y:S05]  /*eb70*/  BSYNC B2 ;  /* 0x0000000000027941 */ /* 0x000fea0003800000 */
.L_x_2807:
[----:B------:R-:W-:Y:S01]  /*eb80*/  ISETP.GE.AND P0, PT, R221, R110, PT ;  /* 0x0000006edd00720c */ /* 0x000fe20003f06270 */
[----:B------:R-:W-:-:S12]  /*eb90*/  BSSY B2, `(.L_x_2809) ;  /* 0x0000030000027945 */ /* 0x000fd80003800000 */
[----:B------:R-:W-:Y:S05]  /*eba0*/  @P0 BRA `(.L_x_2810) ;  /* 0x0000000000b80947 */ /* 0x000fea0003800000 */
[----:B0----5:R-:W0:Y:S01]  /*ebb0*/  LDS.128 R12, [R113+0x4000] ;  /* 0x00400000710c7984 */ /* 0x021e220000000c00 */
[--C-:B------:R-:W-:Y:S02]  /*ebc0*/  SHF.R.U64 R3, R70, 0x10, R71.reuse ;  /* 0x0000001046037819 */ /* 0x100fe40000001247 */
[----:B------:R-:W-:Y:S02]  /*ebd0*/  SHF.R.U32.HI R70, RZ, 0x10, R71 ;  /* 0x00000010ff467819 */ /* 0x000fe40000011647 */
[----:B------:R-:W-:Y:S02]  /*ebe0*/  SHF.R.U32.HI R71, RZ, 0x10, R73 ;  /* 0x00000010ff477819 */ /* 0x000fe40000011649 */
[C---:B------:R-:W-:Y:S02]  /*ebf0*/  PRMT R70, R112.reuse, 0x5432, R70 ;  /* 0x0000543270467816 */ /* 0x040fe40000000046 */
[----:B------:R-:W-:Y:S02]  /*ec00*/  PRMT R71, R112, 0x5410, R71 ;  /* 0x0000541070477816 */ /* 0x000fe40000000047 */
[----:B------:R-:W-:Y:S01]  /*ec10*/  SHF.R.U64 R72, R72, 0x10, R73 ;  /* 0x0000001048487819 */ /* 0x000fe20000001249 */
[C---:B------:R-:W-:Y:S01]  /*ec20*/  IMAD.U32 R75, R70.reuse, 0x10000, RZ ;  /* 0x00010000464b7824 */ /* 0x040fe200078e00ff */
[----:B------:R-:W-:Y:S01]  /*ec30*/  LOP3.LUT R70, R70, 0xffff0000, RZ, 0xc0, !PT ;  /* 0xffff000046467812 */ /* 0x000fe200078ec0ff */
[C---:B------:R-:W-:Y:S01]  /*ec40*/  IMAD.U32 R74, R71.reuse, 0x10000, RZ ;  /* 0x00010000474a7824 */ /* 0x040fe200078e00ff */
[----:B------:R-:W-:-:S02]  /*ec50*/  LOP3.LUT R71, R71, 0xffff0000, RZ, 0xc0, !PT ;  /* 0xffff000047477812 */ /* 0x000fc400078ec0ff */
[----:B------:R-:W-:Y:S02]  /*ec60*/  PRMT R3, R111, 0x5432, R3 ;  /* 0x000054326f037816 */ /* 0x000fe40000000003 */
[C---:B0-----:R-:W-:Y:S01]  /*ec70*/  LOP3.LUT R77, R14.reuse, 0xffff0000, RZ, 0xc0, !PT ;  /* 0xffff00000e4d7812 */ /* 0x041fe200078ec0ff */
[----:B------:R-:W-:Y:S01]  /*ec80*/  IMAD.U32 R14, R14, 0x10000, RZ ;  /* 0x000100000e0e7824 */ /* 0x000fe200078e00ff */
[C---:B------:R-:W-:Y:S01]  /*ec90*/  LOP3.LUT R73, R15.reuse, 0xffff0000, RZ, 0xc0, !PT ;  /* 0xffff00000f497812 */ /* 0x040fe200078ec0ff */
[----:B------:R-:W-:Y:S02]  /*eca0*/  IMAD.U32 R15, R15, 0x10000, RZ ;  /* 0x000100000f0f7824 */ /* 0x000fe400078e00ff */
[C---:B------:R-:W-:Y:S01]  /*ecb0*/  FMUL.FTZ R76, R77.reuse, R74 ;  /* 0x0000004a4d4c7220 */ /* 0x040fe20000410000 */
[----:B------:R-:W-:-:S03]  /*ecc0*/  FMUL.FTZ R77, R77, R75 ;  /* 0x0000004b4d4d7220 */ /* 0x000fc60000410000 */
[C---:B------:R-:W-:Y:S01]  /*ecd0*/  FFMA.FTZ R76, R14.reuse, R75, -R76 ;  /* 0x0000004b0e4c7223 */ /* 0x040fe2000001084c */
[----:B------:R-:W-:Y:S01]  /*ece0*/  FFMA.FTZ R14, R14, R74, R77 ;  /* 0x0000004a0e0e7223 */ /* 0x000fe2000001004d */
[CC--:B------:R-:W-:Y:S01]  /*ecf0*/  FMUL.FTZ R74, R73.reuse, R71.reuse ;  /* 0x00000047494a7220 */ /* 0x0c0fe20000410000 */
[-C--:B------:R-:W-:Y:S01]  /*ed00*/  FMUL.FTZ R73, R73, R70.reuse ;  /* 0x0000004649497220 */ /* 0x080fe20000410000 */
[C---:B------:R-:W-:Y:S01]  /*ed10*/  IMAD.U32 R75, R3.reuse, 0x10000, RZ ;  /* 0x00010000034b7824 */ /* 0x040fe200078e00ff */
[----:B------:R-:W-:Y:S01]  /*ed20*/  LOP3.LUT R3, R3, 0xffff0000, RZ, 0xc0, !PT ;  /* 0xffff000003037812 */ /* 0x000fe200078ec0ff */
[C---:B------:R-:W-:Y:S01]  /*ed30*/  FFMA.FTZ R70, R15.reuse, R70, -R74 ;  /* 0x000000460f467223 */ /* 0x040fe2000001084a */
[----:B------:R-:W-:Y:S01]  /*ed40*/  FFMA.FTZ R15, R15, R71, R73 ;  /* 0x000000470f0f7223 */ /* 0x000fe20000010049 */
[----:B------:R-:W-:Y:S01]  /*ed50*/  PRMT R71, R111, 0x5410, R72 ;  /* 0x000054106f477816 */ /* 0x000fe20000000048 */
[C---:B------:R-:W-:Y:S01]  /*ed60*/  IMAD.U32 R72, R12.reuse, 0x10000, RZ ;  /* 0x000100000c487824 */ /* 0x040fe200078e00ff */
[----:B------:R-:W-:-:S02]  /*ed70*/  LOP3.LUT R74, R12, 0xffff0000, RZ, 0xc0, !PT ;  /* 0xffff00000c4a7812 */ /* 0x000fc400078ec0ff */
[----:B------:R-:W-:Y:S01]  /*ed80*/  F2FP.BF16.F32.PACK_AB R14, R14, R76 ;  /* 0x0000004c0e0e723e */ /* 0x000fe200000010ff */
[C---:B------:R-:W-:Y:S01]  /*ed90*/  IMAD.U32 R73, R71.reuse, 0x10000, RZ ;  /* 0x0001000047497824 */ /* 0x040fe200078e00ff */
[----:B------:R-:W-:Y:S02]  /*eda0*/  LOP3.LUT R71, R71, 0xffff0000, RZ, 0xc0, !PT ;  /* 0xffff000047477812 */ /* 0x000fe400078ec0ff */
        /* <DEDUP_REMOVED lines=14> */
.L_x_2810:
[----:B------:R-:W-:Y:S05]  /*ee90*/  BSYNC B2 ;  /* 0x0000000000027941 */ /* 0x000fea0003800000 */
.L_x_2809:
[-C--:B------:R-:W-:Y:S01]  /*eea0*/  ISETP.GE.AND P0, PT, R222, R110.reuse, PT ;  /* 0x0000006ede00720c */ /* 0x080fe20003f06270 */
[----:B------:R-:W-:Y:S01]  /*eeb0*/  BSSY B2, `(.L_x_2811) ;  /* 0x0000031000027945 */ /* 0x000fe20003800000 */
[----:B------:R-:W-:-:S11]  /*eec0*/  ISETP.GE.AND P1, PT, R223, R110, PT ;  /* 0x0000006edf00720c */ /* 0x000fd60003f26270 */
[----:B------:R-:W-:Y:S05]  /*eed0*/  @P0 BRA `(.L_x_2812) ;  /* 0x0000000000b80947 */ /* 0x000fea0003800000 */
[----:B01---5:R-:W0:Y:S01]  /*eee0*/  LDS.128 R12, [R113+0x8000] ;  /* 0x00800000710c7984 */ /* 0x023e220000000c00 */
        /* <DEDUP_REMOVED lines=45> */
.L_x_2812:
[----:B------:R-:W-:Y:S05]  /*f1c0*/  BSYNC B2 ;  /* 0x0000000000027941 */ /* 0x000fea0003800000 */
.L_x_2811:
        /* <DEDUP_REMOVED lines=9> */
[----:B------:R-:W-:Y:S01]  /*f260*/  PRMT R3, R106, 0x5432, R3 ;  /* 0x000054326a037816 */ /* 0x000fe20000000003 */
[C---:B------:R-:W-:Y:S01]  /*f270*/  IMAD.U32 R66, R64.reuse, 0x10000, RZ ;  /* 0x0001000040427824 */ /* 0x040fe200078e00ff */
[----:B------:R-:W-:Y:S01]  /*f280*/  LOP3.LUT R64, R64, 0xffff0000, RZ, 0xc0, !PT ;  /* 0xffff000040407812 */ /* 0x000fe200078ec0ff */
[----:B------:R-:W-:Y:S01]  /*f290*/  IMAD.U32 R67, R62, 0x10000, RZ ;  /* 0x000100003e437824 */ /* 0x000fe200078e00ff */
[C---:B0-----:R-:W-:Y:S01]  /*f2a0*/  LOP3.LUT R68, R14.reuse, 0xffff0000, RZ, 0xc0, !PT ;  /* 0xffff00000e447812 */ /* 0x041fe200078ec0ff */
[----:B------:R-:W-:Y:S02]  /*f2b0*/  IMAD.U32 R65, R14, 0x10000, RZ ;  /* 0x000100000e417824 */ /* 0x000fe400078e00ff */
[C---:B------:R-:W-:Y:S01]  /*f2c0*/  IMAD.U32 R14, R15.reuse, 0x10000, RZ ;  /* 0x000100000f0e7824 */ /* 0x040fe200078e00ff */
[----:B------:R-:W-:Y:S01]  /*f2d0*/  LOP3.LUT R15, R15, 0xffff0000, RZ, 0xc0, !PT ;  /* 0xffff00000f0f7812 */ /* 0x000fe200078ec0ff */
[C---:B------:R-:W-:Y:S01]  /*f2e0*/  FMUL.FTZ R69, R68.reuse, R66 ;  /* 0x0000004244457220 */ /* 0x040fe20000410000 */
[----:B------:R-:W-:-:S03]  /*f2f0*/  FMUL.FTZ R68, R68, R67 ;  /* 0x0000004344447220 */ /* 0x000fc60000410000 */
[C---:B------:R-:W-:Y:S01]  /*f300*/  FFMA.FTZ R67, R65.reuse, R67, -R69 ;  /* 0x0000004341437223 */ /* 0x040fe20000010845 */
[----:B------:R-:W-:Y:S01]  /*f310*/  FFMA.FTZ R68, R65, R66, R68 ;  /* 0x0000004241447223 */ /* 0x000fe20000010044 */
[----:B------:R-:W-:Y:S01]  /*f320*/  IMAD.U32 R65, R12, 0x10000, RZ ;  /* 0x000100000c417824 */ /* 0x000fe200078e00ff */
        /* <DEDUP_REMOVED lines=11> */
[C---:B------:R-:W-:Y:S01]  /*f3e0*/  FMUL.FTZ R64, R66.reuse, R69 ;  /* 0x0000004542407220 */ /* 0x040fe20000410000 */
[----:B------:R-:W-:Y:S01]  /*f3f0*/  LOP3.LUT R63, R63, 0xffff0000, RZ, 0xc0, !PT ;  /* 0xffff00003f3f7812 */ /* 0x000fe200078ec0ff */
[----:B------:R-:W-:Y:S01]  /*f400*/  FMUL.FTZ R66, R66, R14 ;  /* 0x0000000e42427220 */ /* 0x000fe20000410000 */
[----:B------:R-:W-:Y:S01]  /*f410*/  F2FP.BF16.F32.PACK_AB R15, R15, R12 ;  /* 0x0000000c0f0f723e */ /* 0x000fe200000010ff */
[----:B------:R-:W-:Y:S01]  /*f420*/  FFMA.FTZ R64, R65, R14, -R64 ;  /* 0x0000000e41407223 */ /* 0x000fe20000010840 */
[C---:B------:R-:W-:Y:S01]  /*f430*/  FMUL.FTZ R14, R13.reuse, R3 ;  /* 0x000000030d0e7220 */ /* 0x040fe20000410000 */
[----:B------:R-:W-:Y:S01]  /*f440*/  FMUL.FTZ R13, R13, R63 ;  /* 0x0000003f0d0d7220 */ /* 0x000fe20000410000 */
[----:B------:R-:W-:-:S02]  /*f450*/  FFMA.FTZ R66, R65, R69, R66 ;  /* 0x0000004541427223 */ /* 0x000fc40000010042 */
[C---:B------:R-:W-:Y:S01]  /*f460*/  FFMA.FTZ R63, R62.reuse, R63, -R14 ;  /* 0x0000003f3e3f7223 */ /* 0x040fe2000001080e */
[----:B------:R-:W-:Y:S01]  /*f470*/  FFMA.FTZ R13, R62, R3, R13 ;  /* 0x000000033e0d7223 */ /* 0x000fe2000001000d */
[----:B------:R-:W-:Y:S02]  /*f480*/  F2FP.BF16.F32.PACK_AB R14, R68, R67 ;  /* 0x00000043440e723e */ /* 0x000fe400000010ff */
[----:B------:R-:W-:Y:S02]  /*f490*/  F2FP.BF16.F32.PACK_AB R12, R66, R64 ;  /* 0x00000040420c723e */ /* 0x000fe400000010ff */
[----:B------:R-:W-:-:S05]  /*f4a0*/  F2FP.BF16.F32.PACK_AB R13, R13, R63 ;  /* 0x0000003f0d0d723e */ /* 0x000fca00000010ff */
[----:B------:R3:W-:Y:S02]  /*f4b0*/  STS.128 [R113+0xc000], R12 ;  /* 0x00c0000c71007388 */ /* 0x0007e40000000c00 */
.L_x_2806:
[----:B------:R-:W-:Y:S05]  /*f4c0*/  BSYNC B1 ;  /* 0x0000000000017941 */ /* 0x000fea0003800000 */
.L_x_2805:
[----:B------:R-:W-:Y:S01]  /*f4d0*/  VIADD R3, R225, 0x20 ;  /* 0x00000020e1037836 */ /* 0x000fe20000000000 */
[----:B------:R-:W-:Y:S04]  /*f4e0*/  BSSY B1, `(.L_x_2813) ;  /* 0x00000cb000017945 */ /* 0x000fe80003800000 */
[----:B------:R-:W-:-:S13]  /*f4f0*/  ISETP.GE.AND P0, PT, R3, R0, PT ;  /* 0x000000000300720c */ /* 0x000fda0003f06270 */
[----:B------:R-:W-:Y:S05]  /*f500*/  @P0 BRA `(.L_x_2814) ;  /* 0x0000000c00200947 */ /* 0x000fea0003800000 */
[----:B------:R4:W5:Y:S01]  /*f510*/  LDL R67, [R1+0x64] ;  /* 0x0000640001437983 */ /* 0x0009620000100800 */
[----:B------:R-:W0:Y:S01]  /*f520*/  LDC R3, c[0x0][0x3f4] ;  /* 0x0000fd00ff037b82 */ /* 0x000e220000000800 */
[----:B------:R-:W-:Y:S01]  /*f530*/  BSSY B2, `(.L_x_2815) ;  /* 0x0000034000027945 */ /* 0x000fe20003800000 */
[-C--:B0-----:R-:W-:Y:S02]  /*f540*/  ISETP.GE.AND P0, PT, R216, R3.reuse, PT ;  /* 0x00000003d800720c */ /* 0x081fe40003f06270 */
[-C--:B------:R-:W-:Y:S02]  /*f550*/  ISETP.GE.AND P1, PT, R221, R3.reuse, PT ;  /* 0x00000003dd00720c */ /* 0x080fe40003f26270 */
[-C--:B------:R-:W-:Y:S02]  /*f560*/  ISETP.GE.AND P2, PT, R222, R3.reuse, PT ;  /* 0x00000003de00720c */ /* 0x080fe40003f46270 */
[----:B------:R-:W-:-:S07]  /*f570*/  ISETP.GE.AND P3, PT, R223, R3, PT ;  /* 0x00000003df00720c */ /* 0x000fce0003f66270 */
[----:B----4-:R-:W-:Y:S06]  /*f580*/  @P0 BRA `(.L_x_2816) ;  /* 0x0000000000b80947 */ /* 0x010fec0003800000 */
[----:B-123-5:R-:W0:Y:S01]  /*f590*/  LDS.128 R12, [R67+0x1000] ;  /* 0x00100000430c7984 */ /* 0x02ee220000000c00 */
        /* <DEDUP_REMOVED lines=45> */
.L_x_2816:
[----:B------:R-:W-:Y:S05]  /*f870*/  BSYNC B2 ;  /* 0x0000000000027941 */ /* 0x000fea0003800000 */
.L_x_2815:
[----:B------:R-:W-:Y:S04]  /*f880*/  BSSY B2, `(.L_x_2817) ;  /* 0x0000030000027945 */ /* 0x000fe80003800000 */
[----:B------:R-:W-:Y:S05]  /*f890*/  @P1 BRA `(.L_x_2818) ;  /* 0x0000000000b81947 */ /* 0x000fea0003800000 */
[----:B0123-5:R-:W0:Y:S01]  /*f8a0*/  LDS.128 R12, [R67+0x5000] ;  /* 0x00500000430c7984 */ /* 0x02fe220000000c00 */
        /* <DEDUP_REMOVED lines=45> */
.L_x_2818:
[----:B------:R-:W-:Y:S05]  /*fb80*/  BSYNC B2 ;  /* 0x0000000000027941 */ /* 0x000fea0003800000 */
.L_x_2817:
[----:B------:R-:W-:Y:S04]  /*fb90*/  BSSY B2, `(.L_x_2819) ;  /* 0x0000030000027945 */ /* 0x000fe80003800000 */
[----:B------:R-:W-:Y:S05]  /*fba0*/  @P2 BRA `(.L_x_2820) ;  /* 0x0000000000b82947 */ /* 0x000fea0003800000 */
[----:B012345:R-:W0:Y:S01]  /*fbb0*/  LDS.128 R12, [R67+0x9000] ;  /* 0x00900000430c7984 */ /* 0x03fe220000000c00 */
        /* <DEDUP_REMOVED lines=45> */
.L_x_2820:
[----:B------:R-:W-:Y:S05]  /*fe90*/  BSYNC B2 ;  /* 0x0000000000027941 */ /* 0x000fea0003800000 */
.L_x_2819:
[----:B------:R-:W-:Y:S05]  /*fea0*/  @P3 BRA `(.L_x_2814) ;  /* 0x0000000000b83947 */ /* 0x000fea0003800000 */
[----:B012345:R-:W0:Y:S01]  /*feb0*/  LDS.128 R12, [R67+0xd000] ;  /* 0x00d00000430c7984 */ /* 0x03fe220000000c00 */
[--C-:B------:R-:W-:Y:S02]  /*fec0*/  SHF.R.U64 R50, R46, 0x10, R47.reuse ;  /* 0x000000102e327819 */ /* 0x100fe4000000122f */
[----:B------:R-:W-:Y:S02]  /*fed0*/  SHF.R.U32.HI R46, RZ, 0x10, R47 ;  /* 0x00000010ff2e7819 */ /* 0x000fe4000001162f */
[--C-:B------:R-:W-:Y:S02]  /*fee0*/  SHF.R.U64 R47, R48, 0x10, R49.reuse ;  /* 0x00000010302f7819 */ /* 0x100fe40000001231 */
[----:B------:R-:W-:Y:S02]  /*fef0*/  SHF.R.U32.HI R49, RZ, 0x10, R49 ;  /* 0x00000010ff317819 */ /* 0x000fe40000011631 */
[C---:B------:R-:W-:Y:S02]  /*ff00*/  PRMT R3, R89.reuse, 0x5432, R50 ;  /* 0x0000543259037816 */ /* 0x040fe40000000032 */
[----:B------:R-:W-:-:S02]  /*ff10*/  PRMT R89, R89, 0x5410, R46 ;  /* 0x0000541059597816 */ /* 0x000fc4000000002e */
[C---:B------:R-:W-:Y:S02]  /*ff20*/  PRMT R46, R90.reuse, 0x5410, R47 ;  /* 0x000054105a2e7816 */ /* 0x040fe4000000002f */
[----:B------:R-:W-:-:S05]  /*ff30*/  PRMT R90, R90, 0x5432, R49 ;  /* 0x000054325a5a7816 */ /* 0x000fca0000000031 */
[C---:B------:R-:W-:Y:S01]  /*ff40*/  IMAD.U32 R52, R90.reuse, 0x10000, RZ ;  /* 0x000100005a347824 */ /* 0x040fe200078e00ff */
[----:B------:R-:W-:Y:S02]  /*ff50*/  LOP3.LUT R90, R90, 0xffff0000, RZ, 0xc0, !PT ;  /* 0xffff00005a5a7812 */ /* 0x000fe400078ec0ff */
[C---:B0-----:R-:W-:Y:S01]  /*ff60*/  LOP3.LUT R48, R14.reuse, 0xffff0000, RZ, 0xc0, !PT ;  /* 0xffff00000e307812 */ /* 0x041fe200078ec0ff */
[----:B------:R-:W-:Y:S01]  /*ff70*/  IMAD.U32 R47, R14, 0x10000, RZ ;  /* 0x000100000e2f7824 */ /* 0x000fe200078e00ff */
[C---:B------:R-:W-:Y:S01]  /*ff80*/  LOP3.LUT R49, R12.reuse, 0xffff0000, RZ, 0xc0, !PT ;  /* 0xffff00000c317812 */ /* 0x040fe200078ec0ff */
[C---:B------:R-:W-:Y:S01]  /*ff90*/  IMAD.U32 R14, R15.reuse, 0x10000, RZ ;  /* 0x000100000f0e7824 */ /* 0x040fe200078e00ff */
[----:B------:R-:W-:Y:S01]  /*ffa0*/  LOP3.LUT R15, R15, 0xffff0000, RZ, 0xc0, !PT ;  /* 0xffff00000f0f7812 */ /* 0x000fe200078ec0ff */
[----:B------:R-:W-:Y:S02]  /*ffb0*/  IMAD.U32 R51, R12, 0x10000, RZ ;  /* 0x000100000c337824 */ /* 0x000fe400078e00ff */
[----:B------:R-:W-:Y:S01]  /*ffc0*/  FMUL.FTZ R54, R48, R52 ;  /* 0x0000003430367220 */ /* 0x000fe20000410000 */
[C---:B------:R-:W-:Y:S01]  /*ffd0*/  IMAD.U32 R12, R89.reuse, 0x10000, RZ ;  /* 0x00010000590c7824 */ /* 0x040fe200078e00ff */
[----:B------:R-:W-:Y:S01]  /*ffe0*/  LOP3.LUT R89, R89, 0xffff0000, RZ, 0xc0, !PT ;  /* 0xffff000059597812 */ /* 0x000fe200078ec0ff */
[----:B------:R-:W-:-:S02]  /*fff0*/  IMAD.U32 R50, R13, 0x10000, RZ ;  /* 0x000100000d327824 */ /* 0x000fc400078e00ff */
[----:B------:R-:W-:Y:S01]  /*10000*/  FMUL.FTZ R55, R15, R90 ;  /* 0x0000005a0f377220 */ /* 0x000fe20000410000 */
[-C--:B------:R-:W-:Y:S01]  /*10010*/  FMUL.FTZ R53, R48, R12.reuse ;  /* 0x0000000c30357220 */ /* 0x080fe20000410000 */
[----:B------:R-:W-:Y:S01]  /*10020*/  FFMA.FTZ R54, R47, R12, -R54 ;  /* 0x0000000c2f367223 */ /* 0x000fe20000010836 */
[C---:B------:R-:W-:Y:S01]  /*10030*/  IMAD.U32 R48, R46.reuse, 0x10000, RZ ;  /* 0x000100002e307824 */ /* 0x040fe200078e00ff */
[----:B------:R-:W-:Y:S01]  /*10040*/  LOP3.LUT R13, R13, 0xffff0000, RZ, 0xc0, !PT ;  /* 0xffff00000d0d7812 */ /* 0x000fe200078ec0ff */
[-C--:B------:R-:W-:Y:S01]  /*10050*/  FMUL.FTZ R15, R15, R89.reuse ;  /* 0x000000590f0f7220 */ /* 0x080fe20000410000 */
[C---:B------:R-:W-:Y:S01]  /*10060*/  IMAD.U32 R12, R3.reuse, 0x10000, RZ ;  /* 0x00010000030c7824 */ /* 0x040fe200078e00ff */
[----:B------:R-:W-:Y:S01]  /*10070*/  LOP3.LUT R46, R46, 0xffff0000, RZ, 0xc0, !PT ;  /* 0xffff00002e2e7812 */ /* 0x000fe200078ec0ff */
[C---:B------:R-:W-:Y:S01]  /*10080*/  FFMA.FTZ R55, R14.reuse, R89, -R55 ;  /* 0x000000590e377223 */ /* 0x040fe20000010837 */
[----:B------:R-:W-:Y:S01]  /*10090*/  LOP3.LUT R3, R3, 0xffff0000, RZ, 0xc0, !PT ;  /* 0xffff000003037812 */ /* 0x000fe200078ec0ff */
[----:B------:R-:W-:Y:S01]  /*100a0*/  FFMA.FTZ R90, R14, R90, R15 ;  /* 0x0000005a0e5a7223 */ /* 0x000fe2000001000f */
[----:B------:R-:W-:Y:S01]  /*100b0*/  FMUL.FTZ R14, R49, R48 ;  /* 0x00000030310e7220 */ /* 0x000fe20000410000 */
[----:B------:R-:W-:Y:S01]  /*100c0*/  FMUL.FTZ R15, R13, R46 ;  /* 0x0000002e0d0f7220 */ /* 0x000fe20000410000 */
[----:B------:R-:W-:Y:S01]  /*100d0*/  FMUL.FTZ R49, R49, R12 ;  /* 0x0000000c31317220 */ /* 0x000fe20000410000 */
[-C--:B------:R-:W-:Y:S01]  /*100e0*/  FMUL.FTZ R13, R13, R3.reuse ;  /* 0x000000030d0d7220 */ /* 0x080fe20000410000 */
[----:B------:R-:W-:Y:S01]  /*100f0*/  FFMA.FTZ R53, R47, R52, R53 ;  /* 0x000000342f357223 */ /* 0x000fe20000010035 */
        /* <DEDUP_REMOVED lines=9> */
.L_x_2814:
[----:B------:R-:W-:Y:S05]  /*10190*/  BSYNC B1 ;  /* 0x0000000000017941 */ /* 0x000fea0003800000 */
.L_x_2813:
[----:B------:R-:W-:Y:S01]  /*101a0*/  VIADD R3, R225, 0x40 ;  /* 0x00000040e1037836 */ /* 0x000fe20000000000 */
[----:B------:R-:W-:Y:S04]  /*101b0*/  BSSY B1, `(.L_x_2821) ;  /* 0x00000cb000017945 */ /* 0x000fe80003800000 */
[----:B------:R-:W-:-:S13]  /*101c0*/  ISETP.GE.AND P0, PT, R3, R0, PT ;  /* 0x000000000300720c */ /* 0x000fda0003f06270 */
[----:B------:R-:W-:Y:S05]  /*101d0*/  @P0 BRA `(.L_x_2822) ;  /* 0x0000000c00200947 */ /* 0x000fea0003800000 */
[----:B------:R0:W5:Y:S01]  /*101e0*/  LDL R56, [R1+0x64] ;  /* 0x0000640001387983 */ /* 0x0001620000100800 */
[----:B------:R-:W1:Y:S01]  /*101f0*/  LDC R3, c[0x0][0x3f4] ;  /* 0x0000fd00ff037b82 */ /* 0x000e620000000800 */
[----:B------:R-:W-:Y:S01]  /*10200*/  BSSY B2, `(.L_x_2823) ;  /* 0x0000034000027945 */ /* 0x000fe20003800000 */
[-C--:B-1----:R-:W-:Y:S02]  /*10210*/  ISETP.GE.AND P0, PT, R216, R3.reuse, PT ;  /* 0x00000003d800720c */ /* 0x082fe40003f06270 */
[-C--:B------:R-:W-:Y:S02]  /*10220*/  ISETP.GE.AND P1, PT, R221, R3.reuse, PT ;  /* 0x00000003dd00720c */ /* 0x080fe40003f26270 */
[-C--:B------:R-:W-:Y:S02]  /*10230*/  ISETP.GE.AND P2, PT, R222, R3.reuse, PT ;  /* 0x00000003de00720c */ /* 0x080fe40003f46270 */
[----:B------:R-:W-:-:S07]  /*10240*/  ISETP.GE.AND P3, PT, R223, R3, PT ;  /* 0x00000003df00720c */ /* 0x000fce0003f66270 */
[----:B0-----:R-:W-:Y:S06]  /*10250*/  @P0 BRA `(.L_x_2824) ;  /* 0x0000000000b80947 */ /* 0x001fec0003800000 */
[----:B--2345:R-:W0:Y:S01]  /*10260*/  LDS.128 R12, [R56+0x2000] ;  /* 0x00200000380c7984 */ /* 0x03ce220000000c00 */
        /* <DEDUP_REMOVED lines=9> */
[----:B------:R-:W-:Y:S01]  /*10300*/  IMAD.U32 R51, R101, 0x10000, RZ ;  /* 0x0001000065337824 */ /* 0x000fe200078e00ff */
[C---:B------:R-:W-:Y:S01]  /*10310*/  LOP3.LUT R49, R100.reuse, 0xffff0000, RZ, 0xc0, !PT ;  /* 0xffff000064317812 */ /* 0x040fe200078ec0ff */
[----:B------:R-:W-:Y:S01]  /*10320*/  IMAD.U32 R47, R100, 0x10000, RZ ;  /* 0x00010000642f7824 */ /* 0x000fe200078e00ff */
[C---:B0-----:R-:W-:Y:S01]  /*10330*/  LOP3.LUT R46, R14.reuse, 0xffff0000, RZ, 0xc0, !PT ;  /* 0xffff00000e2e7812 */ /* 0x041fe200078ec0ff */
[----:B------:R-:W-:Y:S01]  /*10340*/  IMAD.U32 R44, R14, 0x10000, RZ ;  /* 0x000100000e2c7824 */ /* 0x000fe200078e00ff */
[C---:B------:R-:W-:Y:S01]  /*10350*/  LOP3.LUT R48, R15.reuse, 0xffff0000, RZ, 0xc0, !PT ;  /* 0xffff00000f307812 */ /* 0x040fe200078ec0ff */
[----:B------:R-:W-:-:S02]  /*10360*/  IMAD.U32 R14, R15, 0x10000, RZ ;  /* 0x000100000f0e7824 */ /* 0x000fc400078e00ff */
[C---:B------:R-:W-:Y:S01]  /*10370*/  FMUL.FTZ R53, R46.reuse, R51 ;  /* 0x000000332e357220 */ /* 0x040fe20000410000 */
[----:B------:R-:W-:Y:S01]  /*10380*/  FMUL.FTZ R50, R46, R47 ;  /* 0x0000002f2e327220 */ /* 0x000fe20000410000 */
[----:B------:R-:W-:Y:S01]  /*10390*/  FMUL.FTZ R55, R48, R45 ;  /* 0x0000002d30377220 */ /* 0x000fe20000410000 */
[C---:B------:R-:W-:Y:S01]  /*103a0*/  IMAD.U32 R43, R13.reuse, 0x10000, RZ ;  /* 0x000100000d2b7824 */ /* 0x040fe200078e00ff */
[----:B------:R-:W-:Y:S01]  /*103b0*/  LOP3.LUT R46, R13, 0xffff0000, RZ, 0xc0, !PT ;  /* 0xffff00000d2e7812 */ /* 0x000fe200078ec0ff */
[C---:B------:R-:W-:Y:S01]  /*103c0*/  FFMA.FTZ R13, R44.reuse, R47, -R53 ;  /* 0x0000002f2c0d7223 */ /* 0x040fe20000010835 */
[----:B------:R-:W-:Y:S01]  /*103d0*/  FFMA.FTZ R44, R44, R51, R50 ;  /* 0x000000332c2c7223 */ /* 0x000fe20000010032 */
[-C--:B------:R-:W-:Y:S01]  /*103e0*/  FMUL.FTZ R51, R48, R49.reuse ;  /* 0x0000003130337220 */ /* 0x080fe20000410000 */
[----:B------:R-:W-:Y:S01]  /*103f0*/  FFMA.FTZ R47, R14, R49, -R55 ;  /* 0x000000310e2f7223 */ /* 0x000fe20000010837 */
[C---:B------:R-:W-:Y:S01]  /*10400*/  IMAD.U32 R15, R12.reuse, 0x10000, RZ ;  /* 0x000100000c0f7824 */ /* 0x040fe200078e00ff */
[----:B------:R-:W-:Y:S01]  /*10410*/  LOP3.LUT R12, R12, 0xffff0000, RZ, 0xc0, !PT ;  /* 0xffff00000c0c7812 */ /* 0x000fe200078ec0ff */
[C---:B------:R-:W-:Y:S01]  /*10420*/  IMAD.U32 R49, R42.reuse, 0x10000, RZ ;  /* 0x000100002a317824 */ /* 0x040fe200078e00ff */
[----:B------:R-:W-:Y:S01]  /*10430*/  LOP3.LUT R42, R42, 0xffff0000, RZ, 0xc0, !PT ;  /* 0xffff00002a2a7812 */ /* 0x000fe200078ec0ff */
[C---:B------:R-:W-:Y:S01]  /*10440*/  IMAD.U32 R48, R3.reuse, 0x10000, RZ ;  /* 0x0001000003307824 */ /* 0x040fe200078e00ff */
[----:B------:R-:W-:Y:S01]  /*10450*/  LOP3.LUT R3, R3, 0xffff0000, RZ, 0xc0, !PT ;  /* 0xffff000003037812 */ /* 0x000fe200078ec0ff */
        /* <DEDUP_REMOVED lines=14> */
.L_x_2824:
[----:B------:R-:W-:Y:S05]  /*10540*/  BSYNC B2 ;  /* 0x0000000000027941 */ /* 0x000fea0003800000 */
.L_x_2823:
[----:B------:R-:W-:Y:S04]  /*10550*/  BSSY B2, `(.L_x_2825) ;  /* 0x0000030000027945 */ /* 0x000fe80003800000 */
[----:B------:R-:W-:Y:S05]  /*10560*/  @P1 BRA `(.L_x_2826) ;  /* 0x0000000000b81947 */ /* 0x000fea0003800000 */
[----:B0-2345:R-:W0:Y:S01]  /*10570*/  LDS.128 R12, [R56+0x6000] ;  /* 0x00600000380c7984 */ /* 0x03de220000000c00 */
        /* <DEDUP_REMOVED lines=13> */
[C---:B------:R-:W-:Y:S01]  /*10650*/  IMAD.U32 R41, R15.reuse, 0x10000, RZ ;  /* 0x000100000f297824 */ /* 0x040fe200078e00ff */
[----:B------:R-:W-:Y:S01]  /*10660*/  LOP3.LUT R15, R15, 0xffff0000, RZ, 0xc0, !PT ;  /* 0xffff00000f0f7812 */ /* 0x000fe200078ec0ff */
[----:B------:R-:W-:-:S02]  /*10670*/  IMAD.U32 R39, R14, 0x10000, RZ ;  /* 0x000100000e277824 */ /* 0x000fc400078e00ff */
[CC--:B------:R-:W-:Y:S01]  /*10680*/  FMUL.FTZ R46, R40.reuse, R45.reuse ;  /* 0x0000002d282e7220 */ /* 0x0c0fe20000410000 */
[----:B------:R-:W-:Y:S01]  /*10690*/  FMUL.FTZ R40, R40, R42 ;  /* 0x0000002a28287220 */ /* 0x000fe20000410000 */
[----:B------:R-:W-:Y:S01]  /*106a0*/  FMUL.FTZ R48, R15, R92 ;  /* 0x0000005c0f307220 */ /* 0x000fe20000410000 */
[----:B------:R-:W-:Y:S02]  /*106b0*/  IMAD.U32 R14, R12, 0x10000, RZ ;  /* 0x000100000c0e7824 */ /* 0x000fe400078e00ff */
[----:B------:R-:W-:Y:S01]  /*106c0*/  FFMA.FTZ R46, R39, R42, -R46 ;  /* 0x0000002a272e7223 */ /* 0x000fe2000001082e */
[-C--:B------:R-:W-:Y:S01]  /*106d0*/  FMUL.FTZ R42, R15, R44.reuse ;  /* 0x0000002c0f2a7220 */ /* 0x080fe20000410000 */
[----:B------:R-:W-:Y:S02]  /*106e0*/  IMAD.U32 R3, R13, 0x10000, RZ ;  /* 0x000100000d037824 */ /* 0x000fe400078e00ff */
[----:B------:R-:W-:Y:S01]  /*106f0*/  FFMA.FTZ R45, R39, R45, R40 ;  /* 0x0000002d272d7223 */ /* 0x000fe20000010028 */
[----:B------:R-:W-:Y:S01]  /*10700*/  IMAD.U32 R15, R38, 0x10000, RZ ;  /* 0x00010000260f7824 */ /* 0x000fe200078e00ff */
[----:B------:R-:W-:Y:S01]  /*10710*/  LOP3.LUT R12, R12, 0xffff0000, RZ, 0xc0, !PT ;  /* 0xffff00000c0c7812 */ /* 0x000fe200078ec0ff */
[----:B------:R-:W-:Y:S01]  /*10720*/  IMAD.U32 R39, R43, 0x10000, RZ ;  /* 0x000100002b277824 */ /* 0x000fe200078e00ff */
[----:B------:R-:W-:Y:S01]  /*10730*/  LOP3.LUT R13, R13, 0xffff0000, RZ, 0xc0, !PT ;  /* 0xffff00000d0d7812 */ /* 0x000fe200078ec0ff */
[----:B------:R-:W-:Y:S01]  /*10740*/  FFMA.FTZ R48, R41, R44, -R48 ;  /* 0x0000002c29307223 */ /* 0x000fe20000010830 */
[----:B------:R-:W-:Y:S01]  /*10750*/  LOP3.LUT R40, R43, 0xffff0000, RZ, 0xc0, !PT ;  /* 0xffff00002b287812 */ /* 0x000fe200078ec0ff */
[----:B------:R-:W-:Y:S01]  /*10760*/  FFMA.FTZ R47, R41, R92, R42 ;  /* 0x0000005c292f7223 */ /* 0x000fe2000001002a */
[----:B------:R-:W-:Y:S01]  /*10770*/  LOP3.LUT R38, R38, 0xffff0000, RZ, 0xc0, !PT ;  /* 0xffff000026267812 */ /* 0x000fe200078ec0ff */
[C---:B------:R-:W-:Y:S01]  /*10780*/  FMUL.FTZ R41, R12.reuse, R39 ;  /* 0x000000270c297220 */ /* 0x040fe20000410000 */
[----:B------:R-:W-:Y:S01]  /*10790*/  FMUL.FTZ R42, R12, R15 ;  /* 0x0000000f0c2a7220 */ /* 0x000fe20000410000 */
[----:B------:R-:W-:-:S02]  /*107a0*/  FMUL.FTZ R44, R13, R40 ;  /* 0x000000280d2c7220 */ /* 0x000fc40000410000 */
[-C--:B------:R-:W-:Y:S01]  /*107b0*/  FMUL.FTZ R43, R13, R38.reuse ;  /* 0x000000260d2b7220 */ /* 0x080fe20000410000 */
        /* <DEDUP_REMOVED lines=9> */
.L_x_2826:
[----:B------:R-:W-:Y:S05]  /*10850*/  BSYNC B2 ;  /* 0x0000000000027941 */ /* 0x000fea0003800000 */
.L_x_2825:
[----:B------:R-:W-:Y:S04]  /*10860*/  BSSY B2, `(.L_x_2827) ;  /* 0x0000030000027945 */ /* 0x000fe80003800000 */
[----:B------:R-:W-:Y:S05]  /*10870*/  @P2 BRA `(.L_x_2828) ;  /* 0x0000000000b82947 */ /* 0x000fea0003800000 */
[----:B012345:R-:W0:Y:S01]  /*10880*/  LDS.128 R12, [R56+0xa000] ;  /* 0x00a00000380c7984 */ /* 0x03fe220000000c00 */
        /* <DEDUP_REMOVED lines=45> */
.L_x_2828:
[----:B------:R-:W-:Y:S05]  /*10b60*/  BSYNC B2 ;  /* 0x0000000000027941 */ /* 0x000fea0003800000 */
.L_x_2827:
        /* <DEDUP_REMOVED lines=47> */
.L_x_2822:
[----:B------:R-:W-:Y:S05]  /*10e60*/  BSYNC B1 ;  /* 0x0000000000017941 */ /* 0x000fea0003800000 */
.L_x_2821:
[----:B------:R-:W-:-:S05]  /*10e70*/  VIADD R3, R225, 0x60 ;  /* 0x00000060e1037836 */ /* 0x000fca0000000000 */
        /* <DEDUP_REMOVED lines=56> */
.L_x_2831:
[----:B------:R-:W-:Y:S05]  /*11200*/  BSYNC B1 ;  /* 0x0000000000017941 */ /* 0x000fea0003800000 */
.L_x_2830:
[----:B------:R-:W-:Y:S04]  /*11210*/  BSSY B1, `(.L_x_2832) ;  /* 0x0000030000017945 */ /* 0x000fe80003800000 */
[----:B------:R-:W-:Y:S05]  /*11220*/  @P1 BRA `(.L_x_2833) ;  /* 0x0000000000b81947 */ /* 0x000fea0003800000 */
[----:B0-2345:R-:W0:Y:S01]  /*11230*/  LDS.128 R12, [R35+0x7000] ;  /* 0x00700000230c7984 */ /* 0x03de220000000c00 */
        /* <DEDUP_REMOVED lines=27> */
[C---:B------:R-:W-:Y:S01]  /*113f0*/  IMAD.U32 R14, R24.reuse, 0x10000, RZ ;  /* 0x00010000180e7824 */ /* 0x040fe200078e00ff */
[----:B------:R-:W-:Y:S01]  /*11400*/  LOP3.LUT R27, R27, 0xffff0000, RZ, 0xc0, !PT ;  /* 0xffff00001b1b7812 */ /* 0x000fe200078ec0ff */
[C---:B------:R-:W-:Y:S01]  /*11410*/  FFMA.FTZ R30, R21.reuse, R26, -R30 ;  /* 0x0000001a151e7223 */ /* 0x040fe2000001081e */
        /* <DEDUP_REMOVED lines=15> */
.L_x_2833:
[----:B------:R-:W-:Y:S05]  /*11510*/  BSYNC B1 ;  /* 0x0000000000017941 */ /* 0x000fea0003800000 */
.L_x_2832:
        /* <DEDUP_REMOVED lines=48> */
.L_x_2835:
[----:B------:R-:W-:Y:S05]  /*11820*/  BSYNC B1 ;  /* 0x0000000000017941 */ /* 0x000fea0003800000 */
.L_x_2834:
        /* <DEDUP_REMOVED lines=48> */
.L_x_2790:
        /* <DEDUP_REMOVED lines=33> */
.L_x_3132:
        /* <DEDUP_REMOVED lines=13> */
[----:B------:R-:W-:Y:S01]  /*11e10*/  ULDC UR4, c[0x0][0x3f4] ;  /* 0x0000fd0000047ab9 */ /* 0x000fe20000000800 */
[----:B------:R-:W-:Y:S02]  /*11e20*/  CS2R R60, SRZ ;  /* 0x00000000003c7805 */ /* 0x000fe4000001ff00 */
[----:B------:R-:W-:Y:S02]  /*11e30*/  ISETP.GE.AND P4, PT, R16, UR4, PT ;  /* 0x0000000410007c0c */ /* 0x000fe4000bf86270 */
[----:B------:R-:W-:Y:S02]  /*11e40*/  CS2R R62, SRZ ;  /* 0x00000000003e7805 */ /* 0x000fe4000001ff00 */
[----:B------:R-:W-:Y:S02]  /*11e50*/  ISETP.GE.AND P5, PT, R214, UR4, PT ;  /* 0x00000004d6007c0c */ /* 0x000fe4000bfa6270 */
[----:B------:R-:W-:Y:S01]  /*11e60*/  CS2R R68, SRZ ;  /* 0x0000000000447805 */ /* 0x000fe2000001ff00 */
[----:B------:R-:W-:-:S06]  /*11e70*/  ULDC.64 UR6, c[0x0][0x208] ;  /* 0x0000820000067ab9 */ /* 0x000fcc0000000a00 */
        /* <DEDUP_REMOVED lines=21> */
.L_x_2838:
[----:B------:R-:W-:Y:S05]  /*11fd0*/  BSYNC B1 ;  /* 0x0000000000017941 */ /* 0x000fea0003800000 */
.L_x_2837:
[----:B-1---5:R-:W-:Y:S01]  /*11fe0*/  IMAD.MOV.U32 R4, RZ, RZ, R68 ;  /* 0x000000ffff047224 */ /* 0x022fe200078e0044 */
[----:B------:R-:W-:Y:S01]  /*11ff0*/  UMOV UR4, 0xffffffff ;  /* 0xffffffff00047882 */ /* 0x000fe20000000000 */
[----:B------:R-:W-:Y:S01]  /*12000*/  IMAD.MOV.U32 R5, RZ, RZ, R69 ;  /* 0x000000ffff057224 */ /* 0x000fe200078e0045 */
[----:B------:R-:W-:Y:S01]  /*12010*/  CS2R R52, SRZ ;  /* 0x0000000000347805 */ /* 0x000fe2000001ff00 */
[----:B--2---:R-:W-:Y:S02]  /*12020*/  IMAD.MOV.U32 R6, RZ, RZ, R70 ;  /* 0x000000ffff067224 */ /* 0x004fe400078e0046 */
[----:B------:R-:W-:Y:S01]  /*12030*/  IMAD.MOV.U32 R7, RZ, RZ, R71 ;  /* 0x000000ffff077224 */ /* 0x000fe200078e0047 */
[----:B------:R-:W-:Y:S01]  /*12040*/  PRMT R94, R4, 0x5410, R5 ;  /* 0x00005410045e7816 */ /* 0x000fe20000000005 */
        /* <DEDUP_REMOVED lines=29> */
.L_x_3138:
        /* <DEDUP_REMOVED lines=20> */
[----:B------:R-:W-:Y:S01]  /*12360*/  @!P5 IMAD.SHL.U32 R11, R212, 0x2, RZ ;  /* 0x00000002d40bd824 */ /* 0x000fe200078e00ff */
[-C--:B0-----:R-:W-:Y:S02]  /*12370*/  @!P4 IADD3 R10, P0, R6, R5.reuse, RZ ;  /* 0x00000005060ac210 */ /* 0x081fe40007f1e0ff */
[C---:B----4-:R-:W-:Y:S02]  /*12380*/  @!P4 IADD3 R4, P1, R14.reuse, R5, RZ ;  /* 0x000000050e04c210 */ /* 0x050fe40007f3e0ff */
[-C--:B------:R-:W-:Y:S02]  /*12390*/  @!P5 IADD3 R8, P3, R14, R11.reuse, RZ ;  /* 0x0000000b0e08d210 */ /* 0x080fe40007f7e0ff */
[----:B------:R-:W-:Y:S01]  /*123a0*/  @!P5 IADD3 R6, P2, R6, R11, RZ ;  /* 0x0000000b0606d210 */ /* 0x000fe20007f5e0ff */
[--C-:B--2---:R-:W-:Y:S01]  /*123b0*/  @!P4 IMAD.X R11, R7, 0x1, R12.reuse, P0 ;  /* 0x00000001070bc824 */ /* 0x104fe200000e060c */
        /* <DEDUP_REMOVED lines=13> */
.L_x_2841:
[----:B------:R-:W-:Y:S05]  /*12490*/  BSYNC B1 ;  /* 0x0000000000017941 */ /* 0x000fea0003800000 */
.L_x_2840:
        /* <DEDUP_REMOVED lines=29> */
[----:B------:R3:W0:Y:S02]  /*12670*/  SHFL.IDX PT, R8, R21, 0x2, 0x181f ;  /* 0x00581f0015087f89 */ /* 0x00062400000e0000 */
.L_x_3144:
        /* <DEDUP_REMOVED lines=22> */
[----:B----4-:R-:W-:Y:S02]  /*127e0*/  @!P5 SHF.L.U64.HI R14, R212, 0x1, R215 ;  /* 0x00000001d40ed819 */ /* 0x010fe400000102d7 */
[-C--:B0-----:R-:W-:Y:S02]  /*127f0*/  @!P4 IADD3 R10, P0, R6, R11.reuse, RZ ;  /* 0x0000000b060ac210 */ /* 0x081fe40007f1e0ff */
[----:B------:R-:W-:Y:S02]  /*12800*/  @!P4 IADD3 R4, P1, R8, R11, RZ ;  /* 0x0000000b0804c210 */ /* 0x000fe40007f3e0ff */
[-C--:B------:R-:W-:Y:S01]  /*12810*/  @!P5 IADD3 R6, P2, R6, R5.reuse, RZ ;  /* 0x000000050606d210 */ /* 0x080fe20007f5e0ff */
[--C-:B--2---:R-:W-:Y:S01]  /*12820*/  @!P4 IMAD.X R11, R7, 0x1, R12.reuse, P0 ;  /* 0x00000001070bc824 */ /* 0x104fe200000e060c */
[----:B------:R-:W-:Y:S01]  /*12830*/  @!P5 IADD3 R8, P3, R8, R5, RZ ;  /* 0x000000050808d210 */ /* 0x000fe20007f7e0ff */
        /* <DEDUP_REMOVED lines=12> */
.L_x_2844:
[----:B------:R-:W-:Y:S05]  /*12900*/  BSYNC B1 ;  /* 0x0000000000017941 */ /* 0x000fea0003800000 */
.L_x_2843:
        /* <DEDUP_REMOVED lines=30> */
[----:B-1-3--:R-:W1:Y:S02]  /*12af0*/  SHFL.IDX PT, R21, R21, 0x3, 0x181f ;  /* 0x00781f0015157f89 */ /* 0x00ae6400000e0000 */
.L_x_3150:
        /* <DEDUP_REMOVED lines=8> */
[----:B0-----:R-:W-:Y:S02]  /*12b80*/  CS2R R72, SRZ ;  /* 0x0000000000487805 */ /* 0x001fe4000001ff00 */
[----:B------:R-:W-:-:S05]  /*12b90*/  CS2R R74, SRZ ;  /* 0x00000000004a7805 */ /* 0x000fca000001ff00 */
[----:B------:R-:W-:Y:S05]  /*12ba0*/  @P0 BRA `(.L_x_2847) ;  /* 0x0000000000700947 */ /* 0x000fea0003800000 */
[----:B------:R-:W-:Y:S01]  /*12bb0*/  ULDC UR4, c[0x0][0x3f4] ;  /* 0x0000fd0000047ab9 */ /* 0x000fe20000000800 */
[----:B------:R-:W-:Y:S02]  /*12bc0*/  CS2R R12, SRZ ;  /* 0x00000000000c7805 */ /* 0x000fe4000001ff00 */
[----:B------:R-:W-:Y:S02]  /*12bd0*/  ISETP.GE.AND P1, PT, R16, UR4, PT ;  /* 0x0000000410007c0c */ /* 0x000fe4000bf26270 */
[----:B------:R-:W-:Y:S02]  /*12be0*/  CS2R R14, SRZ ;  /* 0x00000000000e7805 */ /* 0x000fe4000001ff00 */
[----:B------:R-:W-:Y:S01]  /*12bf0*/  ISETP.GE.AND P2, PT, R214, UR4, PT ;  /* 0x00000004d6007c0c */ /* 0x000fe2000bf46270 */
[----:B------:R-:W-:-:S08]  /*12c00*/  ULDC.64 UR6, c[0x0][0x208] ;  /* 0x0000820000067ab9 */ /* 0x000fd00000000a00 */
[C---:B------:R-:W-:Y:S01]  /*12c10*/  @!P1 IMAD.SHL.U32 R8, R16.reuse, 0x2, RZ ;  /* 0x0000000210089824 */ /* 0x040fe200078e00ff */
[----:B------:R-:W-:-:S04]  /*12c20*/  @!P1 SHF.L.U64.HI R0, R16, 0x1, R17 ;  /* 0x0000000110009819 */ /* 0x000fc80000010211 */
[----:B------:R-:W-:-:S05]  /*12c30*/  @!P1 IADD3 R4, P0, R78, R8, RZ ;  /* 0x000000084e049210 */ /* 0x000fca0007f1e0ff */
[--C-:B--2---:R-:W-:Y:S01]  /*12c40*/  @!P1 IMAD.X R5, R76, 0x1, R0.reuse, P0 ;  /* 0x000000014c059824 */ /* 0x104fe200000e0600 */
[----:B-1----:R-:W-:Y:S02]  /*12c50*/  @!P1 IADD3 R8, P0, R21, R8, RZ ;  /* 0x0000000815089210 */ /* 0x002fe40007f1e0ff */
[----:B------:R-:W-:Y:S02]  /*12c60*/  CS2R R6, SRZ ;  /* 0x0000000000067805 */ /* 0x000fe4000001ff00 */
[----:B------:R0:W5:Y:S01]  /*12c70*/  @!P1 LD.E.128 R12, desc[UR6][R4.64] ;  /* 0x00000006040c9980 */ /* 0x000162000c101d00 */
[----:B------:R-:W-:Y:S02]  /*12c80*/  @!P1 IMAD.X R9, R77, 0x1, R0, P0 ;  /* 0x000000014d099824 */ /* 0x000fe400000e0600 */
[C---:B------:R-:W-:Y:S01]  /*12c90*/  @!P2 IMAD.SHL.U32 R20, R212.reuse, 0x2, RZ ;  /* 0x00000002d414a824 */ /* 0x040fe200078e00ff */
[----:B0-----:R-:W-:Y:S02]  /*12ca0*/  CS2R R4, SRZ ;  /* 0x0000000000047805 */ /* 0x001fe4000001ff00 */
[----:B------:R-:W-:-:S04]  /*12cb0*/  @!P2 SHF.L.U64.HI R0, R212, 0x1, R215 ;  /* 0x00000001d400a819 */ /* 0x000fc800000102d7 */
[----:B------:R0:W5:Y:S01]  /*12cc0*/  @!P1 LD.E.128 R4, desc[UR6][R8.64] ;  /* 0x0000000608049980 */ /* 0x000162000c101d00 */
[----:B------:R-:W-:Y:S02]  /*12cd0*/  CS2R R72, SRZ ;  /* 0x0000000000487805 */ /* 0x000fe4000001ff00 */
[----:B------:R-:W-:Y:S02]  /*12ce0*/  CS2R R74, SRZ ;  /* 0x00000000004a7805 */ /* 0x000fe4000001ff00 */
[-C--:B0-----:R-:W-:Y:S02]  /*12cf0*/  @!P2 IADD3 R8, P0, R78, R20.reuse, RZ ;  /* 0x000000144e08a210 */ /* 0x081fe40007f1e0ff */
[----:B------:R-:W-:-:S03]  /*12d00*/  @!P2 IADD3 R20, P1, R21, R20, RZ ;  /* 0x000000141514a210 */ /* 0x000fc60007f3e0ff */
[--C-:B------:R-:W-:Y:S01]  /*12d10*/  @!P2 IMAD.X R9, R76, 0x1, R0.reuse, P0 ;  /* 0x000000014c09a824 */ /* 0x100fe200000e0600 */
[----:B------:R-:W-:Y:S01]  /*12d20*/  CS2R R10, SRZ ;  /* 0x00000000000a7805 */ /* 0x000fe2000001ff00 */
[----:B------:R-:W-:-:S03]  /*12d30*/  @!P2 IMAD.X R21, R77, 0x1, R0, P1 ;  /* 0x000000014d15a824 */ /* 0x000fc600008e0600 */
[----:B------:R0:W5:Y:S02]  /*12d40*/  @!P2 LD.E.128 R72, desc[UR6][R8.64] ;  /* 0x000000060848a980 */ /* 0x000164000c101d00 */
[----:B0-----:R-:W-:-:S06]  /*12d50*/  CS2R R8, SRZ ;  /* 0x0000000000087805 */ /* 0x001fcc000001ff00 */
[----:B------:R0:W5:Y:S02]  /*12d60*/  @!P2 LD.E.128 R8, desc[UR6][R20.64] ;  /* 0x000000061408a980 */ /* 0x000164000c101d00 */
.L_x_2847:
[----:B------:R-:W-:Y:S05]  /*12d70*/  BSYNC B1 ;  /* 0x0000000000017941 */ /* 0x000fea0003800000 */
.L_x_2846:
        /* <DEDUP_REMOVED lines=8> */
.L_x_3151:
[----:B------:R-:W-:Y:S05]  /*12e00*/  BSYNC B1 ;  /* 0x0000000000017941 */ /* 0x000fea0003800000 */
.L_x_2848:
[----:B-1----:R-:W3:Y:S01]  /*12e10*/  LDL R21, [R1+0x68] ;  /* 0x0000680001157983 */ /* 0x002ee20000100800 */
[----:B-----5:R-:W-:Y:S01]  /*12e20*/  IMAD.MOV.U32 R20, RZ, RZ, R4 ;  /* 0x000000ffff147224 */ /* 0x020fe200078e0004 */
[----:B------:R-:W-:Y:S01]  /*12e30*/  BSSY B1, `(.L_x_2850) ;  /* 0x00000f8000017945 */ /* 0x000fe20003800000 */
[----:B0-----:R-:W-:-:S05]  /*12e40*/  IMAD.MOV.U32 R0, RZ, RZ, R5 ;  /* 0x000000ffff007224 */ /* 0x001fca00078e0005 */
        /* <DEDUP_REMOVED lines=27> */
[C---:B------:R-:W-:Y:S01]  /*13000*/  IMAD.SHL.U32 R124, R225.reuse, 0x40, RZ ;  /* 0x00000040e17c7824 */ /* 0x040fe200078e00ff */
[----:B------:R-:W-:Y:S01]  /*13010*/  BSSY B2, `(.L_x_2852) ;  /* 0x000006f000027945 */ /* 0x000fe20003800000 */
[----:B------:R-:W-:-:S03]  /*13020*/  IMAD.SHL.U32 R125, R225, 0x40, RZ ;  /* 0x00000040e17d7824 */ /* 0x000fc600078e00ff */
[----:B------:R-:W-:Y:S02]  /*13030*/  LOP3.LUT R124, R124, 0x1c0, RZ, 0xc0, !PT ;  /* 0x000001c07c7c7812 */ /* 0x000fe400078ec0ff */
[----:B------:R-:W-:Y:S02]  /*13040*/  LOP3.LUT R125, R125, 0x1c0, RZ, 0xc0, !PT ;  /* 0x000001c07d7d7812 */ /* 0x000fe400078ec0ff */
[----:B------:R-:W-:Y:S02]  /*13050*/  SHF.R.U32.HI R124, RZ, 0x3, R124 ;  /* 0x00000003ff7c7819 */ /* 0x000fe4000001167c */
[----:B-1----:R-:W-:-:S13]  /*13060*/  ISETP.GE.AND P0, PT, R16, R3, PT ;  /* 0x000000031000720c */ /* 0x002fda0003f06270 */
[----:B0-----:R-:W-:Y:S05]  /*13070*/  @P0 BRA `(.L_x_2853) ;  /* 0x0000000400a00947 */ /* 0x001fea0003800000 */
[----:B------:R-:W3:Y:S04]  /*13080*/  LDL R21, [R1+0x80] ;  /* 0x0000800001157983 */ /* 0x000ee80000100800 */
[----:B------:R-:W4:Y:S01]  /*13090*/  LDL R126, [R1+0x64] ;  /* 0x00006400017e7983 */ /* 0x000f220000100800 */
[----:B------:R-:W-:Y:S02]  /*130a0*/  SHF.R.U64 R93, R68, 0x10, R69 ;  /* 0x00000010445d7819 */ /* 0x000fe40000001245 */
[----:B------:R-:W-:Y:S02]  /*130b0*/  SHF.R.U64 R92, R60, 0x10, R61 ;  /* 0x000000103c5c7819 */ /* 0x000fe4000000123d */
[----:B------:R-:W-:Y:S02]  /*130c0*/  PRMT R93, R94, 0x5410, R93 ;  /* 0x000054105e5d7816 */ /* 0x000fe4000000005d */
[----:B------:R-:W-:-:S02]  /*130d0*/  PRMT R92, R96, 0x5432, R92 ;  /* 0x00005432605c7816 */ /* 0x000fc4000000005c */
[----:B------:R-:W-:Y:S02]  /*130e0*/  SHF.R.U32.HI R90, RZ, 0x10, R69 ;  /* 0x00000010ff5a7819 */ /* 0x000fe40000011645 */
[----:B------:R-:W-:Y:S01]  /*130f0*/  SHF.R.U64 R87, R70, 0x10, R71 ;  /* 0x0000001046577819 */ /* 0x000fe20000001247 */
[----:B------:R-:W-:Y:S01]  /*13100*/  IMAD.U32 R60, R92, 0x10000, RZ ;  /* 0x000100005c3c7824 */ /* 0x000fe200078e00ff */
[----:B------:R-:W-:Y:S01]  /*13110*/  SHF.R.U32.HI R91, RZ, 0x10, R61 ;  /* 0x00000010ff5b7819 */ /* 0x000fe2000001163d */
[----:B------:R-:W-:Y:S01]  /*13120*/  IMAD.U32 R61, R93, 0x10000, RZ ;  /* 0x000100005d3d7824 */ /* 0x000fe200078e00ff */
[----:B------:R-:W-:Y:S02]  /*13130*/  PRMT R90, R94, 0x5432, R90 ;  /* 0x000054325e5a7816 */ /* 0x000fe4000000005a */
[----:B------:R-:W-:Y:S02]  /*13140*/  PRMT R91, R96, 0x5410, R91 ;  /* 0x00005410605b7816 */ /* 0x000fe4000000005b */
[----:B------:R-:W-:-:S02]  /*13150*/  PRMT R87, R95, 0x5410, R87 ;  /* 0x000054105f577816 */ /* 0x000fc40000000057 */
[----:B------:R-:W-:Y:S02]  /*13160*/  LOP3.LUT R93, R93, 0xffff0000, RZ, 0xc0, !PT ;  /* 0xffff00005d5d7812 */ /* 0x000fe400078ec0ff */
[----:B------:R-:W-:Y:S02]  /*13170*/  LOP3.LUT R92, R92, 0xffff0000, RZ, 0xc0, !PT ;  /* 0xffff00005c5c7812 */ /* 0x000fe400078ec0ff */
[----:B---3--:R-:W-:-:S04]  /*13180*/  LEA.HI R20, R3, R21, RZ, 0x1d ;  /* 0x0000001503147211 */ /* 0x008fc800078fe8ff */
[----:B------:R-:W-:Y:S01]  /*13190*/  SHF.R.S32.HI R21, RZ, 0x1f, R20 ;  /* 0x0000001fff157819 */ /* 0x000fe20000011414 */
[----:B----4-:R-:W0:Y:S03]  /*131a0*/  LDS.128 R80, [R126] ;  /* 0x000000007e507984 */ /* 0x010e260000000c00 */
[----:B------:R-:W-:Y:S01]  /*131b0*/  LEA.HI R21, R21, R20, RZ, 0x3 ;  /* 0x0000001415157211 */ /* 0x000fe200078f18ff */
[----:B------:R-:W-:-:S04]  /*131c0*/  IMAD.SHL.U32 R20, R20, 0x8, RZ ;  /* 0x0000000814147824 */ /* 0x000fc800078e00ff */
[----:B------:R-:W-:Y:S01]  /*131d0*/  IMAD.SHL.U32 R21, R21, 0x400, RZ ;  /* 0x0000040015157824 */ /* 0x000fe200078e00ff */
[----:B------:R-:W-:-:S04]  /*131e0*/  LOP3.LUT R20, R125, 0x38, R20, 0xf8, !PT ;  /* 0x000000387d147812 */ /* 0x000fc800078ef814 */
[----:B------:R-:W-:Y:S02]  /*131f0*/  LOP3.LUT R20, R20, R124, RZ, 0x3c, !PT ;  /* 0x0000007c14147212 */ /* 0x000fe400078e3cff */
[----:B------:R-:W-:-:S04]  /*13200*/  LOP3.LUT R21, R21, 0x7fffe000, RZ, 0xc0, !PT ;  /* 0x7fffe00015157812 */ /* 0x000fc800078ec0ff */
[----:B-----5:R-:W-:Y:S02]  /*13210*/  IADD3 R20, R20, R21, R123 ;  /* 0x0000001514147210 */ /* 0x020fe40007ffe07b */
[--C-:B------:R-:W-:Y:S02]  /*13220*/  SHF.R.U64 R21, R62, 0x10, R63.reuse ;  /* 0x000000103e157819 */ /* 0x100fe4000000123f */
[----:B------:R-:W-:Y:S01]  /*13230*/  SHF.R.U32.HI R63, RZ, 0x10, R63 ;  /* 0x00000010ff3f7819 */ /* 0x000fe2000001163f */
[----:B------:R-:W-:Y:S01]  /*13240*/  IMAD R20, R20, 0x2, R23 ;  /* 0x0000000214147824 */ /* 0x000fe200078e0217 */
[----:B------:R-:W-:Y:S02]  /*13250*/  PRMT R70, R121, 0x5410, R21 ;  /* 0x0000541079467816 */ /* 0x000fe40000000015 */
[----:B------:R-:W-:Y:S02]  /*13260*/  PRMT R21, R122, 0x5410, R63 ;  /* 0x000054107a157816 */ /* 0x000fe4000000003f */
[----:B--2---:R-:W1:Y:S01]  /*13270*/  LDS.128 R76, [R20+0x14400] ;  /* 0x01440000144c7984 */ /* 0x004e620000000c00 */
[----:B------:R-:W-:Y:S01]  /*13280*/  SHF.R.U32.HI R62, RZ, 0x10, R71 ;  /* 0x00000010ff3e7819 */ /* 0x000fe20000011647 */
[----:B------:R-:W-:-:S02]  /*13290*/  IMAD.U32 R71, R90, 0x10000, RZ ;  /* 0x000100005a477824 */ /* 0x000fc400078e00ff */
[----:B------:R-:W-:Y:S01]  /*132a0*/  IMAD.U32 R96, R21, 0x10000, RZ ;  /* 0x0001000015607824 */ /* 0x000fe200078e00ff */
[----:B------:R-:W-:Y:S02]  /*132b0*/  PRMT R62, R95, 0x5432, R62 ;  /* 0x000054325f3e7816 */ /* 0x000fe4000000003e */
[----:B------:R-:W-:Y:S01]  /*132c0*/  LOP3.LUT R21, R21, 0xffff0000, RZ, 0xc0, !PT ;  /* 0xffff000015157812 */ /* 0x000fe200078ec0ff */
[C---:B0-----:R-:W-:Y:S01]  /*132d0*/  IMAD.U32 R68, R80.reuse, 0x10000, RZ ;  /* 0x0001000050447824 */ /* 0x041fe200078e00ff */
[----:B------:R-:W-:Y:S01]  /*132e0*/  LOP3.LUT R80, R80, 0xffff0000, RZ, 0xc0, !PT ;  /* 0xffff000050507812 */ /* 0x000fe200078ec0ff */
[----:B------:R-:W-:Y:S02]  /*132f0*/  IMAD.U32 R95, R83, 0x10000, RZ ;  /* 0x00010000535f7824 */ /* 0x000fe400078e00ff */
[----:B-1----:R-:W-:Y:S02]  /*13300*/  IMAD.U32 R63, R76, 0x10000, RZ ;  /* 0x000100004c3f7824 */ /* 0x002fe400078e00ff */
[C---:B------:R-:W-:Y:S01]  /*13310*/  IMAD.U32 R94, R77.reuse, 0x10000, RZ ;  /* 0x000100004d5e7824 */ /* 0x040fe200078e00ff */
[----:B------:R-:W-:Y:S01]  /*13320*/  LOP3.LUT R77, R77, 0xffff0000, RZ, 0xc0, !PT ;  /* 0xffff00004d4d7812 */ /* 0x000fe200078ec0ff */
[C---:B------:R-:W-:Y:S01]  /*13330*/  FMUL.FTZ R69, R63.reuse, R61 ;  /* 0x0000003d3f457220 */ /* 0x040fe20000410000 */
[----:B------:R-:W-:-:S03]  /*13340*/  FMUL.FTZ R63, R63, R60 ;  /* 0x0000003c3f3f7220 */ /* 0x000fc60000410000 */
[C---:B------:R-:W-:Y:S01]  /*13350*/  FFMA.FTZ R60, R68.reuse, R60, -R69 ;  /* 0x0000003c443c7223 */ /* 0x040fe20000010845 */
[----:B------:R-:W-:Y:S01]  /*13360*/  FFMA.FTZ R68, R68, R61, R63 ;  /* 0x0000003d44447223 */ /* 0x000fe2000001003f */
[----:B------:R-:W-:Y:S02]  /*13370*/  IMAD.U32 R69, R81, 0x10000, RZ ;  /* 0x0001000051457824 */ /* 0x000fe400078e00ff */
        /* <DEDUP_REMOVED lines=24> */
[----:B------:R-:W-:Y:S01]  /*13500*/  LOP3.LUT R87, R87, 0xffff0000, RZ, 0xc0, !PT ;  /* 0xffff000057577812 */ /* 0x000fe200078ec0ff */
[C---:B------:R-:W-:Y:S01]  /*13510*/  FMUL.FTZ R91, R77.reuse, R92 ;  /* 0x0000005c4d5b7220 */ /* 0x040fe20000410000 */
[----:B------:R-:W-:Y:S01]  /*13520*/  F2FP.BF16.F32.PACK_AB R60, R76, R60 ;  /* 0x0000003c4c3c723e */ /* 0x000fe200000010ff */
[----:B------:R-:W-:Y:S01]  /*13530*/  FMUL.FTZ R77, R77, R90 ;  /* 0x0000005a4d4d7220 */ /* 0x000fe20000410000 */
[----:B------:R-:W-:Y:S01]  /*13540*/  F2FP.BF16.F32.PACK_AB R68, R80, R68 ;  /* 0x000000445044723e */ /* 0x000fe200000010ff */
[----:B------:R-:W-:-:S02]  /*13550*/  FFMA.FTZ R90, R81, R90, -R91 ;  /* 0x0000005a515a7223 */ /* 0x000fc4000001085b */
[----:B------:R-:W-:Y:S01]  /*13560*/  FFMA.FTZ R91, R81, R92, R77 ;  /* 0x0000005c515b7223 */ /* 0x000fe2000001004d */
[----:B------:R-:W-:Y:S02]  /*13570*/  IMAD.U32 R92, R82, 0x10000, RZ ;  /* 0x00010000525c7824 */ /* 0x000fe400078e00ff */
[----:B------:R-:W-:Y:S01]  /*13580*/  FMUL.FTZ R81, R94, R93 ;  /* 0x0000005d5e517220 */ /* 0x000fe20000410000 */
[----:B------:R-:W-:Y:S01]  /*13590*/  IMAD.U32 R77, R70, 0x10000, RZ ;  /* 0x00010000464d7824 */ /* 0x000fe200078e00ff */
[----:B------:R-:W-:Y:S02]  /*135a0*/  LOP3.LUT R82, R82, 0xffff0000, RZ, 0xc0, !PT ;  /* 0xffff000052527812 */ /* 0x000fe400078ec0ff */
[----:B------:R-:W-:Y:S01]  /*135b0*/  F2FP.BF16.F32.PACK_AB R61, R90, R61 ;  /* 0x0000003d5a3d723e */ /* 0x000fe200000010ff */
[-C--:B------:R-:W-:Y:S01]  /*135c0*/  FFMA.FTZ R81, R92, R77.reuse, -R81 ;  /* 0x0000004d5c517223 */ /* 0x080fe20000010851 */
[----:B------:R-:W-:Y:S01]  /*135d0*/  FMUL.FTZ R77, R94, R77 ;  /* 0x0000004d5e4d7220 */ /* 0x000fe20000410000 */
[----:B------:R-:W-:-:S03]  /*135e0*/  F2FP.BF16.F32.PACK_AB R69, R91, R69 ;  /* 0x000000455b45723e */ /* 0x000fc600000010ff */
[----:B------:R-:W-:Y:S01]  /*135f0*/  FFMA.FTZ R77, R92, R93, R77 ;  /* 0x0000005d5c4d7223 */ /* 0x000fe2000001004d */
[----:B------:R-:W-:Y:S01]  /*13600*/  LOP3.LUT R92, R70, 0xffff0000, RZ, 0xc0, !PT ;  /* 0xffff0000465c7812 */ /* 0x000fe200078ec0ff */
[----:B------:R-:W-:-:S04]  /*13610*/  FMUL.FTZ R70, R78, R87 ;  /* 0x000000574e467220 */ /* 0x000fc80000410000 */
[-C--:B------:R-:W-:Y:S01]  /*13620*/  FMUL.FTZ R78, R78, R92.reuse ;  /* 0x0000005c4e4e7220 */ /* 0x080fe20000410000 */
[----:B------:R-:W-:-:S03]  /*13630*/  FFMA.FTZ R70, R82, R92, -R70 ;  /* 0x0000005c52467223 */ /* 0x000fc60000010846 */
[----:B------:R-:W-:Y:S01]  /*13640*/  FFMA.FTZ R78, R82, R87, R78 ;  /* 0x00000057524e7223 */ /* 0x000fe2000001004e */
[----:B------:R-:W-:Y:S01]  /*13650*/  LOP3.LUT R82, R83, 0xffff0000, RZ, 0xc0, !PT ;  /* 0xffff000053527812 */ /* 0x000fe200078ec0ff */
[C---:B------:R-:W-:Y:S01]  /*13660*/  FMUL.FTZ R83, R79.reuse, R62 ;  /* 0x0000003e4f537220 */ /* 0x040fe20000410000 */
[----:B------:R-:W-:-:S03]  /*13670*/  FMUL.FTZ R87, R79, R21 ;  /* 0x000000154f577220 */ /* 0x000fc60000410000 */
[C---:B------:R-:W-:Y:S01]  /*13680*/  FFMA.FTZ R79, R82.reuse, R21, -R83 ;  /* 0x00000015524f7223 */ /* 0x040fe20000010853 */
[----:B------:R-:W-:Y:S01]  /*13690*/  FFMA.FTZ R21, R82, R62, R87 ;  /* 0x0000003e52157223 */ /* 0x000fe20000010057 */
[----:B------:R-:W-:Y:S02]  /*136a0*/  F2FP.BF16.F32.PACK_AB R62, R70, R81 ;  /* 0x00000051463e723e */ /* 0x000fe400000010ff */
[----:B------:R-:W-:Y:S02]  /*136b0*/  F2FP.BF16.F32.PACK_AB R70, R78, R77 ;  /* 0x0000004d4e46723e */ /* 0x000fe400000010ff */
[----:B------:R-:W-:Y:S02]  /*136c0*/  F2FP.BF16.F32.PACK_AB R63, R79, R63 ;  /* 0x0000003f4f3f723e */ /* 0x000fe400000010ff */
[----:B------:R-:W-:-:S03]  /*136d0*/  F2FP.BF16.F32.PACK_AB R71, R21, R71 ;  /* 0x000000471547723e */ /* 0x000fc600000010ff */
[----:B------:R0:W-:Y:S04]  /*136e0*/  STS.128 [R126], R60 ;  /* 0x0000003c7e007388 */ /* 0x0001e80000000c00 */
[----:B------:R0:W-:Y:S02]  /*136f0*/  STS.128 [R20+0x14400], R68 ;  /* 0x0144004414007388 */ /* 0x0001e40000000c00 */
.L_x_2853:
[----:B------:R-:W-:Y:S05]  /*13700*/  BSYNC B2 ;  /* 0x0000000000027941 */ /* 0x000fea0003800000 */
.L_x_2852:
[----:B------:R-:W-:-:S13]  /*13710*/  ISETP.GE.AND P0, PT, R214, R3, PT ;  /* 0x00000003d600720c */ /* 0x000fda0003f06270 */
[----:B------:R-:W-:Y:S05]  /*13720*/  @P0 BRA `(.L_x_2851) ;  /* 0x0000000400a00947 */ /* 0x000fea0003800000 */
[----:B0-----:R-:W3:Y:S04]  /*13730*/  LDL R20, [R1+0x12c] ;  /* 0x00012c0001147983 */ /* 0x001ee80000100800 */
[----:B------:R-:W4:Y:S01]  /*13740*/  LDL R87, [R1+0x1bc] ;  /* 0x0001bc0001577983 */ /* 0x000f220000100800 */
[----:B--2---:R-:W-:Y:S02]  /*13750*/  SHF.R.U64 R76, R56, 0x10, R57 ;  /* 0x00000010384c7819 */ /* 0x004fe40000001239 */
[----:B------:R-:W-:Y:S02]  /*13760*/  SHF.R.U32.HI R56, RZ, 0x10, R65 ;  /* 0x00000010ff387819 */ /* 0x000fe40000011641 */
[----:B------:R-:W-:Y:S02]  /*13770*/  PRMT R76, R120, 0x5432, R76 ;  /* 0x00005432784c7816 */ /* 0x000fe4000000004c */
[----:B------:R-:W-:-:S02]  /*13780*/  SHF.R.U32.HI R78, RZ, 0x10, R57 ;  /* 0x00000010ff4e7819 */ /* 0x000fc40000011639 */
[C---:B------:R-:W-:Y:S01]  /*13790*/  PRMT R56, R119.reuse, 0x5410, R56 ;  /* 0x0000541077387816 */ /* 0x040fe20000000038 */
[----:B------:R-:W-:Y:S01]  /*137a0*/  IMAD.U32 R77, R76, 0x10000, RZ ;  /* 0x000100004c4d7824 */ /* 0x000fe200078e00ff */
[----:B------:R-:W-:Y:S02]  /*137b0*/  PRMT R78, R119, 0x5432, R78 ;  /* 0x00005432774e7816 */ /* 0x000fe4000000004e */
[----:B------:R-:W-:Y:S02]  /*137c0*/  SHF.R.U64 R58, R58, 0x10, R59 ;  /* 0x000000103a3a7819 */ /* 0x000fe4000000123b */
[----:B------:R-:W-:Y:S02]  /*137d0*/  LOP3.LUT R76, R76, 0xffff0000, RZ, 0xc0, !PT ;  /* 0xffff00004c4c7812 */ /* 0x000fe400078ec0ff */
[----:B------:R-:W-:-:S04]  /*137e0*/  SHF.R.U64 R66, R66, 0x10, R67 ;  /* 0x0000001042427819 */ /* 0x000fc80000001243 */
[----:B------:R-:W-:Y:S02]  /*137f0*/  PRMT R66, R117, 0x5410, R66 ;  /* 0x0000541075427816 */ /* 0x000fe40000000042 */
        /* <DEDUP_REMOVED lines=10> */
[----:B------:R-:W-:-:S03]  /*138a0*/  SHF.R.U64 R20, R64, 0x10, R65 ;  /* 0x0000001040147819 */ /* 0x000fc60000001241 */
[----:B------:R-:W-:Y:S01]  /*138b0*/  IMAD R3, R3, 0x2, R23 ;  /* 0x0000000203037824 */ /* 0x000fe200078e0217 */
[----:B------:R-:W-:-:S04]  /*138c0*/  PRMT R65, R120, 0x5410, R20 ;  /* 0x0000541078417816 */ /* 0x000fc80000000014 */
[----:B------:R-:W1:Y:S01]  /*138d0*/  LDS.128 R60, [R3+0x14400] ;  /* 0x01440000033c7984 */ /* 0x000e620000000c00 */
[C---:B------:R-:W-:Y:S01]  /*138e0*/  IMAD.U32 R20, R65.reuse, 0x10000, RZ ;  /* 0x0001000041147824 */ /* 0x040fe200078e00ff */
[----:B------:R-:W-:Y:S01]  /*138f0*/  LOP3.LUT R65, R65, 0xffff0000, RZ, 0xc0, !PT ;  /* 0xffff000041417812 */ /* 0x000fe200078ec0ff */
[----:B0-----:R-:W-:Y:S02]  /*13900*/  IMAD.U32 R64, R68, 0x10000, RZ ;  /* 0x0001000044407824 */ /* 0x001fe400078e00ff */
        /* <DEDUP_REMOVED lines=9> */
[C---:B------:R-:W-:Y:S01]  /*139a0*/  IMAD.U32 R20, R56.reuse, 0x10000, RZ ;  /* 0x0001000038147824 */ /* 0x040fe200078e00ff */
[----:B------:R-:W-:Y:S01]  /*139b0*/  LOP3.LUT R56, R56, 0xffff0000, RZ, 0xc0, !PT ;  /* 0xffff000038387812 */ /* 0x000fe200078ec0ff */
[----:B------:R-:W-:-:S02]  /*139c0*/  IMAD.U32 R57, R78, 0x10000, RZ ;  /* 0x000100004e397824 */ /* 0x000fc400078e00ff */
[----:B------:R-:W-:Y:S02]  /*139d0*/  IMAD.U32 R21, R69, 0x10000, RZ ;  /* 0x0001000045157824 */ /* 0x000fe400078e00ff */
[CC--:B------:R-:W-:Y:S01]  /*139e0*/  FMUL.FTZ R80, R79.reuse, R20.reuse ;  /* 0x000000144f507220 */ /* 0x0c0fe20000410000 */
[-C--:B------:R-:W-:Y:S01]  /*139f0*/  FMUL.FTZ R79, R79, R57.reuse ;  /* 0x000000394f4f7220 */ /* 0x080fe20000410000 */
[----:B------:R-:W-:Y:S02]  /*13a00*/  LOP3.LUT R69, R69, 0xffff0000, RZ, 0xc0, !PT ;  /* 0xffff000045457812 */ /* 0x000fe400078ec0ff */
[C---:B------:R-:W-:Y:S01]  /*13a10*/  FFMA.FTZ R57, R21.reuse, R57, -R80 ;  /* 0x0000003915397223 */ /* 0x040fe20000010850 */
[----:B------:R-:W-:Y:S01]  /*13a20*/  FFMA.FTZ R21, R21, R20, R79 ;  /* 0x0000001415157223 */ /* 0x000fe2000001004f */
[----:B------:R-:W-:Y:S01]  /*13a30*/  SHF.R.U32.HI R79, RZ, 0x10, R67 ;  /* 0x00000010ff4f7819 */ /* 0x000fe20000011643 */
[----:B------:R-:W-:Y:S01]  /*13a40*/  IMAD.U32 R20, R71, 0x10000, RZ ;  /* 0x0001000047147824 */ /* 0x000fe200078e00ff */
[----:B------:R-:W-:-:S02]  /*13a50*/  SHF.R.U32.HI R80, RZ, 0x10, R59 ;  /* 0x00000010ff507819 */ /* 0x000fc4000001163b */
[C---:B------:R-:W-:Y:S02]  /*13a60*/  PRMT R79, R118.reuse, 0x5410, R79 ;  /* 0x00005410764f7816 */ /* 0x040fe4000000004f */
[----:B------:R-:W-:Y:S02]  /*13a70*/  PRMT R80, R118, 0x5432, R80 ;  /* 0x0000543276507816 */ /* 0x000fe40000000050 */
[----:B------:R-:W-:Y:S01]  /*13a80*/  LOP3.LUT R67, R78, 0xffff0000, RZ, 0xc0, !PT ;  /* 0xffff00004e437812 */ /* 0x000fe200078ec0ff */
[C---:B------:R-:W-:Y:S01]  /*13a90*/  IMAD.U32 R81, R79.reuse, 0x10000, RZ ;  /* 0x000100004f517824 */ /* 0x040fe200078e00ff */
[----:B------:R-:W-:Y:S01]  /*13aa0*/  LOP3.LUT R79, R79, 0xffff0000, RZ, 0xc0, !PT ;  /* 0xffff00004f4f7812 */ /* 0x000fe200078ec0ff */
[----:B------:R-:W-:Y:S02]  /*13ab0*/  IMAD.U32 R59, R80, 0x10000, RZ ;  /* 0x00010000503b7824 */ /* 0x000fe400078e00ff */
[C---:B------:R-:W-:Y:S02]  /*13ac0*/  FMUL.FTZ R83, R82.reuse, R81 ;  /* 0x0000005152537220 */ /* 0x040fe40000410000 */
[----:B------:R-:W-:-:S02]  /*13ad0*/  FMUL.FTZ R82, R82, R59 ;  /* 0x0000003b52527220 */ /* 0x000fc40000410000 */
[C---:B------:R-:W-:Y:S02]  /*13ae0*/  FFMA.FTZ R59, R20.reuse, R59, -R83 ;  /* 0x0000003b143b7223 */ /* 0x040fe40000010853 */
[----:B------:R-:W-:Y:S01]  /*13af0*/  FFMA.FTZ R20, R20, R81, R82 ;  /* 0x0000005114147223 */ /* 0x000fe20000010052 */
[----:B------:R-:W-:Y:S02]  /*13b00*/  LOP3.LUT R81, R60, 0xffff0000, RZ, 0xc0, !PT ;  /* 0xffff00003c517812 */ /* 0x000fe400078ec0ff */
[----:B------:R-:W-:-:S03]  /*13b10*/  LOP3.LUT R60, R68, 0xffff0000, RZ, 0xc0, !PT ;  /* 0xffff0000443c7812 */ /* 0x000fc600078ec0ff */
[C---:B------:R-:W-:Y:S01]  /*13b20*/  FMUL.FTZ R68, R81.reuse, R65 ;  /* 0x0000004151447220 */ /* 0x040fe20000410000 */
[----:B------:R-:W-:-:S03]  /*13b30*/  FMUL.FTZ R81, R81, R76 ;  /* 0x0000004c51517220 */ /* 0x000fc60000410000 */
[C---:B------:R-:W-:Y:S01]  /*13b40*/  FFMA.FTZ R68, R60.reuse, R76, -R68 ;  /* 0x0000004c3c447223 */ /* 0x040fe20000010844 */
[----:B------:R-:W-:Y:S01]  /*13b50*/  FFMA.FTZ R60, R60, R65, R81 ;  /* 0x000000413c3c7223 */ /* 0x000fe20000010051 */
[CC--:B------:R-:W-:Y:S01]  /*13b60*/  FMUL.FTZ R65, R61.reuse, R56.reuse ;  /* 0x000000383d417220 */ /* 0x0c0fe20000410000 */
[-C--:B------:R-:W-:Y:S01]  /*13b70*/  FMUL.FTZ R61, R61, R67.reuse ;  /* 0x000000433d3d7220 */ /* 0x080fe20000410000 */
[----:B------:R-:W-:Y:S02]  /*13b80*/  IMAD.U32 R76, R62, 0x10000, RZ ;  /* 0x000100003e4c7824 */ /* 0x000fe400078e00ff */
[C---:B------:R-:W-:Y:S01]  /*13b90*/  FFMA.FTZ R67, R69.reuse, R67, -R65 ;  /* 0x0000004345437223 */ /* 0x040fe20000010841 */
[----:B------:R-:W-:Y:S01]  /*13ba0*/  FFMA.FTZ R61, R69, R56, R61 ;  /* 0x00000038453d7223 */ /* 0x000fe2000001003d */
[----:B------:R-:W-:Y:S01]  /*13bb0*/  PRMT R56, R117, 0x5432, R58 ;  /* 0x0000543275387816 */ /* 0x000fe2000000003a */
[----:B------:R-:W-:Y:S01]  /*13bc0*/  IMAD.U32 R69, R66, 0x10000, RZ ;  /* 0x0001000042457824 */ /* 0x000fe200078e00ff */
[----:B------:R-:W-:Y:S01]  /*13bd0*/  F2FP.BF16.F32.PACK_AB R60, R60, R64 ;  /* 0x000000403c3c723e */ /* 0x000fe200000010ff */
[----:B------:R-:W-:Y:S01]  /*13be0*/  IMAD.U32 R65, R70, 0x10000, RZ ;  /* 0x0001000046417824 */ /* 0x000fe200078e00ff */
[----:B------:R-:W-:Y:S01]  /*13bf0*/  F2FP.BF16.F32.PACK_AB R57, R67, R57 ;  /* 0x000000394339723e */ /* 0x000fe200000010ff */
[----:B------:R-:W-:-:S02]  /*13c00*/  IMAD.U32 R58, R56, 0x10000, RZ ;  /* 0x00010000383a7824 */ /* 0x000fc400078e00ff */
[C---:B------:R-:W-:Y:S01]  /*13c10*/  FMUL.FTZ R78, R76.reuse, R69 ;  /* 0x000000454c4e7220 */ /* 0x040fe20000410000 */
[----:B------:R-:W-:Y:S01]  /*13c20*/  F2FP.BF16.F32.PACK_AB R61, R61, R21 ;  /* 0x000000153d3d723e */ /* 0x000fe200000010ff */
[-C--:B------:R-:W-:Y:S02]  /*13c30*/  FMUL.FTZ R76, R76, R58.reuse ;  /* 0x0000003a4c4c7220 */ /* 0x080fe40000410000 */
[C---:B------:R-:W-:Y:S02]  /*13c40*/  FFMA.FTZ R58, R65.reuse, R58, -R78 ;  /* 0x0000003a413a7223 */ /* 0x040fe4000001084e */
        /* <DEDUP_REMOVED lines=22> */
.L_x_2851:
[----:B------:R-:W-:Y:S05]  /*13db0*/  BSYNC B1 ;  /* 0x0000000000017941 */ /* 0x000fea0003800000 */
.L_x_2850:
[----:B-1----:R-:W-:Y:S01]  /*13dc0*/  VIADD R3, R225, 0x20 ;  /* 0x00000020e1037836 */ /* 0x002fe20000000000 */
[----:B------:R-:W-:Y:S04]  /*13dd0*/  BSSY B1, `(.L_x_2854) ;  /* 0x00000e2000017945 */ /* 0x000fe80003800000 */
[----:B------:R-:W-:-:S13]  /*13de0*/  ISETP.GE.AND P0, PT, R3, R0, PT ;  /* 0x000000000300720c */ /* 0x000fda0003f06270 */
[----:B------:R-:W-:Y:S05]  /*13df0*/  @P0 BRA `(.L_x_2855) ;  /* 0x0000000c007c0947 */ /* 0x000fea0003800000 */
[----:B--2---:R1:W5:Y:S01]  /*13e00*/  LDL R76, [R1+0x58] ;  /* 0x00005800014c7983 */ /* 0x0043620000100800 */
[----:B------:R-:W2:Y:S01]  /*13e10*/  LDC R3, c[0x0][0x3f4] ;  /* 0x0000fd00ff037b82 */ /* 0x000ea20000000800 */
        /* <DEDUP_REMOVED lines=8> */
[-C--:B--2---:R-:W-:Y:S02]  /*13ea0*/  ISETP.GE.AND P0, PT, R16, R3.reuse, PT ;  /* 0x000000031000720c */ /* 0x084fe40003f06270 */
[----:B------:R-:W-:-:S11]  /*13eb0*/  ISETP.GE.AND P1, PT, R214, R3, PT ;  /* 0x00000003d600720c */ /* 0x000fd60003f26270 */
[----:B-1----:R-:W-:Y:S05]  /*13ec0*/  @P0 BRA `(.L_x_2857) ;  /* 0x0000000400a00947 */ /* 0x002fea0003800000 */
[----:B0-----:R-:W2:Y:S04]  /*13ed0*/  LDL R20, [R1+0x80] ;  /* 0x0000800001147983 */ /* 0x001ea80000100800 */
[----:B------:R-:W3:Y:S01]  /*13ee0*/  LDL R79, [R1+0x1b8] ;  /* 0x0001b800014f7983 */ /* 0x000ee20000100800 */
[----:B------:R-:W-:-:S04]  /*13ef0*/  SHF.R.U32.HI R64, RZ, 0x10, R45 ;  /* 0x00000010ff407819 */ /* 0x000fc8000001162d */
[----:B------:R-:W-:-:S05]  /*13f00*/  PRMT R64, R115, 0x5432, R64 ;  /* 0x0000543273407816 */ /* 0x000fca0000000040 */
[C---:B------:R-:W-:Y:S01]  /*13f10*/  IMAD.U32 R69, R64.reuse, 0x10000, RZ ;  /* 0x0001000040457824 */ /* 0x040fe200078e00ff */
[----:B------:R-:W-:Y:S02]  /*13f20*/  LOP3.LUT R64, R64, 0xffff0000, RZ, 0xc0, !PT ;  /* 0xffff000040407812 */ /* 0x000fe400078ec0ff */
[----:B--2---:R-:W-:-:S04]  /*13f30*/  LEA.HI R20, R3, R20, RZ, 0x1d ;  /* 0x0000001403147211 */ /* 0x004fc800078fe8ff */
[----:B------:R-:W-:Y:S01]  /*13f40*/  SHF.R.S32.HI R21, RZ, 0x1f, R20 ;  /* 0x0000001fff157819 */ /* 0x000fe20000011414 */
[----:B------:R-:W-:Y:S01]  /*13f50*/  IMAD.SHL.U32 R56, R20, 0x8, RZ ;  /* 0x0000000814387824 */ /* 0x000fe200078e00ff */
[----:B---3--:R-:W0:Y:S02]  /*13f60*/  LDS.128 R60, [R79] ;  /* 0x000000004f3c7984 */ /* 0x008e240000000c00 */
[----:B------:R-:W-:Y:S02]  /*13f70*/  LEA.HI R21, R21, R20, RZ, 0x3 ;  /* 0x0000001415157211 */ /* 0x000fe400078f18ff */
[----:B------:R-:W-:-:S03]  /*13f80*/  LOP3.LUT R56, R78, 0x38, R56, 0xf8, !PT ;  /* 0x000000384e387812 */ /* 0x000fc600078ef838 */
[----:B------:R-:W-:Y:S01]  /*13f90*/  IMAD.SHL.U32 R21, R21, 0x400, RZ ;  /* 0x0000040015157824 */ /* 0x000fe200078e00ff */
[----:B------:R-:W-:-:S04]  /*13fa0*/  LOP3.LUT R56, R56, R77, RZ, 0x3c, !PT ;  /* 0x0000004d38387212 */ /* 0x000fc800078e3cff */
[----:B------:R-:W-:-:S04]  /*13fb0*/  LOP3.LUT R21, R21, 0x7fffe000, RZ, 0xc0, !PT ;  /* 0x7fffe00015157812 */ /* 0x000fc800078ec0ff */
[----:B-----5:R-:W-:Y:S02]  /*13fc0*/  IADD3 R20, R56, R21, R76 ;  /* 0x0000001538147210 */ /* 0x020fe40007ffe04c */
[----:B------:R-:W-:Y:S02]  /*13fd0*/  SHF.R.U64 R21, R44, 0x10, R45 ;  /* 0x000000102c157819 */ /* 0x000fe4000000122d */
[----:B------:R-:W-:Y:S01]  /*13fe0*/  SHF.R.U64 R44, R52, 0x10, R53 ;  /* 0x00000010342c7819 */ /* 0x000fe20000001235 */
[----:B------:R-:W-:Y:S01]  /*13ff0*/  IMAD R20, R20, 0x2, R23 ;  /* 0x0000000214147824 */ /* 0x000fe200078e0217 */
[--C-:B------:R-:W-:Y:S02]  /*14000*/  SHF.R.U64 R45, R46, 0x10, R47.reuse ;  /* 0x000000102e2d7819 */ /* 0x100fe4000000122f */
[----:B------:R-:W-:Y:S02]  /*14010*/  SHF.R.U32.HI R46, RZ, 0x10, R47 ;  /* 0x00000010ff2e7819 */ /* 0x000fe4000001162f */
[----:B------:R-:W1:Y:S01]  /*14020*/  LDS.128 R56, [R20+0x14400] ;  /* 0x0144000014387984 */ /* 0x000e620000000c00 */
[----:B------:R-:W-:-:S02]  /*14030*/  PRMT R47, R113, 0x5410, R44 ;  /* 0x00005410712f7816 */ /* 0x000fc4000000002c */
[----:B------:R-:W-:Y:S02]  /*14040*/  PRMT R21, R115, 0x5410, R21 ;  /* 0x0000541073157816 */ /* 0x000fe40000000015 */
[----:B------:R-:W-:Y:S01]  /*14050*/  SHF.R.U32.HI R52, RZ, 0x10, R53 ;  /* 0x00000010ff347819 */ /* 0x000fe20000011635 */
[----:B------:R-:W-:Y:S01]  /*14060*/  IMAD.U32 R53, R47, 0x10000, RZ ;  /* 0x000100002f357824 */ /* 0x000fe200078e00ff */
[--C-:B------:R-:W-:Y:S01]  /*14070*/  SHF.R.U64 R44, R54, 0x10, R55.reuse ;  /* 0x00000010362c7819 */ /* 0x100fe20000001237 */
[----:B------:R-:W-:Y:S01]  /*14080*/  IMAD.U32 R65, R21, 0x10000, RZ ;  /* 0x0001000015417824 */ /* 0x000fe200078e00ff */
[----:B------:R-:W-:Y:S02]  /*14090*/  SHF.R.U32.HI R54, RZ, 0x10, R55 ;  /* 0x00000010ff367819 */ /* 0x000fe40000011637 */
[----:B------:R-:W-:Y:S02]  /*140a0*/  PRMT R52, R113, 0x5432, R52 ;  /* 0x0000543271347816 */ /* 0x000fe40000000034 */
[----:B------:R-:W-:Y:S01]  /*140b0*/  PRMT R68, R114, 0x5432, R54 ;  /* 0x0000543272447816 */ /* 0x000fe20000000036 */
[----:B0-----:R-:W-:Y:S01]  /*140c0*/  IMAD.U32 R67, R60, 0x10000, RZ ;  /* 0x000100003c437824 */ /* 0x001fe200078e00ff */
[----:B------:R-:W-:-:S02]  /*140d0*/  LOP3.LUT R47, R47, 0xffff0000, RZ, 0xc0, !PT ;  /* 0xffff00002f2f7812 */ /* 0x000fc400078ec0ff */
[----:B------:R-:W-:Y:S02]  /*140e0*/  LOP3.LUT R60, R60, 0xffff0000, RZ, 0xc0, !PT ;  /* 0xffff00003c3c7812 */ /* 0x000fe400078ec0ff */
[----:B------:R-:W-:Y:S02]  /*140f0*/  LOP3.LUT R21, R21, 0xffff0000, RZ, 0xc0, !PT ;  /* 0xffff000015157812 */ /* 0x000fe400078ec0ff */
[----:B------:R-:W-:Y:S02]  /*14100*/  PRMT R44, R114, 0x5410, R44 ;  /* 0x00005410722c7816 */ /* 0x000fe4000000002c */
[----:B------:R-:W-:Y:S01]  /*14110*/  PRMT R45, R116, 0x5410, R45 ;  /* 0x00005410742d7816 */ /* 0x000fe2000000002d */
[C---:B-1----:R-:W-:Y:S01]  /*14120*/  IMAD.U32 R66, R56.reuse, 0x10000, RZ ;  /* 0x0001000038427824 */ /* 0x042fe200078e00ff */
[----:B------:R-:W-:Y:S01]  /*14130*/  LOP3.LUT R56, R56, 0xffff0000, RZ, 0xc0, !PT ;  /* 0xffff000038387812 */ /* 0x000fe200078ec0ff */
[C---:B------:R-:W-:Y:S01]  /*14140*/  IMAD.U32 R70, R59.reuse, 0x10000, RZ ;  /* 0x000100003b467824 */ /* 0x040fe200078e00ff */
[----:B------:R-:W-:Y:S01]  /*14150*/  LOP3.LUT R59, R59, 0xffff0000, RZ, 0xc0, !PT ;  /* 0xffff00003b3b7812 */ /* 0x000fe200078ec0ff */
[C---:B------:R-:W-:Y:S01]  /*14160*/  FMUL.FTZ R55, R66.reuse, R53 ;  /* 0x0000003542377220 */ /* 0x040fe20000410000 */
[----:B------:R-:W-:-:S03]  /*14170*/  FMUL.FTZ R66, R66, R65 ;  /* 0x0000004142427220 */ /* 0x000fc60000410000 */
[C---:B------:R-:W-:Y:S01]  /*14180*/  FFMA.FTZ R55, R67.reuse, R65, -R55 ;  /* 0x0000004143377223 */ /* 0x040fe20000010837 */
[----:B------:R-:W-:Y:S01]  /*14190*/  FFMA.FTZ R53, R67, R53, R66 ;  /* 0x0000003543357223 */ /* 0x000fe20000010042 */
[----:B------:R-:W-:Y:S01]  /*141a0*/  IMAD.U32 R65, R52, 0x10000, RZ ;  /* 0x0001000034417824 */ /* 0x000fe200078e00ff */
[----:B------:R-:W-:Y:S01]  /*141b0*/  PRMT R67, R116, 0x5432, R46 ;  /* 0x0000543274437816 */ /* 0x000fe2000000002e */
[C---:B------:R-:W-:Y:S01]  /*141c0*/  IMAD.U32 R66, R57.reuse, 0x10000, RZ ;  /* 0x0001000039427824 */ /* 0x040fe200078e00ff */
[----:B------:R-:W-:Y:S01]  /*141d0*/  LOP3.LUT R57, R57, 0xffff0000, RZ, 0xc0, !PT ;  /* 0xffff000039397812 */ /* 0x000fe200078ec0ff */
[C---:B------:R-:W-:Y:S01]  /*141e0*/  IMAD.U32 R46, R61.reuse, 0x10000, RZ ;  /* 0x000100003d2e7824 */ /* 0x040fe200078e00ff */
[----:B------:R-:W-:Y:S01]  /*141f0*/  LOP3.LUT R52, R52, 0xffff0000, RZ, 0xc0, !PT ;  /* 0xffff000034347812 */ /* 0x000fe200078ec0ff */
[C---:B------:R-:W-:Y:S01]  /*14200*/  FMUL.FTZ R54, R66.reuse, R65 ;  /* 0x0000004142367220 */ /* 0x040fe20000410000 */
[----:B------:R-:W-:Y:S01]  /*14210*/  FMUL.FTZ R66, R66, R69 ;  /* 0x0000004542427220 */ /* 0x000fe20000410000 */
[----:B------:R-:W-:-:S02]  /*14220*/  LOP3.LUT R61, R61, 0xffff0000, RZ, 0xc0, !PT ;  /* 0xffff00003d3d7812 */ /* 0x000fc400078ec0ff */
[C---:B------:R-:W-:Y:S01]  /*14230*/  FFMA.FTZ R54, R46.reuse, R69, -R54 ;  /* 0x000000452e367223 */ /* 0x040fe20000010836 */
[----:B------:R-:W-:Y:S01]  /*14240*/  FFMA.FTZ R46, R46, R65, R66 ;  /* 0x000000412e2e7223 */ /* 0x000fe20000010042 */
[C---:B------:R-:W-:Y:S01]  /*14250*/  IMAD.U32 R69, R68.reuse, 0x10000, RZ ;  /* 0x0001000044457824 */ /* 0x040fe200078e00ff */
[----:B------:R-:W-:Y:S01]  /*14260*/  LOP3.LUT R68, R68, 0xffff0000, RZ, 0xc0, !PT ;  /* 0xffff000044447812 */ /* 0x000fe200078ec0ff */
[C---:B------:R-:W-:Y:S01]  /*14270*/  IMAD.U32 R66, R67.reuse, 0x10000, RZ ;  /* 0x0001000043427824 */ /* 0x040fe200078e00ff */
[----:B------:R-:W-:Y:S01]  /*14280*/  LOP3.LUT R67, R67, 0xffff0000, RZ, 0xc0, !PT ;  /* 0xffff000043437812 */ /* 0x000fe200078ec0ff */
[----:B------:R-:W-:Y:S02]  /*14290*/  IMAD.U32 R65, R63, 0x10000, RZ ;  /* 0x000100003f417824 */ /* 0x000fe400078e00ff */
[C---:B------:R-:W-:Y:S01]  /*142a0*/  FMUL.FTZ R71, R70.reuse, R69 ;  /* 0x0000004546477220 */ /* 0x040fe20000410000 */
[----:B------:R-:W-:-:S03]  /*142b0*/  FMUL.FTZ R70, R70, R66 ;  /* 0x0000004246467220 */ /* 0x000fc60000410000 */
[C---:B------:R-:W-:Y:S01]  /*142c0*/  FFMA.FTZ R66, R65.reuse, R66, -R71 ;  /* 0x0000004241427223 */ /* 0x040fe20000010847 */
[----:B------:R-:W-:Y:S01]  /*142d0*/  FFMA.FTZ R65, R65, R69, R70 ;  /* 0x0000004541417223 */ /* 0x000fe20000010046 */
[C---:B------:R-:W-:Y:S01]  /*142e0*/  FMUL.FTZ R69, R56.reuse, R47 ;  /* 0x0000002f38457220 */ /* 0x040fe20000410000 */
[----:B------:R-:W-:-:S03]  /*142f0*/  FMUL.FTZ R56, R56, R21 ;  /* 0x0000001538387220 */ /* 0x000fc60000410000 */
[C---:B------:R-:W-:Y:S01]  /*14300*/  FFMA.FTZ R69, R60.reuse, R21, -R69 ;  /* 0x000000153c457223 */ /* 0x040fe20000010845 */
[C---:B------:R-:W-:Y:S01]  /*14310*/  FMUL.FTZ R21, R57.reuse, R52 ;  /* 0x0000003439157220 */ /* 0x040fe20000410000 */
[-C--:B------:R-:W-:Y:S01]  /*14320*/  FMUL.FTZ R57, R57, R64.reuse ;  /* 0x0000004039397220 */ /* 0x080fe20000410000 */
[----:B------:R-:W-:Y:S01]  /*14330*/  FFMA.FTZ R56, R60, R47, R56 ;  /* 0x0000002f3c387223 */ /* 0x000fe20000010038 */
[----:B------:R-:W-:Y:S02]  /*14340*/  IMAD.U32 R47, R58, 0x10000, RZ ;  /* 0x000100003a2f7824 */ /* 0x000fe400078e00ff */
[C---:B------:R-:W-:Y:S01]  /*14350*/  FFMA.FTZ R21, R61.reuse, R64, -R21 ;  /* 0x000000403d157223 */ /* 0x040fe20000010815 */
[----:B------:R-:W-:Y:S01]  /*14360*/  FFMA.FTZ R57, R61, R52, R57 ;  /* 0x000000343d397223 */ /* 0x000fe20000010039 */
[----:B------:R-:W-:Y:S01]  /*14370*/  IMAD.U32 R64, R44, 0x10000, RZ ;  /* 0x000100002c407824 */ /* 0x000fe200078e00ff */
[----:B------:R-:W-:Y:S01]  /*14380*/  LOP3.LUT R60, R62, 0xffff0000, RZ, 0xc0, !PT ;  /* 0xffff00003e3c7812 */ /* 0x000fe200078ec0ff */
[----:B------:R-:W-:Y:S01]  /*14390*/  IMAD.U32 R52, R45, 0x10000, RZ ;  /* 0x000100002d347824 */ /* 0x000fe200078e00ff */
[----:B------:R-:W-:Y:S01]  /*143a0*/  LOP3.LUT R58, R58, 0xffff0000, RZ, 0xc0, !PT ;  /* 0xffff00003a3a7812 */ /* 0x000fe200078ec0ff */
[----:B------:R-:W-:Y:S01]  /*143b0*/  IMAD.U32 R61, R62, 0x10000, RZ ;  /* 0x000100003e3d7824 */ /* 0x000fe200078e00ff */
[----:B------:R-:W-:Y:S01]  /*143c0*/  LOP3.LUT R62, R63, 0xffff0000, RZ, 0xc0, !PT ;  /* 0xffff00003f3e7812 */ /* 0x000fe200078ec0ff */
[C---:B------:R-:W-:Y:S01]  /*143d0*/  FMUL.FTZ R63, R47.reuse, R64 ;  /* 0x000000402f3f7220 */ /* 0x040fe20000410000 */
[----:B------:R-:W-:Y:S01]  /*143e0*/  FMUL.FTZ R47, R47, R52 ;  /* 0x000000342f2f7220 */ /* 0x000fe20000410000 */
[----:B------:R-:W-:-:S02]  /*143f0*/  LOP3.LUT R44, R44, 0xffff0000, RZ, 0xc0, !PT ;  /* 0xffff00002c2c7812 */ /* 0x000fc400078ec0ff */
[----:B------:R-:W-:Y:S01]  /*14400*/  LOP3.LUT R45, R45, 0xffff0000, RZ, 0xc0, !PT ;  /* 0xffff00002d2d7812 */ /* 0x000fe200078ec0ff */
[C---:B------:R-:W-:Y:S01]  /*14410*/  FFMA.FTZ R63, R61.reuse, R52, -R63 ;  /* 0x000000343d3f7223 */ /* 0x040fe2000001083f */
[----:B------:R-:W-:Y:S01]  /*14420*/  FFMA.FTZ R47, R61, R64, R47 ;  /* 0x000000403d2f7223 */ /* 0x000fe2000001002f */
[C---:B------:R-:W-:Y:S01]  /*14430*/  FMUL.FTZ R61, R58.reuse, R44 ;  /* 0x0000002c3a3d7220 */ /* 0x040fe20000410000 */
        /* <DEDUP_REMOVED lines=12> */
[----:B------:R-:W-:Y:S02]  /*14500*/  F2FP.BF16.F32.PACK_AB R46, R58, R63 ;  /* 0x0000003f3a2e723e */ /* 0x000fe400000010ff */
[----:B------:R-:W-:-:S02]  /*14510*/  F2FP.BF16.F32.PACK_AB R47, R67, R66 ;  /* 0x00000042432f723e */ /* 0x000fc400000010ff */
[----:B------:R-:W-:-:S03]  /*14520*/  F2FP.BF16.F32.PACK_AB R55, R59, R65 ;  /* 0x000000413b37723e */ /* 0x000fc600000010ff */
[----:B------:R1:W-:Y:S04]  /*14530*/  STS.128 [R79], R44 ;  /* 0x0000002c4f007388 */ /* 0x0003e80000000c00 */
[----:B------:R1:W-:Y:S02]  /*14540*/  STS.128 [R20+0x14400], R52 ;  /* 0x0144003414007388 */ /* 0x0003e40000000c00 */
.L_x_2857:
[----:B------:R-:W-:Y:S05]  /*14550*/  BSYNC B2 ;  /* 0x0000000000027941 */ /* 0x000fea0003800000 */
.L_x_2856:
[----:B------:R-:W-:Y:S05]  /*14560*/  @P1 BRA `(.L_x_2855) ;  /* 0x0000000400a01947 */ /* 0x000fea0003800000 */
[----:B01----:R-:W2:Y:S04]  /*14570*/  LDL R20, [R1+0x12c] ;  /* 0x00012c0001147983 */ /* 0x003ea80000100800 */
[----:B------:R-:W3:Y:S01]  /*14580*/  LDL R68, [R1+0x1b4] ;  /* 0x0001b40001447983 */ /* 0x000ee20000100800 */
[----:B--2---:R-:W-:-:S04]  /*14590*/  LEA.HI R3, R3, R20, RZ, 0x1d ;  /* 0x0000001403037211 */ /* 0x004fc800078fe8ff */
[----:B------:R-:W-:Y:S01]  /*145a0*/  SHF.R.S32.HI R20, RZ, 0x1f, R3 ;  /* 0x0000001fff147819 */ /* 0x000fe20000011403 */
[----:B------:R-:W-:Y:S01]  /*145b0*/  IMAD.SHL.U32 R21, R3, 0x8, RZ ;  /* 0x0000000803157824 */ /* 0x000fe200078e00ff */
[----:B---3--:R-:W0:Y:S02]  /*145c0*/  LDS.128 R44, [R68] ;  /* 0x00000000442c7984 */ /* 0x008e240000000c00 */
[----:B------:R-:W-:Y:S02]  /*145d0*/  LEA.HI R20, R20, R3, RZ, 0x3 ;  /* 0x0000000314147211 */ /* 0x000fe400078f18ff */
[----:B------:R-:W-:-:S03]  /*145e0*/  LOP3.LUT R21, R78, 0x38, R21, 0xf8, !PT ;  /* 0x000000384e157812 */ /* 0x000fc600078ef815 */
[----:B------:R-:W-:Y:S01]  /*145f0*/  IMAD.SHL.U32 R20, R20, 0x400, RZ ;  /* 0x0000040014147824 */ /* 0x000fe200078e00ff */
[----:B------:R-:W-:Y:S02]  /*14600*/  LOP3.LUT R3, R21, R77, RZ, 0x3c, !PT ;  /* 0x0000004d15037212 */ /* 0x000fe400078e3cff */
[--C-:B------:R-:W-:Y:S02]  /*14610*/  SHF.R.U64 R21, R42, 0x10, R43.reuse ;  /* 0x000000102a157819 */ /* 0x100fe4000000122b */
[----:B------:R-:W-:Y:S02]  /*14620*/  LOP3.LUT R20, R20, 0x7fffe000, RZ, 0xc0, !PT ;  /* 0x7fffe00014147812 */ /* 0x000fe400078ec0ff */
[----:B------:R-:W-:Y:S02]  /*14630*/  SHF.R.U32.HI R42, RZ, 0x10, R43 ;  /* 0x00000010ff2a7819 */ /* 0x000fe4000001162b */
[----:B-----5:R-:W-:Y:S02]  /*14640*/  IADD3 R3, R3, R20, R76 ;  /* 0x0000001403037210 */ /* 0x020fe40007ffe04c */
[----:B------:R-:W-:-:S02]  /*14650*/  SHF.R.U64 R20, R40, 0x10, R41 ;  /* 0x0000001028147819 */ /* 0x000fc40000001229 */
[----:B------:R-:W-:Y:S01]  /*14660*/  SHF.R.U32.HI R40, RZ, 0x10, R41 ;  /* 0x00000010ff287819 */ /* 0x000fe20000011629 */
[----:B------:R-:W-:Y:S01]  /*14670*/  IMAD R3, R3, 0x2, R23 ;  /* 0x0000000203037824 */ /* 0x000fe200078e0217 */
[----:B------:R-:W-:Y:S02]  /*14680*/  SHF.R.U64 R41, R48, 0x10, R49 ;  /* 0x0000001030297819 */ /* 0x000fe40000001231 */
[----:B------:R-:W-:Y:S02]  /*14690*/  SHF.R.U64 R43, R50, 0x10, R51 ;  /* 0x00000010322b7819 */ /* 0x000fe40000001233 */
[----:B------:R-:W1:Y:S01]  /*146a0*/  LDS.128 R52, [R3+0x14400] ;  /* 0x0144000003347984 */ /* 0x000e620000000c00 */
[----:B------:R-:W-:Y:S02]  /*146b0*/  PRMT R41, R109, 0x5432, R41 ;  /* 0x000054326d297816 */ /* 0x000fe40000000029 */
[----:B------:R-:W-:Y:S02]  /*146c0*/  PRMT R20, R111, 0x5410, R20 ;  /* 0x000054106f147816 */ /* 0x000fe40000000014 */
[----:B------:R-:W-:Y:S01]  /*146d0*/  SHF.R.U32.HI R50, RZ, 0x10, R51 ;  /* 0x00000010ff327819 */ /* 0x000fe20000011633 */
[----:B------:R-:W-:Y:S01]  /*146e0*/  IMAD.U32 R63, R41, 0x10000, RZ ;  /* 0x00010000293f7824 */ /* 0x000fe200078e00ff */
[----:B------:R-:W-:Y:S01]  /*146f0*/  SHF.R.U32.HI R48, RZ, 0x10, R49 ;  /* 0x00000010ff307819 */ /* 0x000fe20000011631 */
[----:B------:R-:W-:Y:S01]  /*14700*/  IMAD.U32 R64, R20, 0x10000, RZ ;  /* 0x0001000014407824 */ /* 0x000fe200078e00ff */
[----:B------:R-:W-:-:S02]  /*14710*/  PRMT R50, R110, 0x5432, R50 ;  /* 0x000054326e327816 */ /* 0x000fc40000000032 */
[----:B------:R-:W-:Y:S02]  /*14720*/  PRMT R48, R109, 0x5410, R48 ;  /* 0x000054106d307816 */ /* 0x000fe40000000030 */
[----:B------:R-:W-:Y:S01]  /*14730*/  PRMT R40, R111, 0x5432, R40 ;  /* 0x000054326f287816 */ /* 0x000fe20000000028 */
[C---:B0-----:R-:W-:Y:S01]  /*14740*/  IMAD.U32 R51, R45.reuse, 0x10000, RZ ;  /* 0x000100002d337824 */ /* 0x041fe200078e00ff */
[----:B------:R-:W-:Y:S01]  /*14750*/  LOP3.LUT R57, R45, 0xffff0000, RZ, 0xc0, !PT ;  /* 0xffff00002d397812 */ /* 0x000fe200078ec0ff */
[C---:B------:R-:W-:Y:S01]  /*14760*/  IMAD.U32 R56, R46.reuse, 0x10000, RZ ;  /* 0x000100002e387824 */ /* 0x040fe200078e00ff */
[----:B------:R-:W-:Y:S01]  /*14770*/  LOP3.LUT R45, R46, 0xffff0000, RZ, 0xc0, !PT ;  /* 0xffff00002e2d7812 */ /* 0x000fe200078ec0ff */
[----:B------:R-:W-:Y:S01]  /*14780*/  IMAD.U32 R49, R44, 0x10000, RZ ;  /* 0x000100002c317824 */ /* 0x000fe200078e00ff */
[----:B------:R-:W-:Y:S01]  /*14790*/  PRMT R42, R112, 0x5432, R42 ;  /* 0x00005432702a7816 */ /* 0x000fe2000000002a */
[----:B------:R-:W-:Y:S01]  /*147a0*/  IMAD.U32 R66, R50, 0x10000, RZ ;  /* 0x0001000032427824 */ /* 0x000fe200078e00ff */
[----:B------:R-:W-:Y:S01]  /*147b0*/  LOP3.LUT R41, R41, 0xffff0000, RZ, 0xc0, !PT ;  /* 0xffff000029297812 */ /* 0x000fe200078ec0ff */
[----:B------:R-:W-:Y:S01]  /*147c0*/  IMAD.U32 R65, R48, 0x10000, RZ ;  /* 0x0001000030417824 */ /* 0x000fe200078e00ff */
[----:B------:R-:W-:Y:S01]  /*147d0*/  LOP3.LUT R20, R20, 0xffff0000, RZ, 0xc0, !PT ;  /* 0xffff000014147812 */ /* 0x000fe200078ec0ff */
[----:B------:R-:W-:Y:S01]  /*147e0*/  IMAD.U32 R67, R40, 0x10000, RZ ;  /* 0x0001000028437824 */ /* 0x000fe200078e00ff */
[----:B------:R-:W-:Y:S01]  /*147f0*/  PRMT R43, R110, 0x5410, R43 ;  /* 0x000054106e2b7816 */ /* 0x000fe2000000002b */
[----:B------:R-:W-:Y:S01]  /*14800*/  IMAD.U32 R58, R47, 0x10000, RZ ;  /* 0x000100002f3a7824 */ /* 0x000fe200078e00ff */
[----:B------:R-:W-:-:S02]  /*14810*/  LOP3.LUT R44, R44, 0xffff0000, RZ, 0xc0, !PT ;  /* 0xffff00002c2c7812 */ /* 0x000fc400078ec0ff */
[----:B------:R-:W-:Y:S02]  /*14820*/  PRMT R21, R112, 0x5410, R21 ;  /* 0x0000541070157816 */ /* 0x000fe40000000015 */
[----:B------:R-:W-:Y:S02]  /*14830*/  LOP3.LUT R48, R48, 0xffff0000, RZ, 0xc0, !PT ;  /* 0xffff000030307812 */ /* 0x000fe400078ec0ff */
[----:B------:R-:W-:Y:S02]  /*14840*/  LOP3.LUT R40, R40, 0xffff0000, RZ, 0xc0, !PT ;  /* 0xffff000028287812 */ /* 0x000fe400078ec0ff */
        /* <DEDUP_REMOVED lines=15> */
[C---:B------:R-:W-:Y:S01]  /*14940*/  FMUL.FTZ R63, R62.reuse, R66 ;  /* 0x000000423e3f7220 */ /* 0x040fe20000410000 */
[C---:B------:R-:W-:Y:S01]  /*14950*/  FMUL.FTZ R54, R59.reuse, R65 ;  /* 0x000000413b367220 */ /* 0x040fe20000410000 */
[----:B------:R-:W-:Y:S01]  /*14960*/  FMUL.FTZ R59, R59, R67 ;  /* 0x000000433b3b7220 */ /* 0x000fe20000410000 */
[-C--:B------:R-:W-:Y:S01]  /*14970*/  FMUL.FTZ R62, R62, R49.reuse ;  /* 0x000000313e3e7220 */ /* 0x080fe20000410000 */
[----:B------:R-:W-:Y:S01]  /*14980*/  FFMA.FTZ R63, R58, R49, -R63 ;  /* 0x000000313a3f7223 */ /* 0x000fe2000001083f */
[C---:B------:R-:W-:Y:S01]  /*14990*/  FMUL.FTZ R49, R46.reuse, R41 ;  /* 0x000000292e317220 */ /* 0x040fe20000410000 */
[C---:B------:R-:W-:Y:S01]  /*149a0*/  FFMA.FTZ R54, R51.reuse, R67, -R54 ;  /* 0x0000004333367223 */ /* 0x040fe20000010836 */
[----:B------:R-:W-:Y:S01]  /*149b0*/  FFMA.FTZ R59, R51, R65, R59 ;  /* 0x00000041333b7223 */ /* 0x000fe2000001003b */
[----:B------:R-:W-:Y:S01]  /*149c0*/  FMUL.FTZ R46, R46, R20 ;  /* 0x000000142e2e7220 */ /* 0x000fe20000410000 */
[----:B------:R-:W-:Y:S02]  /*149d0*/  IMAD.U32 R51, R43, 0x10000, RZ ;  /* 0x000100002b337824 */ /* 0x000fe400078e00ff */
[----:B------:R-:W-:Y:S01]  /*149e0*/  FFMA.FTZ R62, R58, R66, R62 ;  /* 0x000000423a3e7223 */ /* 0x000fe2000001003e */
[----:B------:R-:W-:Y:S01]  /*149f0*/  FFMA.FTZ R49, R44, R20, -R49 ;  /* 0x000000142c317223 */ /* 0x000fe20000010831 */
[----:B------:R-:W-:-:S02]  /*14a00*/  IMAD.U32 R58, R21, 0x10000, RZ ;  /* 0x00010000153a7824 */ /* 0x000fc400078e00ff */
[----:B------:R-:W-:Y:S01]  /*14a10*/  FFMA.FTZ R44, R44, R41, R46 ;  /* 0x000000292c2c7223 */ /* 0x000fe2000001002e */
[----:B------:R-:W-:Y:S01]  /*14a20*/  FMUL.FTZ R41, R53, R51 ;  /* 0x0000003335297220 */ /* 0x000fe20000410000 */
[----:B------:R-:W-:Y:S01]  /*14a30*/  LOP3.LUT R43, R43, 0xffff0000, RZ, 0xc0, !PT ;  /* 0xffff00002b2b7812 */ /* 0x000fe200078ec0ff */
[----:B------:R-:W-:Y:S01]  /*14a40*/  FMUL.FTZ R20, R61, R48 ;  /* 0x000000303d147220 */ /* 0x000fe20000410000 */
[----:B------:R-:W-:Y:S01]  /*14a50*/  LOP3.LUT R21, R21, 0xffff0000, RZ, 0xc0, !PT ;  /* 0xffff000015157812 */ /* 0x000fe200078ec0ff */
[-C--:B------:R-:W-:Y:S01]  /*14a60*/  FMUL.FTZ R53, R53, R58.reuse ;  /* 0x0000003a35357220 */ /* 0x080fe20000410000 */
[----:B------:R-:W-:Y:S01]  /*14a70*/  LOP3.LUT R42, R42, 0xffff0000, RZ, 0xc0, !PT ;  /* 0xffff00002a2a7812 */ /* 0x000fe200078ec0ff */
[----:B------:R-:W-:Y:S01]  /*14a80*/  FFMA.FTZ R58, R56, R58, -R41 ;  /* 0x0000003a383a7223 */ /* 0x000fe20000010829 */
[C---:B------:R-:W-:Y:S01]  /*14a90*/  FMUL.FTZ R41, R52.reuse, R43 ;  /* 0x0000002b34297220 */ /* 0x040fe20000410000 */
[-C--:B------:R-:W-:Y:S01]  /*14aa0*/  FMUL.FTZ R61, R61, R40.reuse ;  /* 0x000000283d3d7220 */ /* 0x080fe20000410000 */
[----:B------:R-:W-:Y:S01]  /*14ab0*/  FFMA.FTZ R20, R57, R40, -R20 ;  /* 0x0000002839147223 */ /* 0x000fe20000010814 */
[----:B------:R-:W-:Y:S01]  /*14ac0*/  FMUL.FTZ R52, R52, R21 ;  /* 0x0000001534347220 */ /* 0x000fe20000410000 */
[C---:B------:R-:W-:Y:S01]  /*14ad0*/  FMUL.FTZ R40, R55.reuse, R50 ;  /* 0x0000003237287220 */ /* 0x040fe20000410000 */
[----:B------:R-:W-:Y:S01]  /*14ae0*/  FMUL.FTZ R55, R55, R42 ;  /* 0x0000002a37377220 */ /* 0x000fe20000410000 */
[----:B------:R-:W-:Y:S01]  /*14af0*/  FFMA.FTZ R61, R57, R48, R61 ;  /* 0x00000030393d7223 */ /* 0x000fe2000001003d */
[----:B------:R-:W-:Y:S01]  /*14b00*/  FFMA.FTZ R46, R56, R51, R53 ;  /* 0x00000033382e7223 */ /* 0x000fe20000010035 */
[C---:B------:R-:W-:Y:S01]  /*14b10*/  FFMA.FTZ R43, R45.reuse, R43, R52 ;  /* 0x0000002b2d2b7223 */ /* 0x040fe20000010034 */
[----:B------:R-:W-:Y:S01]  /*14b20*/  FFMA.FTZ R21, R45, R21, -R41 ;  /* 0x000000152d157223 */ /* 0x000fe20000010829 */
[C---:B------:R-:W-:Y:S01]  /*14b30*/  FFMA.FTZ R48, R47.reuse, R42, -R40 ;  /* 0x0000002a2f307223 */ /* 0x040fe20000010828 */
[----:B------:R-:W-:Y:S01]  /*14b40*/  FFMA.FTZ R47, R47, R50, R55 ;  /* 0x000000322f2f7223 */ /* 0x000fe20000010037 */
[----:B------:R-:W-:-:S02]  /*14b50*/  F2FP.BF16.F32.PACK_AB R40, R49, R64 ;  /* 0x000000403128723e */ /* 0x000fc400000010ff */
[----:B------:R-:W-:Y:S02]  /*14b60*/  F2FP.BF16.F32.PACK_AB R46, R43, R46 ;  /* 0x0000002e2b2e723e */ /* 0x000fe400000010ff */
[----:B------:R-:W-:Y:S02]  /*14b70*/  F2FP.BF16.F32.PACK_AB R41, R20, R54 ;  /* 0x000000361429723e */ /* 0x000fe400000010ff */
[----:B------:R-:W-:Y:S02]  /*14b80*/  F2FP.BF16.F32.PACK_AB R42, R21, R58 ;  /* 0x0000003a152a723e */ /* 0x000fe400000010ff */
[----:B------:R-:W-:Y:S02]  /*14b90*/  F2FP.BF16.F32.PACK_AB R43, R48, R63 ;  /* 0x0000003f302b723e */ /* 0x000fe400000010ff */
[----:B------:R-:W-:Y:S02]  /*14ba0*/  F2FP.BF16.F32.PACK_AB R44, R44, R60 ;  /* 0x0000003c2c2c723e */ /* 0x000fe400000010ff */
[----:B------:R-:W-:Y:S01]  /*14bb0*/  F2FP.BF16.F32.PACK_AB R45, R61, R59 ;  /* 0x0000003b3d2d723e */ /* 0x000fe200000010ff */
[----:B------:R3:W-:Y:S01]  /*14bc0*/  STS.128 [R68], R40 ;  /* 0x0000002844007388 */ /* 0x0007e20000000c00 */
[----:B------:R-:W-:-:S05]  /*14bd0*/  F2FP.BF16.F32.PACK_AB R47, R47, R62 ;  /* 0x0000003e2f2f723e */ /* 0x000fca00000010ff */
[----:B------:R3:W-:Y:S02]  /*14be0*/  STS.128 [R3+0x14400], R44 ;  /* 0x0144002c03007388 */ /* 0x0007e40000000c00 */
.L_x_2855:
[----:B------:R-:W-:Y:S05]  /*14bf0*/  BSYNC B1 ;  /* 0x0000000000017941 */ /* 0x000fea0003800000 */
.L_x_2854:
[----:B---3--:R-:W-:Y:S01]  /*14c00*/  VIADD R3, R225, 0x40 ;  /* 0x00000040e1037836 */ /* 0x008fe20000000000 */
[----:B------:R-:W-:Y:S04]  /*14c10*/  BSSY B1, `(.L_x_2858) ;  /* 0x00000ec000017945 */ /* 0x000fe80003800000 */
[----:B------:R-:W-:-:S13]  /*14c20*/  ISETP.GE.AND P0, PT, R3, R0, PT ;  /* 0x000000000300720c */ /* 0x000fda0003f06270 */
[----:B------:R-:W-:Y:S05]  /*14c30*/  @P0 BRA `(.L_x_2859) ;  /* 0x0000000c00a40947 */ /* 0x000fea0003800000 */
[----:B0-----:R0:W5:Y:S01]  /*14c40*/  LDL R61, [R1+0x54] ;  /* 0x00005400013d7983 */ /* 0x0011620000100800 */
[----:B------:R-:W3:Y:S01]  /*14c50*/  LDC R3, c[0x0][0x3f4] ;  /* 0x0000fd00ff037b82 */ /* 0x000ee20000000800 */
        /* <DEDUP_REMOVED lines=8> */
[-C--:B---3--:R-:W-:Y:S02]  /*14ce0*/  ISETP.GE.AND P0, PT, R16, R3.reuse, PT ;  /* 0x000000031000720c */ /* 0x088fe40003f06270 */
[----:B------:R-:W-:-:S11]  /*14cf0*/  ISETP.GE.AND P1, PT, R214, R3, PT ;  /* 0x00000003d600720c */ /* 0x000fd60003f26270 */
[----:B0-----:R-:W-:Y:S05]  /*14d00*/  @P0 BRA `(.L_x_2861) ;  /* 0x0000000400a00947 */ /* 0x001fea0003800000 */
[----:B-1----:R-:W3:Y:S04]  /*14d10*/  LDL R20, [R1+0x80] ;  /* 0x0000800001147983 */ /* 0x002ee80000100800 */
[----:B------:R-:W4:Y:S01]  /*14d20*/  LDL R64, [R1+0x1b0] ;  /* 0x0001b00001407983 */ /* 0x000f220000100800 */
[----:B---3--:R-:W-:-:S04]  /*14d30*/  LEA.HI R20, R3, R20, RZ, 0x1d ;  /* 0x0000001403147211 */ /* 0x008fc800078fe8ff */
[----:B------:R-:W-:Y:S01]  /*14d40*/  SHF.R.S32.HI R41, RZ, 0x1f, R20 ;  /* 0x0000001fff297819 */ /* 0x000fe20000011414 */
[----:B------:R-:W-:-:S03]  /*14d50*/  IMAD.SHL.U32 R21, R20, 0x8, RZ ;  /* 0x0000000814157824 */ /* 0x000fc600078e00ff */
[----:B------:R-:W-:Y:S02]  /*14d60*/  LEA.HI R41, R41, R20, RZ, 0x3 ;  /* 0x0000001429297211 */ /* 0x000fe400078f18ff */
[----:B------:R-:W-:Y:S02]  /*14d70*/  LOP3.LUT R20, R63, 0x38, R21, 0xf8, !PT ;  /* 0x000000383f147812 */ /* 0x000fe400078ef815 */
[----:B------:R-:W-:Y:S01]  /*14d80*/  SHF.R.U64 R21, R28, 0x10, R29 ;  /* 0x000000101c157819 */ /* 0x000fe2000000121d */
[----:B------:R-:W-:Y:S01]  /*14d90*/  IMAD.SHL.U32 R41, R41, 0x400, RZ ;  /* 0x0000040029297824 */ /* 0x000fe200078e00ff */
[----:B------:R-:W-:Y:S02]  /*14da0*/  LOP3.LUT R20, R20, R62, RZ, 0x3c, !PT ;  /* 0x0000003e14147212 */ /* 0x000fe400078e3cff */
[----:B------:R-:W-:Y:S02]  /*14db0*/  SHF.R.U64 R28, R30, 0x10, R31 ;  /* 0x000000101e1c7819 */ /* 0x000fe4000000121f */
[----:B------:R-:W-:-:S02]  /*14dc0*/  LOP3.LUT R41, R41, 0x7fffe000, RZ, 0xc0, !PT ;  /* 0x7fffe00029297812 */ /* 0x000fc400078ec0ff */
[----:B------:R-:W-:Y:S02]  /*14dd0*/  SHF.R.U64 R30, R36, 0x10, R37 ;  /* 0x00000010241e7819 */ /* 0x000fe40000001225 */
[----:B-----5:R-:W-:Y:S02]  /*14de0*/  IADD3 R20, R20, R41, R61 ;  /* 0x0000002914147210 */ /* 0x020fe40007ffe03d */
[----:B----4-:R-:W0:Y:S01]  /*14df0*/  LDS.128 R40, [R64] ;  /* 0x0000000040287984 */ /* 0x010e220000000c00 */
[----:B------:R-:W-:Y:S02]  /*14e00*/  PRMT R30, R105, 0x5410, R30 ;  /* 0x00005410691e7816 */ /* 0x000fe4000000001e */
[----:B------:R-:W-:Y:S01]  /*14e10*/  IMAD R20, R20, 0x2, R23 ;  /* 0x0000000214147824 */ /* 0x000fe200078e0217 */
[----:B------:R-:W-:Y:S02]  /*14e20*/  PRMT R21, R107, 0x5410, R21 ;  /* 0x000054106b157816 */ /* 0x000fe40000000015 */
[--C-:B------:R-:W-:Y:S01]  /*14e30*/  SHF.R.U64 R36, R38, 0x10, R39.reuse ;  /* 0x0000001026247819 */ /* 0x100fe20000001227 */
[----:B------:R-:W-:Y:S01]  /*14e40*/  IMAD.U32 R56, R30, 0x10000, RZ ;  /* 0x000100001e387824 */ /* 0x000fe200078e00ff */
[----:B------:R-:W1:Y:S01]  /*14e50*/  LDS.128 R44, [R20+0x14400] ;  /* 0x01440000142c7984 */ /* 0x000e620000000c00 */
[----:B------:R-:W-:Y:S01]  /*14e60*/  SHF.R.U32.HI R38, RZ, 0x10, R39 ;  /* 0x00000010ff267819 */ /* 0x000fe20000011627 */
[----:B------:R-:W-:Y:S01]  /*14e70*/  IMAD.U32 R57, R21, 0x10000, RZ ;  /* 0x0001000015397824 */ /* 0x000fe200078e00ff */
[----:B------:R-:W-:-:S02]  /*14e80*/  SHF.R.U32.HI R31, RZ, 0x10, R31 ;  /* 0x00000010ff1f7819 */ /* 0x000fc4000001161f */
[----:B------:R-:W-:Y:S02]  /*14e90*/  SHF.R.U32.HI R37, RZ, 0x10, R37 ;  /* 0x00000010ff257819 */ /* 0x000fe40000011625 */
[----:B------:R-:W-:Y:S02]  /*14ea0*/  PRMT R38, R106, 0x5432, R38 ;  /* 0x000054326a267816 */ /* 0x000fe40000000026 */
[----:B------:R-:W-:Y:S02]  /*14eb0*/  SHF.R.U32.HI R29, RZ, 0x10, R29 ;  /* 0x00000010ff1d7819 */ /* 0x000fe4000001161d */
[----:B------:R-:W-:Y:S01]  /*14ec0*/  PRMT R31, R108, 0x5432, R31 ;  /* 0x000054326c1f7816 */ /* 0x000fe2000000001f */
[----:B------:R-:W-:Y:S01]  /*14ed0*/  IMAD.U32 R59, R38, 0x10000, RZ ;  /* 0x00010000263b7824 */ /* 0x000fe200078e00ff */
[----:B------:R-:W-:Y:S02]  /*14ee0*/  PRMT R37, R105, 0x5432, R37 ;  /* 0x0000543269257816 */ /* 0x000fe40000000025 */
[----:B------:R-:W-:-:S02]  /*14ef0*/  PRMT R29, R107, 0x5432, R29 ;  /* 0x000054326b1d7816 */ /* 0x000fc4000000001d */
[----:B------:R-:W-:Y:S01]  /*14f00*/  LOP3.LUT R30, R30, 0xffff0000, RZ, 0xc0, !PT ;  /* 0xffff00001e1e7812 */ /* 0x000fe200078ec0ff */
[----:B------:R-:W-:Y:S01]  /*14f10*/  IMAD.U32 R58, R37, 0x10000, RZ ;  /* 0x00010000253a7824 */ /* 0x000fe200078e00ff */
[----:B------:R-:W-:Y:S01]  /*14f20*/  LOP3.LUT R21, R21, 0xffff0000, RZ, 0xc0, !PT ;  /* 0xffff000015157812 */ /* 0x000fe200078ec0ff */
[----:B------:R-:W-:Y:S01]  /*14f30*/  IMAD.U32 R60, R29, 0x10000, RZ ;  /* 0x000100001d3c7824 */ /* 0x000fe200078e00ff */
[----:B------:R-:W-:Y:S02]  /*14f40*/  PRMT R36, R106, 0x5410, R36 ;  /* 0x000054106a247816 */ /* 0x000fe40000000024 */
[----:B------:R-:W-:Y:S02]  /*14f50*/  LOP3.LUT R37, R37, 0xffff0000, RZ, 0xc0, !PT ;  /* 0xffff000025257812 */ /* 0x000fe400078ec0ff */
[----:B------:R-:W-:Y:S02]  /*14f60*/  LOP3.LUT R29, R29, 0xffff0000, RZ, 0xc0, !PT ;  /* 0xffff00001d1d7812 */ /* 0x000fe400078ec0ff */
        /* <DEDUP_REMOVED lines=30> */
[C---:B------:R-:W-:Y:S01]  /*15150*/  FMUL.FTZ R51, R42.reuse, R30 ;  /* 0x0000001e2a337220 */ /* 0x040fe20000410000 */
[-C--:B------:R-:W-:Y:S01]  /*15160*/  FMUL.FTZ R55, R42, R21.reuse ;  /* 0x000000152a377220 */ /* 0x080fe20000410000 */
[C---:B------:R-:W-:Y:S01]  /*15170*/  IMAD.U32 R48, R36.reuse, 0x10000, RZ ;  /* 0x0001000024307824 */ /* 0x040fe200078e00ff */
[----:B------:R-:W-:Y:S01]  /*15180*/  LOP3.LUT R36, R36, 0xffff0000, RZ, 0xc0, !PT ;  /* 0xffff000024247812 */ /* 0x000fe200078ec0ff */
[----:B------:R-:W-:Y:S01]  /*15190*/  FFMA.FTZ R42, R40, R21, -R51 ;  /* 0x00000015282a7223 */ /* 0x000fe20000010833 */
[C---:B------:R-:W-:Y:S01]  /*151a0*/  FMUL.FTZ R21, R54.reuse, R37 ;  /* 0x0000002536157220 */ /* 0x040fe20000410000 */
[----:B------:R-:W-:Y:S01]  /*151b0*/  FMUL.FTZ R54, R54, R29 ;  /* 0x0000001d36367220 */ /* 0x000fe20000410000 */
[----:B------:R-:W-:-:S02]  /*151c0*/  IMAD.U32 R58, R28, 0x10000, RZ ;  /* 0x000100001c3a7824 */ /* 0x000fc400078e00ff */
[----:B------:R-:W-:Y:S01]  /*151d0*/  FFMA.FTZ R30, R40, R30, R55 ;  /* 0x0000001e281e7223 */ /* 0x000fe20000010037 */
[C---:B------:R-:W-:Y:S01]  /*151e0*/  FMUL.FTZ R40, R45.reuse, R48 ;  /* 0x000000302d287220 */ /* 0x040fe20000410000 */
[C---:B------:R-:W-:Y:S01]  /*151f0*/  FFMA.FTZ R29, R50.reuse, R29, -R21 ;  /* 0x0000001d321d7223 */ /* 0x040fe20000010815 */
[----:B------:R-:W-:Y:S01]  /*15200*/  FFMA.FTZ R37, R50, R37, R54 ;  /* 0x0000002532257223 */ /* 0x000fe20000010036 */
[-C--:B------:R-:W-:Y:S01]  /*15210*/  FMUL.FTZ R50, R45, R58.reuse ;  /* 0x0000003a2d327220 */ /* 0x080fe20000410000 */
[----:B------:R-:W-:Y:S01]  /*15220*/  LOP3.LUT R21, R28, 0xffff0000, RZ, 0xc0, !PT ;  /* 0xffff00001c157812 */ /* 0x000fe200078ec0ff */
[C---:B------:R-:W-:Y:S01]  /*15230*/  FFMA.FTZ R58, R49.reuse, R58, -R40 ;  /* 0x0000003a313a7223 */ /* 0x040fe20000010828 */
[----:B------:R-:W-:Y:S01]  /*15240*/  LOP3.LUT R28, R38, 0xffff0000, RZ, 0xc0, !PT ;  /* 0xffff0000261c7812 */ /* 0x000fe200078ec0ff */
[----:B------:R-:W-:Y:S01]  /*15250*/  FFMA.FTZ R38, R49, R48, R50 ;  /* 0x0000003031267223 */ /* 0x000fe20000010032 */
[----:B------:R-:W-:Y:S01]  /*15260*/  LOP3.LUT R40, R31, 0xffff0000, RZ, 0xc0, !PT ;  /* 0xffff00001f287812 */ /* 0x000fe200078ec0ff */
[C---:B------:R-:W-:Y:S01]  /*15270*/  FMUL.FTZ R48, R44.reuse, R36 ;  /* 0x000000242c307220 */ /* 0x040fe20000410000 */
[-C--:B------:R-:W-:Y:S01]  /*15280*/  FMUL.FTZ R31, R44, R21.reuse ;  /* 0x000000152c1f7220 */ /* 0x080fe20000410000 */
[----:B------:R-:W-:Y:S01]  /*15290*/  FMUL.FTZ R44, R47, R28 ;  /* 0x0000001c2f2c7220 */ /* 0x000fe20000410000 */
[----:B------:R-:W-:Y:S01]  /*152a0*/  F2FP.BF16.F32.PACK_AB R29, R29, R46 ;  /* 0x0000002e1d1d723e */ /* 0x000fe200000010ff */
        /* <DEDUP_REMOVED lines=12> */
[----:B------:R0:W-:Y:S04]  /*15370*/  STS.128 [R64], R28 ;  /* 0x0000001c40007388 */ /* 0x0001e80000000c00 */
[----:B------:R0:W-:Y:S02]  /*15380*/  STS.128 [R20+0x14400], R36 ;  /* 0x0144002414007388 */ /* 0x0001e40000000c00 */
.L_x_2861:
[----:B------:R-:W-:Y:S05]  /*15390*/  BSYNC B2 ;  /* 0x0000000000027941 */ /* 0x000fea0003800000 */
.L_x_2860:
[----:B------:R-:W-:Y:S05]  /*153a0*/  @P1 BRA `(.L_x_2859) ;  /* 0x0000000400c81947 */ /* 0x000fea0003800000 */
[----:B------:R-:W3:Y:S04]  /*153b0*/  LDL R21, [R1+0x11c] ;  /* 0x00011c0001157983 */ /* 0x000ee80000100800 */
[----:B01----:R-:W4:Y:S01]  /*153c0*/  LDL R20, [R1+0x12c] ;  /* 0x00012c0001147983 */ /* 0x003f220000100800 */
[----:B------:R-:W-:Y:S02]  /*153d0*/  SHF.R.U64 R40, R32, 0x10, R33 ;  /* 0x0000001020287819 */ /* 0x000fe40000001221 */
[--C-:B------:R-:W-:Y:S02]  /*153e0*/  SHF.R.U64 R24, R24, 0x10, R25.reuse ;  /* 0x0000001018187819 */ /* 0x100fe40000001219 */
[----:B------:R-:W-:Y:S02]  /*153f0*/  PRMT R40, R101, 0x5410, R40 ;  /* 0x0000541065287816 */ /* 0x000fe40000000028 */
[----:B------:R-:W-:-:S02]  /*15400*/  SHF.R.U32.HI R42, RZ, 0x10, R25 ;  /* 0x00000010ff2a7819 */ /* 0x000fc40000011619 */
[--C-:B------:R-:W-:Y:S02]  /*15410*/  SHF.R.U64 R25, R34, 0x10, R35.reuse ;  /* 0x0000001022197819 */ /* 0x100fe40000001223 */
[----:B------:R-:W-:Y:S01]  /*15420*/  PRMT R24, R103, 0x5410, R24 ;  /* 0x0000541067187816 */ /* 0x000fe20000000018 */
[----:B------:R-:W-:Y:S01]  /*15430*/  IMAD.U32 R45, R40, 0x10000, RZ ;  /* 0x00010000282d7824 */ /* 0x000fe200078e00ff */
[----:B------:R-:W-:Y:S02]  /*15440*/  SHF.R.U32.HI R35, RZ, 0x10, R35 ;  /* 0x00000010ff237819 */ /* 0x000fe40000011623 */
[----:B------:R-:W-:Y:S02]  /*15450*/  SHF.R.U32.HI R32, RZ, 0x10, R33 ;  /* 0x00000010ff207819 */ /* 0x000fe40000011621 */
[C---:B------:R-:W-:Y:S02]  /*15460*/  PRMT R25, R102.reuse, 0x5410, R25 ;  /* 0x0000541066197816 */ /* 0x040fe40000000019 */
[----:B------:R-:W-:-:S02]  /*15470*/  PRMT R102, R102, 0x5432, R35 ;  /* 0x0000543266667816 */ /* 0x000fc40000000023 */
[----:B------:R-:W-:Y:S02]  /*15480*/  PRMT R103, R103, 0x5432, R42 ;  /* 0x0000543267677816 */ /* 0x000fe4000000002a */
[----:B------:R-:W-:Y:S01]  /*15490*/  PRMT R101, R101, 0x5432, R32 ;  /* 0x0000543265657816 */ /* 0x000fe20000000020 */
[----:B------:R-:W-:-:S04]  /*154a0*/  IMAD.U32 R47, R102, 0x10000, RZ ;  /* 0x00010000662f7824 */ /* 0x000fc800078e00ff */
[C---:B------:R-:W-:Y:S01]  /*154b0*/  IMAD.U32 R46, R101.reuse, 0x10000, RZ ;  /* 0x00010000652e7824 */ /* 0x040fe200078e00ff */
[----:B------:R-:W-:Y:S02]  /*154c0*/  LOP3.LUT R101, R101, 0xffff0000, RZ, 0xc0, !PT ;  /* 0xffff000065657812 */ /* 0x000fe400078ec0ff */
[----:B---3--:R-:W-:Y:S02]  /*154d0*/  R2UR UR4, R21 ;  /* 0x00000000150472ca */ /* 0x008fe400000e0000 */
[----:B------:R-:W-:Y:S02]  /*154e0*/  SHF.R.S32.HI R21, RZ, 0x1f, R214 ;  /* 0x0000001fff157819 */ /* 0x000fe400000114d6 */
[----:B----4-:R-:W-:Y:S02]  /*154f0*/  LEA.HI R3, R3, R20, RZ, 0x1d ;  /* 0x0000001403037211 */ /* 0x010fe400078fe8ff */
[CC--:B------:R-:W-:Y:S02]  /*15500*/  LEA.HI R28, R21.reuse, R214.reuse, RZ, 0x6 ;  /* 0x000000d6151c7211 */ /* 0x0c0fe400078f30ff */
[----:B------:R-:W-:-:S02]  /*15510*/  LEA.HI R21, R21, R214, RZ, 0x3 ;  /* 0x000000d615157211 */ /* 0x000fc400078f18ff */
[----:B------:R-:W-:Y:S02]  /*15520*/  SHF.R.S32.HI R20, RZ, 0x1f, R3 ;  /* 0x0000001fff147819 */ /* 0x000fe40000011403 */
[----:B------:R-:W-:Y:S02]  /*15530*/  LOP3.LUT R21, R63, 0x38, R21, 0xf8, !PT ;  /* 0x000000383f157812 */ /* 0x000fe400078ef815 */
[----:B------:R-:W-:Y:S01]  /*15540*/  LEA.HI R20, R20, R3, RZ, 0x3 ;  /* 0x0000000314147211 */ /* 0x000fe200078f18ff */
[----:B------:R-:W-:Y:S01]  /*15550*/  IMAD.SHL.U32 R3, R3, 0x8, RZ ;  /* 0x0000000803037824 */ /* 0x000fe200078e00ff */
[----:B------:R-:W-:-:S03]  /*15560*/  LOP3.LUT R29, R21, R62, RZ, 0x3c, !PT ;  /* 0x0000003e151d7212 */ /* 0x000fc600078e3cff */
[----:B------:R-:W-:Y:S01]  /*15570*/  IMAD.SHL.U32 R21, R20, 0x400, RZ ;  /* 0x0000040014157824 */ /* 0x000fe200078e00ff */
[----:B------:R-:W-:Y:S01]  /*15580*/  LOP3.LUT R3, R63, 0x38, R3, 0xf8, !PT ;  /* 0x000000383f037812 */ /* 0x000fe200078ef803 */
[----:B------:R-:W-:-:S03]  /*15590*/  IMAD.SHL.U32 R28, R28, 0x80, RZ ;  /* 0x000000801c1c7824 */ /* 0x000fc600078e00ff */
[----:B------:R-:W-:Y:S02]  /*155a0*/  LOP3.LUT R20, R3, R62, RZ, 0x3c, !PT ;  /* 0x0000003e03147212 */ /* 0x000fe400078e3cff */
[----:B------:R-:W-:Y:S02]  /*155b0*/  LOP3.LUT R21, R21, 0x7fffe000, RZ, 0xc0, !PT ;  /* 0x7fffe00015157812 */ /* 0x000fe400078ec0ff */
[----:B------:R-:W-:Y:S02]  /*155c0*/  LOP3.LUT R28, R28, 0xffffe000, RZ, 0xc0, !PT ;  /* 0xffffe0001c1c7812 */ /* 0x000fe400078ec0ff */
[--C-:B-----5:R-:W-:Y:S02]  /*155d0*/  IADD3 R20, R20, R21, R61.reuse ;  /* 0x0000001514147210 */ /* 0x120fe40007ffe03d */
[----:B------:R-:W-:-:S03]  /*155e0*/  IADD3 R28, R29, R28, R61 ;  /* 0x0000001c1d1c7210 */ /* 0x000fc60007ffe03d */
[----:B------:R-:W-:Y:S01]  /*155f0*/  IMAD R20, R20, 0x2, R23 ;  /* 0x0000000214147824 */ /* 0x000fe200078e0217 */
[----:B------:R-:W-:-:S04]  /*15600*/  LEA R3, R28, UR4, 0x1 ;  /* 0x000000041c037c11 */ /* 0x000fc8000f8e08ff */
[----:B------:R-:W0:Y:S04]  /*15610*/  LDS.128 R36, [R20+0x14400] ;  /* 0x0144000014247984 */ /* 0x000e280000000c00 */
[----:B------:R-:W1:Y:S01]  /*15620*/  LDS.128 R28, [R3] ;  /* 0x00000000031c7984 */ /* 0x000e620000000c00 */
[--C-:B------:R-:W-:Y:S02]  /*15630*/  SHF.R.U64 R21, R26, 0x10, R27.reuse ;  /* 0x000000101a157819 */ /* 0x100fe4000000121b */
[----:B------:R-:W-:Y:S02]  /*15640*/  SHF.R.U32.HI R27, RZ, 0x10, R27 ;  /* 0x00000010ff1b7819 */ /* 0x000fe4000001161b */
[C---:B------:R-:W-:Y:S02]  /*15650*/  PRMT R21, R104.reuse, 0x5410, R21 ;  /* 0x0000541068157816 */ /* 0x040fe40000000015 */
[----:B------:R-:W-:Y:S01]  /*15660*/  PRMT R104, R104, 0x5432, R27 ;  /* 0x0000543268687816 */ /* 0x000fe2000000001b */
[C---:B0-----:R-:W-:Y:S01]  /*15670*/  IMAD.U32 R34, R36.reuse, 0x10000, RZ ;  /* 0x0001000024227824 */ /* 0x041fe200078e00ff */
[----:B------:R-:W-:Y:S01]  /*15680*/  LOP3.LUT R33, R36, 0xffff0000, RZ, 0xc0, !PT ;  /* 0xffff000024217812 */ /* 0x000fe200078ec0ff */
[C---:B------:R-:W-:Y:S01]  /*15690*/  IMAD.U32 R43, R37.reuse, 0x10000, RZ ;  /* 0x00010000252b7824 */ /* 0x040fe200078e00ff */
[----:B------:R-:W-:Y:S01]  /*156a0*/  LOP3.LUT R36, R37, 0xffff0000, RZ, 0xc0, !PT ;  /* 0xffff000025247812 */ /* 0x000fe200078ec0ff */
[----:B------:R-:W-:-:S02]  /*156b0*/  IMAD.U32 R37, R24, 0x10000, RZ ;  /* 0x0001000018257824 */ /* 0x000fc400078e00ff */
[----:B------:R-:W-:Y:S01]  /*156c0*/  FMUL.FTZ R48, R34, R45 ;  /* 0x0000002d22307220 */ /* 0x000fe20000410000 */
[----:B-1----:R-:W-:Y:S02]  /*156d0*/  IMAD.U32 R35, R28, 0x10000, RZ ;  /* 0x000100001c237824 */ /* 0x002fe400078e00ff */
[-C--:B------:R-:W-:Y:S01]  /*156e0*/  FMUL.FTZ R50, R34, R37.reuse ;  /* 0x0000002522327220 */ /* 0x080fe20000410000 */
[C---:B------:R-:W-:Y:S02]  /*156f0*/  IMAD.U32 R27, R30.reuse, 0x10000, RZ ;  /* 0x000100001e1b7824 */ /* 0x040fe400078e00ff */
[----:B------:R-:W-:Y:S01]  /*15700*/  FFMA.FTZ R34, R35, R37, -R48 ;  /* 0x0000002523227223 */ /* 0x000fe20000010830 */
[----:B------:R-:W-:Y:S01]  /*15710*/  LOP3.LUT R26, R30, 0xffff0000, RZ, 0xc0, !PT ;  /* 0xffff00001e1a7812 */ /* 0x000fe200078ec0ff */
[----:B------:R-:W-:Y:S01]  /*15720*/  IMAD.U32 R37, R103, 0x10000, RZ ;  /* 0x0001000067257824 */ /* 0x000fe200078e00ff */
[C---:B------:R-:W-:Y:S01]  /*15730*/  LOP3.LUT R30, R31.reuse, 0xffff0000, RZ, 0xc0, !PT ;  /* 0xffff00001f1e7812 */ /* 0x040fe200078ec0ff */
[----:B------:R-:W-:Y:S01]  /*15740*/  IMAD.U32 R41, R31, 0x10000, RZ ;  /* 0x000100001f297824 */ /* 0x000fe200078e00ff */
[C---:B------:R-:W-:Y:S01]  /*15750*/  LOP3.LUT R31, R38.reuse, 0xffff0000, RZ, 0xc0, !PT ;  /* 0xffff0000261f7812 */ /* 0x040fe200078ec0ff */
[----:B------:R-:W-:Y:S01]  /*15760*/  IMAD.U32 R32, R38, 0x10000, RZ ;  /* 0x0001000026207824 */ /* 0x000fe200078e00ff */
[C---:B------:R-:W-:Y:S01]  /*15770*/  LOP3.LUT R38, R39.reuse, 0xffff0000, RZ, 0xc0, !PT ;  /* 0xffff000027267812 */ /* 0x040fe200078ec0ff */
[----:B------:R-:W-:-:S02]  /*15780*/  IMAD.U32 R44, R39, 0x10000, RZ ;  /* 0x00010000272c7824 */ /* 0x000fc400078e00ff */
[----:B------:R-:W-:Y:S01]  /*15790*/  FFMA.FTZ R35, R35, R45, R50 ;  /* 0x0000002d23237223 */ /* 0x000fe20000010032 */
[CC--:B------:R-:W-:Y:S01]  /*157a0*/  FMUL.FTZ R49, R43.reuse, R46.reuse ;  /* 0x0000002e2b317220 */ /* 0x0c0fe20000410000 */
[----:B------:R-:W-:Y:S02]  /*157b0*/  IMAD.U32 R39, R104, 0x10000, RZ ;  /* 0x0001000068277824 */ /* 0x000fe400078e00ff */
[----:B------:R-:W-:Y:S01]  /*157c0*/  FMUL.FTZ R45, R43, R37 ;  /* 0x000000252b2d7220 */ /* 0x000fe20000410000 */
[----:B------:R-:W-:Y:S01]  /*157d0*/  IMAD.U32 R42, R29, 0x10000, RZ ;  /* 0x000100001d2a7824 */ /* 0x000fe200078e00ff */
[----:B------:R-:W-:Y:S01]  /*157e0*/  LOP3.LUT R43, R40, 0xffff0000, RZ, 0xc0, !PT ;  /* 0xffff0000282b7812 */ /* 0x000fe200078ec0ff */
[C---:B------:R-:W-:Y:S01]  /*157f0*/  FMUL.FTZ R48, R44.reuse, R47 ;  /* 0x0000002f2c307220 */ /* 0x040fe20000410000 */
[----:B------:R-:W-:Y:S01]  /*15800*/  FMUL.FTZ R44, R44, R39 ;  /* 0x000000272c2c7220 */ /* 0x000fe20000410000 */
[----:B------:R-:W-:Y:S01]  /*15810*/  LOP3.LUT R24, R24, 0xffff0000, RZ, 0xc0, !PT ;  /* 0xffff000018187812 */ /* 0x000fe200078ec0ff */
[----:B------:R-:W-:Y:S01]  /*15820*/  FFMA.FTZ R40, R42, R46, R45 ;  /* 0x0000002e2a287223 */ /* 0x000fe2000001002d */
[----:B------:R-:W-:Y:S01]  /*15830*/  LOP3.LUT R28, R28, 0xffff0000, RZ, 0xc0, !PT ;  /* 0xffff00001c1c7812 */ /* 0x000fe200078ec0ff */
[----:B------:R-:W-:Y:S01]  /*15840*/  FFMA.FTZ R37, R42, R37, -R49 ;  /* 0x000000252a257223 */ /* 0x000fe20000010831 */
[----:B------:R-:W-:Y:S01]  /*15850*/  FMUL.FTZ R45, R33, R43 ;  /* 0x0000002b212d7220 */ /* 0x000fe20000410000 */
[----:B------:R-:W-:Y:S01]  /*15860*/  FFMA.FTZ R39, R41, R39, -R48 ;  /* 0x0000002729277223 */ /* 0x000fe20000010830 */
[----:B------:R-:W-:Y:S01]  /*15870*/  LOP3.LUT R103, R103, 0xffff0000, RZ, 0xc0, !PT ;  /* 0xffff000067677812 */ /* 0x000fe200078ec0ff */
[----:B------:R-:W-:-:S02]  /*15880*/  IMAD.U32 R42, R25, 0x10000, RZ ;  /* 0x00010000192a7824 */ /* 0x000fc400078e00ff */
[----:B------:R-:W-:Y:S01]  /*15890*/  FFMA.FTZ R41, R41, R47, R44 ;  /* 0x0000002f29297223 */ /* 0x000fe2000001002c */
[-C--:B------:R-:W-:Y:S01]  /*158a0*/  FMUL.FTZ R47, R33, R24.reuse ;  /* 0x00000018212f7220 */ /* 0x080fe20000410000 */
[----:B------:R-:W-:Y:S01]  /*158b0*/  FFMA.FTZ R33, R28, R24, -R45 ;  /* 0x000000181c217223 */ /* 0x000fe2000001082d */
[----:B------:R-:W-:Y:S01]  /*158c0*/  LOP3.LUT R29, R29, 0xffff0000, RZ, 0xc0, !PT ;  /* 0xffff00001d1d7812 */ /* 0x000fe200078ec0ff */
[----:B------:R-:W-:Y:S02]  /*158d0*/  IMAD.U32 R24, R21, 0x10000, RZ ;  /* 0x0001000015187824 */ /* 0x000fe400078e00ff */
[----:B------:R-:W-:Y:S01]  /*158e0*/  FMUL.FTZ R44, R36, R101 ;  /* 0x00000065242c7220 */ /* 0x000fe20000410000 */
[----:B------:R-:W-:Y:S01]  /*158f0*/  FMUL.FTZ R46, R32, R42 ;  /* 0x0000002a202e7220 */ /* 0x000fe20000410000 */
[-C--:B------:R-:W-:Y:S01]  /*15900*/  FMUL.FTZ R36, R36, R103.reuse ;  /* 0x0000006724247220 */ /* 0x080fe20000410000 */
[-C--:B------:R-:W-:Y:S01]  /*15910*/  FMUL.FTZ R32, R32, R24.reuse ;  /* 0x0000001820207220 */ /* 0x080fe20000410000 */
[----:B------:R-:W-:Y:S01]  /*15920*/  FFMA.FTZ R44, R29, R103, -R44 ;  /* 0x000000671d2c7223 */ /* 0x000fe2000001082c */
[----:B------:R-:W-:Y:S01]  /*15930*/  FFMA.FTZ R46, R27, R24, -R46 ;  /* 0x000000181b2e7223 */ /* 0x000fe2000001082e */
[----:B------:R-:W-:Y:S01]  /*15940*/  FFMA.FTZ R101, R29, R101, R36 ;  /* 0x000000651d657223 */ /* 0x000fe20000010024 */
[----:B------:R-:W-:-:S02]  /*15950*/  LOP3.LUT R24, R25, 0xffff0000, RZ, 0xc0, !PT ;  /* 0xffff000019187812 */ /* 0x000fc400078ec0ff */
[----:B------:R-:W-:Y:S02]  /*15960*/  LOP3.LUT R21, R21, 0xffff0000, RZ, 0xc0, !PT ;  /* 0xffff000015157812 */ /* 0x000fe400078ec0ff */
[----:B------:R-:W-:Y:S02]  /*15970*/  LOP3.LUT R29, R102, 0xffff0000, RZ, 0xc0, !PT ;  /* 0xffff0000661d7812 */ /* 0x000fe400078ec0ff */
[----:B------:R-:W-:Y:S01]  /*15980*/  LOP3.LUT R25, R104, 0xffff0000, RZ, 0xc0, !PT ;  /* 0xffff000068197812 */ /* 0x000fe200078ec0ff */
[----:B------:R-:W-:Y:S01]  /*15990*/  FFMA.FTZ R32, R27, R42, R32 ;  /* 0x0000002a1b207223 */ /* 0x000fe20000010020 */
        /* <DEDUP_REMOVED lines=17> */
[----:B------:R3:W-:Y:S04]  /*15ab0*/  STS.128 [R3], R24 ;  /* 0x0000001803007388 */ /* 0x0007e80000000c00 */
[----:B------:R3:W-:Y:S02]  /*15ac0*/  STS.128 [R20+0x14400], R28 ;  /* 0x0144001c14007388 */ /* 0x0007e40000000c00 */
.L_x_2859:
[----:B------:R-:W-:Y:S05]  /*15ad0*/  BSYNC B1 ;  /* 0x0000000000017941 */ /* 0x000fea0003800000 */
.L_x_2858:
[----:B---3--:R-:W-:-:S05]  /*15ae0*/  VIADD R3, R225, 0x60 ;  /* 0x00000060e1037836 */ /* 0x008fca0000000000 */
[----:B------:R-:W-:-:S13]  /*15af0*/  ISETP.GE.AND P0, PT, R3, R0, PT ;  /* 0x000000000300720c */ /* 0x000fda0003f06270 */
[----:B------:R-:W-:Y:S05]  /*15b00*/  @P0 BRA `(.L_x_2829) ;  /* 0x0000000c00c80947 */ /* 0x000fea0003800000 */
[----:B------:R3:W5:Y:S01]  /*15b10*/  LDL R41, [R1+0x11c] ;  /* 0x00011c0001297983 */ /* 0x0007620000100800 */
[----:B------:R-:W4:Y:S01]  /*15b20*/  LDC R21, c[0x0][0x3f4] ;  /* 0x0000fd00ff157b82 */ /* 0x000f220000000800 */
[----:B------:R-:W-:Y:S01]  /*15b30*/  BSSY B1, `(.L_x_2862) ;  /* 0x0000076000017945 */ /* 0x000fe20003800000 */
[-C--:B----4-:R-:W-:Y:S02]  /*15b40*/  ISETP.GE.AND P0, PT, R16, R21.reuse, PT ;  /* 0x000000151000720c */ /* 0x090fe40003f06270 */
[----:B------:R-:W-:-:S11]  /*15b50*/  ISETP.GE.AND P1, PT, R214, R21, PT ;  /* 0x00000015d600720c */ /* 0x000fd60003f26270 */
[----:B---3--:R-:W-:Y:S05]  /*15b60*/  @P0 BRA `(.L_x_2863) ;  /* 0x0000000400c80947 */ /* 0x008fea0003800000 */
[----:B------:R-:W3:Y:S01]  /*15b70*/  LDL R24, [R1+0x80] ;  /* 0x0000800001187983 */ /* 0x000ee20000100800 */
[----:B01----:R-:W-:Y:S02]  /*15b80*/  SHF.R.S32.HI R20, RZ, 0x1f, R3 ;  /* 0x0000001fff147819 */ /* 0x003fe40000011403 */
[----:B-----5:R-:W-:Y:S02]  /*15b90*/  R2UR UR4, R41 ;  /* 0x00000000290472ca */ /* 0x020fe400000e0000 */
[----:B------:R-:W-:Y:S02]  /*15ba0*/  LEA.HI R20, R20, R3, RZ, 0x3 ;  /* 0x0000000314147211 */ /* 0x000fe400078f18ff */
[----:B------:R-:W-:Y:S02]  /*15bb0*/  SHF.R.U64 R33, R14, 0x10, R15 ;  /* 0x000000100e217819 */ /* 0x000fe4000000120f */
[----:B------:R-:W-:Y:S01]  /*15bc0*/  SHF.R.U64 R14, R4, 0x10, R5 ;  /* 0x00000010040e7819 */ /* 0x000fe20000001205 */
[----:B------:R-:W-:Y:S01]  /*15bd0*/  IMAD.SHL.U32 R20, R20, 0x40, RZ ;  /* 0x0000004014147824 */ /* 0x000fe200078e00ff */
[----:B------:R-:W-:-:S02]  /*15be0*/  SHF.R.U64 R34, R12, 0x10, R13 ;  /* 0x000000100c227819 */ /* 0x000fc4000000120d */
[----:B------:R-:W-:Y:S02]  /*15bf0*/  SHF.R.U32.HI R32, RZ, 0x10, R13 ;  /* 0x00000010ff207819 */ /* 0x000fe4000001160d */
[----:B------:R-:W-:Y:S02]  /*15c00*/  SHF.R.U64 R13, R6, 0x10, R7 ;  /* 0x00000010060d7819 */ /* 0x000fe40000001207 */
[----:B------:R-:W-:Y:S02]  /*15c10*/  PRMT R37, R97, 0x5410, R14 ;  /* 0x0000541061257816 */ /* 0x000fe4000000000e */
[----:B------:R-:W-:Y:S02]  /*15c20*/  SHF.R.U32.HI R12, RZ, 0x10, R5 ;  /* 0x00000010ff0c7819 */ /* 0x000fe40000011605 */
[----:B------:R-:W-:Y:S01]  /*15c30*/  SHF.R.U32.HI R5, RZ, 0x10, R7 ;  /* 0x00000010ff057819 */ /* 0x000fe20000011607 */
[----:B------:R-:W-:Y:S01]  /*15c40*/  IMAD.U32 R38, R37, 0x10000, RZ ;  /* 0x0001000025267824 */ /* 0x000fe200078e00ff */
[----:B------:R-:W-:-:S02]  /*15c50*/  PRMT R35, R99, 0x5410, R34 ;  /* 0x0000541063237816 */ /* 0x000fc40000000022 */
[----:B------:R-:W-:Y:S02]  /*15c60*/  PRMT R7, R98, 0x5410, R13 ;  /* 0x0000541062077816 */ /* 0x000fe4000000000d */
[----:B------:R-:W-:Y:S01]  /*15c70*/  SHF.R.U32.HI R15, RZ, 0x10, R15 ;  /* 0x00000010ff0f7819 */ /* 0x000fe2000001160f */
[----:B------:R-:W-:Y:S01]  /*15c80*/  IMAD.U32 R36, R35, 0x10000, RZ ;  /* 0x0001000023247824 */ /* 0x000fe200078e00ff */
[C---:B------:R-:W-:Y:S02]  /*15c90*/  PRMT R4, R100.reuse, 0x5410, R33 ;  /* 0x0000541064047816 */ /* 0x040fe40000000021 */
[----:B------:R-:W-:Y:S02]  /*15ca0*/  PRMT R97, R97, 0x5432, R12 ;  /* 0x0000543261617816 */ /* 0x000fe4000000000c */
[----:B------:R-:W-:Y:S02]  /*15cb0*/  PRMT R100, R100, 0x5432, R15 ;  /* 0x0000543264647816 */ /* 0x000fe4000000000f */
[----:B------:R-:W-:-:S02]  /*15cc0*/  PRMT R99, R99, 0x5432, R32 ;  /* 0x0000543263637816 */ /* 0x000fc40000000020 */
[----:B------:R-:W-:Y:S02]  /*15cd0*/  PRMT R98, R98, 0x5432, R5 ;  /* 0x0000543262627816 */ /* 0x000fe40000000005 */
[----:B------:R-:W-:Y:S02]  /*15ce0*/  LOP3.LUT R40, R37, 0xffff0000, RZ, 0xc0, !PT ;  /* 0xffff000025287812 */ /* 0x000fe400078ec0ff */
[----:B---3--:R-:W-:Y:S01]  /*15cf0*/  LEA.HI R0, R21, R24, RZ, 0x1d ;  /* 0x0000001815007211 */ /* 0x008fe200078fe8ff */
[----:B------:R-:W-:-:S03]  /*15d00*/  IMAD.SHL.U32 R24, R3, 0x40, RZ ;  /* 0x0000004003187824 */ /* 0x000fc600078e00ff */
[----:B------:R-:W-:Y:S02]  /*15d10*/  SHF.R.S32.HI R25, RZ, 0x1f, R0 ;  /* 0x0000001fff197819 */ /* 0x000fe40000011400 */
[----:B------:R-:W-:Y:S02]  /*15d20*/  LOP3.LUT R27, R24, 0x1c0, RZ, 0xc0, !PT ;  /* 0x000001c0181b7812 */ /* 0x000fe400078ec0ff */
[----:B------:R-:W-:Y:S01]  /*15d30*/  LEA.HI R25, R25, R0, RZ, 0x3 ;  /* 0x0000000019197211 */ /* 0x000fe200078f18ff */
[----:B------:R-:W-:Y:S01]  /*15d40*/  IMAD.SHL.U32 R0, R0, 0x8, RZ ;  /* 0x0000000800007824 */ /* 0x000fe200078e00ff */
[----:B------:R-:W-:Y:S02]  /*15d50*/  SHF.R.U32.HI R29, RZ, 0x3, R27 ;  /* 0x00000003ff1d7819 */ /* 0x000fe4000001161b */
[----:B------:R-:W-:Y:S01]  /*15d60*/  LOP3.LUT R24, R20, 0xfffffe00, RZ, 0xc0, !PT ;  /* 0xfffffe0014187812 */ /* 0x000fe200078ec0ff */
[----:B------:R-:W-:Y:S01]  /*15d70*/  IMAD.SHL.U32 R25, R25, 0x400, RZ ;  /* 0x0000040019197824 */ /* 0x000fe200078e00ff */
[----:B------:R-:W-:-:S02]  /*15d80*/  LOP3.LUT R0, R27, 0x38, R0, 0xf8, !PT ;  /* 0x000000381b007812 */ /* 0x000fc400078ef800 */
[----:B------:R-:W-:Y:S02]  /*15d90*/  LOP3.LUT R26, R27, 0x38, R16, 0xf8, !PT ;  /* 0x000000381b1a7812 */ /* 0x000fe400078ef810 */
[----:B------:R-:W-:Y:S02]  /*15da0*/  LOP3.LUT R20, R0, R29, RZ, 0x3c, !PT ;  /* 0x0000001d00147212 */ /* 0x000fe400078e3cff */
[----:B------:R-:W-:Y:S02]  /*15db0*/  LOP3.LUT R25, R25, 0x7fffe000, RZ, 0xc0, !PT ;  /* 0x7fffe00019197812 */ /* 0x000fe400078ec0ff */
[----:B------:R-:W-:Y:S02]  /*15dc0*/  LOP3.LUT R26, R24, R26, R29, 0xf6, !PT ;  /* 0x0000001a181a7212 */ /* 0x000fe400078ef61d */
[----:B------:R-:W-:Y:S02]  /*15dd0*/  IADD3 R20, R20, R25, R24 ;  /* 0x0000001914147210 */ /* 0x000fe40007ffe018 */
[----:B------:R-:W-:-:S03]  /*15de0*/  LEA R0, R26, UR4, 0x1 ;  /* 0x000000041a007c11 */ /* 0x000fc6000f8e08ff */
[----:B------:R-:W-:Y:S02]  /*15df0*/  IMAD R20, R20, 0x2, R23 ;  /* 0x0000000214147824 */ /* 0x000fe400078e0217 */
[----:B------:R-:W0:Y:S04]  /*15e00*/  LDS.128 R24, [R0] ;  /* 0x0000000000187984 */ /* 0x000e280000000c00 */
[----:B------:R-:W1:Y:S01]  /*15e10*/  LDS.128 R28, [R20+0x14400] ;  /* 0x01440000141c7984 */ /* 0x000e620000000c00 */
[C---:B0-----:R-:W-:Y:S01]  /*15e20*/  IMAD.U32 R14, R24.reuse, 0x10000, RZ ;  /* 0x00010000180e7824 */ /* 0x041fe200078e00ff */
[----:B------:R-:W-:Y:S01]  /*15e30*/  LOP3.LUT R15, R24, 0xffff0000, RZ, 0xc0, !PT ;  /* 0xffff0000180f7812 */ /* 0x000fe200078ec0ff */
[C---:B------:R-:W-:Y:S01]  /*15e40*/  IMAD.U32 R32, R25.reuse, 0x10000, RZ ;  /* 0x0001000019207824 */ /* 0x040fe200078e00ff */
[----:B------:R-:W-:Y:S01]  /*15e50*/  LOP3.LUT R24, R25, 0xffff0000, RZ, 0xc0, !PT ;  /* 0xffff000019187812 */ /* 0x000fe200078ec0ff */
[----:B-1----:R-:W-:Y:S01]  /*15e60*/  IMAD.U32 R13, R28, 0x10000, RZ ;  /* 0x000100001c0d7824 */ /* 0x002fe200078e00ff */
[C---:B------:R-:W-:Y:S01]  /*15e70*/  LOP3.LUT R12, R30.reuse, 0xffff0000, RZ, 0xc0, !PT ;  /* 0xffff00001e0c7812 */ /* 0x040fe200078ec0ff */
[----:B------:R-:W-:Y:S01]  /*15e80*/  IMAD.U32 R33, R30, 0x10000, RZ ;  /* 0x000100001e217824 */ /* 0x000fe200078e00ff */
[----:B------:R-:W-:Y:S01]  /*15e90*/  LOP3.LUT R30, R31, 0xffff0000, RZ, 0xc0, !PT ;  /* 0xffff00001f1e7812 */ /* 0x000fe200078ec0ff */
[----:B------:R-:W-:Y:S01]  /*15ea0*/  FMUL.FTZ R39, R13, R38 ;  /* 0x000000260d277220 */ /* 0x000fe20000410000 */
[----:B------:R-:W-:Y:S01]  /*15eb0*/  IMAD.U32 R34, R31, 0x10000, RZ ;  /* 0x000100001f227824 */ /* 0x000fe200078e00ff */
[C---:B------:R-:W-:Y:S01]  /*15ec0*/  LOP3.LUT R5, R26.reuse, 0xffff0000, RZ, 0xc0, !PT ;  /* 0xffff00001a057812 */ /* 0x040fe200078ec0ff */
[----:B------:R-:W-:-:S02]  /*15ed0*/  IMAD.U32 R6, R26, 0x10000, RZ ;  /* 0x000100001a067824 */ /* 0x000fc400078e00ff */
[-C--:B------:R-:W-:Y:S01]  /*15ee0*/  FMUL.FTZ R31, R13, R36.reuse ;  /* 0x000000240d1f7220 */ /* 0x080fe20000410000 */
[C---:B------:R-:W-:Y:S01]  /*15ef0*/  IMAD.U32 R25, R27.reuse, 0x10000, RZ ;  /* 0x000100001b197824 */ /* 0x040fe200078e00ff */
[----:B------:R-:W-:Y:S01]  /*15f00*/  LOP3.LUT R26, R27, 0xffff0000, RZ, 0xc0, !PT ;  /* 0xffff00001b1a7812 */ /* 0x000fe200078ec0ff */
[----:B------:R-:W-:Y:S01]  /*15f10*/  FFMA.FTZ R13, R14, R36, -R39 ;  /* 0x000000240e0d7223 */ /* 0x000fe20000010827 */
[----:B------:R-:W-:Y:S01]  /*15f20*/  LOP3.LUT R27, R28, 0xffff0000, RZ, 0xc0, !PT ;  /* 0xffff00001c1b7812 */ /* 0x000fe200078ec0ff */
[----:B------:R-:W-:Y:S01]  /*15f30*/  IMAD.U32 R28, R29, 0x10000, RZ ;  /* 0x000100001d1c7824 */ /* 0x000fe200078e00ff */
[----:B------:R-:W-:Y:S01]  /*15f40*/  LOP3.LUT R36, R35, 0xffff0000, RZ, 0xc0, !PT ;  /* 0xffff000023247812 */ /* 0x000fe200078ec0ff */
[----:B------:R-:W-:Y:S02]  /*15f50*/  IMAD.U32 R35, R97, 0x10000, RZ ;  /* 0x0001000061237824 */ /* 0x000fe400078e00ff */
[----:B------:R-:W-:Y:S01]  /*15f60*/  FFMA.FTZ R14, R14, R38, R31 ;  /* 0x000000260e0e7223 */ /* 0x000fe2000001001f */
[----:B------:R-:W-:Y:S01]  /*15f70*/  FMUL.FTZ R42, R27, R40 ;  /* 0x000000281b2a7220 */ /* 0x000fe20000410000 */
[----:B------:R-:W-:-:S02]  /*15f80*/  IMAD.U32 R31, R99, 0x10000, RZ ;  /* 0x00010000631f7824 */ /* 0x000fc400078e00ff */
[-C--:B------:R-:W-:Y:S01]  /*15f90*/  FMUL.FTZ R38, R27, R36.reuse ;  /* 0x000000241b267220 */ /* 0x080fe20000410000 */
[C---:B------:R-:W-:Y:S01]  /*15fa0*/  FMUL.FTZ R27, R28.reuse, R35 ;  /* 0x000000231c1b7220 */ /* 0x040fe20000410000 */
[C---:B------:R-:W-:Y:S01]  /*15fb0*/  FFMA.FTZ R42, R15.reuse, R36, -R42 ;  /* 0x000000240f2a7223 */ /* 0x040fe2000001082a */
[-C--:B------:R-:W-:Y:S01]  /*15fc0*/  FMUL.FTZ R28, R28, R31.reuse ;  /* 0x0000001f1c1c7220 */ /* 0x080fe20000410000 */
[----:B------:R-:W-:Y:S01]  /*15fd0*/  FFMA.FTZ R37, R15, R40, R38 ;  /* 0x000000280f257223 */ /* 0x000fe20000010026 */
[----:B------:R-:W-:Y:S01]  /*15fe0*/  IMAD.U32 R36, R98, 0x10000, RZ ;  /* 0x0001000062247824 */ /* 0x000fe200078e00ff */
[----:B------:R-:W-:Y:S01]  /*15ff0*/  LOP3.LUT R29, R29, 0xffff0000, RZ, 0xc0, !PT ;  /* 0xffff00001d1d7812 */ /* 0x000fe200078ec0ff */
[----:B------:R-:W-:Y:S02]  /*16000*/  IMAD.U32 R15, R100, 0x10000, RZ ;  /* 0x00010000640f7824 */ /* 0x000fe400078e00ff */
[C---:B------:R-:W-:Y:S01]  /*16010*/  FFMA.FTZ R31, R32.reuse, R31, -R27 ;  /* 0x0000001f201f7223 */ /* 0x040fe2000001081b */
[----:B------:R-:W-:Y:S01]  /*16020*/  FFMA.FTZ R28, R32, R35, R28 ;  /* 0x00000023201c7223 */ /* 0x000fe2000001001c */
[----:B------:R-:W-:Y:S01]  /*16030*/  LOP3.LUT R99, R99, 0xffff0000, RZ, 0xc0, !PT ;  /* 0xffff000063637812 */ /* 0x000fe200078ec0ff */
[C---:B------:R-:W-:Y:S01]  /*16040*/  FMUL.FTZ R32, R34.reuse, R36 ;  /* 0x0000002422207220 */ /* 0x040fe20000410000 */
[----:B------:R-:W-:Y:S01]  /*16050*/  LOP3.LUT R97, R97, 0xffff0000, RZ, 0xc0, !PT ;  /* 0xffff000061617812 */ /* 0x000fe200078ec0ff */
[----:B------:R-:W-:Y:S01]  /*16060*/  FMUL.FTZ R40, R34, R15 ;  /* 0x0000000f22287220 */ /* 0x000fe20000410000 */
[----:B------:R-:W-:-:S02]  /*16070*/  IMAD.U32 R27, R7, 0x10000, RZ ;  /* 0x00010000071b7824 */ /* 0x000fc400078e00ff */
[----:B------:R-:W-:Y:S01]  /*16080*/  FFMA.FTZ R38, R25, R15, -R32 ;  /* 0x0000000f19267223 */ /* 0x000fe20000010820 */
[C---:B------:R-:W-:Y:S01]  /*16090*/  FMUL.FTZ R34, R29.reuse, R99 ;  /* 0x000000631d227220 */ /* 0x040fe20000410000 */
[----:B------:R-:W-:Y:S01]  /*160a0*/  FMUL.FTZ R35, R29, R97 ;  /* 0x000000611d237220 */ /* 0x000fe20000410000 */
[----:B------:R-:W-:Y:S01]  /*160b0*/  FFMA.FTZ R40, R25, R36, R40 ;  /* 0x0000002419287223 */ /* 0x000fe20000010028 */
[----:B------:R-:W-:Y:S02]  /*160c0*/  IMAD.U32 R15, R4, 0x10000, RZ ;  /* 0x00010000040f7824 */ /* 0x000fe400078e00ff */
[C---:B------:R-:W-:Y:S01]  /*160d0*/  FMUL.FTZ R25, R33.reuse, R27 ;  /* 0x0000001b21197220 */ /* 0x040fe20000410000 */
[C---:B------:R-:W-:Y:S01]  /*160e0*/  FFMA.FTZ R32, R24.reuse, R99, -R35 ;  /* 0x0000006318207223 */ /* 0x040fe20000010823 */
[----:B------:R-:W-:Y:S01]  /*160f0*/  FFMA.FTZ R97, R24, R97, R34 ;  /* 0x0000006118617223 */ /* 0x000fe20000010022 */
[-C--:B------:R-:W-:Y:S01]  /*16100*/  FMUL.FTZ R33, R33, R15.reuse ;  /* 0x0000000f21217220 */ /* 0x080fe20000410000 */
[----:B------:R-:W-:Y:S01]  /*16110*/  FFMA.FTZ R24, R6, R15, -R25 ;  /* 0x0000000f06187223 */ /* 0x000fe20000010819 */
[----:B------:R-:W-:-:S02]  /*16120*/  LOP3.LUT R15, R7, 0xffff0000, RZ, 0xc0, !PT ;  /* 0xffff0000070f7812 */ /* 0x000fc400078ec0ff */
[----:B------:R-:W-:Y:S01]  /*16130*/  LOP3.LUT R4, R4, 0xffff0000, RZ, 0xc0, !PT ;  /* 0xffff000004047812 */ /* 0x000fe200078ec0ff */
[----:B------:R-:W-:Y:S01]  /*16140*/  FFMA.FTZ R33, R6, R27, R33 ;  /* 0x0000001b06217223 */ /* 0x000fe20000010021 */
[----:B------:R-:W-:Y:S01]  /*16150*/  LOP3.LUT R25, R98, 0xffff0000, RZ, 0xc0, !PT ;  /* 0xffff000062197812 */ /* 0x000fe200078ec0ff */
[----:B------:R-:W-:Y:S01]  /*16160*/  FMUL.FTZ R6, R12, R15 ;  /* 0x0000000f0c067220 */ /* 0x000fe20000410000 */
[----:B------:R-:W-:Y:S01]  /*16170*/  LOP3.LUT R7, R100, 0xffff0000, RZ, 0xc0, !PT ;  /* 0xffff000064077812 */ /* 0x000fe200078ec0ff */
[-C--:B------:R-:W-:Y:S02]  /*16180*/  FMUL.FTZ R12, R12, R4.reuse ;  /* 0x000000040c0c7220 */ /* 0x080fe40000410000 */
[C---:B------:R-:W-:Y:S01]  /*16190*/  FMUL.FTZ R29, R30.reuse, R25 ;  /* 0x000000191e1d7220 */ /* 0x040fe20000410000 */
[C---:B------:R-:W-:Y:S01]  /*161a0*/  FFMA.FTZ R27, R5.reuse, R4, -R6 ;  /* 0x00000004051b7223 */ /* 0x040fe20000010806 */
[----:B------:R-:W-:Y:S01]  /*161b0*/  FMUL.FTZ R34, R30, R7 ;  /* 0x000000071e227220 */ /* 0x000fe20000410000 */
[----:B------:R-:W-:Y:S01]  /*161c0*/  FFMA.FTZ R30, R5, R15, R12 ;  /* 0x0000000f051e7223 */ /* 0x000fe2000001000c */
[----:B------:R-:W-:Y:S01]  /*161d0*/  FFMA.FTZ R7, R26, R7, -R29 ;  /* 0x000000071a077223 */ /* 0x000fe2000001081d */
        /* <DEDUP_REMOVED lines=11> */
.L_x_2863:
[----:B------:R-:W-:Y:S05]  /*16290*/  BSYNC B1 ;  /* 0x0000000000017941 */ /* 0x000fea0003800000 */
.L_x_2862:
[----:B------:R-:W-:Y:S05]  /*162a0*/  @P1 BRA `(.L_x_2829) ;  /* 0x0000000400e01947 */ /* 0x000fea0003800000 */
[----:B---3--:R-:W3:Y:S01]  /*162b0*/  LDL R5, [R1+0x12c] ;  /* 0x00012c0001057983 */ /* 0x008ee20000100800 */
[----:B------:R-:W-:Y:S01]  /*162c0*/  SHF.R.S32.HI R0, RZ, 0x1f, R3 ;  /* 0x0000001fff007819 */ /* 0x000fe20000011403 */
[----:B------:R-:W-:Y:S01]  /*162d0*/  IMAD.SHL.U32 R4, R3, 0x40, RZ ;  /* 0x0000004003047824 */ /* 0x000fe200078e00ff */
[----:B------:R-:W-:Y:S02]  /*162e0*/  SHF.R.S32.HI R7, RZ, 0x1f, R214 ;  /* 0x0000001fff077819 */ /* 0x000fe400000114d6 */
[----:B------:R-:W-:Y:S02]  /*162f0*/  LEA.HI R3, R0, R3, RZ, 0x3 ;  /* 0x0000000300037211 */ /* 0x000fe400078f18ff */
[CC--:B------:R-:W-:Y:S02]  /*16300*/  LEA.HI R12, R7.reuse, R214.reuse, RZ, 0x6 ;  /* 0x000000d6070c7211 */ /* 0x0c0fe400078f30ff */
[----:B------:R-:W-:Y:S02]  /*16310*/  LEA.HI R6, R7, R214, RZ, 0x3 ;  /* 0x000000d607067211 */ /* 0x000fe400078f18ff */
[----:B-----5:R-:W-:Y:S01]  /*16320*/  R2UR UR4, R41 ;  /* 0x00000000290472ca */ /* 0x020fe200000e0000 */
[----:B------:R-:W-:Y:S01]  /*16330*/  IMAD.SHL.U32 R13, R12, 0x80, RZ ;  /* 0x000000800c0d7824 */ /* 0x000fe200078e00ff */
[----:B01----:R-:W-:-:S02]  /*16340*/  SHF.R.U64 R20, R8, 0x10, R9 ;  /* 0x0000001008147819 */ /* 0x003fc40000001209 */
[----:B------:R-:W-:Y:S02]  /*16350*/  SHF.R.U32.HI R8, RZ, 0x10, R9 ;  /* 0x00000010ff087819 */ /* 0x000fe40000011609 */
[----:B------:R-:W-:Y:S02]  /*16360*/  LOP3.LUT R13, R13, 0xffffe000, RZ, 0xc0, !PT ;  /* 0xffffe0000d0d7812 */ /* 0x000fe400078ec0ff */
[C---:B------:R-:W-:Y:S02]  /*16370*/  PRMT R29, R85.reuse, 0x5410, R20 ;  /* 0x00005410551d7816 */ /* 0x040fe40000000014 */
[----:B------:R-:W-:Y:S02]  /*16380*/  PRMT R85, R85, 0x5432, R8 ;  /* 0x0000543255557816 */ /* 0x000fe40000000008 */
[--C-:B------:R-:W-:Y:S01]  /*16390*/  SHF.R.U64 R9, R10, 0x10, R11.reuse ;  /* 0x000000100a097819 */ /* 0x100fe2000000120b */
[----:B------:R-:W-:Y:S01]  /*163a0*/  IMAD.U32 R31, R29, 0x10000, RZ ;  /* 0x000100001d1f7824 */ /* 0x000fe200078e00ff */
[----:B------:R-:W-:-:S02]  /*163b0*/  SHF.R.U32.HI R11, RZ, 0x10, R11 ;  /* 0x00000010ff0b7819 */ /* 0x000fc4000001160b */
[--C-:B------:R-:W-:Y:S02]  /*163c0*/  SHF.R.U64 R28, R74, 0x10, R75.reuse ;  /* 0x000000104a1c7819 */ /* 0x100fe4000000124b */
[----:B------:R-:W-:Y:S02]  /*163d0*/  LOP3.LUT R29, R29, 0xffff0000, RZ, 0xc0, !PT ;  /* 0xffff00001d1d7812 */ /* 0x000fe400078ec0ff */
[----:B------:R-:W-:Y:S02]  /*163e0*/  SHF.R.U32.HI R74, RZ, 0x10, R75 ;  /* 0x00000010ff4a7819 */ /* 0x000fe4000001164b */
[C---:B------:R-:W-:Y:S02]  /*163f0*/  PRMT R30, R86.reuse, 0x5410, R9 ;  /* 0x00005410561e7816 */ /* 0x040fe40000000009 */
[----:B------:R-:W-:Y:S02]  /*16400*/  PRMT R86, R86, 0x5432, R11 ;  /* 0x0000543256567816 */ /* 0x000fe4000000000b */
[----:B------:R-:W-:-:S02]  /*16410*/  PRMT R28, R89, 0x5410, R28 ;  /* 0x00005410591c7816 */ /* 0x000fc4000000001c */
[----:B------:R-:W-:Y:S02]  /*16420*/  PRMT R89, R89, 0x5432, R74 ;  /* 0x0000543259597816 */ /* 0x000fe4000000004a */
[----:B---3--:R-:W-:Y:S02]  /*16430*/  LEA.HI R21, R21, R5, RZ, 0x1d ;  /* 0x0000000515157211 */ /* 0x008fe400078fe8ff */
[----:B------:R-:W-:Y:S01]  /*16440*/  LOP3.LUT R5, R4, 0x1c0, RZ, 0xc0, !PT ;  /* 0x000001c004057812 */ /* 0x000fe200078ec0ff */
[----:B------:R-:W-:Y:S01]  /*16450*/  IMAD.SHL.U32 R4, R3, 0x40, RZ ;  /* 0x0000004003047824 */ /* 0x000fe200078e00ff */
[----:B------:R-:W-:Y:S02]  /*16460*/  SHF.R.S32.HI R0, RZ, 0x1f, R21 ;  /* 0x0000001fff007819 */ /* 0x000fe40000011415 */
[----:B------:R-:W-:Y:S02]  /*16470*/  LOP3.LUT R6, R5, 0x38, R6, 0xf8, !PT ;  /* 0x0000003805067812 */ /* 0x000fe400078ef806 */
[----:B------:R-:W-:Y:S01]  /*16480*/  LEA.HI R3, R0, R21, RZ, 0x3 ;  /* 0x0000001500037211 */ /* 0x000fe200078f18ff */
[----:B------:R-:W-:Y:S01]  /*16490*/  IMAD.SHL.U32 R0, R21, 0x8, RZ ;  /* 0x0000000815007824 */ /* 0x000fe200078e00ff */
[----:B------:R-:W-:-:S02]  /*164a0*/  LOP3.LUT R12, R4, 0xfffffe00, RZ, 0xc0, !PT ;  /* 0xfffffe00040c7812 */ /* 0x000fc400078ec0ff */
[----:B------:R-:W-:Y:S01]  /*164b0*/  SHF.R.U32.HI R7, RZ, 0x3, R5 ;  /* 0x00000003ff077819 */ /* 0x000fe20000011605 */
[----:B------:R-:W-:Y:S01]  /*164c0*/  IMAD.SHL.U32 R4, R3, 0x400, RZ ;  /* 0x0000040003047824 */ /* 0x000fe200078e00ff */
[----:B------:R-:W-:Y:S02]  /*164d0*/  LOP3.LUT R0, R5, 0x38, R0, 0xf8, !PT ;  /* 0x0000003805007812 */ /* 0x000fe400078ef800 */
[-C--:B------:R-:W-:Y:S02]  /*164e0*/  LOP3.LUT R6, R6, R7.reuse, RZ, 0x3c, !PT ;  /* 0x0000000706067212 */ /* 0x080fe400078e3cff */
[----:B------:R-:W-:Y:S02]  /*164f0*/  LOP3.LUT R3, R0, R7, RZ, 0x3c, !PT ;  /* 0x0000000700037212 */ /* 0x000fe400078e3cff */
[----:B------:R-:W-:Y:S02]  /*16500*/  LOP3.LUT R4, R4, 0x7fffe000, RZ, 0xc0, !PT ;  /* 0x7fffe00004047812 */ /* 0x000fe400078ec0ff */
[----:B------:R-:W-:-:S02]  /*16510*/  IADD3 R6, R6, R13, R12 ;  /* 0x0000000d06067210 */ /* 0x000fc40007ffe00c */
[----:B------:R-:W-:Y:S02]  /*16520*/  IADD3 R12, R3, R4, R12 ;  /* 0x00000004030c7210 */ /* 0x000fe40007ffe00c */
[----:B------:R-:W-:Y:S02]  /*16530*/  LEA R0, R6, UR4, 0x1 ;  /* 0x0000000406007c11 */ /* 0x000fe4000f8e08ff */
[----:B------:R-:W-:Y:S01]  /*16540*/  SHF.R.U64 R21, R72, 0x10, R73 ;  /* 0x0000001048157819 */ /* 0x000fe20000001249 */
[----:B------:R-:W-:Y:S01]  /*16550*/  IMAD R3, R12, 0x2, R23 ;  /* 0x000000020c037824 */ /* 0x000fe200078e0217 */
[----:B------:R-:W-:Y:S01]  /*16560*/  SHF.R.U32.HI R73, RZ, 0x10, R73 ;  /* 0x00000010ff497819 */ /* 0x000fe20000011649 */
[----:B------:R-:W0:Y:S01]  /*16570*/  LDS.128 R4, [R0] ;  /* 0x0000000000047984 */ /* 0x000e220000000c00 */
[C---:B------:R-:W-:Y:S02]  /*16580*/  PRMT R26, R88.reuse, 0x5410, R21 ;  /* 0x00005410581a7816 */ /* 0x040fe40000000015 */
[----:B------:R-:W-:Y:S01]  /*16590*/  PRMT R88, R88, 0x5432, R73 ;  /* 0x0000543258587816 */ /* 0x000fe20000000049 */
[----:B------:R-:W1:Y:S02]  /*165a0*/  LDS.128 R12, [R3+0x14400] ;  /* 0x01440000030c7984 */ /* 0x000e640000000c00 */
[----:B------:R-:W-:-:S02]  /*165b0*/  IMAD.U32 R27, R26, 0x10000, RZ ;  /* 0x000100001a1b7824 */ /* 0x000fc400078e00ff */
[C---:B0-----:R-:W-:Y:S01]  /*165c0*/  IMAD.U32 R8, R4.reuse, 0x10000, RZ ;  /* 0x0001000004087824 */ /* 0x041fe200078e00ff */
        /* <DEDUP_REMOVED lines=11> */
[----:B------:R-:W-:Y:S01]  /*16680*/  FFMA.FTZ R33, R8, R27, -R33 ;  /* 0x0000001b08217223 */ /* 0x000fe20000010821 */
[----:B------:R-:W-:Y:S01]  /*16690*/  LOP3.LUT R27, R26, 0xffff0000, RZ, 0xc0, !PT ;  /* 0xffff00001a1b7812 */ /* 0x000fe200078ec0ff */
[----:B------:R-:W-:Y:S01]  /*166a0*/  FFMA.FTZ R35, R8, R31, R35 ;  /* 0x0000001f08237223 */ /* 0x000fe20000010023 */
[----:B------:R-:W-:Y:S02]  /*166b0*/  IMAD.U32 R8, R88, 0x10000, RZ ;  /* 0x0001000058087824 */ /* 0x000fe400078e00ff */
[----:B------:R-:W-:Y:S01]  /*166c0*/  FMUL.FTZ R34, R21, R20 ;  /* 0x0000001415227220 */ /* 0x000fe20000410000 */
[----:B------:R-:W-:Y:S02]  /*166d0*/  IMAD.U32 R25, R15, 0x10000, RZ ;  /* 0x000100000f197824 */ /* 0x000fe400078e00ff */
[----:B------:R-:W-:Y:S01]  /*166e0*/  FMUL.FTZ R31, R12, R27 ;  /* 0x0000001b0c1f7220 */ /* 0x000fe20000410000 */
[----:B------:R-:W-:Y:S01]  /*166f0*/  FMUL.FTZ R21, R21, R8 ;  /* 0x0000000815157220 */ /* 0x000fe20000410000 */
[----:B------:R-:W-:-:S02]  /*16700*/  IMAD.U32 R12, R86, 0x10000, RZ ;  /* 0x00010000560c7824 */ /* 0x000fc400078e00ff */
[C---:B------:R-:W-:Y:S01]  /*16710*/  FFMA.FTZ R26, R4.reuse, R27, -R37 ;  /* 0x0000001b041a7223 */ /* 0x040fe20000010825 */
[----:B------:R-:W-:Y:S01]  /*16720*/  FFMA.FTZ R32, R4, R29, R31 ;  /* 0x0000001d04207223 */ /* 0x000fe2000001001f */
[----:B------:R-:W-:Y:S01]  /*16730*/  FFMA.FTZ R34, R9, R8, -R34 ;  /* 0x0000000809227223 */ /* 0x000fe20000010822 */
[----:B------:R-:W-:Y:S02]  /*16740*/  IMAD.U32 R4, R89, 0x10000, RZ ;  /* 0x0001000059047824 */ /* 0x000fe400078e00ff */
[----:B------:R-:W-:Y:S01]  /*16750*/  FFMA.FTZ R20, R9, R20, R21 ;  /* 0x0000001409147223 */ /* 0x000fe20000010015 */
[----:B------:R-:W-:Y:S02]  /*16760*/  IMAD.U32 R11, R7, 0x10000, RZ ;  /* 0x00010000070b7824 */ /* 0x000fe400078e00ff */
[----:B------:R-:W-:Y:S01]  /*16770*/  FMUL.FTZ R36, R25, R12 ;  /* 0x0000000c19247220 */ /* 0x000fe20000410000 */
[----:B------:R-:W-:Y:S01]  /*16780*/  IMAD.U32 R24, R14, 0x10000, RZ ;  /* 0x000100000e187824 */ /* 0x000fe200078e00ff */
[----:B------:R-:W-:Y:S01]  /*16790*/  LOP3.LUT R8, R85, 0xffff0000, RZ, 0xc0, !PT ;  /* 0xffff000055087812 */ /* 0x000fe200078ec0ff */
[----:B------:R-:W-:Y:S01]  /*167a0*/  IMAD.U32 R21, R30, 0x10000, RZ ;  /* 0x000100001e157824 */ /* 0x000fe200078e00ff */
[----:B------:R-:W-:Y:S01]  /*167b0*/  LOP3.LUT R88, R88, 0xffff0000, RZ, 0xc0, !PT ;  /* 0xffff000058587812 */ /* 0x000fe200078ec0ff */
[----:B------:R-:W-:Y:S01]  /*167c0*/  FMUL.FTZ R38, R25, R4 ;  /* 0x0000000419267220 */ /* 0x000fe20000410000 */
[----:B------:R-:W-:-:S02]  /*167d0*/  IMAD.U32 R10, R6, 0x10000, RZ ;  /* 0x00010000060a7824 */ /* 0x000fc400078e00ff */
[----:B------:R-:W-:Y:S01]  /*167e0*/  FFMA.FTZ R36, R11, R4, -R36 ;  /* 0x000000040b247223 */ /* 0x000fe20000010824 */
[----:B------:R-:W-:Y:S02]  /*167f0*/  IMAD.U32 R9, R28, 0x10000, RZ ;  /* 0x000100001c097824 */ /* 0x000fe400078e00ff */
[C---:B------:R-:W-:Y:S01]  /*16800*/  FMUL.FTZ R25, R24.reuse, R21 ;  /* 0x0000001518197220 */ /* 0x040fe20000410000 */
[C---:B------:R-:W-:Y:S01]  /*16810*/  FMUL.FTZ R4, R13.reuse, R8 ;  /* 0x000000080d047220 */ /* 0x040fe20000410000 */
[----:B------:R-:W-:Y:S01]  /*16820*/  FMUL.FTZ R13, R13, R88 ;  /* 0x000000580d0d7220 */ /* 0x000fe20000410000 */
[-C--:B------:R-:W-:Y:S01]  /*16830*/  FMUL.FTZ R27, R24, R9.reuse ;  /* 0x00000009181b7220 */ /* 0x080fe20000410000 */
[----:B------:R-:W-:Y:S01]  /*16840*/  FFMA.FTZ R25, R10, R9, -R25 ;  /* 0x000000090a197223 */ /* 0x000fe20000010819 */
[----:B------:R-:W-:Y:S01]  /*16850*/  LOP3.LUT R14, R14, 0xffff0000, RZ, 0xc0, !PT ;  /* 0xffff00000e0e7812 */ /* 0x000fe200078ec0ff */
[----:B------:R-:W-:Y:S01]  /*16860*/  FFMA.FTZ R38, R11, R12, R38 ;  /* 0x0000000c0b267223 */ /* 0x000fe20000010026 */
[----:B------:R-:W-:Y:S01]  /*16870*/  LOP3.LUT R9, R30, 0xffff0000, RZ, 0xc0, !PT ;  /* 0xffff00001e097812 */ /* 0x000fe200078ec0ff */
        /* <DEDUP_REMOVED lines=12> */
[----:B------:R-:W-:-:S02]  /*16940*/  FMUL.FTZ R27, R15, R4 ;  /* 0x000000040f1b7220 */ /* 0x000fc40000410000 */
[C---:B------:R-:W-:Y:S01]  /*16950*/  FFMA.FTZ R12, R6.reuse, R5, -R21 ;  /* 0x00000005060c7223 */ /* 0x040fe20000010815 */
[----:B------:R-:W-:Y:S01]  /*16960*/  FFMA.FTZ R15, R6, R9, R14 ;  /* 0x00000009060f7223 */ /* 0x000fe2000001000e */
[C---:B------:R-:W-:Y:S01]  /*16970*/  FFMA.FTZ R21, R7.reuse, R4, -R8 ;  /* 0x0000000407157223 */ /* 0x040fe20000010808 */
        /* <DEDUP_REMOVED lines=11> */
.L_x_2829:
[----:B------:R-:W-:Y:S05]  /*16a30*/  BSYNC B0 ;  /* 0x0000000000007941 */ /* 0x000fea0003800000 */
.L_x_2789:
        /* <DEDUP_REMOVED lines=8> */
.L_x_2787:
[----:B------:R-:W-:-:S06]  /*16ac0*/  ULOP3.LUT UR4, UR60, 0x1, URZ, 0xfc, !UPT ;  /* 0x000000013c047892 */ /* 0x000fcc000f8efc3f */
[----:B-1234-:R-:W-:-:S05]  /*16ad0*/  IMAD.U32 R0, RZ, RZ, UR4 ;  /* 0x00000004ff007e24 */ /* 0x01efca000f8e00ff */
[----:B------:R-:W-:-:S13]  /*16ae0*/  ISETP.NE.AND P0, PT, R0, 0x3, PT ;  /* 0x000000030000780c */ /* 0x000fda0003f05270 */
[----:B------:R-:W-:Y:S05]  /*16af0*/  @!P0 BRA `(.L_x_2864) ;  /* 0x0000000000048947 */ /* 0x000fea0003800000 */
[----:B------:R-:W-:Y:S01]  /*16b00*/  BPT.TRAP 0x1 ;  /* 0x000000040000795c */ /* 0x000fe20000300000 */
.L_x_2864:
[----:B------:R-:W-:Y:S01]  /*16b10*/  IMAD R0, R220, 0x8, R23 ;  /* 0x00000008dc007824 */ /* 0x000fe200078e0217 */
[----:B------:R-:W-:-:S04]  /*16b20*/  SHF.L.U32 R3, R226, 0x1f, RZ ;  /* 0x0000001fe2037819 */ /* 0x000fc800000006ff */
[----:B------:R1:W2:Y:S01]  /*16b30*/  SYNCS.PHASECHK.TRANS64.TRYWAIT P1, [R0+URZ+0x38830], R3 ;  /* 0x03883003000075a7 */ /* 0x0002a2000802017f */
[----:B------:R-:W-:Y:S05]  /*16b40*/  @!P0 BRA `(.L_x_2865) ;  /* 0x0000000000048947 */ /* 0x000fea0003800000 */
[----:B------:R-:W-:Y:S01]  /*16b50*/  BPT.TRAP 0x1 ;  /* 0x000000040000795c */ /* 0x000fe20000300000 */
.L_x_2865:
[----:B--2---:R-:W-:Y:S05]  /*16b60*/  @P1 BRA `(.L_x_2866) ;  /* 0x0000000000081947 */ /* 0x004fea0003800000 */
[----:B------:R-:W2:Y:S02]  /*16b70*/  SYNCS.PHASECHK.TRANS64.TRYWAIT P1, [R0+URZ+0x38830], R3 ;  /* 0x03883003000075a7 */ /* 0x000ea4000802017f */
[----:B--2---:R-:W-:Y:S05]  /*16b80*/  @!P1 BRA `(.L_x_2867) ;  /* 0x000001dc00849947 */ /* 0x004fea0003800000 */
.L_x_2866:
[----:B------:R-:W-:Y:S05]  /*16b90*/  WARPSYNC.ALL ;  /* 0x0000000000007948 */ /* 0x000fea0003800000 */
[----:B-12---:R-:W-:Y:S01]  /*16ba0*/  VIADD R3, R23, 0x24400 ;  /* 0x0002440017037836 */ /* 0x006fe20000000000 */
[----:B------:R-:W-:Y:S01]  /*16bb0*/  R2UR UR20, R84 ;  /* 0x00000000541472ca */ /* 0x000fe200000e0000 */
[----:B0-----:R-:W-:Y:S01]  /*16bc0*/  IMAD.MOV.U32 R5, RZ, RZ, 0x40000040 ;  /* 0x40000040ff057424 */ /* 0x001fe200078e00ff */
        /* <DEDUP_REMOVED lines=9> */
[----:B------:R-:W-:Y:S01]  /*16c60*/  IMAD.MOV.U32 R7, RZ, RZ, 0x40000040 ;  /* 0x40000040ff077424 */ /* 0x000fe200078e00ff */
[----:B------:R-:W-:Y:S01]  /*16c70*/  LOP3.LUT R229, R3, 0x10000, RZ, 0xfc, !PT ;  /* 0x0001000003e57812 */ /* 0x000fe200078efcff */
[----:B------:R-:W-:Y:S01]  /*16c80*/  ULOP3.LUT UR20, UR20, 0x10000, URZ, 0xfc, !UPT ;  /* 0x0001000014147892 */ /* 0x000fe2000f8efc3f */
[----:B------:R-:W-:Y:S01]  /*16c90*/  R2UR UR15, R9 ;  /* 0x00000000090f72ca */ /* 0x000fe200000e0000 */
[----:B------:R-:W-:Y:S01]  /*16ca0*/  UMOV UR9, UR17 ;  /* 0x0000001100097c82 */ /* 0x000fe20008000000 */
[C---:B------:R-:W-:Y:S01]  /*16cb0*/  R2UR UR11, R7.reuse ;  /* 0x00000000070b72ca */ /* 0x040fe200000e0000 */
[----:B------:R-:W-:Y:S01]  /*16cc0*/  IMAD R4, R220, 0xa00, R229 ;  /* 0x00000a00dc047824 */ /* 0x000fe200078e02e5 */
[----:B------:R-:W-:Y:S01]  /*16cd0*/  UMOV UR13, UR17 ;  /* 0x00000011000d7c82 */ /* 0x000fe20008000000 */
[----:B------:R-:W-:Y:S01]  /*16ce0*/  R2UR UR19, R7 ;  /* 0x00000000071372ca */ /* 0x000fe200000e0000 */
[----:B------:R-:W-:Y:S01]  /*16cf0*/  UMOV UR24, UR20 ;  /* 0x0000001400187c82 */ /* 0x000fe20008000000 */
[C---:B------:R-:W-:Y:S01]  /*16d00*/  VIADD R8, R4.reuse, 0x80 ;  /* 0x0000008004087836 */ /* 0x040fe20000000000 */
[C---:B------:R-:W-:Y:S01]  /*16d10*/  R2UR UR26, R4.reuse ;  /* 0x00000000041a72ca */ /* 0x040fe200000e0000 */
[----:B------:R-:W-:Y:S01]  /*16d20*/  UMOV UR16, UR24 ;  /* 0x0000001800107c82 */ /* 0x000fe20008000000 */
[----:B------:R-:W-:Y:S01]  /*16d30*/  VIADD R6, R4, 0x100 ;  /* 0x0000010004067836 */ /* 0x000fe20000000000 */
[----:B------:R-:W-:Y:S01]  /*16d40*/  UMOV UR4, UR16 ;  /* 0x0000001000047c82 */ /* 0x000fe20008000000 */
[----:B------:R-:W-:Y:S01]  /*16d50*/  R2UR UR6, R8 ;  /* 0x00000000080672ca */ /* 0x000fe200000e0000 */
[----:B------:R-:W-:Y:S01]  /*16d60*/  UMOV UR8, UR16 ;  /* 0x0000001000087c82 */ /* 0x000fe20008000000 */
[----:B------:R-:W-:Y:S01]  /*16d70*/  VIADD R8, R4, 0x180 ;  /* 0x0000018004087836 */ /* 0x000fe20000000000 */
[----:B------:R-:W-:Y:S01]  /*16d80*/  R2UR UR10, R6 ;  /* 0x00000000060a72ca */ /* 0x000fe200000e0000 */
[----:B------:R-:W-:Y:S01]  /*16d90*/  UMOV UR12, UR16 ;  /* 0x00000010000c7c82 */ /* 0x000fe20008000000 */
[----:B------:R-:W-:Y:S01]  /*16da0*/  VIADD R6, R4, 0x200 ;  /* 0x0000020004067836 */ /* 0x000fe20000000000 */
[----:B------:R-:W-:Y:S01]  /*16db0*/  UIADD3 UR56, UR20, 0x804, URZ ;  /* 0x0000080414387890 */ /* 0x000fe2000fffe03f */
[----:B------:R-:W-:Y:S01]  /*16dc0*/  R2UR UR14, R8 ;  /* 0x00000000080e72ca */ /* 0x000fe200000e0000 */
[----:B------:R-:W-:Y:S01]  /*16dd0*/  IMAD.MOV.U32 R7, RZ, RZ, 0x40000040 ;  /* 0x40000040ff077424 */ /* 0x000fe200078e00ff */
[----:B------:R-:W-:Y:S01]  /*16de0*/  HGMMA.64x16x16.F32.BF16 R56, gdesc[UR24], RZ, !UPT, gsb0 ;  /* 0x00200000183879f0 */ /* 0x000fe2000c0018ff */
[----:B------:R-:W-:Y:S01]  /*16df0*/  R2UR UR18, R6 ;  /* 0x00000000061272ca */ /* 0x000fe200000e0000 */
[----:B------:R-:W-:Y:S01]  /*16e00*/  VIADD R6, R4, 0x2 ;  /* 0x0000000204067836 */ /* 0x000fe20000000000 */
[----:B------:R-:W-:Y:S01]  /*16e10*/  UMOV UR57, 0x40000040 ;  /* 0x4000004000397882 */ /* 0x000fe20000000000 */
[----:B------:R-:W-:Y:S01]  /*16e20*/  R2UR UR27, R7 ;  /* 0x00000000071b72ca */ /* 0x000fe200000e0000 */
[----:B------:R-:W-:Y:S01]  /*16e30*/  IMAD.U32 R12, RZ, RZ, UR24 ;  /* 0x00000018ff0c7e24 */ /* 0x000fe2000f8e00ff */
[----:B------:R-:W-:Y:S01]  /*16e40*/  UIADD3 UR52, UR20, 0x806, URZ ;  /* 0x0000080614347890 */ /* 0x000fe2000fffe03f */
[----:B------:R-:W-:Y:S01]  /*16e50*/  R2UR UR26, R6 ;  /* 0x00000000061a72ca */ /* 0x000fe200000e0000 */
[----:B------:R-:W-:Y:S01]  /*16e60*/  IMAD.U32 R13, RZ, RZ, UR25 ;  /* 0x00000019ff0d7e24 */ /* 0x000fe2000f8e00ff */
[----:B------:R-:W-:Y:S01]  /*16e70*/  UMOV UR25, 0x40000040 ;  /* 0x4000004000197882 */ /* 0x000fe20000000000 */
[C---:B------:R-:W-:Y:S01]  /*16e80*/  VIADD R8, R4.reuse, 0x82 ;  /* 0x0000008204087836 */ /* 0x040fe20000000000 */
[----:B------:R-:W-:Y:S01]  /*16e90*/  UMOV UR53, 0x40000040 ;  /* 0x4000004000357882 */ /* 0x000fe20000000000 */
[----:B------:R-:W-:Y:S01]  /*16ea0*/  IMAD.MOV.U32 R9, RZ, RZ, 0x40000040 ;  /* 0x40000040ff097424 */ /* 0x000fe200078e00ff */
[----:B------:R0:W-:Y:S01]  /*16eb0*/  STL.64 [R1+0x48], R12 ;  /* 0x0000480c01007387 */ /* 0x0001e20000100a00 */
[C---:B------:R-:W-:Y:S01]  /*16ec0*/  VIADD R10, R4.reuse, 0x102 ;  /* 0x00000102040a7836 */ /* 0x040fe20000000000 */
[----:B------:R-:W-:Y:S01]  /*16ed0*/  UIADD3 UR48, UR20, 0xc00, URZ ;  /* 0x00000c0014307890 */ /* 0x000fe2000fffe03f */
[----:B------:R-:W-:Y:S01]  /*16ee0*/  IMAD.MOV.U32 R11, RZ, RZ, 0x40000040 ;  /* 0x40000040ff0b7424 */ /* 0x000fe200078e00ff */
[----:B------:R-:W-:Y:S01]  /*16ef0*/  UMOV UR49, 0x40000040 ;  /* 0x4000004000317882 */ /* 0x000fe20000000000 */
[----:B------:R-:W-:Y:S01]  /*16f00*/  VIADD R6, R4, 0x182 ;  /* 0x0000018204067836 */ /* 0x000fe20000000000 */
[----:B------:R-:W-:Y:S01]  /*16f10*/  UIADD3 UR44, UR20, 0xc02, URZ ;  /* 0x00000c02142c7890 */ /* 0x000fe2000fffe03f */
[----:B------:R-:W-:Y:S01]  /*16f20*/  IMAD.MOV.U32 R7, RZ, RZ, 0x40000040 ;  /* 0x40000040ff077424 */ /* 0x000fe200078e00ff */
[----:B------:R-:W-:Y:S01]  /*16f30*/  UMOV UR45, 0x40000040 ;  /* 0x40000040002d7882 */ /* 0x000fe20000000000 */
[----:B------:R-:W-:Y:S01]  /*16f40*/  UIADD3 UR40, UR20, 0xc04, URZ ;  /* 0x00000c0414287890 */ /* 0x000fe2000fffe03f */
[----:B------:R-:W-:Y:S01]  /*16f50*/  IMAD.MOV.U32 R5, RZ, RZ, 0x40000040 ;  /* 0x40000040ff057424 */ /* 0x000fe200078e00ff */
[----:B------:R-:W-:Y:S01]  /*16f60*/  UMOV UR41, 0x40000040 ;  /* 0x4000004000297882 */ /* 0x000fe20000000000 */
[----:B0-----:R-:W-:Y:S01]  /*16f70*/  IMAD.U32 R13, RZ, RZ, UR25 ;  /* 0x00000019ff0d7e24 */ /* 0x001fe2000f8e00ff */
        /* <DEDUP_REMOVED lines=703> */
.L_x_2868:
[----:B------:R-:W2:Y:S01]  /*19b70*/  LDL R3, [R1+0x78] ;  /* 0x0000780001037983 */ /* 0x000ea20000100800 */
[----:B------:R-:W0:Y:S01]  /*19b80*/  LDC R4, c[0x0][0x448] ;  /* 0x00011200ff047b82 */ /* 0x000e220000000800 */
[----:B------:R-:W-:Y:S02]  /*19b90*/  ULDC UR4, c[0x0][0x988] ;  /* 0x0002620000047ab9 */ /* 0x000fe40000000800 */
[----:B------:R-:W2:Y:S04]  /*19ba0*/  LDL R69, [R1+0x68] ;  /* 0x0000680001457983 */ /* 0x000ea80000100800 */
[----:B------:R-:W3:Y:S04]  /*19bb0*/  LDL R65, [R1+0x6c] ;  /* 0x00006c0001417983 */ /* 0x000ee80000100800 */
[----:B------:R-:W4:Y:S04]  /*19bc0*/  LDL R8, [R1+0x74] ;  /* 0x0000740001087983 */ /* 0x000f280000100800 */
[----:B------:R-:W5:Y:S01]  /*19bd0*/  LDL R67, [R1+0x60] ;  /* 0x0000600001437983 */ /* 0x000f620000100800 */
[----:B------:R-:W-:Y:S01]  /*19be0*/  LOP3.LUT R18, R18, 0xffffffef, RZ, 0xc0, !PT ;  /* 0xffffffef12127812 */ /* 0x000fe200078ec0ff */
[----:B------:R-:W-:Y:S01]  /*19bf0*/  ULDC UR38, c[0x0][0x988] ;  /* 0x0002620000267ab9 */ /* 0x000fe20000000800 */
[----:B------:R-:W-:Y:S01]  /*19c00*/  ULDC UR39, c[0x0][0x988] ;  /* 0x0002620000277ab9 */ /* 0x000fe20000000800 */
[----:B0-----:R-:W-:-:S13]  /*19c10*/  ISETP.NE.AND P5, PT, R4, 0x1, PT ;  /* 0x000000010400780c */ /* 0x001fda0003fa5270 */
[----:B------:R-:W0:Y:S08]  /*19c20*/  @P5 LDC R4, c[0x0][0x44c] ;  /* 0x00011300ff045b82 */ /* 0x000e300000000800 */
[----:B------:R-:W1:Y:S01]  /*19c30*/  @P5 LDC R5, c[0x0][0x450] ;  /* 0x00011400ff055b82 */ /* 0x000e620000000800 */
[----:B--2---:R-:W-:-:S04]  /*19c40*/  IMAD.IADD R3, R3, 0x1, R69 ;  /* 0x0000000103037824 */ /* 0x004fc800078e0245 */
[----:B0-----:R-:W-:-:S05]  /*19c50*/  @P5 IMAD.HI.U32 R4, R3, R4, RZ ;  /* 0x0000000403045227 */ /* 0x001fca00078e00ff */
[----:B-1----:R-:W-:-:S05]  /*19c60*/  @P5 SHF.R.U32.HI R3, RZ, R5, R4 ;  /* 0x00000005ff035219 */ /* 0x002fca0000011604 */
[----:B------:R-:W0:Y:S01]  /*19c70*/  SHFL.IDX PT, R7, R3, 0x1, 0x1c1f ;  /* 0x003c1f0003077f89 */ /* 0x000e2200000e0000 */
[C---:B------:R-:W-:Y:S02]  /*19c80*/  IMAD R4, R2.reuse, -0x50, RZ ;  /* 0xffffffb002047824 */ /* 0x040fe400078e02ff */
[----:B---3--:R-:W-:-:S03]  /*19c90*/  IMAD R5, R2, -0x50, R65 ;  /* 0xffffffb002057824 */ /* 0x008fc600078e0241 */
[C---:B----4-:R-:W-:Y:S02]  /*19ca0*/  IADD3 R6, -R8.reuse, 0x51, R4 ;  /* 0x0000005108067810 */ /* 0x050fe40007ffe104 */
[----:B------:R-:W-:Y:S02]  /*19cb0*/  IADD3 R4, -R8, 0x50, R5 ;  /* 0x0000005008047810 */ /* 0x000fe40007ffe105 */
[----:B-----5:R-:W-:-:S04]  /*19cc0*/  IADD3 R5, -R67, R6, R65 ;  /* 0x0000000643057210 */ /* 0x020fc80007ffe141 */
        /* <DEDUP_REMOVED lines=56> */
[----:B------:R-:W-:Y:S01]  /*1a050*/  FMNMX.FTZ R9, R64, R9, !PT ;  /* 0x0000000940097209 */ /* 0x000fe20007810000 */
[----:B------:R-:W0:Y:S01]  /*1a060*/  SHFL.IDX PT, R3, R3, RZ, 0x1c1f ;  /* 0x001c1fff03037589 */ /* 0x000e2200000e0000 */
[----:B------:R-:W-:Y:S02]  /*1a070*/  FSEL R66, R31, -INF , P1 ;  /* 0xff8000001f427808 */ /* 0x000fe40000800000 */
[----:B------:R-:W-:Y:S01]  /*1a080*/  FMNMX.FTZ R9, R30, R9, !PT ;  /* 0x000000091e097209 */ /* 0x000fe20007810000 */
[----:B------:R-:W1:Y:S03]  /*1a090*/  @P5 LDC R31, c[0x0][0x450] ;  /* 0x00011400ff1f5b82 */ /* 0x000e660000000800 */
[----:B------:R-:W-:-:S05]  /*1a0a0*/  FMNMX.FTZ R9, R66, R9, !PT ;  /* 0x0000000942097209 */ /* 0x000fca0007810000 */
[----:B------:R-:W2:Y:S01]  /*1a0b0*/  SHFL.BFLY PT, R70, R9, 0x2, 0x1f ;  /* 0x0c401f0009467f89 */ /* 0x000ea200000e0000 */
[----:B0-----:R-:W-:-:S04]  /*1a0c0*/  VIADDMNMX R5, R3, R5, R4, PT ;  /* 0x0000000503057246 */ /* 0x001fc80003800104 */
[C---:B------:R-:W-:Y:S02]  /*1a0d0*/  ISETP.GT.AND P1, PT, R5.reuse, RZ, PT ;  /* 0x000000ff0500720c */ /* 0x040fe40003f24270 */
[C---:B------:R-:W-:Y:S02]  /*1a0e0*/  ISETP.GT.AND P2, PT, R5.reuse, 0x1, PT ;  /* 0x000000010500780c */ /* 0x040fe40003f44270 */
[----:B------:R-:W-:Y:S02]  /*1a0f0*/  ISETP.GT.AND P3, PT, R5, 0x8, PT ;  /* 0x000000080500780c */ /* 0x000fe40003f64270 */
[----:B------:R-:W-:Y:S02]  /*1a100*/  FSEL R56, R56, -INF , P1 ;  /* 0xff80000038387808 */ /* 0x000fe40000800000 */
[----:B------:R-:W-:Y:S02]  /*1a110*/  FSEL R57, R57, -INF , P2 ;  /* 0xff80000039397808 */ /* 0x000fe40001000000 */
[----:B--2---:R-:W-:-:S02]  /*1a120*/  FMNMX.FTZ R4, R9, R70, !PT ;  /* 0x0000004609047209 */ /* 0x004fc40007810000 */
[----:B------:R-:W-:Y:S02]  /*1a130*/  ISETP.GT.AND P1, PT, R5, 0x9, PT ;  /* 0x000000090500780c */ /* 0x000fe40003f24270 */
[----:B------:R-:W-:Y:S02]  /*1a140*/  FSEL R60, R60, -INF , P3 ;  /* 0xff8000003c3c7808 */ /* 0x000fe40001800000 */
[----:B------:R-:W-:Y:S01]  /*1a150*/  FMNMX.FTZ R3, R56, R57, !PT ;  /* 0x0000003938037209 */ /* 0x000fe20007810000 */
[----:B------:R-:W0:Y:S01]  /*1a160*/  SHFL.BFLY PT, R11, R4, 0x1, 0x1f ;  /* 0x0c201f00040b7f89 */ /* 0x000e2200000e0000 */
[----:B------:R-:W-:Y:S02]  /*1a170*/  FSEL R70, R61, -INF , P1 ;  /* 0xff8000003d467808 */ /* 0x000fe40000800000 */
[----:B------:R-:W-:Y:S02]  /*1a180*/  ISETP.GT.AND P1, PT, R5, 0x10, PT ;  /* 0x000000100500780c */ /* 0x000fe40003f24270 */
[----:B------:R-:W-:-:S02]  /*1a190*/  FMNMX.FTZ R3, R60, R3, !PT ;  /* 0x000000033c037209 */ /* 0x000fc40007810000 */
[C---:B------:R-:W-:Y:S02]  /*1a1a0*/  ISETP.GT.AND P2, PT, R5.reuse, 0x11, PT ;  /* 0x000000110500780c */ /* 0x040fe40003f44270 */
        /* <DEDUP_REMOVED lines=9> */
[----:B------:R-:W-:Y:S02]  /*1a240*/  ISETP.GT.AND P1, PT, R5, 0x20, PT ;  /* 0x000000200500780c */ /* 0x000fe40003f24270 */
[----:B------:R-:W-:-:S02]  /*1a250*/  FMNMX.FTZ R7, R52, R7, !PT ;  /* 0x0000000734077209 */ /* 0x000fc40007810000 */
[C---:B------:R-:W-:Y:S02]  /*1a260*/  ISETP.GT.AND P2, PT, R5.reuse, 0x21, PT ;  /* 0x000000210500780c */ /* 0x040fe40003f44270 */
[----:B------:R-:W-:Y:S02]  /*1a270*/  FSEL R40, R40, -INF , P1 ;  /* 0xff80000028287808 */ /* 0x000fe40000800000 */
[----:B------:R-:W-:Y:S01]  /*1a280*/  FMNMX.FTZ R7, R74, R7, !PT ;  /* 0x000000074a077209 */ /* 0x000fe20007810000 */
[----:B------:R-:W-:Y:S01]  /*1a290*/  IMAD.U32 R3, RZ, RZ, UR4 ;  /* 0x00000004ff037e24 */ /* 0x000fe2000f8e00ff */
[----:B0-----:R-:W-:Y:S02]  /*1a2a0*/  FMNMX.FTZ R4, R4, R11, !PT ;  /* 0x0000000b04047209 */ /* 0x001fe40007810000 */
[----:B------:R-:W-:Y:S02]  /*1a2b0*/  ISETP.GT.AND P3, PT, R5, 0x28, PT ;  /* 0x000000280500780c */ /* 0x000fe40003f64270 */
[----:B------:R-:W-:-:S02]  /*1a2c0*/  FSEL R76, R41, -INF , P2 ;  /* 0xff800000294c7808 */ /* 0x000fc40001000000 */
[----:B------:R-:W-:Y:S02]  /*1a2d0*/  FMNMX.FTZ R9, R40, R7, !PT ;  /* 0x0000000728097209 */ /* 0x000fe40007810000 */
[----:B------:R-:W-:Y:S01]  /*1a2e0*/  ISETP.GT.AND P1, PT, R5, 0x29, PT ;  /* 0x000000290500780c */ /* 0x000fe20003f24270 */
[----:B------:R-:W-:Y:S01]  /*1a2f0*/  FMUL.FTZ R11, R4, R3 ;  /* 0x00000003040b7220 */ /* 0x000fe20000410000 */
[----:B------:R-:W-:Y:S02]  /*1a300*/  FSEL R44, R44, -INF , P3 ;  /* 0xff8000002c2c7808 */ /* 0x000fe40001800000 */
[----:B------:R-:W-:Y:S02]  /*1a310*/  FMNMX.FTZ R9, R76, R9, !PT ;  /* 0x000000094c097209 */ /* 0x000fe40007810000 */
[----:B------:R-:W-:Y:S02]  /*1a320*/  FSETP.NEU.FTZ.AND P4, PT, R4, -INF , PT ;  /* 0xff8000000400780b */ /* 0x000fe40003f9d000 */
[----:B------:R-:W-:-:S02]  /*1a330*/  FSEL R78, R45, -INF , P1 ;  /* 0xff8000002d4e7808 */ /* 0x000fc40000800000 */
[----:B------:R-:W-:Y:S02]  /*1a340*/  ISETP.GT.AND P1, PT, R5, 0x30, PT ;  /* 0x000000300500780c */ /* 0x000fe40003f24270 */
[----:B------:R-:W-:Y:S02]  /*1a350*/  FMNMX.FTZ R9, R44, R9, !PT ;  /* 0x000000092c097209 */ /* 0x000fe40007810000 */
[----:B------:R-:W-:Y:S02]  /*1a360*/  FSEL R7, R11, RZ, P4 ;  /* 0x000000ff0b077208 */ /* 0x000fe40002000000 */
[C---:B------:R-:W-:Y:S02]  /*1a370*/  ISETP.GT.AND P2, PT, R5.reuse, 0x31, PT ;  /* 0x000000310500780c */ /* 0x040fe40003f44270 */
[----:B------:R-:W-:Y:S02]  /*1a380*/  FSEL R32, R32, -INF , P1 ;  /* 0xff80000020207808 */ /* 0x000fe40000800000 */
[----:B------:R-:W-:Y:S01]  /*1a390*/  FMNMX.FTZ R9, R78, R9, !PT ;  /* 0x000000094e097209 */ /* 0x000fe20007810000 */
[----:B------:R-:W-:Y:S01]  /*1a3a0*/  FFMA.FTZ R209, R80, R3, -R7 ;  /* 0x0000000350d17223 */ /* 0x000fe20000010807 */
[----:B------:R-:W-:-:S02]  /*1a3b0*/  ISETP.GT.AND P1, PT, R5, 0x38, PT ;  /* 0x000000380500780c */ /* 0x000fc40003f24270 */
[----:B------:R-:W-:Y:S02]  /*1a3c0*/  FSEL R80, R33, -INF , P2 ;  /* 0xff80000021507808 */ /* 0x000fe40001000000 */
[----:B------:R-:W-:Y:S01]  /*1a3d0*/  FMNMX.FTZ R9, R32, R9, !PT ;  /* 0x0000000920097209 */ /* 0x000fe20007810000 */
[----:B------:R-:W-:Y:S01]  /*1a3e0*/  FFMA.FTZ R11, R68, R3, -R7 ;  /* 0x00000003440b7223 */ /* 0x000fe20000010807 */
[----:B------:R-:W-:Y:S02]  /*1a3f0*/  ISETP.GT.AND P2, PT, R5, 0x39, PT ;  /* 0x000000390500780c */ /* 0x000fe40003f44270 */
[----:B------:R-:W-:Y:S02]  /*1a400*/  FSEL R68, R36, -INF , P1 ;  /* 0xff80000024447808 */ /* 0x000fe40000800000 */
[----:B------:R-:W-:Y:S02]  /*1a410*/  FMNMX.FTZ R9, R80, R9, !PT ;  /* 0x0000000950097209 */ /* 0x000fe40007810000 */
[----:B------:R-:W-:-:S02]  /*1a420*/  FSEL R82, R37, -INF , P2 ;  /* 0xff80000025527808 */ /* 0x000fc40001000000 */
[C---:B------:R-:W-:Y:S02]  /*1a430*/  ISETP.GT.AND P1, PT, R5.reuse, 0x40, PT ;  /* 0x000000400500780c */ /* 0x040fe40003f24270 */
[----:B------:R-:W-:Y:S02]  /*1a440*/  FMNMX.FTZ R9, R68, R9, !PT ;  /* 0x0000000944097209 */ /* 0x000fe40007810000 */
[C---:B------:R-:W-:Y:S02]  /*1a450*/  ISETP.GT.AND P2, PT, R5.reuse, 0x41, PT ;  /* 0x000000410500780c */ /* 0x040fe40003f44270 */
[----:B------:R-:W-:Y:S02]  /*1a460*/  FSEL R24, R24, -INF , P1 ;  /* 0xff80000018187808 */ /* 0x000fe40000800000 */
[----:B------:R-:W-:Y:S01]  /*1a470*/  FMNMX.FTZ R9, R82, R9, !PT ;  /* 0x0000000952097209 */ /* 0x000fe20007810000 */
[----:B------:R-:W-:Y:S01]  /*1a480*/  FFMA.FTZ R211, R62, R3, -R7 ;  /* 0x000000033ed37223 */ /* 0x000fe20000010807 */
[----:B------:R-:W-:-:S02]  /*1a490*/  ISETP.GT.AND P1, PT, R5, 0x48, PT ;  /* 0x000000480500780c */ /* 0x000fc40003f24270 */
[----:B------:R-:W-:Y:S02]  /*1a4a0*/  FSEL R62, R25, -INF , P2 ;  /* 0xff800000193e7808 */ /* 0x000fe40001000000 */
[----:B------:R-:W-:Y:S02]  /*1a4b0*/  FMNMX.FTZ R9, R24, R9, !PT ;  /* 0x0000000918097209 */ /* 0x000fe40007810000 */
[----:B------:R-:W-:Y:S02]  /*1a4c0*/  ISETP.GT.AND P2, PT, R5, 0x49, PT ;  /* 0x000000490500780c */ /* 0x000fe40003f44270 */
[----:B------:R-:W-:Y:S02]  /*1a4d0*/  FSEL R84, R28, -INF , P1 ;  /* 0xff8000001c547808 */ /* 0x000fe40000800000 */
[----:B------:R-:W-:Y:S02]  /*1a4e0*/  FMNMX.FTZ R9, R62, R9, !PT ;  /* 0x000000093e097209 */ /* 0x000fe40007810000 */
[----:B------:R-:W-:-:S02]  /*1a4f0*/  FSEL R86, R29, -INF , P2 ;  /* 0xff8000001d567808 */ /* 0x000fc40001000000 */
[----:B------:R-:W-:-:S04]  /*1a500*/  FMNMX.FTZ R9, R84, R9, !PT ;  /* 0x0000000954097209 */ /* 0x000fc80007810000 */
[----:B------:R-:W-:Y:S01]  /*1a510*/  FMNMX.FTZ R9, R86, R9, !PT ;  /* 0x0000000956097209 */ /* 0x000fe20007810000 */
[----:B------:R-:W-:-:S04]  /*1a520*/  FFMA.FTZ R28, R6, R3, -R7 ;  /* 0x00000003061c7223 */ /* 0x000fc80000010807 */
[----:B------:R-:W0:Y:S02]  /*1a530*/  SHFL.BFLY PT, R6, R9, 0x2, 0x1f ;  /* 0x0c401f0009067f89 */ /* 0x000e2400000e0000 */
[----:B0-----:R-:W-:-:S05]  /*1a540*/  FMNMX.FTZ R6, R9, R6, !PT ;  /* 0x0000000609067209 */ /* 0x001fca0007810000 */
[----:B------:R-:W0:Y:S02]  /*1a550*/  SHFL.BFLY PT, R5, R6, 0x1, 0x1f ;  /* 0x0c201f0006057f89 */ /* 0x000e2400000e0000 */
[----:B0-----:R-:W-:Y:S02]  /*1a560*/  FMNMX.FTZ R5, R6, R5, !PT ;  /* 0x0000000506057209 */ /* 0x001fe40007810000 */
[----:B------:R-:W0:Y:S02]  /*1a570*/  @P5 LDC R6, c[0x0][0x44c] ;  /* 0x00011300ff065b82 */ /* 0x000e240000000800 */
[C---:B------:R-:W-:Y:S01]  /*1a580*/  FSETP.NEU.FTZ.AND P1, PT, R5.reuse, -INF , PT ;  /* 0xff8000000500780b */ /* 0x040fe20003f3d000 */
[----:B------:R-:W-:-:S05]  /*1a590*/  FMUL.FTZ R13, R5, R3 ;  /* 0x00000003050d7220 */ /* 0x000fca0000410000 */
[----:B------:R-:W-:-:S05]  /*1a5a0*/  FSEL R13, R13, RZ, P1 ;  /* 0x000000ff0d0d7208 */ /* 0x000fca0000800000 */
[-CC-:B------:R-:W-:Y:S02]  /*1a5b0*/  FFMA.FTZ R196, R32, R3.reuse, -R13.reuse ;  /* 0x0000000320c47223 */ /* 0x180fe4000001080d */
[----:B------:R-:W2:Y:S01]  /*1a5c0*/  LDL R32, [R1+0x70] ;  /* 0x0000700001207983 */ /* 0x000ea20000100800 */
[-CC-:B------:R-:W-:Y:S01]  /*1a5d0*/  FFMA.FTZ R208, R56, R3.reuse, -R13.reuse ;  /* 0x0000000338d07223 */ /* 0x180fe2000001080d */
[-CC-:B------:R-:W-:Y:S01]  /*1a5e0*/  FFMA.FTZ R9, R57, R3.reuse, -R13.reuse ;  /* 0x0000000339097223 */ /* 0x180fe2000001080d */
[-C--:B------:R-:W-:Y:S01]  /*1a5f0*/  FFMA.FTZ R210, R60, R3.reuse, -R13 ;  /* 0x000000033cd27223 */ /* 0x080fe2000001080d */
[----:B------:R-:W-:Y:S01]  /*1a600*/  MUFU.EX2 R209, R209 ;  /* 0x000000d100d17308 */ /* 0x000fe20000000800 */
[-CC-:B------:R-:W-:Y:S01]  /*1a610*/  FFMA.FTZ R14, R14, R3.reuse, -R7.reuse ;  /* 0x000000030e0e7223 */ /* 0x180fe20000010807 */
[----:B------:R-:W-:-:S06]  /*1a620*/  FFMA.FTZ R205, R50, R3, -R7 ;  /* 0x0000000332cd7223 */ /* 0x000fcc0000010807 */
[----:B------:R3:W4:Y:S01]  /*1a630*/  MUFU.EX2 R36, R11 ;  /* 0x0000000b00247308 */ /* 0x0007220000000800 */
[----:B------:R-:W-:-:S07]  /*1a640*/  FFMA.FTZ R204, R48, R3, -R13 ;  /* 0x0000000330cc7223 */ /* 0x000fce000001080d */
[----:B------:R-:W-:Y:S01]  /*1a650*/  MUFU.EX2 R208, R208 ;  /* 0x000000d000d07308 */ /* 0x000fe20000000800 */
[----:B---3--:R-:W-:-:S07]  /*1a660*/  FFMA.FTZ R11, R70, R3, -R13 ;  /* 0x00000003460b7223 */ /* 0x008fce000001080d */
[----:B------:R-:W3:Y:S01]  /*1a670*/  MUFU.EX2 R9, R9 ;  /* 0x0000000900097308 */ /* 0x000ee20000000800 */
[----:B------:R-:W-:-:S07]  /*1a680*/  FFMA.FTZ R15, R72, R3, -R13 ;  /* 0x00000003480f7223 */ /* 0x000fce000001080d */
[----:B------:R-:W5:Y:S01]  /*1a690*/  MUFU.EX2 R211, R211 ;  /* 0x000000d300d37308 */ /* 0x000f620000000800 */
[----:B0-----:R-:W-:-:S07]  /*1a6a0*/  @P5 IMAD.HI.U32 R6, R69, R6, RZ ;  /* 0x0000000645065227 */ /* 0x001fce00078e00ff */
[----:B------:R-:W0:Y:S01]  /*1a6b0*/  MUFU.EX2 R210, R210 ;  /* 0x000000d200d27308 */ /* 0x000e220000000800 */
[-CC-:B------:R-:W-:Y:S01]  /*1a6c0*/  FFMA.FTZ R207, R54, R3.reuse, -R7.reuse ;  /* 0x0000000336cf7223 */ /* 0x180fe20000010807 */
[----:B------:R-:W-:-:S06]  /*1a6d0*/  FFMA.FTZ R193, R26, R3, -R7 ;  /* 0x000000031ac17223 */ /* 0x000fcc0000010807 */
[----:B------:R-:W0:Y:S01]  /*1a6e0*/  MUFU.EX2 R14, R14 ;  /* 0x0000000e000e7308 */ /* 0x000e220000000800 */
[----:B------:R-:W-:Y:S01]  /*1a6f0*/  FFMA.FTZ R206, R52, R3, -R13 ;  /* 0x0000000334ce7223 */ /* 0x000fe2000001080d */
[----:B------:R-:W-:-:S06]  /*1a700*/  IMAD.MOV.U32 R26, RZ, RZ, R69 ;  /* 0x000000ffff1a7224 */ /* 0x000fcc00078e0045 */
[----:B------:R-:W0:Y:S01]  /*1a710*/  MUFU.EX2 R11, R11 ;  /* 0x0000000b000b7308 */ /* 0x000e220000000800 */
[----:B-1----:R-:W-:Y:S01]  /*1a720*/  @P5 SHF.R.U32.HI R26, RZ, R31, R6 ;  /* 0x0000001fff1a5219 */ /* 0x002fe20000011606 */
[----:B----4-:R-:W-:-:S06]  /*1a730*/  FADD.FTZ R6, R209, R36 ;  /* 0x00000024d1067221 */ /* 0x010fcc0000010000 */
[----:B------:R-:W1:Y:S01]  /*1a740*/  MUFU.EX2 R205, R205 ;  /* 0x000000cd00cd7308 */ /* 0x000e620000000800 */
[----:B------:R-:W-:Y:S01]  /*1a750*/  FFMA.FTZ R50, R8, R3, -R7 ;  /* 0x0000000308327223 */ /* 0x000fe20000010807 */
[----:B---3--:R-:W-:-:S06]  /*1a760*/  FADD.FTZ R31, R208, R9 ;  /* 0x00000009d01f7221 */ /* 0x008fcc0000010000 */
[----:B------:R-:W3:Y:S01]  /*1a770*/  MUFU.EX2 R204, R204 ;  /* 0x000000cc00cc7308 */ /* 0x000ee20000000800 */
[----:B------:R-:W-:Y:S01]  /*1a780*/  FFMA.FTZ R21, R74, R3, -R13 ;  /* 0x000000034a157223 */ /* 0x000fe2000001080d */
[----:B------:R-:W-:Y:S02]  /*1a790*/  VIADD R29, R0, 0x38840 ;  /* 0x00038840001d7836 */ /* 0x000fe40000000000 */
[----:B-----5:R-:W-:-:S04]  /*1a7a0*/  FADD.FTZ R33, R211, R6 ;  /* 0x00000006d3217221 */ /* 0x020fc80000010000 */
[----:B------:R-:W4:Y:S01]  /*1a7b0*/  MUFU.EX2 R28, R28 ;  /* 0x0000001c001c7308 */ /* 0x000f220000000800 */
[----:B------:R-:W-:Y:S01]  /*1a7c0*/  FFMA.FTZ R201, R42, R3, -R7 ;  /* 0x000000032ac97223 */ /* 0x000fe20000010807 */
[----:B0-----:R-:W-:-:S06]  /*1a7d0*/  FADD.FTZ R6, R210, R31 ;  /* 0x0000001fd2067221 */ /* 0x001fcc0000010000 */
[----:B------:R-:W0:Y:S01]  /*1a7e0*/  MUFU.EX2 R15, R15 ;  /* 0x0000000f000f7308 */ /* 0x000e220000000800 */
[-C--:B------:R-:W-:Y:S01]  /*1a7f0*/  FFMA.FTZ R195, R30, R3.reuse, -R7 ;  /* 0x000000031ec37223 */ /* 0x080fe20000010807 */
[----:B------:R-:W-:Y:S01]  /*1a800*/  FFMA.FTZ R200, R40, R3, -R13 ;  /* 0x0000000328c87223 */ /* 0x000fe2000001080d */
[----:B------:R-:W-:-:S05]  /*1a810*/  IADD3 R30, R26, R65, -R67 ;  /* 0x000000411a1e7210 */ /* 0x000fca0007ffe843 */
[----:B------:R-:W5:Y:S01]  /*1a820*/  MUFU.EX2 R207, R207 ;  /* 0x000000cf00cf7308 */ /* 0x000f620000000800 */
[----:B------:R-:W-:Y:S01]  /*1a830*/  PRMT R0, R228, 0x654, R29 ;  /* 0x00000654e4007816 */ /* 0x000fe2000000001d */
[----:B------:R-:W-:Y:S01]  /*1a840*/  FADD.FTZ R26, R14, R33 ;  /* 0x000000210e1a7221 */ /* 0x000fe20000010000 */
[----:B------:R-:W-:-:S05]  /*1a850*/  FFMA.FTZ R10, R10, R3, -R7 ;  /* 0x000000030a0a7223 */ /* 0x000fca0000010807 */
[----:B------:R-:W5:Y:S01]  /*1a860*/  MUFU.EX2 R206, R206 ;  /* 0x000000ce00ce7308 */ /* 0x000f620000000800 */
[----:B------:R-:W-:Y:S01]  /*1a870*/  FADD.FTZ R31, R11, R6 ;  /* 0x000000060b1f7221 */ /* 0x000fe20000010000 */
[-C--:B------:R-:W-:Y:S01]  /*1a880*/  FFMA.FTZ R25, R76, R3.reuse, -R13 ;  /* 0x000000034c197223 */ /* 0x080fe2000001080d */
[----:B------:R3:W-:Y:S05]  /*1a890*/  SYNCS.ARRIVE.TRANS64.RED.A1T0 RZ, [R0+URZ], RZ ;  /* 0x000000ff00ff79a7 */ /* 0x0007ea000810043f */
[----:B------:R-:W5:Y:S01]  /*1a8a0*/  MUFU.EX2 R50, R50 ;  /* 0x0000003200327308 */ /* 0x000f620000000800 */
[----:B-1----:R-:W-:Y:S01]  /*1a8b0*/  FADD.FTZ R33, R205, R26 ;  /* 0x0000001acd217221 */ /* 0x002fe20000010000 */
[----:B------:R-:W-:Y:S01]  /*1a8c0*/  FFMA.FTZ R203, R46, R3, -R7 ;  /* 0x000000032ecb7223 */ /* 0x000fe20000010807 */
[----:B---3--:R-:W-:-:S05]  /*1a8d0*/  FADD.FTZ R0, R204, R31 ;  /* 0x0000001fcc007221 */ /* 0x008fca0000010000 */
[----:B------:R-:W1:Y:S01]  /*1a8e0*/  MUFU.EX2 R21, R21 ;  /* 0x0000001500157308 */ /* 0x000e620000000800 */
[----:B------:R-:W-:Y:S01]  /*1a8f0*/  FFMA.FTZ R202, R44, R3, -R13 ;  /* 0x000000032cca7223 */ /* 0x000fe2000001080d */
[----:B----4-:R-:W-:-:S06]  /*1a900*/  FADD.FTZ R6, R28, R33 ;  /* 0x000000211c067221 */ /* 0x010fcc0000010000 */
[----:B------:R-:W3:Y:S01]  /*1a910*/  MUFU.EX2 R201, R201 ;  /* 0x000000c900c97308 */ /* 0x000ee20000000800 */
[----:B------:R-:W-:Y:S01]  /*1a920*/  FFMA.FTZ R12, R12, R3, -R7 ;  /* 0x000000030c0c7223 */ /* 0x000fe20000010807 */
[----:B0-----:R-:W-:-:S06]  /*1a930*/  FADD.FTZ R31, R15, R0 ;  /* 0x000000000f1f7221 */ /* 0x001fcc0000010000 */
[----:B------:R-:W0:Y:S01]  /*1a940*/  MUFU.EX2 R200, R200 ;  /* 0x000000c800c87308 */ /* 0x000e220000000800 */
[----:B------:R-:W-:Y:S01]  /*1a950*/  FFMA.FTZ R27, R78, R3, -R13 ;  /* 0x000000034e1b7223 */ /* 0x000fe2000001080d */
[----:B-----5:R-:W-:-:S06]  /*1a960*/  FADD.FTZ R33, R207, R6 ;  /* 0x00000006cf217221 */ /* 0x020fcc0000010000 */
[----:B------:R-:W4:Y:S01]  /*1a970*/  MUFU.EX2 R10, R10 ;  /* 0x0000000a000a7308 */ /* 0x000f220000000800 */
[----:B------:R-:W-:Y:S01]  /*1a980*/  FFMA.FTZ R197, R34, R3, -R7 ;  /* 0x0000000322c57223 */ /* 0x000fe20000010807 */
[----:B------:R-:W-:-:S06]  /*1a990*/  FADD.FTZ R0, R206, R31 ;  /* 0x0000001fce007221 */ /* 0x000fcc0000010000 */
[----:B------:R-:W5:Y:S01]  /*1a9a0*/  MUFU.EX2 R25, R25 ;  /* 0x0000001900197308 */ /* 0x000f620000000800 */
[----:B------:R-:W-:Y:S01]  /*1a9b0*/  FADD.FTZ R6, R50, R33 ;  /* 0x0000002132067221 */ /* 0x000fe20000010000 */
[----:B------:R-:W-:-:S06]  /*1a9c0*/  FFMA.FTZ R20, R20, R3, -R7 ;  /* 0x0000000314147223 */ /* 0x000fcc0000010807 */
[----:B------:R-:W5:Y:S01]  /*1a9d0*/  MUFU.EX2 R203, R203 ;  /* 0x000000cb00cb7308 */ /* 0x000f620000000800 */
[----:B-1----:R-:W-:-:S07]  /*1a9e0*/  FADD.FTZ R31, R21, R0 ;  /* 0x00000000151f7221 */ /* 0x002fce0000010000 */
[----:B------:R-:W1:Y:S01]  /*1a9f0*/  MUFU.EX2 R202, R202 ;  /* 0x000000ca00ca7308 */ /* 0x000e620000000800 */
[----:B------:R-:W-:Y:S01]  /*1aa00*/  FFMA.FTZ R80, R80, R3, -R13 ;  /* 0x0000000350507223 */ /* 0x000fe2000001080d */
[----:B---3--:R-:W-:-:S06]  /*1aa10*/  FADD.FTZ R33, R201, R6 ;  /* 0x00000006c9217221 */ /* 0x008fcc0000010000 */
[----:B------:R-:W3:Y:S01]  /*1aa20*/  MUFU.EX2 R12, R12 ;  /* 0x0000000c000c7308 */ /* 0x000ee20000000800 */
[----:B0-----:R-:W-:Y:S01]  /*1aa30*/  FADD.FTZ R0, R200, R31 ;  /* 0x0000001fc8007221 */ /* 0x001fe20000010000 */
[----:B------:R-:W-:-:S06]  /*1aa40*/  FFMA.FTZ R198, R68, R3, -R13 ;  /* 0x0000000344c67223 */ /* 0x000fcc000001080d */
[----:B------:R-:W0:Y:S01]  /*1aa50*/  MUFU.EX2 R27, R27 ;  /* 0x0000001b001b7308 */ /* 0x000e220000000800 */
[-C--:B------:R-:W-:Y:S01]  /*1aa60*/  FFMA.FTZ R199, R38, R3.reuse, -R7 ;  /* 0x0000000326c77223 */ /* 0x080fe20000010807 */
[----:B------:R-:W-:Y:S01]  /*1aa70*/  FFMA.FTZ R192, R24, R3, -R13 ;  /* 0x0000000318c07223 */ /* 0x000fe2000001080d */
[----:B----4-:R-:W-:-:S05]  /*1aa80*/  FADD.FTZ R24, R10, R33 ;  /* 0x000000210a187221 */ /* 0x010fca0000010000 */
[----:B------:R-:W4:Y:S01]  /*1aa90*/  MUFU.EX2 R197, R197 ;  /* 0x000000c500c57308 */ /* 0x000f220000000800 */
[----:B-----5:R-:W-:-:S07]  /*1aaa0*/  FADD.FTZ R31, R25, R0 ;  /* 0x00000000191f7221 */ /* 0x020fce0000010000 */
[----:B------:R-:W5:Y:S01]  /*1aab0*/  MUFU.EX2 R196, R196 ;  /* 0x000000c400c47308 */ /* 0x000f620000000800 */
[-C--:B------:R-:W-:Y:S01]  /*1aac0*/  FFMA.FTZ R34, R58, R3.reuse, -R7 ;  /* 0x000000033a227223 */ /* 0x080fe20000010807 */
[----:B------:R-:W-:Y:S01]  /*1aad0*/  FFMA.FTZ R82, R82, R3, -R13 ;  /* 0x0000000352527223 */ /* 0x000fe2000001080d */
[----:B------:R-:W-:-:S05]  /*1aae0*/  FADD.FTZ R33, R203, R24 ;  /* 0x00000018cb217221 */ /* 0x000fca0000010000 */
[----:B------:R-:W5:Y:S01]  /*1aaf0*/  MUFU.EX2 R20, R20 ;  /* 0x0000001400147308 */ /* 0x000f620000000800 */
[----:B-1----:R-:W-:-:S07]  /*1ab00*/  FADD.FTZ R0, R202, R31 ;  /* 0x0000001fca007221 */ /* 0x002fce0000010000 */
[----:B------:R-:W1:Y:S01]  /*1ab10*/  MUFU.EX2 R29, R80 ;  /* 0x00000050001d7308 */ /* 0x000e620000000800 */
[-CC-:B------:R-:W-:Y:S01]  /*1ab20*/  FFMA.FTZ R8, R64, R3.reuse, -R7.reuse ;  /* 0x0000000340087223 */ /* 0x180fe20000010807 */
[----:B------:R-:W-:Y:S01]  /*1ab30*/  FFMA.FTZ R66, R66, R3, -R7 ;  /* 0x0000000342427223 */ /* 0x000fe20000010807 */
[----:B---3--:R-:W-:-:S05]  /*1ab40*/  FADD.FTZ R24, R12, R33 ;  /* 0x000000210c187221 */ /* 0x008fca0000010000 */
[----:B------:R-:W3:Y:S01]  /*1ab50*/  MUFU.EX2 R198, R198 ;  /* 0x000000c600c67308 */ /* 0x000ee20000000800 */
[----:B0-----:R-:W-:-:S07]  /*1ab60*/  FADD.FTZ R31, R27, R0 ;  /* 0x000000001b1f7221 */ /* 0x001fce0000010000 */
[----:B------:R-:W0:Y:S01]  /*1ab70*/  MUFU.EX2 R199, R199 ;  /* 0x000000c700c77308 */ /* 0x000e220000000800 */
[----:B------:R-:W-:-:S04]  /*1ab80*/  IMAD.HI R30, R30, 0x66666667, RZ ;  /* 0x666666671e1e7827 */ /* 0x000fc800078e02ff */
[-C--:B------:R-:W-:Y:S01]  /*1ab90*/  FFMA.FTZ R62, R62, R3.reuse, -R13 ;  /* 0x000000033e3e7223 */ /* 0x080fe2000001080d */
[----:B----4-:R-:W-:Y:S02]  /*1aba0*/  FADD.FTZ R33, R197, R24 ;  /* 0x00000018c5217221 */ /* 0x010fe40000010000 */
[----:B------:R-:W4:Y:S01]  /*1abb0*/  MUFU.EX2 R7, R82 ;  /* 0x0000005200077308 */ /* 0x000f220000000800 */
[----:B-----5:R-:W-:Y:S01]  /*1abc0*/  FADD.FTZ R0, R196, R31 ;  /* 0x0000001fc4007221 */ /* 0x020fe20000010000 */
[----:B------:R-:W-:-:S06]  /*1abd0*/  FFMA.FTZ R84, R84, R3, -R13 ;  /* 0x0000000354547223 */ /* 0x000fcc000001080d */
[----:B------:R-:W5:Y:S01]  /*1abe0*/  MUFU.EX2 R34, R34 ;  /* 0x0000002200227308 */ /* 0x000f620000000800 */
[----:B------:R-:W-:Y:S01]  /*1abf0*/  FFMA.FTZ R86, R86, R3, -R13 ;  /* 0x0000000356567223 */ /* 0x000fe2000001080d */
[----:B------:R-:W-:Y:S01]  /*1ac00*/  F2FP.BF16.F32.PACK_AB R211, R14, R211 ;  /* 0x000000d30ed3723e */ /* 0x000fe200000010ff */
[----:B------:R-:W-:-:S05]  /*1ac10*/  FADD.FTZ R14, R20, R33 ;  /* 0x00000021140e7221 */ /* 0x000fca0000010000 */
[----:B------:R-:W5:Y:S01]  /*1ac20*/  MUFU.EX2 R192, R192 ;  /* 0x000000c000c07308 */ /* 0x000f620000000800 */
[----:B------:R-:W-:Y:S01]  /*1ac30*/  SHF.R.U32.HI R35, RZ, 0x1f, R30 ;  /* 0x0000001fff237819 */ /* 0x000fe2000001161e */
[----:B-1----:R-:W-:-:S06]  /*1ac40*/  FADD.FTZ R33, R29, R0 ;  /* 0x000000001d217221 */ /* 0x002fcc0000010000 */
[----:B------:R-:W1:Y:S01]  /*1ac50*/  MUFU.EX2 R193, R193 ;  /* 0x000000c100c17308 */ /* 0x000e620000000800 */
[----:B------:R-:W-:Y:S01]  /*1ac60*/  LEA.HI.SX32 R6, R30, R35, 0x1b ;  /* 0x000000231e067211 */ /* 0x000fe200078fdaff */
[----:B---3--:R-:W-:-:S06]  /*1ac70*/  FADD.FTZ R0, R198, R33 ;  /* 0x00000021c6007221 */ /* 0x008fcc0000010000 */
[----:B------:R-:W3:Y:S01]  /*1ac80*/  MUFU.EX2 R13, R62 ;  /* 0x0000003e000d7308 */ /* 0x000ee20000000800 */
[----:B0-----:R-:W-:-:S07]  /*1ac90*/  FADD.FTZ R35, R199, R14 ;  /* 0x0000000ec7237221 */ /* 0x001fce0000010000 */
[----:B------:R-:W0:Y:S01]  /*1aca0*/  MUFU.EX2 R8, R8 ;  /* 0x0000000800087308 */ /* 0x000e220000000800 */
[----:B------:R-:W-:Y:S01]  /*1acb0*/  F2FP.BF16.F32.PACK_AB R208, R9, R208 ;  /* 0x000000d009d0723e */ /* 0x000fe200000010ff */
[----:B----4-:R-:W-:Y:S01]  /*1acc0*/  FADD.FTZ R9, R7, R0 ;  /* 0x0000000007097221 */ /* 0x010fe20000010000 */
[----:B------:R-:W-:Y:S01]  /*1acd0*/  F2FP.BF16.F32.PACK_AB R201, R10, R201 ;  /* 0x000000c90ac9723e */ /* 0x000fe200000010ff */
[----:B-----5:R-:W-:Y:S02]  /*1ace0*/  FADD.FTZ R10, R34, R35 ;  /* 0x00000023220a7221 */ /* 0x020fe40000010000 */
[----:B------:R-:W-:Y:S02]  /*1acf0*/  FADD.FTZ R0, R192, R9 ;  /* 0x00000009c0007221 */ /* 0x000fe40000010000 */
[----:B-1----:R-:W-:Y:S01]  /*1ad00*/  FADD.FTZ R9, R193, R10 ;  /* 0x0000000ac1097221 */ /* 0x002fe20000010000 */
[----:B------:R-:W-:Y:S01]  /*1ad10*/  F2FP.BF16.F32.PACK_AB R210, R11, R210 ;  /* 0x000000d20bd2723e */ /* 0x000fe200000010ff */
[----:B------:R-:W-:Y:S01]  /*1ad20*/  MUFU.EX2 R195, R195 ;  /* 0x000000c300c37308 */ /* 0x000fe20000000800 */
[----:B---3--:R-:W-:Y:S01]  /*1ad30*/  FADD.FTZ R11, R13, R0 ;  /* 0x000000000d0b7221 */ /* 0x008fe20000010000 */
[----:B0-----:R-:W-:-:S06]  /*1ad40*/  FADD.FTZ R0, R8, R9 ;  /* 0x0000000908007221 */ /* 0x001fcc0000010000 */
[----:B------:R-:W0:Y:S01]  /*1ad50*/  MUFU.EX2 R84, R84 ;  /* 0x0000005400547308 */ /* 0x000e220000000800 */
[----:B------:R-:W-:Y:S01]  /*1ad60*/  VIADD R9, R2, 0xfffffffe ;  /* 0xfffffffe02097836 */ /* 0x000fe20000000000 */
[----:B--2---:R-:W-:-:S06]  /*1ad70*/  VIMNMX R32, R32, R6, !PT ;  /* 0x0000000620207248 */ /* 0x004fcc0007fe0100 */
[----:B------:R-:W1:Y:S01]  /*1ad80*/  MUFU.EX2 R31, R86 ;  /* 0x00000056001f7308 */ /* 0x000e620000000800 */
[----:B------:R-:W-:-:S07]  /*1ad90*/  ISETP.GE.AND P1, PT, R9, R32, PT ;  /* 0x000000200900720c */ /* 0x000fce0003f26270 */
[----:B------:R-:W2:Y:S01]  /*1ada0*/  MUFU.EX2 R66, R66 ;  /* 0x0000004200427308 */ /* 0x000ea20000000800 */
[----:B------:R-:W-:Y:S01]  /*1adb0*/  F2FP.BF16.F32.PACK_AB R198, R7, R198 ;  /* 0x000000c607c6723e */ /* 0x000fe200000010ff */
[----:B0-----:R-:W-:Y:S01]  /*1adc0*/  FADD.FTZ R10, R84, R11 ;  /* 0x0000000b540a7221 */ /* 0x001fe20000010000 */
[----:B------:R-:W-:Y:S01]  /*1add0*/  FADD.FTZ R7, R195, R0 ;  /* 0x00000000c3077221 */ /* 0x000fe20000010000 */
[----:B------:R-:W-:Y:S01]  /*1ade0*/  BSSY B0, `(.L_x_2869) ;  /* 0x000055c000007945 */ /* 0x000fe20003800000 */
[----:B------:R-:W-:Y:S01]  /*1adf0*/  F2FP.BF16.F32.PACK_AB R197, R20, R197 ;  /* 0x000000c514c5723e */ /* 0x000fe200000010ff */
[----:B------:R0:W-:Y:S01]  /*1ae00*/  STL [R1+0x50], R32 ;  /* 0x0000502001007387 */ /* 0x0001e20000100800 */
[----:B------:R-:W-:Y:S01]  /*1ae10*/  F2FP.BF16.F32.PACK_AB R206, R21, R206 ;  /* 0x000000ce15ce723e */ /* 0x000fe200000010ff */
[----:B------:R-:W-:Y:S01]  /*1ae20*/  IMAD.MOV.U32 R2, RZ, RZ, 0x3f800000 ;  /* 0x3f800000ff027424 */ /* 0x000fe200078e00ff */
[----:B------:R-:W-:Y:S01]  /*1ae30*/  F2FP.BF16.F32.PACK_AB R209, R36, R209 ;  /* 0x000000d124d1723e */ /* 0x000fe200000010ff */
[----:B-1----:R-:W-:Y:S01]  /*1ae40*/  FADD.FTZ R21, R31, R10 ;  /* 0x0000000a1f157221 */ /* 0x002fe20000010000 */
[----:B------:R-:W-:Y:S01]  /*1ae50*/  F2FP.BF16.F32.PACK_AB R205, R28, R205 ;  /* 0x000000cd1ccd723e */ /* 0x000fe200000010ff */
[----:B------:R-:W-:Y:S01]  /*1ae60*/  IMAD.MOV.U32 R0, RZ, RZ, 0x3f800000 ;  /* 0x3f800000ff007424 */ /* 0x000fe200078e00ff */
[----:B------:R-:W-:-:S02]  /*1ae70*/  F2FP.BF16.F32.PACK_AB R207, R50, R207 ;  /* 0x000000cf32cf723e */ /* 0x000fc400000010ff */
[----:B------:R-:W-:Y:S02]  /*1ae80*/  CS2R R150, SRZ ;  /* 0x0000000000967805 */ /* 0x000fe4000001ff00 */
[----:B------:R-:W-:Y:S02]  /*1ae90*/  F2FP.BF16.F32.PACK_AB R199, R34, R199 ;  /* 0x000000c722c7723e */ /* 0x000fe400000010ff */
[----:B------:R-:W-:Y:S02]  /*1aea0*/  CS2R R148, SRZ ;  /* 0x0000000000947805 */ /* 0x000fe4000001ff00 */
[----:B------:R-:W-:Y:S01]  /*1aeb0*/  F2FP.BF16.F32.PACK_AB R200, R25, R200 ;  /* 0x000000c819c8723e */ /* 0x000fe200000010ff */
[----:B--2---:R-:W-:Y:S01]  /*1aec0*/  FADD.FTZ R20, R66, R7 ;  /* 0x0000000742147221 */ /* 0x004fe20000010000 */
[----:B------:R-:W-:Y:S02]  /*1aed0*/  F2FP.BF16.F32.PACK_AB R202, R27, R202 ;  /* 0x000000ca1bca723e */ /* 0x000fe400000010ff */
[----:B------:R-:W-:-:S02]  /*1aee0*/  CS2R R146, SRZ ;  /* 0x0000000000927805 */ /* 0x000fc4000001ff00 */
[----:B------:R-:W-:Y:S02]  /*1aef0*/  F2FP.BF16.F32.PACK_AB R196, R29, R196 ;  /* 0x000000c41dc4723e */ /* 0x000fe400000010ff */
[----:B------:R-:W-:Y:S02]  /*1af00*/  CS2R R144, SRZ ;  /* 0x0000000000907805 */ /* 0x000fe4000001ff00 */
[----:B------:R-:W-:Y:S02]  /*1af10*/  F2FP.BF16.F32.PACK_AB R194, R31, R84 ;  /* 0x000000541fc2723e */ /* 0x000fe400000010ff */
[----:B------:R-:W-:Y:S02]  /*1af20*/  CS2R R142, SRZ ;  /* 0x00000000008e7805 */ /* 0x000fe4000001ff00 */
[----:B------:R-:W-:Y:S02]  /*1af30*/  F2FP.BF16.F32.PACK_AB R195, R66, R195 ;  /* 0x000000c342c3723e */ /* 0x000fe400000010ff */
[----:B------:R-:W-:-:S02]  /*1af40*/  CS2R R140, SRZ ;  /* 0x00000000008c7805 */ /* 0x000fc4000001ff00 */
[----:B------:R-:W-:Y:S02]  /*1af50*/  @P5 LOP3.LUT R18, R18, 0x10, RZ, 0xfc, !PT ;  /* 0x0000001012125812 */ /* 0x000fe400078efcff */
[----:B------:R-:W-:Y:S02]  /*1af60*/  CS2R R138, SRZ ;  /* 0x00000000008a7805 */ /* 0x000fe4000001ff00 */
[----:B------:R-:W-:Y:S02]  /*1af70*/  F2FP.BF16.F32.PACK_AB R203, R12, R203 ;  /* 0x000000cb0ccb723e */ /* 0x000fe400000010ff */
[----:B------:R-:W-:Y:S02]  /*1af80*/  CS2R R136, SRZ ;  /* 0x0000000000887805 */ /* 0x000fe4000001ff00 */
[----:B------:R-:W-:Y:S02]  /*1af90*/  F2FP.BF16.F32.PACK_AB R204, R15, R204 ;  /* 0x000000cc0fcc723e */ /* 0x000fe400000010ff */
[----:B------:R-:W-:-:S02]  /*1afa0*/  CS2R R134, SRZ ;  /* 0x0000000000867805 */ /* 0x000fc4000001ff00 */
[----:B------:R-:W-:Y:S02]  /*1afb0*/  F2FP.BF16.F32.PACK_AB R192, R13, R192 ;  /* 0x000000c00dc0723e */ /* 0x000fe400000010ff */
[----:B------:R-:W-:Y:S02]  /*1afc0*/  CS2R R132, SRZ ;  /* 0x0000000000847805 */ /* 0x000fe4000001ff00 */
[----:B------:R-:W-:Y:S02]  /*1afd0*/  F2FP.BF16.F32.PACK_AB R193, R8, R193 ;  /* 0x000000c108c1723e */ /* 0x000fe400000010ff */
        /* <DEDUP_REMOVED lines=49> */
[----:B0-----:R-:W-:Y:S02]  /*1b2f0*/  CS2R R32, SRZ ;  /* 0x0000000000207805 */ /* 0x001fe4000001ff00 */
[----:B------:R-:W-:-:S02]  /*1b300*/  CS2R R30, SRZ ;  /* 0x00000000001e7805 */ /* 0x000fc4000001ff00 */
[----:B------:R-:W-:Y:S02]  /*1b310*/  CS2R R28, SRZ ;  /* 0x00000000001c7805 */ /* 0x000fe4000001ff00 */
[----:B------:R-:W-:Y:S02]  /*1b320*/  CS2R R26, SRZ ;  /* 0x00000000001a7805 */ /* 0x000fe4000001ff00 */
[----:B------:R-:W-:Y:S01]  /*1b330*/  CS2R R24, SRZ ;  /* 0x0000000000187805 */ /* 0x000fe2000001ff00 */
[----:B------:R-:W-:Y:S06]  /*1b340*/  @!P1 BRA `(.L_x_2870) ;  /* 0x0000005000149947 */ /* 0x000fec0003800000 */
[----:B------:R-:W-:Y:S01]  /*1b350*/  BSSY B1, `(.L_x_2870) ;  /* 0x0000504000017945 */ /* 0x000fe20003800000 */
[----:B------:R-:W-:Y:S02]  /*1b360*/  IMAD.MOV.U32 R15, RZ, RZ, R4 ;  /* 0x000000ffff0f7224 */ /* 0x000fe400078e0004 */
[----:B------:R-:W-:Y:S02]  /*1b370*/  IMAD.MOV.U32 R14, RZ, RZ, R5 ;  /* 0x000000ffff0e7224 */ /* 0x000fe400078e0005 */
[----:B------:R-:W-:Y:S02]  /*1b380*/  IMAD.MOV.U32 R11, RZ, RZ, R226 ;  /* 0x000000ffff0b7224 */ /* 0x000fe400078e00e2 */
[----:B------:R-:W-:Y:S02]  /*1b390*/  IMAD.MOV.U32 R8, RZ, RZ, R220 ;  /* 0x000000ffff087224 */ /* 0x000fe400078e00dc */
[----:B------:R-:W-:Y:S02]  /*1b3a0*/  IMAD.MOV.U32 R2, RZ, RZ, 0x3f800000 ;  /* 0x3f800000ff027424 */ /* 0x000fe400078e00ff */
[----:B------:R-:W-:-:S07]  /*1b3b0*/  IMAD.MOV.U32 R151, RZ, RZ, RZ ;  /* 0x000000ffff977224 */ /* 0x000fce00078e00ff */
.L_x_2883:
[----:B------:R-:W-:-:S04]  /*1b3c0*/  ISETP.NE.AND P1, PT, R8, 0x1, PT ;  /* 0x000000010800780c */ /* 0x000fc80003f25270 */
[----:B------:R-:W-:-:S04]  /*1b3d0*/  SEL R226, RZ, 0x1, P1 ;  /* 0x00000001ffe27807 */ /* 0x000fc80000800000 */
[----:B------:R-:W-:Y:S01]  /*1b3e0*/  LOP3.LUT R226, R11, R226, RZ, 0x3c, !PT ;  /* 0x000000e20be27212 */ /* 0x000fe200078e3cff */
[----:B------:R-:W-:Y:S06]  /*1b3f0*/  @!P0 BRA `(.L_x_2871) ;  /* 0x0000000000048947 */ /* 0x000fec0003800000 */
[----:B------:R-:W-:Y:S01]  /*1b400*/  BPT.TRAP 0x1 ;  /* 0x000000040000795c */ /* 0x000fe20000300000 */
.L_x_2871:
        /* <DEDUP_REMOVED lines=8> */
.L_x_2872:
[----:B------:R-:W-:Y:S01]  /*1b490*/  IMAD R4, R220, 0xa00, R229 ;  /* 0x00000a00dc047824 */ /* 0x000fe200078e02e5 */
[----:B------:R-:W-:Y:S01]  /*1b4a0*/  BSSY B2, `(.L_x_2873) ;  /* 0x0000006000027945 */ /* 0x000fe20003800000 */
[----:B------:R-:W-:Y:S02]  /*1b4b0*/  IMAD.MOV.U32 R5, RZ, RZ, 0x40000040 ;  /* 0x40000040ff057424 */ /* 0x000fe400078e00ff */
[----:B------:R-:W-:Y:S01]  /*1b4c0*/  VIADD R6, R4, 0x80 ;  /* 0x0000008004067836 */ /* 0x000fe20000000000 */
[----:B-1----:R-:W-:Y:S06]  /*1b4d0*/  @P1 BRA `(.L_x_2874) ;  /* 0x0000000000081947 */ /* 0x002fec0003800000 */
[----:B------:R-:W1:Y:S02]  /*1b4e0*/  SYNCS.PHASECHK.TRANS64.TRYWAIT P1, [R10+URZ+0x38830], R3 ;  /* 0x038830030a0075a7 */ /* 0x000e64000802017f */
[----:B-1----:R-:W-:Y:S05]  /*1b4f0*/  @!P1 BRA `(.L_x_2875) ;  /* 0x00000194003c9947 */ /* 0x002fea0003800000 */
.L_x_2874:
[----:B------:R-:W-:Y:S05]  /*1b500*/  BSYNC B2 ;  /* 0x0000000000027941 */ /* 0x000fea0003800000 */
.L_x_2873:
[----:B------:R-:W2:Y:S04]  /*1b510*/  LDL.64 R152, [R1+0x38] ;  /* 0x0000380001987983 */ /* 0x000ea80000100a00 */
[----:B------:R-:W3:Y:S04]  /*1b520*/  LDL.64 R156, [R1+0x48] ;  /* 0x00004800019c7983 */ /* 0x000ee80000100a00 */
[----:B------:R-:W4:Y:S01]  /*1b530*/  LDL.64 R154, [R1+0x40] ;  /* 0x00004000019a7983 */ /* 0x000f220000100a00 */
[----:B------:R-:W-:Y:S02]  /*1b540*/  R2UR UR10, R4 ;  /* 0x00000000040a72ca */ /* 0x000fe400000e0000 */
[----:B------:R-:W-:Y:S01]  /*1b550*/  R2UR UR11, R5 ;  /* 0x00000000050b72ca */ /* 0x000fe200000e0000 */
[----:B------:R-:W-:Y:S01]  /*1b560*/  WARPGROUP.ARRIVE ;  /* 0x00000000000079c5 */ /* 0x000fe20000000000 */
[----:B------:R-:W-:Y:S01]  /*1b570*/  IMAD.MOV.U32 R7, RZ, RZ, 0x40000040 ;  /* 0x40000040ff077424 */ /* 0x000fe200078e00ff */
[----:B------:R-:W-:-:S04]  /*1b580*/  R2UR UR6, R6 ;  /* 0x00000000060672ca */ /* 0x000fc800000e0000 */
[----:B------:R-:W-:Y:S01]  /*1b590*/  R2UR UR7, R7 ;  /* 0x00000000070772ca */ /* 0x000fe200000e0000 */
[C---:B------:R-:W-:Y:S02]  /*1b5a0*/  VIADD R6, R4.reuse, 0x100 ;  /* 0x0000010004067836 */ /* 0x040fe40000000000 */
[----:B------:R-:W-:Y:S02]  /*1b5b0*/  VIADD R12, R4, 0x180 ;  /* 0x00000180040c7836 */ /* 0x000fe40000000000 */
[----:B------:R-:W-:Y:S01]  /*1b5c0*/  IMAD.MOV.U32 R13, RZ, RZ, 0x40000040 ;  /* 0x40000040ff0d7424 */ /* 0x000fe200078e00ff */
[----:B--2---:R-:W-:Y:S02]  /*1b5d0*/  R2UR UR46, R152 ;  /* 0x00000000982e72ca */ /* 0x004fe400000e0000 */
[----:B------:R-:W-:Y:S02]  /*1b5e0*/  R2UR UR47, R153 ;  /* 0x00000000992f72ca */ /* 0x000fe400000e0000 */
[----:B------:R-:W2:Y:S01]  /*1b5f0*/  LDL.64 R152, [R1+0x30] ;  /* 0x0000300001987983 */ /* 0x000ea20000100a00 */
[----:B---3--:R-:W-:-:S02]  /*1b600*/  R2UR UR12, R156 ;  /* 0x000000009c0c72ca */ /* 0x008fc400000e0000 */
        /* <DEDUP_REMOVED lines=76> */
[----:B------:R-:W-:Y:S01]  /*1bad0*/  VIADD R6, R4, 0x4 ;  /* 0x0000000404067836 */ /* 0x000fe20000000000 */
[----:B------:R-:W-:Y:S01]  /*1bae0*/  UMOV UR8, UR46 ;  /* 0x0000002e00087c82 */ /* 0x000fe20008000000 */
[----:B------:R-:W-:Y:S01]  /*1baf0*/  IMAD.MOV.U32 R7, RZ, RZ, 0x40000040 ;  /* 0x40000040ff077424 */ /* 0x000fe200078e00ff */
[----:B------:R-:W-:Y:S01]  /*1bb00*/  UMOV UR9, UR47 ;  /* 0x0000002f00097c82 */ /* 0x000fe20008000000 */
[----:B------:R-:W-:Y:S01]  /*1bb10*/  UMOV UR4, UR46 ;  /* 0x0000002e00047c82 */ /* 0x000fe20008000000 */
[----:B------:R-:W-:Y:S02]  /*1bb20*/  WARPGROUP.DEPBAR.LE gsb0, 0x0 ;  /* 0x00008000000079c5 */ /* 0x000fe40000010000 */
[----:B------:R-:W-:Y:S01]  /*1bb30*/  WARPGROUP.ARRIVE ;  /* 0x00000000000079c5 */ /* 0x000fe20000000000 */
[----:B------:R-:W-:Y:S01]  /*1bb40*/  UMOV UR5, UR47 ;  /* 0x0000002f00057c82 */ /* 0x000fe20008000000 */
        /* <DEDUP_REMOVED lines=8> */
[----:B------:R-:W-:Y:S01]  /*1bbd0*/  VIADD R6, R4, 0x84 ;  /* 0x0000008404067836 */ /* 0x000fe20000000000 */
[----:B------:R-:W-:Y:S01]  /*1bbe0*/  UMOV UR33, UR47 ;  /* 0x0000002f00217c82 */ /* 0x000fe20008000000 */
[----:B------:R-:W2:Y:S01]  /*1bbf0*/  LDL.64 R12, [R1+0x28] ;  /* 0x00002800010c7983 */ /* 0x000ea20000100a00 */
[----:B------:R-:W-:-:S02]  /*1bc00*/  WARPGROUP.DEPBAR.LE gsb0, 0x0 ;  /* 0x00008000000079c5 */ /* 0x000fc40000010000 */
[----:B------:R-:W-:-:S07]  /*1bc10*/  WARPGROUP.ARRIVE ;  /* 0x00000000000079c5 */ /* 0x000fce0000000000 */
        /* <DEDUP_REMOVED lines=70> */
[----:B--2---:R-:W-:Y:S02]  /*1c080*/  R2UR UR50, R12 ;  /* 0x000000000c3272ca */ /* 0x004fe400000e0000 */
[----:B------:R-:W-:Y:S02]  /*1c090*/  R2UR UR51, R13 ;  /* 0x000000000d3372ca */ /* 0x000fe400000e0000 */
[----:B------:R-:W2:Y:S01]  /*1c0a0*/  LDL.64 R12, [R1+0x20] ;  /* 0x00002000010c7983 */ /* 0x000ea20000100a00 */
[----:B------:R-:W-:-:S02]  /*1c0b0*/  WARPGROUP.DEPBAR.LE gsb0, 0x0 ;  /* 0x00008000000079c5 */ /* 0x000fc40000010000 */
        /* <DEDUP_REMOVED lines=92> */
[----:B--2---:R-:W-:Y:S01]  /*1c680*/  R2UR UR42, R12 ;  /* 0x000000000c2a72ca */ /* 0x004fe200000e0000 */
[----:B------:R-:W-:Y:S02]  /*1c690*/  WARPGROUP.DEPBAR.LE gsb0, 0x0 ;  /* 0x00008000000079c5 */ /* 0x000fe40000010000 */
[----:B------:R-:W-:-:S07]  /*1c6a0*/  WARPGROUP.ARRIVE ;  /* 0x00000000000079c5 */ /* 0x000fce0000000000 */
[----:B------:R-:W-:Y:S01]  /*1c6b0*/  HGMMA.64x16x16.F32.BF16 R152, gdesc[UR28], R152, gsb0 ;  /* 0x002000001c9879f0 */ /* 0x000fe20008001898 */
[----:B------:R-:W-:Y:S02]  /*1c6c0*/  R2UR UR43, R13 ;  /* 0x000000000d2b72ca */ /* 0x000fe400000e0000 */
[----:B------:R-:W2:Y:S01]  /*1c6d0*/  LDL.64 R12, [R1+0x10] ;  /* 0x00001000010c7983 */ /* 0x000ea20000100a00 */
[----:B------:R-:W-:Y:S02]  /*1c6e0*/  VIADD R6, R4, 0x284 ;  /* 0x0000028404067836 */ /* 0x000fe40000000000 */
[----:B------:R-:W-:-:S03]  /*1c6f0*/  IMAD.MOV.U32 R7, RZ, RZ, 0x40000040 ;  /* 0x40000040ff077424 */ /* 0x000fc600078e00ff */
[----:B------:R-:W-:Y:S02]  /*1c700*/  R2UR UR18, R6 ;  /* 0x00000000061272ca */ /* 0x000fe400000e0000 */
[----:B------:R-:W-:Y:S01]  /*1c710*/  R2UR UR19, R7 ;  /* 0x00000000071372ca */ /* 0x000fe200000e0000 */
[----:B------:R-:W-:Y:S02]  /*1c720*/  UMOV UR16, UR42 ;  /* 0x0000002a00107c82 */ /* 0x000fe40008000000 */
[----:B------:R-:W-:Y:S01]  /*1c730*/  UMOV UR17, UR43 ;  /* 0x0000002b00117c82 */ /* 0x000fe20008000000 */
[----:B------:R-:W-:Y:S02]  /*1c740*/  WARPGROUP.DEPBAR.LE gsb0, 0x0 ;  /* 0x00008000000079c5 */ /* 0x000fe40000010000 */
[----:B------:R-:W-:-:S07]  /*1c750*/  WARPGROUP.ARRIVE ;  /* 0x00000000000079c5 */ /* 0x000fce0000000000 */
        /* <DEDUP_REMOVED lines=37> */
[----:B--2---:R-:W-:Y:S02]  /*1c9b0*/  R2UR UR50, R12 ;  /* 0x000000000c3272ca */ /* 0x004fe400000e0000 */
        /* <DEDUP_REMOVED lines=51> */
[----:B------:R-:W2:Y:S01]  /*1ccf0*/  LDL.64 R12, [R1] ;  /* 0x00000000010c7983 */ /* 0x000ea20000100a00 */
[----:B------:R-:W-:Y:S02]  /*1cd00*/  R2UR UR10, R6 ;  /* 0x00000000060a72ca */ /* 0x000fe400000e0000 */
[----:B------:R-:W-:-:S06]  /*1cd10*/  R2UR UR11, R7 ;  /* 0x00000000070b72ca */ /* 0x000fcc00000e0000 */
        /* <DEDUP_REMOVED lines=44> */
[----:B------:R-:W-:Y:S02]  /*1cfe0*/  R2UR UR19, R7 ;  /* 0x00000000071372ca */ /* 0x000fe400000e0000 */
[----:B--2---:R-:W-:Y:S02]  /*1cff0*/  R2UR UR42, R12 ;  /* 0x000000000c2a72ca */ /* 0x004fe400000e0000 */
[----:B------:R-:W-:-:S11]  /*1d000*/  R2UR UR43, R13 ;  /* 0x000000000d2b72ca */ /* 0x000fd600000e0000 */
        /* <DEDUP_REMOVED lines=442> */
.L_x_2876:
[----:B------:R-:W-:Y:S01]  /*1ebb0*/  SHF.L.U32 R0, R11, 0x1f, RZ ;  /* 0x0000001f0b007819 */ /* 0x000fe200000006ff */
[----:B------:R-:W-:-:S04]  /*1ebc0*/  IMAD R6, R8, 0x8, R23 ;  /* 0x0000000808067824 */ /* 0x000fc800078e0217 */
[----:B------:R2:W3:Y:S01]  /*1ebd0*/  SYNCS.PHASECHK.TRANS64.TRYWAIT P1, [R6+URZ+0x38850], R0 ;  /* 0x03885000060075a7 */ /* 0x0004e2000802017f */
[----:B------:R-:W-:Y:S05]  /*1ebe0*/  @!P0 BRA `(.L_x_2877) ;  /* 0x0000000000048947 */ /* 0x000fea0003800000 */
[----:B------:R-:W-:Y:S01]  /*1ebf0*/  BPT.TRAP 0x1 ;  /* 0x000000040000795c */ /* 0x000fe20000300000 */
.L_x_2877:
[----:B------:R-:W-:Y:S04]  /*1ec00*/  BSSY B2, `(.L_x_2878) ;  /* 0x0000004000027945 */ /* 0x000fe80003800000 */
[----:B---3--:R-:W-:Y:S05]  /*1ec10*/  @P1 BRA `(.L_x_2879) ;  /* 0x0000000000081947 */ /* 0x008fea0003800000 */
[----:B------:R-:W3:Y:S02]  /*1ec20*/  SYNCS.PHASECHK.TRANS64.TRYWAIT P1, [R6+URZ+0x38850], R0 ;  /* 0x03885000060075a7 */ /* 0x000ee4000802017f */
[----:B---3--:R-:W-:Y:S05]  /*1ec30*/  @!P1 BRA `(.L_x_2880) ;  /* 0x0000015c00809947 */ /* 0x008fea0003800000 */
.L_x_2879:
[----:B------:R-:W-:Y:S05]  /*1ec40*/  BSYNC B2 ;  /* 0x0000000000027941 */ /* 0x000fea0003800000 */
.L_x_2878:
        /* <DEDUP_REMOVED lines=45> */
.L_x_2881:
[----:B------:R-:W2:Y:S01]  /*1ef20*/  LDL R8, [R1+0x68] ;  /* 0x0000680001087983 */ /* 0x000ea20000100800 */
[----:B------:R-:W0:Y:S03]  /*1ef30*/  LDC R2, c[0x0][0x448] ;  /* 0x00011200ff027b82 */ /* 0x000e260000000800 */
[----:B------:R-:W2:Y:S04]  /*1ef40*/  LDL R0, [R1+0x78] ;  /* 0x0000780001007983 */ /* 0x000ea80000100800 */
[----:B------:R-:W3:Y:S04]  /*1ef50*/  LDL R7, [R1+0x74] ;  /* 0x0000740001077983 */ /* 0x000ee80000100800 */
[----:B------:R-:W4:Y:S04]  /*1ef60*/  LDL R5, [R1+0x6c] ;  /* 0x00006c0001057983 */ /* 0x000f280000100800 */
[----:B------:R-:W4:Y:S01]  /*1ef70*/  LDL R4, [R1+0x60] ;  /* 0x0000600001047983 */ /* 0x000f220000100800 */
[----:B------:R-:W-:Y:S01]  /*1ef80*/  LOP3.LUT R18, R18, 0xffffff7f, RZ, 0xc0, !PT ;  /* 0xffffff7f12127812 */ /* 0x000fe200078ec0ff */
[----:B------:R-:W-:-:S03]  /*1ef90*/  VIADD R10, R10, 0x38840 ;  /* 0x000388400a0a7836 */ /* 0x000fc60000000000 */
[----:B------:R-:W-:Y:S02]  /*1efa0*/  @P0 LOP3.LUT R18, R18, 0x80, RZ, 0xfc, !PT ;  /* 0x0000008012120812 */ /* 0x000fe400078efcff */
[----:B------:R-:W-:Y:S02]  /*1efb0*/  PRMT R10, R228, 0x654, R10 ;  /* 0x00000654e40a7816 */ /* 0x000fe4000000000a */
[----:B0-----:R-:W-:Y:S02]  /*1efc0*/  ISETP.NE.AND P1, PT, R2, 0x1, PT ;  /* 0x000000010200780c */ /* 0x001fe40003f25270 */
[----:B------:R-:W-:Y:S01]  /*1efd0*/  LOP3.LUT R18, R18, 0xfffffeff, RZ, 0xc0, !PT ;  /* 0xfffffeff12127812 */ /* 0x000fe200078ec0ff */
[----:B------:R0:W-:Y:S10]  /*1efe0*/  SYNCS.ARRIVE.TRANS64.RED.A1T0 RZ, [R10+URZ], RZ ;  /* 0x000000ff0aff79a7 */ /* 0x0001f4000810043f */
[----:B------:R-:W1:Y:S08]  /*1eff0*/  @P1 LDC R3, c[0x0][0x44c] ;  /* 0x00011300ff031b82 */ /* 0x000e700000000800 */
[----:B------:R-:W5:Y:S01]  /*1f000*/  @P1 LDC R2, c[0x0][0x450] ;  /* 0x00011400ff021b82 */ /* 0x000f620000000800 */
[----:B--2---:R-:W-:-:S04]  /*1f010*/  IMAD.IADD R0, R0, 0x1, R8 ;  /* 0x0000000100007824 */ /* 0x004fc800078e0208 */
[----:B-1----:R-:W-:-:S05]  /*1f020*/  @P1 IMAD.HI.U32 R3, R0, R3, RZ ;  /* 0x0000000300031227 */ /* 0x002fca00078e00ff */
[----:B-----5:R-:W-:Y:S01]  /*1f030*/  @P1 SHF.R.U32.HI R0, RZ, R2, R3 ;  /* 0x00000002ff001219 */ /* 0x020fe20000011603 */
[----:B------:R-:W-:-:S04]  /*1f040*/  IMAD R3, R9, -0x50, RZ ;  /* 0xffffffb009037824 */ /* 0x000fc800078e02ff */
[----:B------:R-:W1:Y:S01]  /*1f050*/  SHFL.IDX PT, R2, R0, RZ, 0x1c1f ;  /* 0x001c1fff00027589 */ /* 0x000e6200000e0000 */
[----:B---3--:R-:W-:-:S03]  /*1f060*/  IADD3 R3, -R7, 0x1, R3 ;  /* 0x0000000107037810 */ /* 0x008fc60007ffe103 */
[----:B------:R-:W2:Y:S01]  /*1f070*/  SHFL.IDX PT, R0, R0, 0x1, 0x1c1f ;  /* 0x003c1f0000007f89 */ /* 0x000ea200000e0000 */
[----:B----4-:R-:W-:-:S05]  /*1f080*/  IADD3 R3, -R4, R3, R5 ;  /* 0x0000000304037210 */ /* 0x010fca0007ffe105 */
[C---:B-1----:R-:W-:Y:S02]  /*1f090*/  IMAD.IADD R2, R3.reuse, 0x1, R2 ;  /* 0x0000000103027824 */ /* 0x042fe400078e0202 */
[----:B--2---:R-:W-:-:S03]  /*1f0a0*/  IMAD.IADD R0, R3, 0x1, R0 ;  /* 0x0000000103007824 */ /* 0x004fc600078e0200 */
[C---:B------:R-:W-:Y:S02]  /*1f0b0*/  ISETP.GT.AND P2, PT, R2.reuse, RZ, PT ;  /* 0x000000ff0200720c */ /* 0x040fe40003f44270 */
        /* <DEDUP_REMOVED lines=9> */
[C---:B------:R-:W-:Y:S02]  /*1f150*/  ISETP.GT.AND P2, PT, R2.reuse, 0x11, PT ;  /* 0x000000110200780c */ /* 0x040fe40003f44270 */
[----:B------:R-:W-:-:S02]  /*1f160*/  ISETP.GT.AND P1, PT, R2, 0x18, PT ;  /* 0x000000180200780c */ /* 0x000fc40003f24270 */
[C---:B------:R-:W-:Y:S02]  /*1f170*/  ISETP.GT.AND P5, PT, R2.reuse, 0x19, PT ;  /* 0x000000190200780c */ /* 0x040fe40003fa4270 */
[C---:B------:R-:W-:Y:S02]  /*1f180*/  ISETP.GT.AND P4, PT, R2.reuse, 0x20, PT ;  /* 0x000000200200780c */ /* 0x040fe40003f84270 */
[----:B------:R-:W-:Y:S02]  /*1f190*/  ISETP.GT.AND P3, PT, R2, 0x21, PT ;  /* 0x000000210200780c */ /* 0x000fe40003f64270 */
[----:B------:R-:W-:Y:S02]  /*1f1a0*/  FSEL R177, R177, -INF , P2 ;  /* 0xff800000b1b17808 */ /* 0x000fe40001000000 */
[----:B------:R-:W-:Y:S02]  /*1f1b0*/  FSEL R180, R180, -INF , P1 ;  /* 0xff800000b4b47808 */ /* 0x000fe40000800000 */
[----:B------:R-:W-:-:S02]  /*1f1c0*/  FSEL R181, R181, -INF , P5 ;  /* 0xff800000b5b57808 */ /* 0x000fc40002800000 */
[----:B------:R-:W-:Y:S02]  /*1f1d0*/  FSEL R168, R168, -INF , P4 ;  /* 0xff800000a8a87808 */ /* 0x000fe40002000000 */
[----:B------:R-:W-:Y:S02]  /*1f1e0*/  FSEL R169, R169, -INF , P3 ;  /* 0xff800000a9a97808 */ /* 0x000fe40001800000 */
[C---:B------:R-:W-:Y:S02]  /*1f1f0*/  ISETP.GT.AND P2, PT, R2.reuse, 0x28, PT ;  /* 0x000000280200780c */ /* 0x040fe40003f44270 */
[C---:B------:R-:W-:Y:S02]  /*1f200*/  ISETP.GT.AND P1, PT, R2.reuse, 0x29, PT ;  /* 0x000000290200780c */ /* 0x040fe40003f24270 */
[C---:B------:R-:W-:Y:S02]  /*1f210*/  ISETP.GT.AND P5, PT, R2.reuse, 0x30, PT ;  /* 0x000000300200780c */ /* 0x040fe40003fa4270 */
[----:B------:R-:W-:-:S02]  /*1f220*/  ISETP.GT.AND P4, PT, R2, 0x31, PT ;  /* 0x000000310200780c */ /* 0x000fc40003f84270 */
[----:B------:R-:W-:Y:S02]  /*1f230*/  ISETP.GT.AND P3, PT, R2, 0x38, PT ;  /* 0x000000380200780c */ /* 0x000fe40003f64270 */
[----:B------:R-:W-:Y:S02]  /*1f240*/  FSEL R172, R172, -INF , P2 ;  /* 0xff800000acac7808 */ /* 0x000fe40001000000 */
[----:B------:R-:W-:Y:S02]  /*1f250*/  FSEL R173, R173, -INF , P1 ;  /* 0xff800000adad7808 */ /* 0x000fe40000800000 */
[----:B------:R-:W-:Y:S02]  /*1f260*/  FSEL R160, R160, -INF , P5 ;  /* 0xff800000a0a07808 */ /* 0x000fe40002800000 */
[----:B------:R-:W-:Y:S02]  /*1f270*/  FSEL R161, R161, -INF , P4 ;  /* 0xff800000a1a17808 */ /* 0x000fe40002000000 */
[----:B------:R-:W-:-:S02]  /*1f280*/  FSEL R164, R164, -INF , P3 ;  /* 0xff800000a4a47808 */ /* 0x000fc40001800000 */
        /* <DEDUP_REMOVED lines=16> */
[----:B------:R-:W-:Y:S02]  /*1f390*/  ISETP.GT.AND P2, PT, R0, RZ, PT ;  /* 0x000000ff0000720c */ /* 0x000fe40003f44270 */
[----:B------:R-:W-:-:S02]  /*1f3a0*/  FMNMX.FTZ R2, R180, R2, !PT ;  /* 0x00000002b4027209 */ /* 0x000fc40007810000 */
[----:B------:R-:W-:Y:S02]  /*1f3b0*/  FSEL R186, R186, -INF , P2 ;  /* 0xff800000baba7808 */ /* 0x000fe40001000000 */
[----:B------:R-:W-:Y:S02]  /*1f3c0*/  FMNMX.FTZ R2, R181, R2, !PT ;  /* 0x00000002b5027209 */ /* 0x000fe40007810000 */
[----:B------:R-:W-:Y:S02]  /*1f3d0*/  ISETP.GT.AND P2, PT, R0, 0x10, PT ;  /* 0x000000100000780c */ /* 0x000fe40003f44270 */
        /* <DEDUP_REMOVED lines=17> */
[----:B------:R-:W-:Y:S02]  /*1f4f0*/  FSEL R190, R190, -INF , P4 ;  /* 0xff800000bebe7808 */ /* 0x000fe40002000000 */
[----:B------:R-:W-:Y:S02]  /*1f500*/  FMNMX.FTZ R2, R153, R2, !PT ;  /* 0x0000000299027209 */ /* 0x000fe40007810000 */
[----:B------:R-:W-:Y:S02]  /*1f510*/  ISETP.GT.AND P5, PT, R0, 0x9, PT ;  /* 0x000000090000780c */ /* 0x000fe40003fa4270 */
[----:B------:R-:W-:-:S02]  /*1f520*/  FMNMX.FTZ R2, R156, R2, !PT ;  /* 0x000000029c027209 */ /* 0x000fc40007810000 */
[C---:B------:R-:W-:Y:S02]  /*1f530*/  ISETP.GT.AND P3, PT, R0.reuse, 0x11, PT ;  /* 0x000000110000780c */ /* 0x040fe40003f64270 */
[----:B------:R-:W-:Y:S02]  /*1f540*/  FMNMX.FTZ R2, R157, R2, !PT ;  /* 0x000000029d027209 */ /* 0x000fe40007810000 */
[----:B------:R-:W-:Y:S02]  /*1f550*/  ISETP.GT.AND P4, PT, R0, 0x18, PT ;  /* 0x000000180000780c */ /* 0x000fe40003f84270 */
[----:B------:R-:W-:Y:S01]  /*1f560*/  @P0 LOP3.LUT R18, R18, 0x100, RZ, 0xfc, !PT ;  /* 0x0000010012120812 */ /* 0x000fe200078efcff */
[----:B------:R-:W1:Y:S01]  /*1f570*/  SHFL.BFLY PT, R3, R2, 0x2, 0x1f ;  /* 0x0c401f0002037f89 */ /* 0x000e6200000e0000 */
[----:B------:R-:W-:Y:S02]  /*1f580*/  FSEL R191, R191, -INF , P5 ;  /* 0xff800000bfbf7808 */ /* 0x000fe40002800000 */
[----:B------:R-:W-:-:S02]  /*1f590*/  FSEL R179, R179, -INF , P3 ;  /* 0xff800000b3b37808 */ /* 0x000fc40001800000 */
[----:B------:R-:W-:Y:S02]  /*1f5a0*/  FSEL R182, R182, -INF , P4 ;  /* 0xff800000b6b67808 */ /* 0x000fe40002000000 */
[C---:B------:R-:W-:Y:S02]  /*1f5b0*/  ISETP.GT.AND P5, PT, R0.reuse, 0x19, PT ;  /* 0x000000190000780c */ /* 0x040fe40003fa4270 */
[C---:B------:R-:W-:Y:S02]  /*1f5c0*/  ISETP.GT.AND P4, PT, R0.reuse, 0x20, PT ;  /* 0x000000200000780c */ /* 0x040fe40003f84270 */
[----:B------:R-:W-:Y:S02]  /*1f5d0*/  ISETP.GT.AND P3, PT, R0, 0x21, PT ;  /* 0x000000210000780c */ /* 0x000fe40003f64270 */
[----:B------:R-:W-:Y:S02]  /*1f5e0*/  LOP3.LUT R18, R18, 0xfffffdff, RZ, 0xc0, !PT ;  /* 0xfffffdff12127812 */ /* 0x000fe400078ec0ff */
[----:B------:R-:W-:-:S02]  /*1f5f0*/  FSEL R183, R183, -INF , P5 ;  /* 0xff800000b7b77808 */ /* 0x000fc40002800000 */
[----:B------:R-:W-:Y:S02]  /*1f600*/  FSEL R170, R170, -INF , P4 ;  /* 0xff800000aaaa7808 */ /* 0x000fe40002000000 */
[----:B------:R-:W-:Y:S02]  /*1f610*/  FSEL R171, R171, -INF , P3 ;  /* 0xff800000abab7808 */ /* 0x000fe40001800000 */
[----:B------:R-:W-:Y:S02]  /*1f620*/  @P2 LOP3.LUT R18, R18, 0x200, RZ, 0xfc, !PT ;  /* 0x0000020012122812 */ /* 0x000fe400078efcff */
[----:B------:R-:W-:Y:S02]  /*1f630*/  ISETP.GT.AND P3, PT, R0, 0x40, PT ;  /* 0x000000400000780c */ /* 0x000fe40003f64270 */
[----:B-1----:R-:W-:Y:S02]  /*1f640*/  FMNMX.FTZ R3, R2, R3, !PT ;  /* 0x0000000302037209 */ /* 0x002fe40007810000 */
[----:B------:R-:W-:-:S02]  /*1f650*/  ISETP.GT.AND P4, PT, R0, 0x41, PT ;  /* 0x000000410000780c */ /* 0x000fc40003f84270 */
[C---:B------:R-:W-:Y:S01]  /*1f660*/  ISETP.GT.AND P5, PT, R0.reuse, 0x48, PT ;  /* 0x000000480000780c */ /* 0x040fe20003fa4270 */
[----:B------:R-:W1:Y:S01]  /*1f670*/  SHFL.BFLY PT, R5, R3, 0x1, 0x1f ;  /* 0x0c201f0003057f89 */ /* 0x000e6200000e0000 */
[C---:B------:R-:W-:Y:S02]  /*1f680*/  ISETP.GT.AND P6, PT, R0.reuse, 0x49, PT ;  /* 0x000000490000780c */ /* 0x040fe40003fc4270 */
[C---:B------:R-:W-:Y:S02]  /*1f690*/  ISETP.GT.AND P2, PT, R0.reuse, 0x29, PT ;  /* 0x000000290000780c */ /* 0x040fe40003f44270 */
[----:B------:R-:W-:Y:S02]  /*1f6a0*/  ISETP.GT.AND P0, PT, R0, 0x30, PT ;  /* 0x000000300000780c */ /* 0x000fe40003f04270 */
[----:B------:R-:W-:Y:S02]  /*1f6b0*/  FSEL R175, R175, -INF , P2 ;  /* 0xff800000afaf7808 */ /* 0x000fe40001000000 */
[----:B------:R-:W-:-:S02]  /*1f6c0*/  FSEL R162, R162, -INF , P0 ;  /* 0xff800000a2a27808 */ /* 0x000fc40000000000 */
[C---:B------:R-:W-:Y:S02]  /*1f6d0*/  LOP3.LUT P0, RZ, R18.reuse, 0x100, RZ, 0xc0, !PT ;  /* 0x0000010012ff7812 */ /* 0x040fe4000780c0ff */
[----:B------:R-:W-:Y:S02]  /*1f6e0*/  LOP3.LUT P2, RZ, R18, 0x200, RZ, 0xc0, !PT ;  /* 0x0000020012ff7812 */ /* 0x000fe4000784c0ff */
[----:B------:R-:W-:Y:S02]  /*1f6f0*/  FSEL R163, R163, -INF , P0 ;  /* 0xff800000a3a37808 */ /* 0x000fe40000000000 */
[----:B------:R-:W-:Y:S02]  /*1f700*/  FSEL R167, R167, -INF , P2 ;  /* 0xff800000a7a77808 */ /* 0x000fe40001000000 */
[----:B------:R-:W-:Y:S02]  /*1f710*/  FSEL R154, R154, -INF , P3 ;  /* 0xff8000009a9a7808 */ /* 0x000fe40001800000 */
[----:B------:R-:W-:-:S02]  /*1f720*/  FSEL R155, R155, -INF , P4 ;  /* 0xff8000009b9b7808 */ /* 0x000fc40002000000 */
[----:B------:R-:W-:Y:S02]  /*1f730*/  FSEL R158, R158, -INF , P5 ;  /* 0xff8000009e9e7808 */ /* 0x000fe40002800000 */
[----:B-1----:R-:W-:Y:S01]  /*1f740*/  FMNMX.FTZ R5, R3, R5, !PT ;  /* 0x0000000503057209 */ /* 0x002fe20007810000 */
[----:B------:R-:W-:Y:S01]  /*1f750*/  IMAD.U32 R3, RZ, RZ, UR39 ;  /* 0x00000027ff037e24 */ /* 0x000fe2000f8e00ff */
[----:B------:R-:W-:Y:S02]  /*1f760*/  FSEL R159, R159, -INF , P6 ;  /* 0xff8000009f9f7808 */ /* 0x000fe40003000000 */
[C---:B------:R-:W-:Y:S01]  /*1f770*/  FSETP.NEU.FTZ.AND P1, PT, R5.reuse, -INF , PT ;  /* 0xff8000000500780b */ /* 0x040fe20003f3d000 */
[C---:B------:R-:W-:Y:S01]  /*1f780*/  FMUL.FTZ R4, R5.reuse, R3 ;  /* 0x0000000305047220 */ /* 0x040fe20000410000 */
[----:B------:R-:W-:Y:S02]  /*1f790*/  LOP3.LUT P0, RZ, R18, 0x80, RZ, 0xc0, !PT ;  /* 0x0000008012ff7812 */ /* 0x000fe4000780c0ff */
[----:B------:R-:W-:-:S02]  /*1f7a0*/  FSEL R2, R5, RZ, P1 ;  /* 0x000000ff05027208 */ /* 0x000fc40000800000 */
[----:B------:R-:W-:Y:S02]  /*1f7b0*/  FSEL R4, R4, RZ, P1 ;  /* 0x000000ff04047208 */ /* 0x000fe40000800000 */
[----:B------:R-:W-:Y:S01]  /*1f7c0*/  ISETP.GT.AND P1, PT, R0, 0x38, PT ;  /* 0x000000380000780c */ /* 0x000fe20003f24270 */
[----:B------:R-:W-:Y:S01]  /*1f7d0*/  FADD.FTZ R2, -R2, R14 ;  /* 0x0000000e02027221 */ /* 0x000fe20000010100 */
[----:B------:R-:W-:Y:S01]  /*1f7e0*/  FMNMX.FTZ R0, R186, R15, !PT ;  /* 0x0000000fba007209 */ /* 0x000fe20007810000 */
[-CC-:B------:R-:W-:Y:S01]  /*1f7f0*/  FFMA.FTZ R184, R184, R3.reuse, -R4.reuse ;  /* 0x00000003b8b87223 */ /* 0x180fe20000010804 */
[----:B------:R-:W-:Y:S01]  /*1f800*/  FSEL R166, R166, -INF , P1 ;  /* 0xff800000a6a67808 */ /* 0x000fe20000800000 */
[-CC-:B------:R-:W-:Y:S01]  /*1f810*/  FFMA.FTZ R185, R185, R3.reuse, -R4.reuse ;  /* 0x00000003b9b97223 */ /* 0x180fe20000010804 */
[----:B------:R-:W-:Y:S01]  /*1f820*/  FMNMX.FTZ R0, R187, R0, !PT ;  /* 0x00000000bb007209 */ /* 0x000fe20007810000 */
[-CC-:B------:R-:W-:Y:S01]  /*1f830*/  FFMA.FTZ R188, R188, R3.reuse, -R4.reuse ;  /* 0x00000003bcbc7223 */ /* 0x180fe20000010804 */
[-CC-:B------:R-:W-:Y:S01]  /*1f840*/  FFMA.FTZ R189, R189, R3.reuse, -R4.reuse ;  /* 0x00000003bdbd7223 */ /* 0x180fe20000010804 */
        /* <DEDUP_REMOVED lines=20> */
[-C--:B------:R-:W-:Y:S01]  /*1f990*/  FFMA.FTZ R157, R157, R3.reuse, -R4 ;  /* 0x000000039d9d7223 */ /* 0x080fe20000010804 */
[----:B------:R-:W-:Y:S01]  /*1f9a0*/  FMNMX.FTZ R0, R183, R0, !PT ;  /* 0x00000000b7007209 */ /* 0x000fe20007810000 */
[----:B------:R-:W-:Y:S01]  /*1f9b0*/  FMUL.FTZ R2, R2, R3 ;  /* 0x0000000302027220 */ /* 0x000fe20000410000 */
[----:B------:R-:W-:Y:S02]  /*1f9c0*/  MUFU.EX2 R184, R184 ;  /* 0x000000b800b87308 */ /* 0x000fe40000000800 */
[----:B------:R-:W-:-:S04]  /*1f9d0*/  FMNMX.FTZ R0, R170, R0, !PT ;  /* 0x00000000aa007209 */ /* 0x000fc80007810000 */
[----:B------:R-:W-:Y:S02]  /*1f9e0*/  FMNMX.FTZ R0, R171, R0, !PT ;  /* 0x00000000ab007209 */ /* 0x000fe40007810000 */
        /* <DEDUP_REMOVED lines=15> */
[----:B------:R-:W-:Y:S03]  /*1fae0*/  MUFU.EX2 R180, R180 ;  /* 0x000000b400b47308 */ /* 0x000fe60000000800 */
[----:B------:R-:W1:Y:S05]  /*1faf0*/  SHFL.BFLY PT, R0, R4, 0x2, 0x1f ;  /* 0x0c401f0004007f89 */ /* 0x000e6a00000e0000 */
        /* <DEDUP_REMOVED lines=11> */
[----:B------:R-:W-:-:S03]  /*1fbb0*/  FMUL.FTZ R0, R4, R3 ;  /* 0x0000000304007220 */ /* 0x000fc60000410000 */
[----:B------:R-:W-:-:S03]  /*1fbc0*/  FSEL R7, R4, RZ, P1 ;  /* 0x000000ff04077208 */ /* 0x000fc60000800000 */
[----:B------:R-:W-:Y:S01]  /*1fbd0*/  MUFU.EX2 R164, R164 ;  /* 0x000000a400a47308 */ /* 0x000fe20000000800 */
[----:B------:R-:W-:Y:S01]  /*1fbe0*/  FSEL R0, R0, RZ, P1 ;  /* 0x000000ff00007208 */ /* 0x000fe20000800000 */
[----:B------:R-:W-:-:S04]  /*1fbf0*/  FADD.FTZ R7, -R7, R15 ;  /* 0x0000000f07077221 */ /* 0x000fc80000010100 */
        /* <DEDUP_REMOVED lines=21> */
[----:B------:R-:W-:Y:S08]  /*1fd50*/  MUFU.EX2 R186, R186 ;  /* 0x000000ba00ba7308 */ /* 0x000ff00000000800 */
[----:B------:R-:W1:Y:S08]  /*1fd60*/  MUFU.EX2 R0, R2 ;  /* 0x0000000200007308 */ /* 0x000e700000000800 */
[----:B------:R2:W3:Y:S08]  /*1fd70*/  MUFU.EX2 R2, R7 ;  /* 0x0000000700027308 */ /* 0x0004f00000000800 */
[----:B------:R-:W4:Y:S01]  /*1fd80*/  MUFU.EX2 R187, R187 ;  /* 0x000000bb00bb7308 */ /* 0x000f220000000800 */
[----:B-1----:R-:W-:-:S04]  /*1fd90*/  FFMA.FTZ R21, R0, R21, R184 ;  /* 0x0000001500157223 */ /* 0x002fc800000100b8 */
[----:B--2---:R-:W-:-:S03]  /*1fda0*/  FADD.FTZ R7, R185, R21 ;  /* 0x00000015b9077221 */ /* 0x004fc60000010000 */
[----:B------:R-:W1:Y:S01]  /*1fdb0*/  MUFU.EX2 R190, R190 ;  /* 0x000000be00be7308 */ /* 0x000e620000000800 */
[----:B---3--:R-:W-:Y:S01]  /*1fdc0*/  FFMA.FTZ R20, R2, R20, R186 ;  /* 0x0000001402147223 */ /* 0x008fe200000100ba */
[----:B------:R-:W-:-:S04]  /*1fdd0*/  FADD.FTZ R7, R188, R7 ;  /* 0x00000007bc077221 */ /* 0x000fc80000010000 */
[----:B------:R-:W-:Y:S02]  /*1fde0*/  FADD.FTZ R7, R189, R7 ;  /* 0x00000007bd077221 */ /* 0x000fe40000010000 */
[----:B------:R-:W2:Y:S01]  /*1fdf0*/  MUFU.EX2 R191, R191 ;  /* 0x000000bf00bf7308 */ /* 0x000ea20000000800 */
[----:B----4-:R-:W-:Y:S01]  /*1fe00*/  FADD.FTZ R8, R187, R20 ;  /* 0x00000014bb087221 */ /* 0x010fe20000010000 */
[----:B------:R-:W-:-:S04]  /*1fe10*/  FADD.FTZ R7, R176, R7 ;  /* 0x00000007b0077221 */ /* 0x000fc80000010000 */
[----:B------:R-:W-:Y:S02]  /*1fe20*/  FADD.FTZ R7, R177, R7 ;  /* 0x00000007b1077221 */ /* 0x000fe40000010000 */
[----:B------:R-:W3:Y:S01]  /*1fe30*/  MUFU.EX2 R178, R178 ;  /* 0x000000b200b27308 */ /* 0x000ee20000000800 */
        /* <DEDUP_REMOVED lines=17> */
[----:B------:R-:W-:-:S06]  /*1ff50*/  FADD.FTZ R7, R164, R7 ;  /* 0x00000007a4077221 */ /* 0x000fcc0000010000 */
[----:B------:R-:W2:Y:S01]  /*1ff60*/  MUFU.EX2 R171, R171 ;  /* 0x000000ab00ab7308 */ /* 0x000ea20000000800 */
[----:B---3--:R-:W-:-:S07]  /*1ff70*/  FADD.FTZ R8, R183, R8 ;  /* 0x00000008b7087221 */ /* 0x008fce0000010000 */
[----:B------:R-:W3:Y:S01]  /*1ff80*/  MUFU.EX2 R174, R174 ;  /* 0x000000ae00ae7308 */ /* 0x000ee20000000800 */
[----:B-1----:R-:W-:-:S07]  /*1ff90*/  FADD.FTZ R8, R170, R8 ;  /* 0x00000008aa087221 */ /* 0x002fce0000010000 */
[----:B------:R-:W1:Y:S01]  /*1ffa0*/  MUFU.EX2 R175, R175 ;  /* 0x000000af00af7308 */ /* 0x000e620000000800 */
[----:B--2---:R-:W-:-:S07]  /*1ffb0*/  FADD.FTZ R8, R171, R8 ;  /* 0x00000008ab087221 */ /* 0x004fce0000010000 */
        /* <DEDUP_REMOVED lines=25> */
[----:B---3--:R-:W-:Y:S01]  /*20150*/  FADD.FTZ R8, R158, R8 ;  /* 0x000000089e087221 */ /* 0x008fe20000010000 */
[----:B-1----:R-:W-:-:S03]  /*20160*/  FADD.FTZ R21, R157, R7 ;  /* 0x000000079d157221 */ /* 0x002fc60000010000 */
[----:B--2---:R-:W-:Y:S01]  /*20170*/  FADD.FTZ R20, R159, R8 ;  /* 0x000000089f147221 */ /* 0x004fe20000010000 */
[----:B0-----:R-:W-:Y:S06]  /*20180*/  @!P0 BRA `(.L_x_2882) ;  /* 0x0000000000048947 */ /* 0x001fec0003800000 */
[----:B------:R-:W-:Y:S01]  /*20190*/  BPT.TRAP 0x1 ;  /* 0x000000040000795c */ /* 0x000fe20000300000 */
.L_x_2882:
        /* <DEDUP_REMOVED lines=31> */
[----:B------:R-:W-:Y:S05]  /*20390*/  BSYNC B1 ;  /* 0x0000000000017941 */ /* 0x000fea0003800000 */
.L_x_2870:
[----:B------:R-:W-:Y:S05]  /*203a0*/  BSYNC B0 ;  /* 0x0000000000007941 */ /* 0x000fea0003800000 */
.L_x_2869:
        /* <DEDUP_REMOVED lines=8> */
.L_x_2898:
[----:B------:R-:W-:-:S05]  /*20430*/  VIADD R15, R8, 0x1 ;  /* 0x00000001080f7836 */ /* 0x000fca0000000000 */
[----:B------:R-:W-:-:S04]  /*20440*/  ISETP.NE.AND P1, PT, R15, 0x2, PT ;  /* 0x000000020f00780c */ /* 0x000fc80003f25270 */
[----:B------:R-:W-:Y:S02]  /*20450*/  SEL R15, R15, RZ, P1 ;  /* 0x000000ff0f0f7207 */ /* 0x000fe40000800000 */
[----:B------:R-:W-:-:S03]  /*20460*/  SEL R226, RZ, 0x1, P1 ;  /* 0x00000001ffe27807 */ /* 0x000fc60000800000 */
[----:B------:R-:W-:Y:S01]  /*20470*/  IMAD.MOV.U32 R220, RZ, RZ, R15 ;  /* 0x000000ffffdc7224 */ /* 0x000fe200078e000f */
[----:B------:R-:W-:Y:S01]  /*20480*/  LOP3.LUT R226, R10, R226, RZ, 0x3c, !PT ;  /* 0x000000e20ae27212 */ /* 0x000fe200078e3cff */
[----:B------:R-:W-:Y:S06]  /*20490*/  @!P0 BRA `(.L_x_2886) ;  /* 0x0000000000048947 */ /* 0x000fec0003800000 */
[----:B------:R-:W-:Y:S01]  /*204a0*/  BPT.TRAP 0x1 ;  /* 0x000000040000795c */ /* 0x000fe20000300000 */
.L_x_2886:
[----:B------:R-:W-:Y:S01]  /*204b0*/  IMAD R3, R220, 0x8, R23 ;  /* 0x00000008dc037824 */ /* 0x000fe200078e0217 */
[----:B------:R-:W-:-:S04]  /*204c0*/  SHF.L.U32 R6, R226, 0x1f, RZ ;  /* 0x0000001fe2067819 */ /* 0x000fc800000006ff */
[----:B------:R0:W1:Y:S01]  /*204d0*/  SYNCS.PHASECHK.TRANS64.TRYWAIT P1, [R3+URZ+0x38830], R6 ;  /* 0x03883006030075a7 */ /* 0x000062000802017f */
[----:B------:R-:W-:Y:S05]  /*204e0*/  @!P0 BRA `(.L_x_2887) ;  /* 0x0000000000048947 */ /* 0x000fea0003800000 */
[----:B------:R-:W-:Y:S01]  /*204f0*/  BPT.TRAP 0x1 ;  /* 0x000000040000795c */ /* 0x000fe20000300000 */
.L_x_2887:
[----:B------:R-:W-:Y:S01]  /*20500*/  IMAD R4, R220, 0xa00, R229 ;  /* 0x00000a00dc047824 */ /* 0x000fe200078e02e5 */
[----:B------:R-:W-:Y:S01]  /*20510*/  BSSY B1, `(.L_x_2888) ;  /* 0x0000006000017945 */ /* 0x000fe20003800000 */
[----:B------:R-:W-:Y:S02]  /*20520*/  IMAD.MOV.U32 R5, RZ, RZ, 0x40000040 ;  /* 0x40000040ff057424 */ /* 0x000fe400078e00ff */
[----:B------:R-:W-:Y:S01]  /*20530*/  VIADD R7, R4, 0x80 ;  /* 0x0000008004077836 */ /* 0x000fe20000000000 */
[----:B-1----:R-:W-:Y:S06]  /*20540*/  @P1 BRA `(.L_x_2889) ;  /* 0x0000000000081947 */ /* 0x002fec0003800000 */
[----:B------:R-:W1:Y:S02]  /*20550*/  SYNCS.PHASECHK.TRANS64.TRYWAIT P1, [R3+URZ+0x38830], R6 ;  /* 0x03883006030075a7 */ /* 0x000e64000802017f */
[----:B-1----:R-:W-:Y:S05]  /*20560*/  @!P1 BRA `(.L_x_2890) ;  /* 0x0000014400489947 */ /* 0x002fea0003800000 */
.L_x_2889:
[----:B------:R-:W-:Y:S05]  /*20570*/  BSYNC B1 ;  /* 0x0000000000017941 */ /* 0x000fea0003800000 */
.L_x_2888:
[----:B------:R-:W2:Y:S04]  /*20580*/  LDL.64 R152, [R1+0x38] ;  /* 0x0000380001987983 */ /* 0x000ea80000100a00 */
[----:B------:R-:W3:Y:S04]  /*20590*/  LDL.64 R156, [R1+0x48] ;  /* 0x00004800019c7983 */ /* 0x000ee80000100a00 */
[----:B------:R-:W4:Y:S01]  /*205a0*/  LDL.64 R154, [R1+0x40] ;  /* 0x00004000019a7983 */ /* 0x000f220000100a00 */
[----:B------:R-:W-:Y:S02]  /*205b0*/  R2UR UR10, R4 ;  /* 0x00000000040a72ca */ /* 0x000fe400000e0000 */
[----:B------:R-:W-:Y:S01]  /*205c0*/  R2UR UR11, R5 ;  /* 0x00000000050b72ca */ /* 0x000fe200000e0000 */
[----:B------:R-:W-:Y:S01]  /*205d0*/  WARPGROUP.ARRIVE ;  /* 0x00000000000079c5 */ /* 0x000fe20000000000 */
[----:B01----:R-:W-:-:S02]  /*205e0*/  IMAD.MOV.U32 R6, RZ, RZ, R7 ;  /* 0x000000ffff067224 */ /* 0x003fc400078e0007 */
[----:B------:R-:W-:-:S03]  /*205f0*/  IMAD.MOV.U32 R7, RZ, RZ, 0x40000040 ;  /* 0x40000040ff077424 */ /* 0x000fc600078e00ff */
[----:B------:R-:W-:Y:S02]  /*20600*/  R2UR UR6, R6 ;  /* 0x00000000060672ca */ /* 0x000fe400000e0000 */
[----:B------:R-:W-:Y:S01]  /*20610*/  R2UR UR7, R7 ;  /* 0x00000000070772ca */ /* 0x000fe200000e0000 */
[C---:B------:R-:W-:Y:S02]  /*20620*/  VIADD R6, R4.reuse, 0x100 ;  /* 0x0000010004067836 */ /* 0x040fe40000000000 */
        /* <DEDUP_REMOVED lines=864> */
.L_x_2891:
[----:B------:R-:W-:Y:S01]  /*23c30*/  SHF.L.U32 R0, R10, 0x1f, RZ ;  /* 0x0000001f0a007819 */ /* 0x000fe200000006ff */
[----:B------:R-:W-:-:S04]  /*23c40*/  IMAD R6, R8, 0x8, R23 ;  /* 0x0000000808067824 */ /* 0x000fc800078e0217 */
[----:B------:R0:W1:Y:S01]  /*23c50*/  SYNCS.PHASECHK.TRANS64.TRYWAIT P1, [R6+URZ+0x38850], R0 ;  /* 0x03885000060075a7 */ /* 0x000062000802017f */
[----:B------:R-:W-:Y:S05]  /*23c60*/  @!P0 BRA `(.L_x_2892) ;  /* 0x0000000000048947 */ /* 0x000fea0003800000 */
[----:B------:R-:W-:Y:S01]  /*23c70*/  BPT.TRAP 0x1 ;  /* 0x000000040000795c */ /* 0x000fe20000300000 */
.L_x_2892:
[----:B------:R-:W-:Y:S04]  /*23c80*/  BSSY B1, `(.L_x_2893) ;  /* 0x0000004000017945 */ /* 0x000fe80003800000 */
[----:B-1----:R-:W-:Y:S05]  /*23c90*/  @P1 BRA `(.L_x_2894) ;  /* 0x0000000000081947 */ /* 0x002fea0003800000 */
[----:B------:R-:W1:Y:S02]  /*23ca0*/  SYNCS.PHASECHK.TRANS64.TRYWAIT P1, [R6+URZ+0x38850], R0 ;  /* 0x03885000060075a7 */ /* 0x000e64000802017f */
[----:B-1----:R-:W-:Y:S05]  /*23cb0*/  @!P1 BRA `(.L_x_2895) ;  /* 0x0000010c00889947 */ /* 0x002fea0003800000 */
.L_x_2894:
[----:B------:R-:W-:Y:S05]  /*23cc0*/  BSYNC B1 ;  /* 0x0000000000017941 */ /* 0x000fea0003800000 */
.L_x_2893:
        /* <DEDUP_REMOVED lines=45> */
.L_x_2896:
[----:B------:R-:W-:Y:S01]  /*23fa0*/  FMNMX.FTZ R0, R184, R11, !PT ;  /* 0x0000000bb8007209 */ /* 0x000fe20007810000 */
[----:B------:R-:W-:Y:S02]  /*23fb0*/  IMAD R2, R15, 0x8, R23 ;  /* 0x000000080f027824 */ /* 0x000fe400078e0217 */
[----:B------:R-:W-:Y:S01]  /*23fc0*/  IMAD.U32 R3, RZ, RZ, UR38 ;  /* 0x00000026ff037e24 */ /* 0x000fe2000f8e00ff */
[----:B------:R-:W-:Y:S01]  /*23fd0*/  FMNMX.FTZ R0, R185, R0, !PT ;  /* 0x00000000b9007209 */ /* 0x000fe20007810000 */
[----:B------:R-:W-:-:S03]  /*23fe0*/  VIADD R2, R2, 0x38840 ;  /* 0x0003884002027836 */ /* 0x000fc60000000000 */
[----:B------:R-:W-:Y:S02]  /*23ff0*/  FMNMX.FTZ R0, R188, R0, !PT ;  /* 0x00000000bc007209 */ /* 0x000fe40007810000 */
[----:B------:R-:W-:Y:S02]  /*24000*/  PRMT R2, R228, 0x654, R2 ;  /* 0x00000654e4027816 */ /* 0x000fe40000000002 */
[----:B------:R-:W-:Y:S02]  /*24010*/  FMNMX.FTZ R0, R189, R0, !PT ;  /* 0x00000000bd007209 */ /* 0x000fe40007810000 */
[----:B------:R0:W-:Y:S02]  /*24020*/  SYNCS.ARRIVE.TRANS64.RED.A1T0 RZ, [R2+URZ], RZ ;  /* 0x000000ff02ff79a7 */ /* 0x0001e4000810043f */
        /* <DEDUP_REMOVED lines=16> */
[----:B0-----:R-:W0:Y:S02]  /*24130*/  SHFL.BFLY PT, R2, R0, 0x2, 0x1f ;  /* 0x0c401f0000027f89 */ /* 0x001e2400000e0000 */
        /* <DEDUP_REMOVED lines=63> */
[----:B------:R-:W-:Y:S01]  /*24530*/  FMUL.FTZ R10, R4, R3 ;  /* 0x00000003040a7220 */ /* 0x000fe20000410000 */
        /* <DEDUP_REMOVED lines=24> */
[----:B------:R-:W-:Y:S01]  /*246c0*/  FFMA.FTZ R195, R159, R3, -R10 ;  /* 0x000000039fc37223 */ /* 0x000fe2000001080a */
        /* <DEDUP_REMOVED lines=68> */
.L_x_2897:
        /* <DEDUP_REMOVED lines=31> */
.L_x_2885:
[----:B------:R-:W-:Y:S05]  /*24d00*/  BSYNC B0 ;  /* 0x0000000000007941 */ /* 0x000fea0003800000 */
.L_x_2884:
        /* <DEDUP_REMOVED lines=131> */
.L_x_2899:
[----:B------:R-:W-:Y:S01]  /*25540*/  IMAD R10, R220, 0x8, R23 ;  /* 0x00000008dc0a7824 */ /* 0x000fe200078e0217 */
[----:B------:R-:W-:-:S04]  /*25550*/  SHF.L.U32 R0, R226, 0x1f, RZ ;  /* 0x0000001fe2007819 */ /* 0x000fc800000006ff */
[----:B------:R0:W1:Y:S01]  /*25560*/  SYNCS.PHASECHK.TRANS64.TRYWAIT P1, [R10+URZ+0x38850], R0 ;  /* 0x038850000a0075a7 */ /* 0x000062000802017f */
[----:B------:R-:W-:Y:S05]  /*25570*/  @!P0 BRA `(.L_x_2900) ;  /* 0x0000000000048947 */ /* 0x000fea0003800000 */
[----:B------:R-:W-:Y:S01]  /*25580*/  BPT.TRAP 0x1 ;  /* 0x000000040000795c */ /* 0x000fe20000300000 */
.L_x_2900:
[----:B------:R-:W-:Y:S04]  /*25590*/  BSSY B0, `(.L_x_2901) ;  /* 0x0000004000007945 */ /* 0x000fe80003800000 */
[----:B-1----:R-:W-:Y:S05]  /*255a0*/  @P1 BRA `(.L_x_2902) ;  /* 0x0000000000081947 */ /* 0x002fea0003800000 */
[----:B------:R-:W1:Y:S02]  /*255b0*/  SYNCS.PHASECHK.TRANS64.TRYWAIT P1, [R10+URZ+0x38850], R0 ;  /* 0x038850000a0075a7 */ /* 0x000e64000802017f */
[----:B-1----:R-:W-:Y:S05]  /*255c0*/  @!P1 BRA `(.L_x_2903) ;  /* 0x000000f400589947 */ /* 0x002fea0003800000 */
.L_x_2902:
[----:B------:R-:W-:Y:S05]  /*255d0*/  BSYNC B0 ;  /* 0x0000000000007941 */ /* 0x000fea0003800000 */
.L_x_2901:
[----:B------:R-:W-:Y:S01]  /*255e0*/  VIADD R23, R23, 0x400 ;  /* 0x0000040017177836 */ /* 0x000fe20000000000 */
[----:B------:R-:W-:Y:S01]  /*255f0*/  WARPGROUP.ARRIVE ;  /* 0x00000000000079c5 */ /* 0x000fe20000000000 */
[----:B------:R-:W-:Y:S01]  /*25600*/  IMAD.MOV.U32 R7, RZ, RZ, 0x40000040 ;  /* 0x40000040ff077424 */ /* 0x000fe200078e00ff */
[----:B01----:R-:W0:Y:S01]  /*25610*/  SHFL.BFLY PT, R0, R21, 0x2, 0x1f ;  /* 0x0c401f0015007f89 */ /* 0x003e2200000e0000 */
        /* <DEDUP_REMOVED lines=11> */
[----:B0-----:R-:W-:-:S05]  /*256d0*/  FADD.FTZ R0, R0, R21 ;  /* 0x0000001500007221 */ /* 0x001fca0000010000 */
[----:B------:R-:W0:Y:S07]  /*256e0*/  SHFL.BFLY PT, R2, R0, 0x1, 0x1f ;  /* 0x0c201f0000027f89 */ /* 0x000e2e00000e0000 */
[----:B------:R-:W-:Y:S01]  /*256f0*/  HGMMA.64x256x16.F32.BF16 R24, R208, gdesc[UR4].tnspB, R24, gsb0 ;  /* 0x43e00004d0187df0 */ /* 0x000fe20008001818 */
[----:B------:R-:W-:Y:S01]  /*25700*/  R2UR UR6, R8 ;  /* 0x00000000080672ca */ /* 0x000fe200000e0000 */
[----:B------:R-:W-:Y:S01]  /*25710*/  VIADD R8, R6, 0x100 ;  /* 0x0000010006087836 */ /* 0x000fe20000000000 */
[----:B------:R-:W-:Y:S01]  /*25720*/  R2UR UR7, R9 ;  /* 0x00000000090772ca */ /* 0x000fe200000e0000 */
[----:B------:R-:W-:-:S02]  /*25730*/  IMAD.MOV.U32 R9, RZ, RZ, 0x40000040 ;  /* 0x40000040ff097424 */ /* 0x000fc400078e00ff */
[----:B0-----:R-:W-:-:S05]  /*25740*/  FADD.FTZ R0, R0, R2 ;  /* 0x0000000200007221 */ /* 0x001fca0000010000 */
[----:B------:R-:W-:-:S13]  /*25750*/  FSETP.NE.FTZ.AND P1, PT, R0, RZ, PT ;  /* 0x000000ff0000720b */ /* 0x000fda0003f35000 */
[----:B------:R-:W0:Y:S02]  /*25760*/  @P1 MUFU.LG2 R2, R0 ;  /* 0x0000000000021308 */ /* 0x000e240000000c00 */
[----:B0-----:R-:W-:Y:S01]  /*25770*/  @P1 FMUL.FTZ R2, R2, 0.69314718246459960938 ;  /* 0x3f31721802021820 */ /* 0x001fe20000410000 */
[----:B------:R-:W-:Y:S02]  /*25780*/  WARPGROUP.DEPBAR.LE gsb0, 0x0 ;  /* 0x00008000000079c5 */ /* 0x000fe40000010000 */
[----:B------:R-:W-:-:S06]  /*25790*/  WARPGROUP.ARRIVE ;  /* 0x00000000000079c5 */ /* 0x000fcc0000000000 */
        /* <DEDUP_REMOVED lines=18> */
[----:B------:R-:W0:Y:S02]  /*258c0*/  SHFL.BFLY PT, R6, R20, 0x2, 0x1f ;  /* 0x0c401f0014067f89 */ /* 0x000e2400000e0000 */
[----:B0-----:R-:W-:-:S05]  /*258d0*/  FADD.FTZ R6, R6, R20 ;  /* 0x0000001406067221 */ /* 0x001fca0000010000 */
[----:B------:R-:W0:Y:S02]  /*258e0*/  SHFL.BFLY PT, R7, R6, 0x1, 0x1f ;  /* 0x0c201f0006077f89 */ /* 0x000e2400000e0000 */
[----:B0-----:R-:W-:Y:S01]  /*258f0*/  FADD.FTZ R6, R6, R7 ;  /* 0x0000000706067221 */ /* 0x001fe20000010000 */
[----:B------:R-:W-:-:S04]  /*25900*/  @P1 FMUL.FTZ R7, R3, 0.69314718246459960938 ;  /* 0x3f31721803071820 */ /* 0x000fc80000410000 */
[----:B------:R-:W-:Y:S01]  /*25910*/  FSETP.NE.FTZ.AND P2, PT, R6, RZ, PT ;  /* 0x000000ff0600720b */ /* 0x000fe20003f55000 */
[----:B------:R-:W-:Y:S01]  /*25920*/  @P1 FFMA.FTZ R154, R7, R5, R2 ;  /* 0x00000005079a1223 */ /* 0x000fe20000010002 */
[----:B------:R-:W-:-:S06]  /*25930*/  IMAD.MOV.U32 R2, RZ, RZ, RZ ;  /* 0x000000ffff027224 */ /* 0x000fcc00078e00ff */
[----:B------:R0:W-:Y:S05]  /*25940*/  @P1 MUFU.RCP R2, R0 ;  /* 0x0000000000021308 */ /* 0x0001ea0000001000 */
[----:B------:R-:W-:-:S03]  /*25950*/  @P2 FMUL.FTZ R3, R3, 0.69314718246459960938 ;  /* 0x3f31721803032820 */ /* 0x000fc60000410000 */
[----:B------:R-:W1:Y:S01]  /*25960*/  @P2 MUFU.LG2 R5, R6 ;  /* 0x0000000600052308 */ /* 0x000e620000000c00 */
[----:B0-----:R-:W-:-:S07]  /*25970*/  IMAD.MOV.U32 R0, RZ, RZ, RZ ;  /* 0x000000ffff007224 */ /* 0x001fce00078e00ff */
[----:B------:R0:W2:Y:S01]  /*25980*/  @P2 MUFU.RCP R0, R6 ;  /* 0x0000000600002308 */ /* 0x0000a20000001000 */
[----:B-1----:R-:W-:-:S04]  /*25990*/  @P2 FMUL.FTZ R5, R5, 0.69314718246459960938 ;  /* 0x3f31721805052820 */ /* 0x002fc80000410000 */
[----:B------:R-:W-:Y:S01]  /*259a0*/  @P2 FFMA.FTZ R153, R3, R4, R5 ;  /* 0x0000000403992223 */ /* 0x000fe20000010005 */
[----:B------:R-:W-:Y:S02]  /*259b0*/  WARPGROUP.DEPBAR.LE gsb0, 0x0 ;  /* 0x00008000000079c5 */ /* 0x000fe40000010000 */
[----:B------:R-:W-:-:S06]  /*259c0*/  WARPGROUP.ARRIVE ;  /* 0x00000000000079c5 */ /* 0x000fcc0000000000 */
[----:B------:R-:W-:Y:S03]  /*259d0*/  HGMMA.64x256x16.F32.BF16 R24, R192, gdesc[UR4].tnspB, R24, gsb0 ;  /* 0x43e00004c0187df0 */ /* 0x000fe60008001818 */
[----:B------:R-:W-:Y:S02]  /*259e0*/  WARPGROUP.DEPBAR.LE gsb0, 0x0 ;  /* 0x00008000000079c5 */ /* 0x000fe40000010000 */
[----:B0-2---:R-:W-:Y:S05]  /*259f0*/  @!P0 BRA `(.L_x_2904) ;  /* 0x0000000000048947 */ /* 0x005fea0003800000 */
[----:B------:R-:W-:Y:S01]  /*25a00*/  BPT.TRAP 0x1 ;  /* 0x000000040000795c */ /* 0x000fe20000300000 */
.L_x_2904:
[----:B------:R-:W2:Y:S01]  /*25a10*/  LDL.LU R3, [R1+0x94] ;  /* 0x0000940001037983 */ /* 0x000ea20000300800 */
[----:B------:R-:W-:Y:S02]  /*25a20*/  VIADD R10, R10, 0x38860 ;  /* 0x000388600a0a7836 */ /* 0x000fe40000000000 */
[-C--:B------:R-:W-:Y:S01]  /*25a30*/  FMUL.FTZ R26, R26, R0.reuse ;  /* 0x000000001a1a7220 */ /* 0x080fe20000410000 */
[----:B------:R-:W-:Y:S02]  /*25a40*/  VIADD R220, R220, 0x1 ;  /* 0x00000001dcdc7836 */ /* 0x000fe40000000000 */
[-C--:B------:R-:W-:Y:S01]  /*25a50*/  FMUL.FTZ R27, R27, R0.reuse ;  /* 0x000000001b1b7220 */ /* 0x080fe20000410000 */
[-C--:B------:R-:W-:Y:S01]  /*25a60*/  FMUL.FTZ R30, R30, R0.reuse ;  /* 0x000000001e1e7220 */ /* 0x080fe20000410000 */
[----:B------:R-:W-:Y:S01]  /*25a70*/  PRMT R10, R228, 0x654, R10 ;  /* 0x00000654e40a7816 */ /* 0x000fe2000000000a */
[-C--:B------:R-:W-:Y:S01]  /*25a80*/  FMUL.FTZ R31, R31, R0.reuse ;  /* 0x000000001f1f7220 */ /* 0x080fe20000410000 */
[----:B------:R-:W-:Y:S01]  /*25a90*/  ISETP.NE.AND P1, PT, R220, 0x2, PT ;  /* 0x00000002dc00780c */ /* 0x000fe20003f25270 */
[-C--:B------:R-:W-:Y:S01]  /*25aa0*/  FMUL.FTZ R34, R34, R0.reuse ;  /* 0x0000000022227220 */ /* 0x080fe20000410000 */
[----:B------:R1:W-:Y:S01]  /*25ab0*/  SYNCS.ARRIVE.TRANS64.RED.A1T0 RZ, [R10+URZ], RZ ;  /* 0x000000ff0aff79a7 */ /* 0x0003e2000810043f */
        /* <DEDUP_REMOVED lines=59> */
[----:B------:R-:W-:Y:S01]  /*25e70*/  SEL R0, RZ, 0x1, P1 ;  /* 0x00000001ff007807 */ /* 0x000fe20000800000 */
        /* <DEDUP_REMOVED lines=65> */
[----:B------:R-:W-:Y:S02]  /*26290*/  LOP3.LUT R226, R226, R0, RZ, 0x3c, !PT ;  /* 0x00000000e2e27212 */ /* 0x000fe400078e3cff */
[----:B------:R-:W-:Y:S01]  /*262a0*/  SEL R220, R220, RZ, P1 ;  /* 0x000000ffdcdc7207 */ /* 0x000fe20000800000 */
[----:B--2---:R-:W-:-:S05]  /*262b0*/  VIADD R3, R3, 0x1 ;  /* 0x0000000103037836 */ /* 0x004fca0000000000 */
[----:B------:R1:W-:Y:S03]  /*262c0*/  STL [R1+0x94], R3 ;  /* 0x0000940301007387 */ /* 0x0003e60000100800 */
.L_x_2781:
[----:B------:R-:W2:Y:S08]  /*262d0*/  S2UR UR4, SR_CgaCtaId ;  /* 0x00000000000479c3 */ /* 0x000eb00000008800 */
[----:B------:R-:W-:Y:S01]  /*262e0*/  BAR.SYNC.DEFER_BLOCKING 0x5, 0x180 ;  /* 0x0146000000007b1d */ /* 0x000fe20000010000 */
[----:B------:R-:W-:-:S05]  /*262f0*/  MOV R23, 0x400 ;  /* 0x0000040000177802 */ /* 0x000fca0000000f00 */
[----:B------:R-:W-:Y:S01]  /*26300*/  BSSY B0, `(.L_x_2905) ;  /* 0x0000477000007945 */ /* 0x000fe20003800000 */
[----:B--2---:R-:W-:-:S05]  /*26310*/  IMAD.U32 R228, RZ, RZ, UR4 ;  /* 0x00000004ffe47e24 */ /* 0x004fca000f8e00ff */
[----:B------:R-:W-:-:S05]  /*26320*/  LEA R23, R228, R23, 0x18 ;  /* 0x00000017e4177211 */ /* 0x000fca00078ec0ff */
[----:B------:R2:W3:Y:S01]  /*26330*/  LDS.128 R4, [R23+0x388d0] ;  /* 0x0388d00017047984 */ /* 0x0004e20000000c00 */
[----:B------:R-:W-:Y:S06]  /*26340*/  BAR.ARV 0x4, 0x180 ;  /* 0x0106000000007b1d */ /* 0x000fec0000002000 */
[----:B------:R-:W-:Y:S05]  /*26350*/  @P0 BRA `(.L_x_2906) ;  /* 0x0000003800200947 */ /* 0x000fea0003800000 */
[----:B------:R-:W4:Y:S01]  /*26360*/  LDL R2, [R1+0x1c4] ;  /* 0x0001c40001027983 */ /* 0x000f220000100800 */
[----:B------:R-:W2:Y:S01]  /*26370*/  S2R R0, SR_SWINHI ;  /* 0x0000000000007919 */ /* 0x000ea20000002f00 */
[----:B01----:R-:W-:Y:S01]  /*26380*/  F2FP.BF16.F32.PACK_AB R10, R29, R28 ;  /* 0x0000001c1d0a723e */ /* 0x003fe200000010ff */
[----:B------:R-:W-:Y:S01]  /*26390*/  ULDC.64 UR6, c[0x0][0xc00] ;  /* 0x0003000000067ab9 */ /* 0x000fe20000000a00 */
[----:B------:R-:W-:Y:S01]  /*263a0*/  F2FP.BF16.F32.PACK_AB R11, R31, R30 ;  /* 0x0000001e1f0b723e */ /* 0x000fe200000010ff */
[----:B------:R-:W4:Y:S01]  /*263b0*/  LDL.LU R155, [R1+0x8c] ;  /* 0x00008c00019b7983 */ /* 0x000f220000300800 */
[----:B------:R-:W-:Y:S01]  /*263c0*/  F2FP.BF16.F32.PACK_AB R12, R33, R32 ;  /* 0x00000020210c723e */ /* 0x000fe200000010ff */
[----:B------:R-:W-:Y:S01]  /*263d0*/  ULDC.64 UR4, c[0x0][0xc08] ;  /* 0x0003020000047ab9 */ /* 0x000fe20000000a00 */
[----:B------:R-:W-:Y:S01]  /*263e0*/  F2FP.BF16.F32.PACK_AB R13, R35, R34 ;  /* 0x00000022230d723e */ /* 0x000fe200000010ff */
[----:B-----5:R-:W4:Y:S01]  /*263f0*/  LDL.LU R152, [R1+0x90] ;  /* 0x0000900001987983 */ /* 0x020f220000300800 */
[----:B------:R-:W-:-:S02]  /*26400*/  F2FP.BF16.F32.PACK_AB R14, R37, R36 ;  /* 0x00000024250e723e */ /* 0x000fc400000010ff */
[----:B------:R-:W-:Y:S01]  /*26410*/  F2FP.BF16.F32.PACK_AB R15, R39, R38 ;  /* 0x00000026270f723e */ /* 0x000fe200000010ff */
[----:B---3--:R-:W3:Y:S01]  /*26420*/  LDL.LU R4, [R1+0x84] ;  /* 0x0000840001047983 */ /* 0x008ee20000300800 */
[----:B------:R-:W-:Y:S02]  /*26430*/  MOV R20, R23 ;  /* 0x0000001700147202 */ /* 0x000fe40000000f00 */
[----:B--2---:R-:W-:Y:S01]  /*26440*/  MOV R21, R0 ;  /* 0x0000000000157202 */ /* 0x004fe20000000f00 */
[----:B------:R-:W-:Y:S02]  /*26450*/  BAR.SYNC.DEFER_BLOCKING 0x1, 0x100 ;  /* 0x0044000000007b1d */ /* 0x000fe40000010000 */
[----:B----4-:R-:W-:-:S03]  /*26460*/  IMAD.WIDE R2, R2, 0x2, R20 ;  /* 0x0000000202027825 */ /* 0x010fc600078e0214 */
        /* <DEDUP_REMOVED lines=161> */
[----:B------:R-:W-:Y:S02]  /*26e80*/  IADD3 R10, P0, R155, UR6, RZ ;  /* 0x000000069b0a7c10 */ /* 0x000fe4000ff1e0ff */
[----:B------:R-:W-:Y:S02]  /*26e90*/  SHF.R.U64 R2, R2, 0x3, RZ ;  /* 0x0000000302027819 */ /* 0x000fe400000012ff */
[----:B------:R-:W-:Y:S02]  /*26ea0*/  IADD3.X R11, R152, UR7, RZ, P0, !PT ;  /* 0x00000007980b7c10 */ /* 0x000fe400087fe4ff */
        /* <DEDUP_REMOVED lines=10> */
[----:B------:R-:W-:-:S04]  /*26f50*/  @P0 IADD3 R8, P2, R155, UR4, RZ ;  /* 0x000000049b080c10 */ /* 0x000fc8000ff5e0ff */
[----:B------:R-:W-:Y:S01]  /*26f60*/  @P0 IADD3.X R9, R152, UR5, RZ, P2, !PT ;  /* 0x0000000598090c10 */ /* 0x000fe200097fe4ff */
[----:B------:R-:W-:Y:S01]  /*26f70*/  ULDC UR4, c[0x0][0xa88] ;  /* 0x0002a20000047ab9 */ /* 0x000fe20000000800 */
[C---:B---3--:R-:W-:Y:S01]  /*26f80*/  ISETP.NE.AND P2, PT, R4.reuse, RZ, PT ;  /* 0x000000ff0400720c */ /* 0x048fe20003f45270 */
[----:B------:R-:W-:Y:S01]  /*26f90*/  IMAD.U32 R0, RZ, RZ, UR4 ;  /* 0x00000004ff007e24 */ /* 0x000fe2000f8e00ff */
[----:B------:R-:W-:Y:S02]  /*26fa0*/  ULDC UR4, c[0x0][0xad4] ;  /* 0x0002b50000047ab9 */ /* 0x000fe40000000800 */
[----:B0-----:R-:W-:Y:S01]  /*26fb0*/  SEL R2, R4, UR4, P2 ;  /* 0x0000000404027c07 */ /* 0x001fe20009000000 */
[----:B------:R-:W-:-:S03]  /*26fc0*/  IMAD.MOV.U32 R15, RZ, RZ, 0x9b8 ;  /* 0x000009b8ff0f7424 */ /* 0x000fc600078e00ff */
[----:B------:R-:W-:Y:S01]  /*26fd0*/  ISETP.GT.AND P2, PT, R2, 0x1, PT ;  /* 0x000000010200780c */ /* 0x000fe20003f44270 */
[----:B------:R-:W-:-:S03]  /*26fe0*/  ULDC.64 UR8, c[0x0][0x208] ;  /* 0x0000820000087ab9 */ /* 0x000fc60000000a00 */
[----:B------:R-:W-:Y:S01]  /*26ff0*/  SEL R15, R15, 0x978, P2 ;  /* 0x000009780f0f7807 */ /* 0x000fe20001000000 */
[----:B------:R0:W5:Y:S03]  /*27000*/  @P0 LDG.E R0, desc[UR8][R8.64] ;  /* 0x0000000808000981 */ /* 0x000166000c1e1900 */
[----:B------:R1:W2:Y:S08]  /*27010*/  LDC.64 R12, c[0x0][R15+0x220] ;  /* 0x000088000f0c7b82 */ /* 0x0002b00000000a00 */
        /* <DEDUP_REMOVED lines=8> */
[----:B-----5:R-:W3:Y:S04]  /*270a0*/  LDG.E R0, desc[UR4][R10.64] ;  /* 0x000000040a007981 */ /* 0x020ee8000c1e1900 */
[----:B-1----:R-:W3:Y:S02]  /*270b0*/  LDG.E R10, desc[UR4][R10.64+0x4] ;  /* 0x000004040a0a7981 */ /* 0x002ee4000c1e1900 */
[----:B---3--:R-:W-:-:S07]  /*270c0*/  IMAD.IADD R0, R10, 0x1, -R0 ;  /* 0x000000010a007824 */ /* 0x008fce00078e0a00 */
.L_x_2907:
[----:B------:R-:W3:Y:S01]  /*270d0*/  LDL.LU R2, [R1+0x88] ;  /* 0x0000880001027983 */ /* 0x000ee20000300800 */
[----:B------:R-:W4:Y:S03]  /*270e0*/  LDC R156, c[0x0][0xbe8] ;  /* 0x0002fa00ff9c7b82 */ /* 0x000f260000000800 */
[----:B------:R-:W2:Y:S04]  /*270f0*/  LDL.LU R4, [R1+0x118] ;  /* 0x0001180001047983 */ /* 0x000ea80000300800 */
[----:B------:R-:W2:Y:S04]  /*27100*/  LDL R157, [R1+0x98] ;  /* 0x00009800019d7983 */ /* 0x000ea80000100800 */
[----:B------:R-:W2:Y:S04]  /*27110*/  LDL R155, [R1+0x78] ;  /* 0x00007800019b7983 */ /* 0x000ea80000100800 */
[----:B------:R-:W2:Y:S04]  /*27120*/  LDL R158, [R1+0x68] ;  /* 0x00006800019e7983 */ /* 0x000ea80000100800 */
[----:B------:R-:W2:Y:S04]  /*27130*/  LDL R160, [R1+0x1c0] ;  /* 0x0001c00001a07983 */ /* 0x000ea80000100800 */
[----:B------:R-:W2:Y:S01]  /*27140*/  LDL R159, [R1+0x130] ;  /* 0x00013000019f7983 */ /* 0x000ea20000100800 */
[----:B-1----:R-:W1:Y:S01]  /*27150*/  LDC.64 R10, c[0x0][R15+0x228] ;  /* 0x00008a000f0a7b82 */ /* 0x002e620000000a00 */
[----:B------:R-:W-:-:S02]  /*27160*/  ISETP.NE.U32.AND P0, PT, RZ, UR6, PT ;  /* 0x00000006ff007c0c */ /* 0x000fc4000bf05070 */
[----:B----4-:R-:W-:Y:S02]  /*27170*/  ISETP.NE.AND P1, PT, R156, 0x1, PT ;  /* 0x000000019c00780c */ /* 0x010fe40003f25270 */
[----:B------:R-:W-:Y:S01]  /*27180*/  ISETP.NE.AND.EX P0, PT, RZ, UR7, PT, P0 ;  /* 0x00000007ff007c0c */ /* 0x000fe2000bf05300 */
[-C--:B0-----:R-:W-:Y:S02]  /*27190*/  IMAD R14, R9, R224.reuse, RZ ;  /* 0x000000e0090e7224 */ /* 0x081fe400078e02ff */
[----:B------:R-:W-:-:S04]  /*271a0*/  IMAD.WIDE.U32 R8, R8, R224, RZ ;  /* 0x000000e008087225 */ /* 0x000fc800078e00ff */
[----:B------:R-:W-:-:S04]  /*271b0*/  IMAD.IADD R14, R9, 0x1, R14 ;  /* 0x00000001090e7824 */ /* 0x000fc800078e020e */
[----:B------:R-:W0:Y:S01]  /*271c0*/  @P1 LDC R9, c[0x0][0xbec] ;  /* 0x0002fb00ff091b82 */ /* 0x000e220000000800 */
[----:B-----5:R-:W-:Y:S01]  /*271d0*/  IMAD R0, R0, R156, RZ ;  /* 0x0000009c00007224 */ /* 0x020fe200078e02ff */
[----:B------:R-:W-:Y:S01]  /*271e0*/  ULDC.64 UR4, c[0x0][0x208] ;  /* 0x0000820000047ab9 */ /* 0x000fe20000000a00 */
[----:B---3--:R-:W-:Y:S02]  /*271f0*/  SEL R2, R2, RZ, !P0 ;  /* 0x000000ff02027207 */ /* 0x008fe40004000000 */
[----:B--2---:R-:W-:-:S03]  /*27200*/  SEL R4, R4, RZ, !P0 ;  /* 0x000000ff04047207 */ /* 0x004fc60004000000 */
[----:B------:R-:W-:-:S04]  /*27210*/  IMAD R13, R13, R2, RZ ;  /* 0x000000020d0d7224 */ /* 0x000fc800078e02ff */
[C---:B------:R-:W-:Y:S02]  /*27220*/  IMAD R4, R12.reuse, R4, R13 ;  /* 0x000000040c047224 */ /* 0x040fe400078e020d */
[----:B------:R-:W-:-:S03]  /*27230*/  IMAD.WIDE.U32 R12, R12, R2, RZ ;  /* 0x000000020c0c7225 */ /* 0x000fc600078e00ff */
[----:B------:R-:W-:Y:S02]  /*27240*/  IADD3 R12, P0, P3, R12, R8, R3 ;  /* 0x000000080c0c7210 */ /* 0x000fe40007b1e003 */
[----:B------:R-:W2:Y:S01]  /*27250*/  @P1 LDC R8, c[0x0][0xbf0] ;  /* 0x0002fc00ff081b82 */ /* 0x000ea20000000800 */
[----:B------:R-:W-:Y:S01]  /*27260*/  IMAD.IADD R13, R13, 0x1, R4 ;  /* 0x000000010d0d7824 */ /* 0x000fe200078e0204 */
[----:B------:R-:W-:-:S05]  /*27270*/  SEL R4, R157, RZ, P2 ;  /* 0x000000ff9d047207 */ /* 0x000fca0001000000 */
[-C--:B-1----:R-:W-:Y:S02]  /*27280*/  IMAD R152, R11, R4.reuse, RZ ;  /* 0x000000040b987224 */ /* 0x082fe400078e02ff */
[----:B------:R-:W-:Y:S01]  /*27290*/  IMAD.WIDE.U32 R10, R10, R4, RZ ;  /* 0x000000040a0a7225 */ /* 0x000fe200078e00ff */
[----:B------:R-:W-:-:S04]  /*272a0*/  SHF.R.S32.HI R4, RZ, 0x1f, R3 ;  /* 0x0000001fff047819 */ /* 0x000fc80000011403 */
[----:B------:R-:W-:Y:S01]  /*272b0*/  IADD3.X R13, R13, R14, R4, P0, P3 ;  /* 0x0000000e0d0d7210 */ /* 0x000fe200007e6404 */
[----:B------:R-:W-:-:S04]  /*272c0*/  IMAD.IADD R14, R155, 0x1, R158 ;  /* 0x000000019b0e7824 */ /* 0x000fc800078e029e */
[----:B0-----:R-:W-:-:S04]  /*272d0*/  @P1 IMAD.HI.U32 R9, R14, R9, RZ ;  /* 0x000000090e091227 */ /* 0x001fc800078e00ff */
[----:B------:R-:W-:Y:S01]  /*272e0*/  IMAD.MOV.U32 R155, RZ, RZ, R14 ;  /* 0x000000ffff9b7224 */ /* 0x000fe200078e000e */
[----:B--2---:R-:W-:Y:S02]  /*272f0*/  @P1 SHF.R.U32.HI R155, RZ, R8, R9 ;  /* 0x00000008ff9b1219 */ /* 0x004fe40000011609 */
[----:B------:R0:W1:Y:S03]  /*27300*/  LDC.64 R8, c[0x0][R15+0x210] ;  /* 0x000084000f087b82 */ /* 0x0000660000000a00 */
[----:B0-----:R-:W-:-:S04]  /*27310*/  IMAD.MOV R15, RZ, RZ, -R155 ;  /* 0x000000ffff0f7224 */ /* 0x001fc800078e0a9b */
[----:B------:R-:W-:Y:S01]  /*27320*/  IMAD R15, R156, R15, R14 ;  /* 0x0000000f9c0f7224 */ /* 0x000fe200078e020e */
[----:B------:R-:W-:Y:S01]  /*27330*/  IADD3 R10, P0, P3, R155, R12, R10 ;  /* 0x0000000c9b0a7210 */ /* 0x000fe20007b1e00a */
[----:B------:R-:W-:Y:S01]  /*27340*/  IMAD.IADD R152, R11, 0x1, R152 ;  /* 0x000000010b987824 */ /* 0x000fe200078e0298 */
[----:B------:R-:W-:Y:S02]  /*27350*/  SHF.R.S32.HI R11, RZ, 0x1f, R155 ;  /* 0x0000001fff0b7819 */ /* 0x000fe4000001149b */
[----:B------:R-:W-:Y:S02]  /*27360*/  SHF.R.S32.HI R12, RZ, 0x1f, R15 ;  /* 0x0000001fff0c7819 */ /* 0x000fe4000001140f */
[----:B------:R-:W-:Y:S01]  /*27370*/  IADD3.X R11, R11, R13, R152, P0, P3 ;  /* 0x0000000d0b0b7210 */ /* 0x000fe200007e6498 */
[----:B-1----:R-:W-:-:S04]  /*27380*/  IMAD R9, R9, R15, RZ ;  /* 0x0000000f09097224 */ /* 0x002fc800078e02ff */
[C---:B------:R-:W-:Y:S02]  /*27390*/  IMAD R9, R8.reuse, R12, R9 ;  /* 0x0000000c08097224 */ /* 0x040fe400078e0209 */
[----:B------:R-:W0:Y:S01]  /*273a0*/  LDC.64 R12, c[0x0][0xba8] ;  /* 0x0002ea00ff0c7b82 */ /* 0x000e220000000a00 */
[----:B------:R-:W-:-:S07]  /*273b0*/  IMAD.WIDE.U32 R10, R8, R15, R10 ;  /* 0x0000000f080a7225 */ /* 0x000fce00078e000a */
[----:B0-----:R-:W0:Y:S08]  /*273c0*/  @!P2 LDC R12, c[0x0][0xb50] ;  /* 0x0002d400ff0cab82 */ /* 0x001e300000000800 */
[----:B------:R-:W1:Y:S01]  /*273d0*/  @!P2 LDC R13, c[0x0][0xb54] ;  /* 0x0002d500ff0dab82 */ /* 0x000e620000000800 */
[----:B------:R-:W-:Y:S01]  /*273e0*/  IMAD.IADD R9, R11, 0x1, R9 ;  /* 0x000000010b097824 */ /* 0x000fe200078e0209 */
[----:B0-----:R-:W-:-:S04]  /*273f0*/  LEA R12, P0, R10, R12, 0x2 ;  /* 0x0000000c0a0c7211 */ /* 0x001fc800078010ff */
[----:B-1----:R-:W-:Y:S01]  /*27400*/  LEA.HI.X R13, R10, R13, R9, 0x2, P0 ;  /* 0x0000000d0a0d7211 */ /* 0x002fe200000f1409 */
[----:B------:R-:W-:Y:S04]  /*27410*/  SHFL.IDX PT, R8, R12, RZ, 0x1c1f ;  /* 0x001c1fff0c087589 */ /* 0x000fe800000e0000 */
[----:B------:R-:W0:Y:S04]  /*27420*/  SHFL.IDX PT, R9, R13, RZ, 0x1c1f ;  /* 0x001c1fff0d097589 */ /* 0x000e2800000e0000 */
[----:B------:R-:W-:Y:S04]  /*27430*/  SHFL.IDX PT, R10, R12, 0x1, 0x1c1f ;  /* 0x003c1f000c0a7f89 */ /* 0x000fe800000e0000 */
[----:B------:R1:W2:Y:S01]  /*27440*/  SHFL.IDX PT, R11, R13, 0x1, 0x1c1f ;  /* 0x003c1f000d0b7f89 */ /* 0x0002a200000e0000 */
[----:B------:R-:W-:Y:S01]  /*27450*/  LOP3.LUT P0, RZ, R159, 0x3, RZ, 0xc0, !PT ;  /* 0x000000039fff7812 */ /* 0x000fe2000780c0ff */
[----:B-1----:R-:W-:-:S04]  /*27460*/  IMAD.IADD R13, R160, 0x1, R158 ;  /* 0x00000001a00d7824 */ /* 0x002fc800078e029e */
[C---:B------:R-:W-:Y:S01]  /*27470*/  VIADD R12, R13.reuse, 0x8 ;  /* 0x000000080d0c7836 */ /* 0x040fe20000000000 */
[----:B------:R-:W-:-:S04]  /*27480*/  ISETP.GE.OR P3, PT, R13, R0, P0 ;  /* 0x000000000d00720c */ /* 0x000fc80000766670 */
[----:B------:R-:W-:-:S09]  /*27490*/  ISETP.GE.OR P0, PT, R12, R0, P0 ;  /* 0x000000000c00720c */ /* 0x000fd20000706670 */
[----:B0-----:R0:W-:Y:S04]  /*274a0*/  @!P3 ST.E desc[UR4][R8.64], R154 ;  /* 0x0000009a0800b985 */ /* 0x0011e8000c101904 */
[----:B--2---:R0:W-:Y:S01]  /*274b0*/  @!P0 ST.E desc[UR4][R10.64], R153 ;  /* 0x000000990a008985 */ /* 0x0041e2000c101904 */
[----:B------:R-:W-:Y:S05]  /*274c0*/  @P2 BRA `(.L_x_2908) ;  /* 0x0000000c00e02947 */ /* 0x000fea0003800000 */
[----:B------:R-:W0:Y:S01]  /*274d0*/  LDL R159, [R1+0x80] ;  /* 0x00008000019f7983 */ /* 0x000e220000100800 */
[----:B------:R-:W1:Y:S01]  /*274e0*/  @P1 LDC R85, c[0x0][0xbec] ;  /* 0x0002fb00ff551b82 */ /* 0x000e620000000800 */
[----:B------:R-:W-:-:S07]  /*274f0*/  ULDC.64 UR4, c[0x0][0x208] ;  /* 0x0000820000047ab9 */ /* 0x000fce0000000a00 */
[----:B------:R-:W2:Y:S01]  /*27500*/  @P1 LDC R82, c[0x0][0xbf0] ;  /* 0x0002fc00ff521b82 */ /* 0x000ea20000000800 */
[----:B------:R-:W-:Y:S01]  /*27510*/  SHF.R.S32.HI R83, RZ, 0x1f, R2 ;  /* 0x0000001fff537819 */ /* 0x000fe20000011402 */
[----:B------:R-:W-:Y:S01]  /*27520*/  BSSY B1, `(.L_x_2909) ;  /* 0x00000aa000017945 */ /* 0x000fe20003800000 */
[----:B0-----:R-:W-:-:S04]  /*27530*/  IMAD R9, R225, 0x8, R159 ;  /* 0x00000008e1097824 */ /* 0x001fc800078e029f */
        /* <DEDUP_REMOVED lines=110> */
[----:B------:R-:W-:Y:S02]  /*27c20*/  IMAD.IADD R80, R158, 0x1, R80 ;  /* 0x000000019e507824 */ /* 0x000fe400078e0250 */
[----:B------:R-:W-:-:S04]  /*27c30*/  IMAD.WIDE.U32 R20, R224, UR4, R20 ;  /* 0x00000004e0147c25 */ /* 0x000fc8000f8e0014 */
[----:B-1----:R-:W-:-:S04]  /*27c40*/  @P1 IMAD.HI.U32 R3, R80, R85, RZ ;  /* 0x0000005550031227 */ /* 0x002fc800078e00ff */
[----:B------:R-:W-:Y:S01]  /*27c50*/  IMAD R21, R224, UR5, R21 ;  /* 0x00000005e0157c24 */ /* 0x000fe2000f8e0215 */
[----:B------:R-:W-:Y:S01]  /*27c60*/  ULDC.64 UR4, c[0x0][0xaf0] ;  /* 0x0002bc0000047ab9 */ /* 0x000fe20000000a00 */
[----:B------:R-:W-:Y:S01]  /*27c70*/  IMAD.MOV.U32 R81, RZ, RZ, R80 ;  /* 0x000000ffff517224 */ /* 0x000fe200078e0050 */
[----:B--2---:R-:W-:Y:S01]  /*27c80*/  @P1 SHF.R.U32.HI R81, RZ, R82, R3 ;  /* 0x00000052ff511219 */ /* 0x004fe20000011603 */
[----:B------:R-:W-:-:S04]  /*27c90*/  IMAD R83, R83, UR4, RZ ;  /* 0x0000000453537c24 */ /* 0x000fc8000f8e02ff */
[C---:B------:R-:W-:Y:S02]  /*27ca0*/  IMAD R83, R2.reuse, UR5, R83 ;  /* 0x0000000502537c24 */ /* 0x040fe4000f8e0253 */
[----:B------:R-:W-:Y:S01]  /*27cb0*/  IMAD.WIDE.U32 R2, R2, UR4, R20 ;  /* 0x0000000402027c25 */ /* 0x000fe2000f8e0014 */
[--C-:B------:R-:W-:Y:S01]  /*27cc0*/  SHF.R.S32.HI R4, RZ, 0x1f, R81.reuse ;  /* 0x0000001fff047819 */ /* 0x100fe20000011451 */
[----:B------:R-:W-:Y:S02]  /*27cd0*/  ULDC.64 UR4, c[0x0][0xae0] ;  /* 0x0002b80000047ab9 */ /* 0x000fe40000000a00 */
[----:B------:R-:W-:Y:S02]  /*27ce0*/  IMAD.MOV R21, RZ, RZ, -R81 ;  /* 0x000000ffff157224 */ /* 0x000fe400078e0a51 */
[----:B------:R-:W-:Y:S02]  /*27cf0*/  IMAD.IADD R3, R3, 0x1, R83 ;  /* 0x0000000103037824 */ /* 0x000fe400078e0253 */
[----:B------:R-:W-:-:S02]  /*27d00*/  IMAD R21, R156, R21, R80 ;  /* 0x000000159c157224 */ /* 0x000fc400078e0250 */
[----:B------:R-:W-:Y:S02]  /*27d10*/  IMAD R4, R4, UR4, RZ ;  /* 0x0000000404047c24 */ /* 0x000fe4000f8e02ff */
[----:B------:R-:W-:Y:S01]  /*27d20*/  IMAD.WIDE.U32 R2, R81, UR4, R2 ;  /* 0x0000000451027c25 */ /* 0x000fe2000f8e0002 */
[----:B------:R-:W-:-:S03]  /*27d30*/  SHF.R.S32.HI R20, RZ, 0x1f, R21 ;  /* 0x0000001fff147819 */ /* 0x000fc60000011415 */
[----:B------:R-:W-:Y:S01]  /*27d40*/  IMAD R83, R81, UR5, R4 ;  /* 0x0000000551537c24 */ /* 0x000fe2000f8e0204 */
[----:B------:R-:W-:Y:S01]  /*27d50*/  ULDC.64 UR4, c[0x0][0xad8] ;  /* 0x0002b60000047ab9 */ /* 0x000fe20000000a00 */
[----:B------:R-:W-:Y:S02]  /*27d60*/  IMAD.IADD R4, R225, 0x1, R158 ;  /* 0x00000001e1047824 */ /* 0x000fe400078e029e */
[----:B------:R-:W-:Y:S02]  /*27d70*/  IMAD.IADD R3, R3, 0x1, R83 ;  /* 0x0000000103037824 */ /* 0x000fe400078e0253 */
[----:B------:R-:W-:Y:S02]  /*27d80*/  IMAD R20, R20, UR4, RZ ;  /* 0x0000000414147c24 */ /* 0x000fe4000f8e02ff */
[----:B------:R-:W-:Y:S01]  /*27d90*/  IMAD.WIDE.U32 R2, R21, UR4, R2 ;  /* 0x0000000415027c25 */ /* 0x000fe2000f8e0002 */
[----:B------:R-:W-:-:S03]  /*27da0*/  ISETP.GE.AND P2, PT, R4, R0, PT ;  /* 0x000000000400720c */ /* 0x000fc60003f46270 */
[----:B------:R-:W-:Y:S01]  /*27db0*/  IMAD R85, R21, UR5, R20 ;  /* 0x0000000515557c24 */ /* 0x000fe2000f8e0214 */
[----:B------:R-:W-:Y:S01]  /*27dc0*/  ULDC.64 UR4, c[0x0][0xa80] ;  /* 0x0002a00000047ab9 */ /* 0x000fe20000000a00 */
[----:B------:R-:W-:Y:S01]  /*27dd0*/  VIADD R20, R23, 0x38820 ;  /* 0x0003882017147836 */ /* 0x000fe20000000000 */
[----:B------:R-:W-:Y:S01]  /*27de0*/  LEA R84, P3, R2, UR4, 0x1 ;  /* 0x0000000402547c11 */ /* 0x000fe2000f8608ff */
[----:B------:R-:W-:-:S03]  /*27df0*/  IMAD.IADD R85, R3, 0x1, R85 ;  /* 0x0000000103557824 */ /* 0x000fc600078e0255 */
[----:B------:R-:W-:Y:S02]  /*27e00*/  PRMT R20, RZ, 0x654, R20 ;  /* 0x00000654ff147816 */ /* 0x000fe40000000014 */
[----:B------:R-:W-:Y:S01]  /*27e10*/  LEA.HI.X R85, R2, UR5, R85, 0x1, P3 ;  /* 0x0000000502557c11 */ /* 0x000fe200098f0c55 */
[C---:B------:R-:W-:Y:S01]  /*27e20*/  VIADD R81, R4.reuse, 0x20 ;  /* 0x0000002004517836 */ /* 0x040fe20000000000 */
[----:B0-----:R0:W-:Y:S01]  /*27e30*/  SYNCS.ARRIVE.TRANS64.RED.A1T0 RZ, [R20+URZ], RZ ;  /* 0x000000ff14ff79a7 */ /* 0x0011e2000810043f */
[----:B------:R-:W-:Y:S01]  /*27e40*/  VIADD R21, R4, 0x40 ;  /* 0x0000004004157836 */ /* 0x000fe20000000000 */
[----:B------:R0:W1:Y:S04]  /*27e50*/  SHFL.IDX PT, R87, R84, RZ, 0x181f ;  /* 0x00181fff54577589 */ /* 0x00006800000e0000 */
[----:B------:R0:W2:Y:S01]  /*27e60*/  SHFL.IDX PT, R83, R85, RZ, 0x181f ;  /* 0x00181fff55537589 */ /* 0x0000a200000e0000 */
[----:B------:R-:W-:-:S02]  /*27e70*/  ISETP.GE.AND P1, PT, R81, R0, PT ;  /* 0x000000005100720c */ /* 0x000fc40003f26270 */
        /* <DEDUP_REMOVED lines=20> */
.L_x_2910:
[----:B------:R-:W-:Y:S05]  /*27fc0*/  BSYNC B1 ;  /* 0x0000000000017941 */ /* 0x000fea0003800000 */
.L_x_2909:
        /* <DEDUP_REMOVED lines=22> */
.L_x_2912:
[----:B------:R-:W-:Y:S05]  /*28130*/  BSYNC B1 ;  /* 0x0000000000017941 */ /* 0x000fea0003800000 */
.L_x_2911:
        /* <DEDUP_REMOVED lines=22> */
.L_x_2914:
[----:B------:R-:W-:Y:S05]  /*282a0*/  BSYNC B1 ;  /* 0x0000000000017941 */ /* 0x000fea0003800000 */
.L_x_2913:
[----:B0-----:R-:W-:Y:S01]  /*282b0*/  VIADD R3, R4, 0x60 ;  /* 0x0000006004037836 */ /* 0x001fe20000000000 */
[----:B---3--:R-:W0:Y:S04]  /*282c0*/  SHFL.IDX PT, R85, R85, 0x3, 0x181f ;  /* 0x00781f0055557f89 */ /* 0x008e2800000e0000 */
[----:B------:R-:W-:Y:S01]  /*282d0*/  ISETP.GE.AND P0, PT, R3, R0, PT ;  /* 0x000000000300720c */ /* 0x000fe20003f06270 */
[----:B------:R3:W0:-:S12]  /*282e0*/  SHFL.IDX PT, R13, R84, 0x3, 0x181f ;  /* 0x00781f00540d7f89 */ /* 0x00061800000e0000 */
[----:B---3--:R-:W-:Y:S05]  /*282f0*/  @P0 BRA `(.L_x_2915) ;  /* 0x0000002400dc0947 */ /* 0x008fea0003800000 */
        /* <DEDUP_REMOVED lines=16> */
[----:B---3--:R-:W-:Y:S01]  /*28400*/  LEA R2, P0, R22, R13, 0x1 ;  /* 0x0000000d16027211 */ /* 0x008fe200078008ff */
[----:B------:R-:W-:-:S03]  /*28410*/  ULDC.64 UR4, c[0x0][0x208] ;  /* 0x0000820000047ab9 */ /* 0x000fc60000000a00 */
[----:B------:R-:W-:-:S05]  /*28420*/  LEA.HI.X R3, R22, R85, R218, 0x1, P0 ;  /* 0x0000005516037211 */ /* 0x000fca00000f0cda */
[----:B------:R0:W-:Y:S01]  /*28430*/  ST.E.128 desc[UR4][R2.64], R76 ;  /* 0x0000004c02007985 */ /* 0x0001e2000c101d04 */
[----:B------:R-:W-:Y:S05]  /*28440*/  BRA `(.L_x_2915) ;  /* 0x0000002400887947 */ /* 0x000fea0003800000 */
.L_x_2908:
[----:B0-----:R-:W0:Y:S01]  /*28450*/  @P1 LDC R9, c[0x0][0xbec] ;  /* 0x0002fb00ff091b82 */ /* 0x001e220000000800 */
[----:B------:R-:W-:Y:S01]  /*28460*/  ULDC.64 UR4, c[0x0][0xb08] ;  /* 0x0002c20000047ab9 */ /* 0x000fe20000000a00 */
[----:B------:R-:W-:Y:S01]  /*28470*/  IMAD.MOV.U32 R10, RZ, RZ, R14 ;  /* 0x000000ffff0a7224 */ /* 0x000fe200078e000e */
[----:B------:R1:W5:Y:S01]  /*28480*/  LDL R211, [R1+0x1a8] ;  /* 0x0001a80001d37983 */ /* 0x0003620000100800 */
[----:B------:R-:W-:-:S03]  /*28490*/  IMAD R4, R4, UR4, RZ ;  /* 0x0000000404047c24 */ /* 0x000fc6000f8e02ff */
[----:B------:R1:W5:Y:S01]  /*284a0*/  LDL R210, [R1+0x110] ;  /* 0x0001100001d27983 */ /* 0x0003620000100800 */
[----:B------:R-:W2:Y:S01]  /*284b0*/  @P1 LDC R8, c[0x0][0xbf0] ;  /* 0x0002fc00ff081b82 */ /* 0x000ea20000000800 */
[----:B------:R-:W-:Y:S02]  /*284c0*/  IMAD R4, R3, UR5, R4 ;  /* 0x0000000503047c24 */ /* 0x000fe4000f8e0204 */
        /* <DEDUP_REMOVED lines=8> */
[----:B------:R-:W-:Y:S01]  /*28550*/  IMAD.WIDE.U32 R8, R3, UR4, RZ ;  /* 0x0000000403087c25 */ /* 0x000fe2000f8e00ff */
        /* <DEDUP_REMOVED lines=25> */
[----:B------:R-:W-:Y:S01]  /*286f0*/  IMAD R3, R3, UR4, RZ ;  /* 0x0000000403037c24 */ /* 0x000fe2000f8e02ff */
[----:B------:R-:W-:Y:S01]  /*28700*/  SHF.R.S32.HI R4, RZ, 0x1f, R2 ;  /* 0x0000001fff047819 */ /* 0x000fe20000011402 */
[C---:B------:R-:W-:Y:S01]  /*28710*/  IMAD.WIDE.U32 R8, R10.reuse, UR4, R8 ;  /* 0x000000040a087c25 */ /* 0x040fe2000f8e0008 */
[----:B------:R1:W5:Y:S03]  /*28720*/  LDL R196, [R1+0xf4] ;  /* 0x0000f40001c47983 */ /* 0x0003660000100800 */
[----:B------:R-:W-:Y:S01]  /*28730*/  IMAD R3, R10, UR5, R3 ;  /* 0x000000050a037c24 */ /* 0x000fe2000f8e0203 */
[----:B------:R-:W-:Y:S01]  /*28740*/  ULDC.64 UR4, c[0x0][0xb28] ;  /* 0x0002ca0000047ab9 */ /* 0x000fe20000000a00 */
[----:B------:R1:W5:Y:S01]  /*28750*/  LDL R195, [R1+0x188] ;  /* 0x0001880001c37983 */ /* 0x0003620000100800 */
[----:B------:R-:W-:-:S02]  /*28760*/  IMAD R4, R4, UR4, RZ ;  /* 0x0000000404047c24 */ /* 0x000fc4000f8e02ff */
[----:B------:R-:W-:Y:S01]  /*28770*/  IMAD.IADD R9, R9, 0x1, R3 ;  /* 0x0000000109097824 */ /* 0x000fe200078e0203 */
[----:B------:R1:W5:Y:S01]  /*28780*/  LDL R194, [R1+0xf0] ;  /* 0x0000f00001c27983 */ /* 0x0003620000100800 */
[C---:B------:R-:W-:Y:S02]  /*28790*/  IMAD R4, R2.reuse, UR5, R4 ;  /* 0x0000000502047c24 */ /* 0x040fe4000f8e0204 */
[----:B------:R-:W-:Y:S01]  /*287a0*/  IMAD.WIDE.U32 R8, R2, UR4, R8 ;  /* 0x0000000402087c25 */ /* 0x000fe2000f8e0008 */
[----:B------:R-:W-:Y:S01]  /*287b0*/  ULDC.64 UR4, c[0x0][0xb00] ;  /* 0x0002c00000047ab9 */ /* 0x000fe20000000a00 */
[----:B------:R1:W5:Y:S02]  /*287c0*/  LDL R193, [R1+0x184] ;  /* 0x0001840001c17983 */ /* 0x0003640000100800 */
[----:B------:R-:W-:Y:S01]  /*287d0*/  IMAD.IADD R20, R9, 0x1, R4 ;  /* 0x0000000109147824 */ /* 0x000fe200078e0204 */
[C---:B------:R-:W-:Y:S01]  /*287e0*/  LEA R4, P0, R8.reuse, UR4, 0x2 ;  /* 0x0000000408047c11 */ /* 0x040fe2000f8010ff */
[----:B------:R1:W5:Y:S03]  /*287f0*/  LDL R192, [R1+0xec] ;  /* 0x0000ec0001c07983 */ /* 0x0003660000100800 */
[----:B------:R-:W-:Y:S01]  /*28800*/  LEA.HI.X R20, R8, UR5, R20, 0x2, P0 ;  /* 0x0000000508147c11 */ /* 0x000fe200080f1414 */
[----:B------:R1:W5:Y:S01]  /*28810*/  LDL R191, [R1+0x180] ;  /* 0x0001800001bf7983 */ /* 0x0003620000100800 */
[----:B------:R-:W-:-:S03]  /*28820*/  ISETP.GE.AND P0, PT, R13, R0, PT ;  /* 0x000000000d00720c */ /* 0x000fc60003f06270 */
        /* <DEDUP_REMOVED lines=40> */
[----:B------:R-:W-:-:S05]  /*28ab0*/  VIADD R2, R23, 0x38820 ;  /* 0x0003882017027836 */ /* 0x000fca0000000000 */
[----:B------:R-:W-:Y:S01]  /*28ac0*/  PRMT R2, RZ, 0x654, R2 ;  /* 0x00000654ff027816 */ /* 0x000fe20000000002 */
[----:B------:R1:W0:Y:S01]  /*28ad0*/  SHFL.IDX PT, R3, R20, RZ, 0x1c1f ;  /* 0x001c1fff14037589 */ /* 0x00022200000e0000 */
[----:B------:R-:W-:Y:S02]  /*28ae0*/  BSSY B1, `(.L_x_2916) ;  /* 0x0000086000017945 */ /* 0x000fe40003800000 */
[----:B------:R2:W-:Y:S02]  /*28af0*/  SYNCS.ARRIVE.TRANS64.RED.A1T0 RZ, [R2+URZ], RZ ;  /* 0x000000ff02ff79a7 */ /* 0x0005e4000810043f */
[----:B--2---:R1:W2:Y:S01]  /*28b00*/  SHFL.IDX PT, R2, R4, RZ, 0x1c1f ;  /* 0x001c1fff04027589 */ /* 0x0042a200000e0000 */
[----:B------:R-:W-:Y:S05]  /*28b10*/  @P0 BRA `(.L_x_2917) ;  /* 0x0000000800080947 */ /* 0x000fea0003800000 */
[----:B------:R-:W3:Y:S01]  /*28b20*/  LDL R11, [R1+0x74] ;  /* 0x00007400010b7983 */ /* 0x000ee20000100800 */
[----:B------:R-:W-:Y:S01]  /*28b30*/  ULDC UR4, c[0x0][0xac8] ;  /* 0x0002b20000047ab9 */ /* 0x000fe20000000800 */
[----:B------:R-:W-:Y:S01]  /*28b40*/  ULDC.64 UR6, c[0x0][0x208] ;  /* 0x0000820000067ab9 */ /* 0x000fe20000000a00 */
[----:B-----5:R-:W-:Y:S02]  /*28b50*/  ISETP.GE.AND P5, PT, R192, UR4, PT ;  /* 0x00000004c0007c0c */ /* 0x020fe4000bfa6270 */
[----:B------:R-:W-:Y:S02]  /*28b60*/  ISETP.GE.AND P4, PT, R190, UR4, PT ;  /* 0x00000004be007c0c */ /* 0x000fe4000bf86270 */
[----:B------:R-:W-:Y:S02]  /*28b70*/  ISETP.GE.AND P3, PT, R188, UR4, PT ;  /* 0x00000004bc007c0c */ /* 0x000fe4000bf66270 */
[----:B---3--:R-:W-:-:S13]  /*28b80*/  ISETP.GE.AND P0, PT, R11, UR4, PT ;  /* 0x000000040b007c0c */ /* 0x008fda000bf06270 */
        /* <DEDUP_REMOVED lines=70> */
[----:B--2---:R-:W-:-:S03]  /*28ff0*/  @!P4 LEA R10, P0, R178, R2, 0x2 ;  /* 0x00000002b20ac211 */ /* 0x004fc600078010ff */
[----:B------:R0:W-:Y:S01]  /*29000*/  @!P3 ST.E.64 desc[UR6][R8.64], R92 ;  /* 0x0000005c0800b985 */ /* 0x0001e2000c101b06 */
[-C--:B------:R-:W-:Y:S02]  /*29010*/  @!P4 LEA.HI.X R11, R178, R3.reuse, R179, 0x2, P0 ;  /* 0x00000003b20bc211 */ /* 0x080fe400000f14b3 */
[----:B------:R-:W-:Y:S02]  /*29020*/  ISETP.GE.AND P0, PT, R170, UR4, PT ;  /* 0x00000004aa007c0c */ /* 0x000fe4000bf06270 */
[-C--:B---3--:R-:W-:Y:S01]  /*29030*/  @!P5 LEA R14, P6, R176, R2.reuse, 0x2 ;  /* 0x00000002b00ed211 */ /* 0x088fe200078c10ff */
[----:B------:R2:W-:Y:S01]  /*29040*/  @!P4 ST.E.64 desc[UR6][R10.64], R96 ;  /* 0x000000600a00c985 */ /* 0x0005e2000c101b06 */
[----:B------:R-:W-:Y:S02]  /*29050*/  ISETP.GE.AND P4, PT, R166, UR4, PT ;  /* 0x00000004a6007c0c */ /* 0x000fe4000bf86270 */
[----:B------:R-:W-:Y:S02]  /*29060*/  @!P5 LEA.HI.X R15, R176, R3, R177, 0x2, P6 ;  /* 0x00000003b00fd211 */ /* 0x000fe400030f14b1 */
[----:B0-----:R-:W-:-:S03]  /*29070*/  @!P2 LEA R8, P6, R174, R2, 0x2 ;  /* 0x00000002ae08a211 */ /* 0x001fc600078c10ff */
[----:B------:R0:W-:Y:S01]  /*29080*/  @!P5 ST.E.64 desc[UR6][R14.64], R100 ;  /* 0x000000640e00d985 */ /* 0x0001e2000c101b06 */
[----:B------:R-:W-:Y:S02]  /*29090*/  ISETP.GE.AND P5, PT, R168, UR4, PT ;  /* 0x00000004a8007c0c */ /* 0x000fe4000bfa6270 */
[----:B------:R-:W-:Y:S02]  /*290a0*/  @!P2 LEA.HI.X R9, R174, R3, R175, 0x2, P6 ;  /* 0x00000003ae09a211 */ /* 0x000fe400030f14af */
[----:B--2---:R-:W-:-:S03]  /*290b0*/  @!P1 LEA R10, P3, R172, R2, 0x2 ;  /* 0x00000002ac0a9211 */ /* 0x004fc600078610ff */
[----:B------:R2:W-:Y:S01]  /*290c0*/  @!P2 ST.E.64 desc[UR6][R8.64], R104 ;  /* 0x000000680800a985 */ /* 0x0005e2000c101b06 */
[-C--:B------:R-:W-:Y:S02]  /*290d0*/  @!P1 LEA.HI.X R11, R172, R3.reuse, R173, 0x2, P3 ;  /* 0x00000003ac0b9211 */ /* 0x080fe400018f14ad */
[----:B------:R-:W-:Y:S02]  /*290e0*/  ISETP.GE.AND P3, PT, R164, UR4, PT ;  /* 0x00000004a4007c0c */ /* 0x000fe4000bf66270 */
[CC--:B0-----:R-:W-:Y:S01]  /*290f0*/  @!P0 LEA R14, P6, R170.reuse, R2.reuse, 0x2 ;  /* 0x00000002aa0e8211 */ /* 0x0c1fe200078c10ff */
[----:B------:R0:W-:Y:S03]  /*29100*/  @!P1 ST.E.64 desc[UR6][R10.64], R108 ;  /* 0x0000006c0a009985 */ /* 0x0001e6000c101b06 */
[----:B------:R-:W-:Y:S02]  /*29110*/  @!P0 LEA.HI.X R15, R170, R3, R171, 0x2, P6 ;  /* 0x00000003aa0f8211 */ /* 0x000fe400030f14ab */
[----:B--2---:R-:W-:-:S03]  /*29120*/  @!P5 LEA R8, P1, R168, R2, 0x2 ;  /* 0x00000002a808d211 */ /* 0x004fc600078210ff */
        /* <DEDUP_REMOVED lines=8> */
[-C--:B--2---:R-:W-:Y:S01]  /*291b0*/  @!P3 LEA R14, P6, R164, R2.reuse, 0x2 ;  /* 0x00000002a40eb211 */ /* 0x084fe200078c10ff */
[----:B------:R2:W-:Y:S01]  /*291c0*/  @!P4 ST.E.64 desc[UR6][R10.64], R120 ;  /* 0x000000780a00c985 */ /* 0x0005e2000c101b06 */
[----:B------:R-:W-:Y:S02]  /*291d0*/  ISETP.GE.AND P4, PT, R158, UR4, PT ;  /* 0x000000049e007c0c */ /* 0x000fe4000bf86270 */
[----:B------:R-:W-:Y:S02]  /*291e0*/  @!P3 LEA.HI.X R15, R164, R3, R165, 0x2, P6 ;  /* 0x00000003a40fb211 */ /* 0x000fe400030f14a5 */
[----:B0-----:R-:W-:-:S03]  /*291f0*/  @!P0 LEA R8, P5, R162, R2, 0x2 ;  /* 0x00000002a2088211 */ /* 0x001fc600078a10ff */
[----:B------:R0:W-:Y:S01]  /*29200*/  @!P3 ST.E.64 desc[UR6][R14.64], R124 ;  /* 0x0000007c0e00b985 */ /* 0x0001e2000c101b06 */
[----:B------:R-:W-:Y:S02]  /*29210*/  ISETP.GE.AND P3, PT, R156, UR4, PT ;  /* 0x000000049c007c0c */ /* 0x000fe4000bf66270 */
[-C--:B------:R-:W-:Y:S02]  /*29220*/  @!P0 LEA.HI.X R9, R162, R3.reuse, R163, 0x2, P5 ;  /* 0x00000003a2098211 */ /* 0x080fe400028f14a3 */
[----:B------:R-:W-:Y:S02]  /*29230*/  ISETP.GE.AND P5, PT, R152, UR4, PT ;  /* 0x0000000498007c0c */ /* 0x000fe4000bfa6270 */
[C---:B--2---:R-:W-:Y:S01]  /*29240*/  @!P1 LEA R10, P6, R160.reuse, R2, 0x2 ;  /* 0x00000002a00a9211 */ /* 0x044fe200078c10ff */
[----:B------:R2:W-:Y:S03]  /*29250*/  @!P0 ST.E.64 desc[UR6][R8.64], R128 ;  /* 0x0000008008008985 */ /* 0x0005e6000c101b06 */
[----:B------:R-:W-:-:S03]  /*29260*/  @!P1 LEA.HI.X R11, R160, R3, R161, 0x2, P6 ;  /* 0x00000003a00b9211 */ /* 0x000fc600030f14a1 */
[CC--:B0-----:R-:W-:Y:S02]  /*29270*/  @!P3 LEA R14, P6, R156.reuse, R2.reuse, 0x2 ;  /* 0x000000029c0eb211 */ /* 0x0c1fe400078c10ff */
[----:B------:R0:W-:Y:S02]  /*29280*/  @!P1 ST.E.64 desc[UR6][R10.64], R132 ;  /* 0x000000840a009985 */ /* 0x0001e4000c101b06 */
[----:B------:R-:W-:Y:S02]  /*29290*/  @!P3 LEA.HI.X R15, R156, R3, R157, 0x2, P6 ;  /* 0x000000039c0fb211 */ /* 0x000fe400030f149d */
[----:B--2---:R-:W-:-:S04]  /*292a0*/  @!P4 LEA R8, P0, R158, R2, 0x2 ;  /* 0x000000029e08c211 */ /* 0x004fc800078010ff */
[----:B------:R-:W-:Y:S02]  /*292b0*/  @!P4 LEA.HI.X R9, R158, R3, R159, 0x2, P0 ;  /* 0x000000039e09c211 */ /* 0x000fe400000f149f */
[----:B0-----:R-:W-:-:S03]  /*292c0*/  @!P2 LEA R10, P1, R154, R2, 0x2 ;  /* 0x000000029a0aa211 */ /* 0x001fc600078210ff */
[----:B------:R3:W-:Y:S01]  /*292d0*/  @!P4 ST.E.64 desc[UR6][R8.64], R136 ;  /* 0x000000880800c985 */ /* 0x0007e2000c101b06 */
[----:B------:R-:W-:Y:S02]  /*292e0*/  @!P5 LEA R2, P0, R152, R2, 0x2 ;  /* 0x000000029802d211 */ /* 0x000fe400078010ff */
[-C--:B------:R-:W-:Y:S01]  /*292f0*/  @!P2 LEA.HI.X R11, R154, R3.reuse, R155, 0x2, P1 ;  /* 0x000000039a0ba211 */ /* 0x080fe200008f149b */
[----:B------:R3:W-:Y:S01]  /*29300*/  @!P3 ST.E.64 desc[UR6][R14.64], R140 ;  /* 0x0000008c0e00b985 */ /* 0x0007e2000c101b06 */
[----:B------:R-:W-:-:S03]  /*29310*/  @!P5 LEA.HI.X R3, R152, R3, R153, 0x2, P0 ;  /* 0x000000039803d211 */ /* 0x000fc600000f1499 */
[----:B------:R3:W-:Y:S04]  /*29320*/  @!P2 ST.E.64 desc[UR6][R10.64], R144 ;  /* 0x000000900a00a985 */ /* 0x0007e8000c101b06 */
[----:B------:R3:W-:Y:S02]  /*29330*/  @!P5 ST.E.64 desc[UR6][R2.64], R148 ;  /* 0x000000940200d985 */ /* 0x0007e4000c101b06 */
.L_x_2917:
[----:B------:R-:W-:Y:S05]  /*29340*/  BSYNC B1 ;  /* 0x0000000000017941 */ /* 0x000fea0003800000 */
.L_x_2916:
[----:B------:R-:W-:Y:S01]  /*29350*/  ISETP.GE.AND P0, PT, R12, R0, PT ;  /* 0x000000000c00720c */ /* 0x000fe20003f06270 */
[----:B------:R4:W0:Y:S04]  /*29360*/  SHFL.IDX PT, R21, R20, 0x1, 0x1c1f ;  /* 0x003c1f0014157f89 */ /* 0x00082800000e0000 */
[----:B-1----:R4:W1:Y:S08]  /*29370*/  SHFL.IDX PT, R20, R4, 0x1, 0x1c1f ;  /* 0x003c1f0004147f89 */ /* 0x00287000000e0000 */
[----:B----4-:R-:W-:Y:S05]  /*29380*/  @P0 BRA `(.L_x_2915) ;  /* 0x0000001400b80947 */ /* 0x010fea0003800000 */
[----:B--23--:R-:W2:Y:S01]  /*29390*/  LDL R2, [R1+0x74] ;  /* 0x0000740001027983 */ /* 0x00cea20000100800 */
[----:B------:R-:W-:Y:S01]  /*293a0*/  ULDC UR4, c[0x0][0xac8] ;  /* 0x0002b20000047ab9 */ /* 0x000fe20000000800 */
[----:B------:R-:W-:Y:S01]  /*293b0*/  ULDC.64 UR6, c[0x0][0x208] ;  /* 0x0000820000067ab9 */ /* 0x000fe20000000a00 */
[----:B-----5:R-:W-:Y:S02]  /*293c0*/  ISETP.GE.AND P2, PT, R224, UR4, PT ;  /* 0x00000004e0007c0c */ /* 0x020fe4000bf46270 */
[----:B------:R-:W-:Y:S02]  /*293d0*/  ISETP.GE.AND P1, PT, R210, UR4, PT ;  /* 0x00000004d2007c0c */ /* 0x000fe4000bf26270 */
[----:B------:R-:W-:Y:S02]  /*293e0*/  ISETP.GE.AND P0, PT, R208, UR4, PT ;  /* 0x00000004d0007c0c */ /* 0x000fe4000bf06270 */
[----:B------:R-:W-:-:S09]  /*293f0*/  ISETP.GE.AND P4, PT, R204, UR4, PT ;  /* 0x00000004cc007c0c */ /* 0x000fd2000bf86270 */
[----:B-1----:R-:W-:-:S04]  /*29400*/  @!P1 LEA R8, P5, R210, R20, 0x2 ;  /* 0x00000014d2089211 */ /* 0x002fc800078a10ff */
[----:B0-----:R-:W-:Y:S02]  /*29410*/  @!P1 LEA.HI.X R9, R210, R21, R211, 0x2, P5 ;  /* 0x00000015d2099211 */ /* 0x001fe400028f14d3 */
[----:B------:R-:W-:Y:S02]  /*29420*/  ISETP.GE.AND P5, PT, R202, UR4, PT ;  /* 0x00000004ca007c0c */ /* 0x000fe4000bfa6270 */
[----:B--2---:R-:W-:-:S13]  /*29430*/  ISETP.GE.AND P3, PT, R2, UR4, PT ;  /* 0x0000000402007c0c */ /* 0x004fda000bf66270 */
[----:B------:R-:W-:-:S05]  /*29440*/  @!P3 IMAD.WIDE R2, R2, 0x4, R20 ;  /* 0x000000040202b825 */ /* 0x000fca00078e0214 */
        /* <DEDUP_REMOVED lines=11> */
[----:B-1----:R-:W-:Y:S02]  /*29500*/  @!P4 LEA R8, P2, R204, R20, 0x2 ;  /* 0x00000014cc08c211 */ /* 0x002fe400078410ff */
[----:B------:R-:W-:-:S02]  /*29510*/  @!P3 LEA.HI.X R3, R206, R21, R207, 0x2, P1 ;  /* 0x00000015ce03b211 */ /* 0x000fc400008f14cf */
[----:B------:R-:W-:Y:S02]  /*29520*/  ISETP.GE.AND P1, PT, R198, UR4, PT ;  /* 0x00000004c6007c0c */ /* 0x000fe4000bf26270 */
[-C--:B------:R-:W-:Y:S01]  /*29530*/  @!P4 LEA.HI.X R9, R204, R21.reuse, R205, 0x2, P2 ;  /* 0x00000015cc09c211 */ /* 0x080fe200010f14cd */
[----:B------:R0:W-:Y:S01]  /*29540*/  @!P3 ST.E.64 desc[UR6][R2.64], R42 ;  /* 0x0000002a0200b985 */ /* 0x0001e2000c101b06 */
[----:B------:R-:W-:Y:S02]  /*29550*/  ISETP.GE.AND P2, PT, R196, UR4, PT ;  /* 0x00000004c4007c0c */ /* 0x000fe4000bf46270 */
[----:B--2---:R-:W-:Y:S01]  /*29560*/  @!P5 LEA R10, P6, R202, R20, 0x2 ;  /* 0x00000014ca0ad211 */ /* 0x004fe200078c10ff */
[----:B------:R1:W-:Y:S01]  /*29570*/  @!P4 ST.E.64 desc[UR6][R8.64], R46 ;  /* 0x0000002e0800c985 */ /* 0x0003e2000c101b06 */
[----:B------:R-:W-:Y:S02]  /*29580*/  ISETP.GE.AND P3, PT, R194, UR4, PT ;  /* 0x00000004c2007c0c */ /* 0x000fe4000bf66270 */
[----:B------:R-:W-:-:S02]  /*29590*/  @!P5 LEA.HI.X R11, R202, R21, R203, 0x2, P6 ;  /* 0x00000015ca0bd211 */ /* 0x000fc400030f14cb */
        /* <DEDUP_REMOVED lines=82> */
[----:B------:R-:W-:Y:S02]  /*29ac0*/  @!P2 LEA.HI.X R11, R156, R21, R157, 0x2, P1 ;  /* 0x000000159c0ba211 */ /* 0x000fe400008f149d */
[----:B-1----:R-:W-:-:S04]  /*29ad0*/  @!P4 LEA R8, P0, R160, R20, 0x2 ;  /* 0x00000014a008c211 */ /* 0x002fc800078010ff */
[-C--:B------:R-:W-:Y:S02]  /*29ae0*/  @!P4 LEA.HI.X R9, R160, R21.reuse, R161, 0x2, P0 ;  /* 0x00000015a009c211 */ /* 0x080fe400000f14a1 */
[-C--:B------:R-:W-:Y:S02]  /*29af0*/  @!P5 LEA R12, P0, R154, R20.reuse, 0x2 ;  /* 0x000000149a0cd211 */ /* 0x080fe400078010ff */
[----:B--2---:R-:W-:Y:S01]  /*29b00*/  @!P3 LEA R2, P6, R158, R20, 0x2 ;  /* 0x000000149e02b211 */ /* 0x004fe200078c10ff */
        /* <DEDUP_REMOVED lines=8> */
[----:B0-----:R-:W-:Y:S01]  /*29b90*/  LEA R2, P0, R152, R20, 0x2 ;  /* 0x0000001498027211 */ /* 0x001fe200078010ff */
[----:B------:R-:W-:-:S03]  /*29ba0*/  ULDC.64 UR4, c[0x0][0x208] ;  /* 0x0000820000047ab9 */ /* 0x000fc60000000a00 */
[----:B------:R-:W-:-:S05]  /*29bb0*/  LEA.HI.X R3, R152, R21, R153, 0x2, P0 ;  /* 0x0000001598037211 */ /* 0x000fca00000f1499 */
[----:B------:R0:W-:Y:S01]  /*29bc0*/  ST.E.64 desc[UR4][R2.64], R150 ;  /* 0x0000009602007985 */ /* 0x0001e2000c101b04 */
[----:B------:R-:W-:Y:S05]  /*29bd0*/  BRA `(.L_x_2915) ;  /* 0x0000000c00a47947 */ /* 0x000fea0003800000 */
.L_x_2906:
[----:B---3--:R-:W3:Y:S01]  /*29be0*/  LDL.LU R4, [R1+0x8c] ;  /* 0x00008c0001047983 */ /* 0x008ee20000300800 */
[----:B------:R-:W-:Y:S01]  /*29bf0*/  ULDC.64 UR6, c[0x0][0xc08] ;  /* 0x0003020000067ab9 */ /* 0x000fe20000000a00 */
[----:B------:R-:W-:Y:S02]  /*29c00*/  ULDC.64 UR4, c[0x0][0xc00] ;  /* 0x0003000000047ab9 */ /* 0x000fe40000000a00 */
[----:B------:R-:W4:Y:S04]  /*29c10*/  LDL.LU R0, [R1+0x90] ;  /* 0x0000900001007983 */ /* 0x000f280000300800 */
[----:B01----:R-:W2:Y:S01]  /*29c20*/  LDL R10, [R1+0x84] ;  /* 0x00008400010a7983 */ /* 0x003ea20000100800 */
[----:B------:R-:W-:Y:S01]  /*29c30*/  ISETP.NE.U32.AND P1, PT, RZ, UR6, PT ;  /* 0x00000006ff007c0c */ /* 0x000fe2000bf25070 */
[----:B------:R-:W-:Y:S01]  /*29c40*/  IMAD.MOV.U32 R25, RZ, RZ, RZ ;  /* 0x000000ffff197224 */ /* 0x000fe200078e00ff */
[----:B------:R-:W-:Y:S01]  /*29c50*/  ISETP.NE.U32.AND P0, PT, RZ, UR4, PT ;  /* 0x00000004ff007c0c */ /* 0x000fe2000bf05070 */
[----:B------:R-:W-:Y:S01]  /*29c60*/  ULDC.64 UR8, c[0x0][0x208] ;  /* 0x0000820000087ab9 */ /* 0x000fe20000000a00 */
[----:B------:R-:W-:Y:S01]  /*29c70*/  ISETP.NE.AND.EX P1, PT, RZ, UR7, PT, P1 ;  /* 0x00000007ff007c0c */ /* 0x000fe2000bf25310 */
[----:B------:R-:W0:Y:S01]  /*29c80*/  S2R R35, SR_TID.X ;  /* 0x0000000000237919 */ /* 0x000e220000002100 */
[----:B------:R-:W-:-:S02]  /*29c90*/  ISETP.NE.AND.EX P0, PT, RZ, UR5, PT, P0 ;  /* 0x00000005ff007c0c */ /* 0x000fc4000bf05300 */
[----:B---3--:R-:W-:-:S04]  /*29ca0*/  IADD3 R2, P2, R4, UR4, RZ ;  /* 0x0000000404027c10 */ /* 0x008fc8000ff5e0ff */
[----:B----4-:R-:W-:-:S05]  /*29cb0*/  IADD3.X R3, R0, UR5, RZ, P2, !PT ;  /* 0x0000000500037c10 */ /* 0x010fca00097fe4ff */
[----:B------:R-:W-:Y:S01]  /*29cc0*/  @P1 IADD3 R8, P2, R4, UR6, RZ ;  /* 0x0000000604081c10 */ /* 0x000fe2000ff5e0ff */
[----:B------:R-:W-:Y:S01]  /*29cd0*/  ULDC UR4, c[0x0][0xa88] ;  /* 0x0002a20000047ab9 */ /* 0x000fe20000000800 */
[----:B------:R1:W5:Y:S02]  /*29ce0*/  @P0 LDG.E R25, desc[UR8][R2.64] ;  /* 0x0000000802190981 */ /* 0x000364000c1e1900 */
[----:B------:R-:W-:Y:S01]  /*29cf0*/  @P1 IADD3.X R9, R0, UR7, RZ, P2, !PT ;  /* 0x0000000700091c10 */ /* 0x000fe200097fe4ff */
[----:B------:R-:W-:Y:S01]  /*29d00*/  IMAD.U32 R0, RZ, RZ, UR4 ;  /* 0x00000004ff007e24 */ /* 0x000fe2000f8e00ff */
[----:B--2---:R-:W-:Y:S01]  /*29d10*/  ISETP.NE.AND P2, PT, R10, RZ, PT ;  /* 0x000000ff0a00720c */ /* 0x004fe20003f45270 */
[----:B0-----:R-:W-:-:S04]  /*29d20*/  VIADD R4, R35, 0xffffff80 ;  /* 0xffffff8023047836 */ /* 0x001fc80000000000 */
[----:B------:R1:W5:Y:S01]  /*29d30*/  @P1 LDG.E R0, desc[UR8][R8.64] ;  /* 0x0000000808001981 */ /* 0x000362000c1e1900 */
[----:B------:R-:W-:-:S07]  /*29d40*/  ISETP.GT.AND P3, PT, R4, 0x7f, PT ;  /* 0x0000007f0400780c */ /* 0x000fce0003f64270 */
[----:B------:R-:W0:Y:S02]  /*29d50*/  @!P2 LDC R10, c[0x0][0xad4] ;  /* 0x0002b500ff0aab82 */ /* 0x000e240000000800 */
[----:B0-----:R1:W-:Y:S01]  /*29d60*/  @!P2 STL [R1+0x84], R10 ;  /* 0x0000840a0100a387 */ /* 0x0013e20000100800 */
[----:B------:R-:W-:Y:S01]  /*29d70*/  ISETP.GT.AND P2, PT, R10, 0x1, PT ;  /* 0x000000010a00780c */ /* 0x000fe20003f44270 */
[----:B------:R-:W-:-:S12]  /*29d80*/  @P1 BRA `(.L_x_2918) ;  /* 0x0000000000141947 */ /* 0x000fd80003800000 */
[----:B------:R-:W-:Y:S05]  /*29d90*/  @!P0 BRA `(.L_x_2918) ;  /* 0x0000000000108947 */ /* 0x000fea0003800000 */
[----:B------:R-:W-:Y:S02]  /*29da0*/  ULDC.64 UR4, c[0x0][0x208] ;  /* 0x0000820000047ab9 */ /* 0x000fe40000000a00 */
[----:B-1----:R-:W2:Y:S04]  /*29db0*/  LDG.E R9, desc[UR4][R2.64] ;  /* 0x0000000402097981 */ /* 0x002ea8000c1e1900 */
[----:B-----5:R-:W2:Y:S02]  /*29dc0*/  LDG.E R0, desc[UR4][R2.64+0x4] ;  /* 0x0000040402007981 */ /* 0x020ea4000c1e1900 */
[----:B--2---:R-:W-:-:S07]  /*29dd0*/  IMAD.IADD R0, R0, 0x1, -R9 ;  /* 0x0000000100007824 */ /* 0x004fce00078e0a09 */
.L_x_2918:
[----:B-1----:R-:W2:Y:S04]  /*29de0*/  LDL.LU R3, [R1+0x88] ;  /* 0x0000880001037983 */ /* 0x002ea80000300800 */
        /* <DEDUP_REMOVED lines=18> */
[----:B------:R-:W-:Y:S01]  /*29f10*/  SEL R24, R24, 0x978, P0 ;  /* 0x0000097818187807 */ /* 0x000fe20000000000 */
[----:B------:R-:W-:-:S04]  /*29f20*/  ULDC.64 UR4, c[0x0][0x208] ;  /* 0x0000820000047ab9 */ /* 0x000fc80000000a00 */
        /* <DEDUP_REMOVED lines=37> */
.L_x_2920:
[----:B------:R-:W-:Y:S05]  /*2a180*/  BSYNC B1 ;  /* 0x0000000000017941 */ /* 0x000fea0003800000 */
.L_x_2919:
[----:B------:R-:W-:Y:S05]  /*2a190*/  @P2 BRA `(.L_x_2915) ;  /* 0x0000000800342947 */ /* 0x000fea0003800000 */
[----:B------:R-:W2:Y:S01]  /*2a1a0*/  LDL.LU R2, [R1+0x68] ;  /* 0x0000680001027983 */ /* 0x000ea20000300800 */
[----:B------:R-:W1:Y:S01]  /*2a1b0*/  LDC R15, c[0x0][0xbe8] ;  /* 0x0002fa00ff0f7b82 */ /* 0x000e620000000800 */
[----:B------:R-:W-:Y:S01]  /*2a1c0*/  ULDC.64 UR4, c[0x0][0xaa0] ;  /* 0x0002a80000047ab9 */ /* 0x000fe20000000a00 */
[----:B------:R-:W-:Y:S01]  /*2a1d0*/  ULDC.64 UR6, c[0x0][0xaf0] ;  /* 0x0002bc0000067ab9 */ /* 0x000fe20000000a00 */
[----:B------:R-:W3:Y:S01]  /*2a1e0*/  LDL R4, [R1+0x80] ;  /* 0x0000800001047983 */ /* 0x000ee20000100800 */
[----:B------:R-:W-:Y:S01]  /*2a1f0*/  BSSY B1, `(.L_x_2921) ;  /* 0x0000042000017945 */ /* 0x000fe20003800000 */
[----:B-1----:R-:W-:Y:S01]  /*2a200*/  ISETP.NE.AND P0, PT, R15, 0x1, PT ;  /* 0x000000010f00780c */ /* 0x002fe20003f05270 */
[----:B------:R-:W-:-:S12]  /*2a210*/  IMAD R21, R0, R15, RZ ;  /* 0x0000000f00157224 */ /* 0x000fd800078e02ff */
[----:B------:R-:W1:Y:S08]  /*2a220*/  @P0 LDC R8, c[0x0][0xbec] ;  /* 0x0002fb00ff080b82 */ /* 0x000e700000000800 */
[----:B------:R-:W4:Y:S01]  /*2a230*/  @P0 LDC R11, c[0x0][0xbf0] ;  /* 0x0002fc00ff0b0b82 */ /* 0x000f220000000800 */
[----:B--2---:R-:W-:Y:S02]  /*2a240*/  IMAD.MOV.U32 R10, RZ, RZ, R2 ;  /* 0x000000ffff0a7224 */ /* 0x004fe400078e0002 */
[----:B------:R-:W-:-:S02]  /*2a250*/  IMAD R2, R26, UR4, RZ ;  /* 0x000000041a027c24 */ /* 0x000fc4000f8e02ff */
[----:B---3--:R-:W-:Y:S02]  /*2a260*/  IMAD R4, R4, 0x20, R225 ;  /* 0x0000002004047824 */ /* 0x008fe400078e02e1 */
[C---:B------:R-:W-:Y:S02]  /*2a270*/  IMAD R9, R25.reuse, UR5, R2 ;  /* 0x0000000519097c24 */ /* 0x040fe4000f8e0202 */
[----:B0-----:R-:W-:Y:S01]  /*2a280*/  IMAD.WIDE.U32 R2, R25, UR4, RZ ;  /* 0x0000000419027c25 */ /* 0x001fe2000f8e00ff */
[----:B------:R-:W-:-:S03]  /*2a290*/  ULDC.64 UR4, c[0x0][0xae8] ;  /* 0x0002ba0000047ab9 */ /* 0x000fc60000000a00 */
[----:B------:R-:W-:Y:S02]  /*2a2a0*/  IMAD.IADD R13, R10, 0x1, R4 ;  /* 0x000000010a0d7824 */ /* 0x000fe400078e0204 */
[----:B------:R-:W-:Y:S02]  /*2a2b0*/  IMAD.IADD R3, R3, 0x1, R9 ;  /* 0x0000000103037824 */ /* 0x000fe400078e0209 */
[----:B-1----:R-:W-:-:S04]  /*2a2c0*/  @P0 IMAD.HI.U32 R4, R13, R8, RZ ;  /* 0x000000080d040227 */ /* 0x002fc800078e00ff */
[----:B------:R-:W-:-:S04]  /*2a2d0*/  IMAD.WIDE.U32 R2, R224, UR4, R2 ;  /* 0x00000004e0027c25 */ /* 0x000fc8000f8e0002 */
[----:B------:R-:W-:Y:S01]  /*2a2e0*/  IMAD.MOV.U32 R9, RZ, RZ, R13 ;  /* 0x000000ffff097224 */ /* 0x000fe200078e000d */
[----:B----4-:R-:W-:Y:S01]  /*2a2f0*/  @P0 SHF.R.U32.HI R9, RZ, R11, R4 ;  /* 0x0000000bff090219 */ /* 0x010fe20000011604 */
[----:B------:R-:W-:Y:S02]  /*2a300*/  IMAD R8, R28, UR6, RZ ;  /* 0x000000061c087c24 */ /* 0x000fe4000f8e02ff */
[----:B------:R-:W-:Y:S01]  /*2a310*/  IMAD R3, R224, UR5, R3 ;  /* 0x00000005e0037c24 */ /* 0x000fe2000f8e0203 */
[----:B------:R-:W-:Y:S01]  /*2a320*/  SHF.R.S32.HI R4, RZ, 0x1f, R9 ;  /* 0x0000001fff047819 */ /* 0x000fe20000011409 */
[C---:B------:R-:W-:Y:S01]  /*2a330*/  IMAD R11, R33.reuse, UR7, R8 ;  /* 0x00000007210b7c24 */ /* 0x040fe2000f8e0208 */
[----:B------:R-:W-:Y:S01]  /*2a340*/  ULDC.64 UR4, c[0x0][0xae0] ;  /* 0x0002b80000047ab9 */ /* 0x000fe20000000a00 */
[----:B------:R-:W-:-:S04]  /*2a350*/  IMAD.WIDE.U32 R2, R33, UR6, R2 ;  /* 0x0000000621027c25 */ /* 0x000fc8000f8e0002 */
[----:B------:R-:W-:Y:S02]  /*2a360*/  IMAD.MOV R8, RZ, RZ, -R9 ;  /* 0x000000ffff087224 */ /* 0x000fe400078e0a09 */
[----:B------:R-:W-:Y:S02]  /*2a370*/  IMAD.IADD R3, R3, 0x1, R11 ;  /* 0x0000000103037824 */ /* 0x000fe400078e020b */
[----:B------:R-:W-:Y:S02]  /*2a380*/  IMAD R4, R4, UR4, RZ ;  /* 0x0000000404047c24 */ /* 0x000fe4000f8e02ff */
[----:B------:R-:W-:Y:S02]  /*2a390*/  IMAD R11, R15, R8, R13 ;  /* 0x000000080f0b7224 */ /* 0x000fe400078e020d */
[C---:B------:R-:W-:Y:S02]  /*2a3a0*/  IMAD R13, R9.reuse, UR5, R4 ;  /* 0x00000005090d7c24 */ /* 0x040fe4000f8e0204 */
[----:B------:R-:W-:Y:S01]  /*2a3b0*/  IMAD.WIDE.U32 R2, R9, UR4, R2 ;  /* 0x0000000409027c25 */ /* 0x000fe2000f8e0002 */
[----:B------:R-:W-:Y:S01]  /*2a3c0*/  SHF.R.S32.HI R4, RZ, 0x1f, R11 ;  /* 0x0000001fff047819 */ /* 0x000fe2000001140b */
[----:B------:R-:W-:-:S02]  /*2a3d0*/  ULDC.64 UR4, c[0x0][0xad8] ;  /* 0x0002b60000047ab9 */ /* 0x000fc40000000a00 */
[----:B------:R-:W-:Y:S02]  /*2a3e0*/  IMAD.IADD R3, R3, 0x1, R13 ;  /* 0x0000000103037824 */ /* 0x000fe400078e020d */
[----:B------:R-:W-:Y:S02]  /*2a3f0*/  IMAD R4, R4, UR4, RZ ;  /* 0x0000000404047c24 */ /* 0x000fe4000f8e02ff */
[----:B------:R-:W-:Y:S02]  /*2a400*/  IMAD.IADD R20, R225, 0x1, R10 ;  /* 0x00000001e1147824 */ /* 0x000fe400078e020a */
[C---:B------:R-:W-:Y:S02]  /*2a410*/  IMAD R9, R11.reuse, UR5, R4 ;  /* 0x000000050b097c24 */ /* 0x040fe4000f8e0204 */
[----:B------:R-:W-:Y:S01]  /*2a420*/  IMAD.WIDE.U32 R2, R11, UR4, R2 ;  /* 0x000000040b027c25 */ /* 0x000fe2000f8e0002 */
[----:B------:R-:W-:Y:S01]  /*2a430*/  ISETP.GE.AND P2, PT, R20, R21, PT ;  /* 0x000000151400720c */ /* 0x000fe20003f46270 */
[----:B------:R-:W-:-:S02]  /*2a440*/  ULDC.64 UR4, c[0x0][0xa80] ;  /* 0x0002a00000047ab9 */ /* 0x000fc40000000a00 */
[----:B------:R-:W-:Y:S01]  /*2a450*/  IMAD.IADD R3, R3, 0x1, R9 ;  /* 0x0000000103037824 */ /* 0x000fe200078e0209 */
[----:B------:R-:W-:Y:S01]  /*2a460*/  LEA R4, P3, R2, UR4, 0x1 ;  /* 0x0000000402047c11 */ /* 0x000fe2000f8608ff */
[----:B------:R-:W-:-:S03]  /*2a470*/  VIADD R0, R20, 0x20 ;  /* 0x0000002014007836 */ /* 0x000fc60000000000 */
[----:B------:R-:W-:Y:S01]  /*2a480*/  LEA.HI.X R14, R2, UR5, R3, 0x1, P3 ;  /* 0x00000005020e7c11 */ /* 0x000fe200098f0c03 */
[----:B------:R0:W1:Y:S01]  /*2a490*/  SHFL.IDX PT, R15, R4, RZ, 0x181f ;  /* 0x00181fff040f7589 */ /* 0x00006200000e0000 */
[-C--:B------:R-:W-:Y:S01]  /*2a4a0*/  ISETP.GE.AND P1, PT, R0, R21.reuse, PT ;  /* 0x000000150000720c */ /* 0x080fe20003f26270 */
[----:B------:R-:W-:Y:S02]  /*2a4b0*/  VIADD R0, R20, 0x40 ;  /* 0x0000004014007836 */ /* 0x000fe40000000000 */
[----:B------:R0:W2:Y:S03]  /*2a4c0*/  SHFL.IDX PT, R13, R14, RZ, 0x181f ;  /* 0x00181fff0e0d7589 */ /* 0x0000a600000e0000 */
        /* <DEDUP_REMOVED lines=20> */
.L_x_2922:
[----:B------:R-:W-:Y:S05]  /*2a610*/  BSYNC B1 ;  /* 0x0000000000017941 */ /* 0x000fea0003800000 */
.L_x_2921:
[----:B--23--:R2:W3:Y:S01]  /*2a620*/  SHFL.IDX PT, R13, R14, 0x1, 0x181f ;  /* 0x00381f000e0d7f89 */ /* 0x00c4e200000e0000 */
[----:B------:R-:W-:Y:S03]  /*2a630*/  BSSY B1, `(.L_x_2923) ;  /* 0x0000015000017945 */ /* 0x000fe60003800000 */
[----:B------:R2:W4:Y:S01]  /*2a640*/  SHFL.IDX PT, R11, R4, 0x1, 0x181f ;  /* 0x00381f00040b7f89 */ /* 0x00052200000e0000 */
[----:B------:R-:W-:Y:S05]  /*2a650*/  @P1 BRA `(.L_x_2924) ;  /* 0x0000000000481947 */ /* 0x000fea0003800000 */
[----:B------:R-:W-:Y:S01]  /*2a660*/  ULDC UR4, c[0x0][0xac8] ;  /* 0x0002b20000047ab9 */ /* 0x000fe20000000800 */
[----:B------:R-:W-:Y:S01]  /*2a670*/  ULDC.64 UR6, c[0x0][0x208] ;  /* 0x0000820000067ab9 */ /* 0x000fe20000000a00 */
        /* <DEDUP_REMOVED lines=16> */
.L_x_2924:
[----:B------:R-:W-:Y:S05]  /*2a780*/  BSYNC B1 ;  /* 0x0000000000017941 */ /* 0x000fea0003800000 */
.L_x_2923:
[----:B---3--:R3:W0:Y:S01]  /*2a790*/  SHFL.IDX PT, R13, R14, 0x2, 0x181f ;  /* 0x00581f000e0d7f89 */ /* 0x00862200000e0000 */
        /* <DEDUP_REMOVED lines=15> */
[----:B------:R0:W-:Y:S01]  /*2a890*/  @!P3 ST.E.128 desc[UR6][R2.64], RZ ;  /* 0x000000ff0200b985 */ /* 0x0001e2000c101d06 */
[----:B----4-:R-:W-:-:S02]  /*2a8a0*/  @!P1 LEA.HI.X R11, R19, R13, R219, 0x1, P4 ;  /* 0x0000000d130b9211 */ /* 0x010fc400020f0cdb */
[----:B------:R-:W-:Y:S01]  /*2a8b0*/  @!P0 LEA.HI.X R13, R22, R13, R218, 0x1, P6 ;  /* 0x0000000d160d8211 */ /* 0x000fe200030f0cda */
[----:B------:R0:W-:Y:S04]  /*2a8c0*/  @!P2 ST.E.128 desc[UR6][R8.64], RZ ;  /* 0x000000ff0800a985 */ /* 0x0001e8000c101d06 */
[----:B------:R0:W-:Y:S04]  /*2a8d0*/  @!P1 ST.E.128 desc[UR6][R10.64], RZ ;  /* 0x000000ff0a009985 */ /* 0x0001e8000c101d06 */
[----:B------:R0:W-:Y:S02]  /*2a8e0*/  @!P0 ST.E.128 desc[UR6][R12.64], RZ ;  /* 0x000000ff0c008985 */ /* 0x0001e4000c101d06 */
.L_x_2926:
[----:B------:R-:W-:Y:S05]  /*2a8f0*/  BSYNC B1 ;  /* 0x0000000000017941 */ /* 0x000fea0003800000 */
.L_x_2925:
        /* <DEDUP_REMOVED lines=23> */
.L_x_2915:
[----:B------:R-:W-:Y:S05]  /*2aa70*/  BSYNC B0 ;  /* 0x0000000000007941 */ /* 0x000fea0003800000 */
.L_x_2905:
[----:B------:R-:W-:Y:S02]  /*2aa80*/  ULDC UR4, c[0x0][0xc3c] ;  /* 0x00030f0000047ab9 */ /* 0x000fe40000000800 */
[----:B------:R-:W-:-:S13]  /*2aa90*/  ISETP.GE.AND P0, PT, R7, UR4, PT ;  /* 0x0000000407007c0c */ /* 0x000fda000bf06270 */
[----:B------:R-:W-:Y:S05]  /*2aaa0*/  @!P0 BRA `(.L_x_2927) ;  /* 0xfffffd70000c8947 */ /* 0x000fea000383ffff */
[----:B------:R-:W-:Y:S05]  /*2aab0*/  BRA `(.L_x_2649) ;  /* 0x0000008000f47947 */ /* 0x000fea0003800000 */
.L_x_2647:
        /* <DEDUP_REMOVED lines=16> */
.L_x_2928:
        /* <DEDUP_REMOVED lines=44> */
.L_x_2932:
        /* <DEDUP_REMOVED lines=38> */
.L_x_2930:
        /* <DEDUP_REMOVED lines=13> */
.L_x_2933:
        /* <DEDUP_REMOVED lines=62> */
.L_x_2934:
[----:B------:R-:W0:Y:S01]  /*2b590*/  LDC.64 R2, c[0x0][0xc90] ;  /* 0x00032400ff027b82 */ /* 0x000e220000000a00 */
[----:B------:R-:W-:Y:S01]  /*2b5a0*/  ULDC.64 UR6, c[0x0][0x208] ;  /* 0x0000820000067ab9 */ /* 0x000fe20000000a00 */
        /* <DEDUP_REMOVED lines=60> */
.L_x_2935:
[----:B------:R-:W-:-:S05]  /*2b970*/  LOP3.LUT R25, RZ, R2, RZ, 0x33, !PT ;  /* 0x00000002ff197212 */ /* 0x000fca00078e33ff */
[----:B------:R-:W-:Y:S01]  /*2b980*/  IMAD.IADD R25, R6, 0x1, R25 ;  /* 0x0000000106197824 */ /* 0x000fe200078e0219 */
[----:B------:R-:W-:Y:S06]  /*2b990*/  BRA `(.L_x_2936) ;  /* 0x00000000000c7947 */ /* 0x000fec0003800000 */
.L_x_2931:
[----:B------:R-:W-:Y:S02]  /*2b9a0*/  IMAD.MOV.U32 R25, RZ, RZ, RZ ;  /* 0x000000ffff197224 */ /* 0x000fe400078e00ff */
[----:B------:R-:W-:Y:S02]  /*2b9b0*/  IMAD.U32 R24, RZ, RZ, UR6 ;  /* 0x00000006ff187e24 */ /* 0x000fe4000f8e00ff */
[----:B------:R-:W-:-:S07]  /*2b9c0*/  IMAD.MOV.U32 R26, RZ, RZ, RZ ;  /* 0x000000ffff1a7224 */ /* 0x000fce00078e00ff */
.L_x_2936:
[----:B------:R-:W-:-:S13]  /*2b9d0*/  ISETP.NE.AND P0, PT, R7, RZ, PT ;  /* 0x000000ff0700720c */ /* 0x000fda0003f05270 */
[----:B------:R-:W0:Y:S01]  /*2b9e0*/  @!P0 S2R R3, SR_CgaCtaId ;  /* 0x0000000000038919 */ /* 0x000e220000008800 */
[----:B------:R-:W-:-:S04]  /*2b9f0*/  @!P0 MOV R2, 0x400 ;  /* 0x0000040000028802 */ /* 0x000fc80000000f00 */
[----:B0-----:R-:W-:-:S05]  /*2ba00*/  @!P0 LEA R2, R3, R2, 0x18 ;  /* 0x0000000203028211 */ /* 0x001fca00078ec0ff */
[----:B------:R1:W-:Y:S01]  /*2ba10*/  @!P0 STS.128 [R2+0x388d0], R24 ;  /* 0x0388d01802008388 */ /* 0x0003e20000000c00 */
[----:B------:R-:W-:Y:S06]  /*2ba20*/  BAR.ARV 0x5, 0x180 ;  /* 0x0146000000007b1d */ /* 0x000fec0000002000 */
.L_x_2929:
        /* <DEDUP_REMOVED lines=8> */
[C---:B------:R-:W-:Y:S01]  /*2bab0*/  IMAD.SHL.U32 R34, R0.reuse, 0x8, RZ ;  /* 0x0000000800227824 */ /* 0x040fe200078e00ff */
[----:B------:R-:W-:Y:S01]  /*2bac0*/  LOP3.LUT R4, R0, 0x7f, RZ, 0xc0, !PT ;  /* 0x0000007f00047812 */ /* 0x000fe200078ec0ff */
[----:B------:R-:W-:Y:S01]  /*2bad0*/  UMOV UR4, 0x400 ;  /* 0x0000040000047882 */ /* 0x000fe20000000000 */
[----:B------:R-:W-:Y:S01]  /*2bae0*/  BSSY B8, `(.L_x_2937) ;  /* 0x0000703000087945 */ /* 0x000fe20003800000 */
[----:B------:R-:W-:Y:S01]  /*2baf0*/  IMAD.MOV.U32 R30, RZ, RZ, 0x1 ;  /* 0x00000001ff1e7424 */ /* 0x000fe200078e00ff */
[----:B------:R-:W-:Y:S01]  /*2bb00*/  LOP3.LUT R3, R34, 0x1f8, RZ, 0xc0, !PT ;  /* 0x000001f822037812 */ /* 0x000fe200078ec0ff */
[----:B------:R-:W-:Y:S01]  /*2bb10*/  IMAD.SHL.U32 R33, R4, 0x8, RZ ;  /* 0x0000000804217824 */ /* 0x000fe200078e00ff */
[----:B------:R-:W-:Y:S01]  /*2bb20*/  LOP3.LUT R34, R34, 0x38, RZ, 0xc0, !PT ;  /* 0x0000003822227812 */ /* 0x000fe200078ec0ff */
[----:B------:R-:W-:Y:S01]  /*2bb30*/  IMAD.MOV.U32 R28, RZ, RZ, RZ ;  /* 0x000000ffff1c7224 */ /* 0x000fe200078e00ff */
[----:B-1----:R-:W-:Y:S01]  /*2bb40*/  LOP3.LUT R2, R3, 0x38, R0, 0x78, !PT ;  /* 0x0000003803027812 */ /* 0x002fe200078e7800 */
[----:B------:R-:W-:Y:S01]  /*2bb50*/  IMAD.SHL.U32 R0, R0, 0x10, RZ ;  /* 0x0000001000007824 */ /* 0x000fe200078e00ff */
[----:B------:R-:W-:Y:S01]  /*2bb60*/  LOP3.LUT R37, R34, 0xc0, RZ, 0xfc, !PT ;  /* 0x000000c022257812 */ /* 0x000fe200078efcff */
[----:B------:R-:W-:Y:S01]  /*2bb70*/  IMAD.MOV.U32 R23, RZ, RZ, RZ ;  /* 0x000000ffff177224 */ /* 0x000fe200078e00ff */
[----:B------:R-:W-:Y:S01]  /*2bb80*/  LOP3.LUT R33, R2, 0x200, R33, 0xf8, !PT ;  /* 0x0000020002217812 */ /* 0x000fe200078ef821 */
[----:B------:R-:W-:Y:S01]  /*2bb90*/  IMAD.MOV.U32 R29, RZ, RZ, 0x1 ;  /* 0x00000001ff1d7424 */ /* 0x000fe200078e00ff */
[----:B------:R-:W-:Y:S01]  /*2bba0*/  SHF.R.U32.HI R2, RZ, 0x3, R4 ;  /* 0x00000003ff027819 */ /* 0x000fe20000011604 */
[----:B------:R-:W-:Y:S01]  /*2bbb0*/  ULDC.64 UR38, c[0x0][0x198] ;  /* 0x0000660000267ab9 */ /* 0x000fe20000000a00 */
[----:B------:R-:W-:-:S02]  /*2bbc0*/  ULOP3.LUT UR37, UR60, 0x2, URZ, 0xfc, !UPT ;  /* 0x000000023c257892 */ /* 0x000fc4000f8efc3f */
[----:B------:R-:W-:Y:S01]  /*2bbd0*/  LOP3.LUT R0, R2, 0x70, R0, 0xf8, !PT ;  /* 0x0000007002007812 */ /* 0x000fe200078ef800 */
[----:B------:R-:W-:Y:S01]  /*2bbe0*/  ULDC UR36, c[0x0][0xc] ;  /* 0x0000030000247ab9 */ /* 0x000fe20000000800 */
[C---:B------:R-:W-:Y:S01]  /*2bbf0*/  LOP3.LUT R2, R34.reuse, 0x40, RZ, 0xfc, !PT ;  /* 0x0000004022027812 */ /* 0x040fe200078efcff */
[----:B0-----:R-:W-:Y:S01]  /*2bc00*/  ULEA UR4, UR5, UR4, 0x18 ;  /* 0x0000000405047291 */ /* 0x001fe2000f8ec03f */
[----:B------:R-:W-:-:S05]  /*2bc10*/  LOP3.LUT R0, R34, 0x80, RZ, 0xfc, !PT ;  /* 0x0000008022007812 */ /* 0x000fca00078efcff */
[----:B------:R-:W-:-:S04]  /*2bc20*/  IMAD.U32 R16, RZ, RZ, UR4 ;  /* 0x00000004ff107e24 */ /* 0x000fc8000f8e00ff */
[----:B--2---:R-:W-:-:S07]  /*2bc30*/  IMAD R36, R33, 0x2, R16 ;  /* 0x0000000221247824 */ /* 0x004fce00078e0210 */
.L_x_3050:
        /* <DEDUP_REMOVED lines=8> */
[----:B-1----:R-:W-:Y:S01]  /*2bcc0*/  IMAD.MOV.U32 R12, RZ, RZ, RZ ;  /* 0x000000ffff0c7224 */ /* 0x002fe200078e00ff */
[----:B------:R-:W-:Y:S01]  /*2bcd0*/  ULDC.64 UR10, c[0x0][0x208] ;  /* 0x00008200000a7ab9 */ /* 0x000fe20000000a00 */
[----:B------:R-:W-:Y:S01]  /*2bce0*/  ULDC.64 UR6, c[0x0][0xa10] ;  /* 0x0002840000067ab9 */ /* 0x000fe20000000a00 */
[----:B------:R-:W-:-:S02]  /*2bcf0*/  ISETP.NE.AND.EX P0, PT, RZ, UR5, PT, P0 ;  /* 0x00000005ff007c0c */ /* 0x000fc4000bf05300 */
[----:B------:R-:W-:-:S04]  /*2bd00*/  ISETP.NE.U32.AND P2, PT, RZ, UR8, PT ;  /* 0x00000008ff007c0c */ /* 0x000fc8000bf45070 */
[----:B------:R-:W-:Y:S02]  /*2bd10*/  ISETP.NE.AND.EX P2, PT, RZ, UR9, PT, P2 ;  /* 0x00000009ff007c0c */ /* 0x000fe4000bf45320 */
[----:B--2---:R-:W-:-:S05]  /*2bd20*/  SHF.R.S32.HI R0, RZ, 0x1f, R31 ;  /* 0x0000001fff007819 */ /* 0x004fca000001141f */
[C---:B------:R-:W-:Y:S01]  /*2bd30*/  @P0 LEA R2, P1, R31.reuse, UR4, 0x2 ;  /* 0x000000041f020c11 */ /* 0x040fe2000f8210ff */
[C---:B------:R-:W-:Y:S01]  /*2bd40*/  IMAD.SHL.U32 R17, R31.reuse, 0x4, RZ ;  /* 0x000000041f117824 */ /* 0x040fe200078e00ff */
[C-C-:B------:R-:W-:Y:S01]  /*2bd50*/  SHF.L.U64.HI R19, R31.reuse, 0x2, R0.reuse ;  /* 0x000000021f137819 */ /* 0x140fe20000010200 */
[----:B------:R0:W-:Y:S01]  /*2bd60*/  STL [R1+0x20], R0 ;  /* 0x0000200001007387 */ /* 0x0001e20000100800 */
[----:B------:R-:W-:Y:S01]  /*2bd70*/  @P0 LEA.HI.X R3, R31, UR5, R0, 0x2, P1 ;  /* 0x000000051f030c11 */ /* 0x000fe200088f1400 */
[----:B------:R-:W-:-:S04]  /*2bd80*/  ULDC.64 UR4, c[0x0][0xa00] ;  /* 0x0002800000047ab9 */ /* 0x000fc80000000a00 */
[----:B------:R1:W2:Y:S01]  /*2bd90*/  @P0 LDG.E R12, desc[UR10][R2.64] ;  /* 0x0000000a020c0981 */ /* 0x0002a2000c1e1900 */
[----:B------:R-:W-:Y:S01]  /*2bda0*/  ISETP.NE.U32.AND P0, PT, RZ, UR4, PT ;  /* 0x00000004ff007c0c */ /* 0x000fe2000bf05070 */
[----:B------:R-:W-:Y:S01]  /*2bdb0*/  IMAD.MOV.U32 R35, RZ, RZ, RZ ;  /* 0x000000ffff237224 */ /* 0x000fe200078e00ff */
[----:B------:R-:W-:Y:S01]  /*2bdc0*/  ISETP.NE.U32.AND P1, PT, RZ, UR6, PT ;  /* 0x00000006ff007c0c */ /* 0x000fe2000bf25070 */
[----:B0-----:R-:W-:Y:S01]  /*2bdd0*/  IMAD.MOV.U32 R0, RZ, RZ, RZ ;  /* 0x000000ffff007224 */ /* 0x001fe200078e00ff */
[----:B------:R-:W-:Y:S02]  /*2bde0*/  ISETP.NE.AND.EX P0, PT, RZ, UR5, PT, P0 ;  /* 0x00000005ff007c0c */ /* 0x000fe4000bf05300 */
[----:B------:R-:W-:Y:S02]  /*2bdf0*/  ISETP.NE.AND.EX P1, PT, RZ, UR7, PT, P1 ;  /* 0x00000007ff007c0c */ /* 0x000fe4000bf25310 */
[C---:B------:R-:W-:Y:S02]  /*2be00*/  IADD3 R4, P4, R17.reuse, UR6, RZ ;  /* 0x0000000611047c10 */ /* 0x040fe4000ff9e0ff */
[----:B-1----:R-:W-:Y:S01]  /*2be10*/  IADD3 R2, P3, R17, UR4, RZ ;  /* 0x0000000411027c10 */ /* 0x002fe2000ff7e0ff */
[----:B------:R-:W-:Y:S01]  /*2be20*/  ULDC UR4, c[0x0][0x288] ;  /* 0x0000a20000047ab9 */ /* 0x000fe20000000800 */
[----:B------:R-:W-:-:S02]  /*2be30*/  IADD3.X R5, R19, UR7, RZ, P4, !PT ;  /* 0x0000000713057c10 */ /* 0x000fc4000a7fe4ff */
[----:B------:R-:W-:Y:S02]  /*2be40*/  IADD3.X R3, R19, UR5, RZ, P3, !PT ;  /* 0x0000000513037c10 */ /* 0x000fe40009ffe4ff */
[----:B------:R-:W-:Y:S01]  /*2be50*/  @P2 IADD3 R6, P3, R17, UR8, RZ ;  /* 0x0000000811062c10 */ /* 0x000fe2000ff7e0ff */
[----:B------:R-:W-:Y:S01]  /*2be60*/  IMAD.U32 R8, RZ, RZ, UR4 ;  /* 0x00000004ff087e24 */ /* 0x000fe2000f8e00ff */
[----:B------:R-:W-:Y:S01]  /*2be70*/  ULDC.64 UR4, c[0x0][0x418] ;  /* 0x0001060000047ab9 */ /* 0x000fe20000000a00 */
[----:B------:R-:W5:Y:S01]  /*2be80*/  @P0 LDG.E R35, desc[UR10][R2.64] ;  /* 0x0000000a02230981 */ /* 0x000f62000c1e1900 */
[----:B------:R-:W-:-:S03]  /*2be90*/  @P2 IADD3.X R7, R19, UR9, RZ, P3, !PT ;  /* 0x0000000913072c10 */ /* 0x000fc60009ffe4ff */
[----:B------:R-:W5:Y:S04]  /*2bea0*/  @P1 LDG.E R0, desc[UR10][R4.64] ;  /* 0x0000000a04001981 */ /* 0x000f68000c1e1900 */
[----:B------:R0:W3:Y:S01]  /*2beb0*/  @P2 LDG.E R8, desc[UR10][R6.64] ;  /* 0x0000000a06082981 */ /* 0x0000e2000c1e1900 */
[----:B------:R-:W-:-:S03]  /*2bec0*/  UISETP.NE.U32.AND UP0, UPT, UR4, URZ, UPT ;  /* 0x0000003f0400728c */ /* 0x000fc6000bf05070 */
[----:B------:R-:W-:Y:S01]  /*2bed0*/  ULDC UR4, c[0x0][0x424] ;  /* 0x0001090000047ab9 */ /* 0x000fe20000000800 */
[----:B------:R-:W-:-:S03]  /*2bee0*/  UISETP.NE.AND.EX UP0, UPT, UR5, URZ, UPT, UP0 ;  /* 0x0000003f0500728c */ /* 0x000fc6000bf05300 */
[----:B------:R-:W-:Y:S01]  /*2bef0*/  ULDC UR5, c[0x0][0x2f0] ;  /* 0x0000bc0000057ab9 */ /* 0x000fe20000000800 */
[----:B------:R-:W-:-:S04]  /*2bf00*/  USEL UR4, UR4, 0x1, UP0 ;  /* 0x0000000104047887 */ /* 0x000fc80008000000 */
[----:B------:R-:W-:-:S03]  /*2bf10*/  UIMAD UR4, UR4, UR5, URZ ;  /* 0x00000005040472a4 */ /* 0x000fc6000f8e023f */
[----:B------:R-:W-:Y:S02]  /*2bf20*/  ULDC UR5, c[0x0][0x348] ;  /* 0x0000d20000057ab9 */ /* 0x000fe40000000800 */
[----:B0-----:R-:W-:Y:S01]  /*2bf30*/  IMAD.U32 R6, RZ, RZ, UR5 ;  /* 0x00000005ff067e24 */ /* 0x001fe2000f8e00ff */
[----:B---3--:R0:W-:Y:S01]  /*2bf40*/  STL [R1+0x1c], R8 ;  /* 0x00001c0801007387 */ /* 0x0081e20000100800 */
[----:B------:R-:W-:-:S03]  /*2bf50*/  IMAD.MOV.U32 R11, RZ, RZ, R8 ;  /* 0x000000ffff0b7224 */ /* 0x000fc600078e0008 */
[----:B--2---:R1:W-:Y:S01]  /*2bf60*/  STL [R1+0x10], R12 ;  /* 0x0000100c01007387 */ /* 0x0043e20000100800 */
[----:B0-----:R-:W-:Y:S01]  /*2bf70*/  IMAD.U32 R8, RZ, RZ, UR4 ;  /* 0x00000004ff087e24 */ /* 0x001fe2000f8e00ff */
[----:B----4-:R-:W-:Y:S06]  /*2bf80*/  @P2 BRA `(.L_x_2938) ;  /* 0x0000000000182947 */ /* 0x010fec0003800000 */
[----:B------:R-:W-:Y:S05]  /*2bf90*/  @!P0 BRA `(.L_x_2938) ;  /* 0x0000000000148947 */ /* 0x000fea0003800000 */
[----:B------:R-:W-:Y:S02]  /*2bfa0*/  ULDC.64 UR4, c[0x0][0x208] ;  /* 0x0000820000047ab9 */ /* 0x000fe40000000a00 */
[----:B------:R-:W2:Y:S04]  /*2bfb0*/  LDG.E R10, desc[UR4][R2.64] ;  /* 0x00000004020a7981 */ /* 0x000ea8000c1e1900 */
[----:B------:R-:W2:Y:S02]  /*2bfc0*/  LDG.E R7, desc[UR4][R2.64+0x4] ;  /* 0x0000040402077981 */ /* 0x000ea4000c1e1900 */
[----:B--2---:R-:W-:-:S05]  /*2bfd0*/  IMAD.IADD R11, R7, 0x1, -R10 ;  /* 0x00000001070b7824 */ /* 0x004fca00078e0a0a */
[----:B------:R0:W-:Y:S02]  /*2bfe0*/  STL [R1+0x1c], R11 ;  /* 0x00001c0b01007387 */ /* 0x0001e40000100800 */
.L_x_2938:
[----:B------:R-:W-:Y:S01]  /*2bff0*/  ULDC.64 UR4, c[0x0][0xa20] ;  /* 0x0002880000047ab9 */ /* 0x000fe20000000a00 */
[C---:B------:R-:W-:Y:S01]  /*2c000*/  LOP3.LUT R2, R26.reuse, 0xff000000, RZ, 0xc0, !PT ;  /* 0xff0000001a027812 */ /* 0x040fe200078ec0ff */
[----:B------:R-:W-:Y:S01]  /*2c010*/  IMAD.MOV.U32 R32, RZ, RZ, R31 ;  /* 0x000000ffff207224 */ /* 0x000fe200078e001f */
[----:B------:R-:W-:Y:S02]  /*2c020*/  ISETP.NE.U32.AND P0, PT, RZ, UR4, PT ;  /* 0x00000004ff007c0c */ /* 0x000fe4000bf05070 */
[----:B------:R-:W-:Y:S02]  /*2c030*/  SHF.R.U32.HI R2, RZ, 0x8, R2 ;  /* 0x00000008ff027819 */ /* 0x000fe40000011602 */
[----:B------:R-:W-:Y:S02]  /*2c040*/  ISETP.NE.AND.EX P0, PT, RZ, UR5, PT, P0 ;  /* 0x00000005ff007c0c */ /* 0x000fe4000bf05300 */
[C---:B------:R-:W-:Y:S02]  /*2c050*/  LOP3.LUT R7, R26.reuse, 0xff0000, RZ, 0xc0, !PT ;  /* 0x00ff00001a077812 */ /* 0x040fe400078ec0ff */
        /* <DEDUP_REMOVED lines=8> */
.L_x_2939:
[----:B------:R-:W-:Y:S02]  /*2c0e0*/  ULDC.64 UR4, c[0x0][0xa08] ;  /* 0x0002820000047ab9 */ /* 0x000fe40000000a00 */
[----:B------:R-:W-:-:S04]  /*2c0f0*/  ISETP.NE.U32.AND P0, PT, RZ, UR4, PT ;  /* 0x00000004ff007c0c */ /* 0x000fc8000bf05070 */
[----:B------:R-:W-:-:S13]  /*2c100*/  ISETP.NE.AND.EX P0, PT, RZ, UR5, PT, P0 ;  /* 0x00000005ff007c0c */ /* 0x000fda000bf05300 */
[----:B------:R-:W-:Y:S05]  /*2c110*/  @!P0 BRA `(.L_x_2940) ;  /* 0x0000000000188947 */ /* 0x000fea0003800000 */
[----:B------:R-:W2:Y:S01]  /*2c120*/  LDC.64 R2, c[0x0][0xa08] ;  /* 0x00028200ff027b82 */ /* 0x000ea20000000a00 */
[----:B------:R-:W-:Y:S01]  /*2c130*/  ULDC.64 UR4, c[0x0][0x208] ;  /* 0x0000820000047ab9 */ /* 0x000fe20000000a00 */
[----:B--2---:R-:W-:-:S05]  /*2c140*/  IMAD.WIDE R2, R32, 0x4, R2 ;  /* 0x0000000420027825 */ /* 0x004fca00078e0202 */
[----:B------:R-:W2:Y:S04]  /*2c150*/  LDG.E R8, desc[UR4][R2.64] ;  /* 0x0000000402087981 */ /* 0x000ea8000c1e1900 */
[----:B------:R-:W2:Y:S02]  /*2c160*/  LDG.E R9, desc[UR4][R2.64+0x4] ;  /* 0x0000040402097981 */ /* 0x000ea4000c1e1900 */
[----:B--2---:R-:W-:-:S07]  /*2c170*/  IMAD.IADD R8, R9, 0x1, -R8 ;  /* 0x0000000109087824 */ /* 0x004fce00078e0a08 */
.L_x_2940:
[----:B------:R-:W-:Y:S01]  /*2c180*/  ULDC.64 UR4, c[0x0][0x208] ;  /* 0x0000820000047ab9 */ /* 0x000fe20000000a00 */
[----:B--2---:R-:W2:Y:S01]  /*2c190*/  LDC R3, c[0x0][0x448] ;  /* 0x00011200ff037b82 */ /* 0x004ea20000000800 */
[----:B------:R-:W3:Y:S04]  /*2c1a0*/  @P1 LDG.E R2, desc[UR4][R4.64] ;  /* 0x0000000404021981 */ /* 0x000ee8000c1e1900 */
[----:B------:R4:W3:Y:S01]  /*2c1b0*/  @P1 LDG.E R5, desc[UR4][R4.64+0x4] ;  /* 0x0000040404051981 */ /* 0x0008e2000c1e1900 */
[----:B-----5:R-:W-:Y:S01]  /*2c1c0*/  IMAD.IADD R8, R8, 0x1, -R12 ;  /* 0x0000000108087824 */ /* 0x020fe200078e0a0c */
[----:B------:R-:W-:Y:S01]  /*2c1d0*/  BSSY B0, `(.L_x_2941) ;  /* 0x0000037000007945 */ /* 0x000fe20003800000 */
[----:B------:R-:W-:Y:S02]  /*2c1e0*/  LOP3.LUT R21, R7, 0xff, RZ, 0xc0, !PT ;  /* 0x000000ff07157812 */ /* 0x000fe400078ec0ff */
[----:B--2---:R-:W-:-:S13]  /*2c1f0*/  ISETP.NE.AND P0, PT, R3, 0x1, PT ;  /* 0x000000010300780c */ /* 0x004fda0003f05270 */
[----:B----4-:R-:W2:Y:S08]  /*2c200*/  @P0 LDC R4, c[0x0][0x44c] ;  /* 0x00011300ff040b82 */ /* 0x010eb00000000800 */
[----:B------:R-:W4:Y:S01]  /*2c210*/  @P0 LDC R3, c[0x0][0x450] ;  /* 0x00011400ff030b82 */ /* 0x000f220000000800 */
[----:B---3--:R-:W-:Y:S02]  /*2c220*/  @P1 IMAD.IADD R6, R5, 0x1, -R2 ;  /* 0x0000000105061824 */ /* 0x008fe400078e0a02 */
[----:B------:R-:W-:-:S04]  /*2c230*/  IMAD.SHL.U32 R2, R25, 0x80, RZ ;  /* 0x0000008019027824 */ /* 0x000fc800078e00ff */
[----:B------:R-:W-:-:S04]  /*2c240*/  VIADD R2, R2, 0x7f ;  /* 0x0000007f02027836 */ /* 0x000fc80000000000 */
[----:B--2---:R-:W-:-:S05]  /*2c250*/  @P0 IMAD.HI.U32 R4, R2, R4, RZ ;  /* 0x0000000402040227 */ /* 0x004fca00078e00ff */
[----:B----4-:R-:W-:Y:S01]  /*2c260*/  @P0 SHF.R.U32.HI R2, RZ, R3, R4 ;  /* 0x00000003ff020219 */ /* 0x010fe20000011604 */
[----:B------:R-:W-:Y:S01]  /*2c270*/  IMAD.IADD R3, R8, 0x1, R6 ;  /* 0x0000000108037824 */ /* 0x000fe200078e0206 */
[----:B------:R-:W-:-:S03]  /*2c280*/  SHF.R.U32.HI R4, RZ, 0x10, R7 ;  /* 0x00000010ff047819 */ /* 0x000fc60000011607 */
[C---:B------:R-:W-:Y:S01]  /*2c290*/  VIADD R20, R3.reuse, 0x4f ;  /* 0x0000004f03147836 */ /* 0x040fe20000000000 */
[----:B------:R-:W-:Y:S01]  /*2c2a0*/  IADD3 R5, R3, 0x50, -R11 ;  /* 0x0000005003057810 */ /* 0x000fe20007ffe80b */
[----:B------:R2:W-:Y:S02]  /*2c2b0*/  STL [R1+0x8], R3 ;  /* 0x0000080301007387 */ /* 0x0005e40000100800 */
[----:B------:R-:W-:-:S04]  /*2c2c0*/  IMAD.HI R20, R20, 0x66666667, RZ ;  /* 0x6666666714147827 */ /* 0x000fc800078e02ff */
[----:B------:R-:W-:-:S04]  /*2c2d0*/  IMAD.IADD R2, R5, 0x1, R2 ;  /* 0x0000000105027824 */ /* 0x000fc800078e0202 */
[----:B------:R-:W-:Y:S01]  /*2c2e0*/  IMAD.HI R2, R2, 0x66666667, RZ ;  /* 0x6666666702027827 */ /* 0x000fe200078e02ff */
[----:B--2---:R-:W-:-:S04]  /*2c2f0*/  SHF.R.U32.HI R3, RZ, 0x1f, R20 ;  /* 0x0000001fff037819 */ /* 0x004fc80000011614 */
[----:B------:R-:W-:Y:S02]  /*2c300*/  LEA.HI.SX32 R20, R20, R3, 0x1b ;  /* 0x0000000314147211 */ /* 0x000fe400078fdaff */
[----:B------:R-:W-:-:S04]  /*2c310*/  SHF.R.U32.HI R3, RZ, 0x1f, R2 ;  /* 0x0000001fff037819 */ /* 0x000fc80000011602 */
[----:B------:R-:W-:Y:S01]  /*2c320*/  LEA.HI.SX32 R3, R2, R3, 0x1b ;  /* 0x0000000302037211 */ /* 0x000fe200078fdaff */
[----:B------:R-:W-:-:S03]  /*2c330*/  IMAD.MOV.U32 R2, RZ, RZ, RZ ;  /* 0x000000ffff027224 */ /* 0x000fc600078e00ff */
[----:B------:R-:W-:-:S04]  /*2c340*/  VIMNMX R9, R20, R3, PT ;  /* 0x0000000314097248 */ /* 0x000fc80003fe0100 */
[----:B------:R-:W-:-:S13]  /*2c350*/  ISETP.GE.AND P0, PT, R9, 0x1, PT ;  /* 0x000000010900780c */ /* 0x000fda0003f06270 */
[----:B------:R-:W-:Y:S05]  /*2c360*/  @!P0 BRA `(.L_x_2942) ;  /* 0x0000000000748947 */ /* 0x000fea0003800000 */
[----:B------:R-:W-:Y:S01]  /*2c370*/  ISETP.NE.AND P0, PT, R4, RZ, PT ;  /* 0x000000ff0400720c */ /* 0x000fe20003f05270 */
[----:B------:R-:W-:-:S03]  /*2c380*/  ULDC UR4, c[0x0][0x9f0] ;  /* 0x00027c0000047ab9 */ /* 0x000fc60000000800 */
[----:B------:R-:W-:-:S04]  /*2c390*/  SEL R7, R4, UR4, P0 ;  /* 0x0000000404077c07 */ /* 0x000fc80008000000 */
[----:B------:R-:W-:Y:S02]  /*2c3a0*/  IABS R10, R7 ;  /* 0x00000007000a7213 */ /* 0x000fe40000000000 */
[----:B0-----:R-:W-:Y:S02]  /*2c3b0*/  IADD3 R11, R7, -0x1, R9 ;  /* 0xffffffff070b7810 */ /* 0x001fe40007ffe009 */
[----:B------:R-:W0:Y:S08]  /*2c3c0*/  I2F.RP R2, R10 ;  /* 0x0000000a00027306 */ /* 0x000e300000209400 */
[----:B0-----:R-:W0:Y:S02]  /*2c3d0*/  MUFU.RCP R2, R2 ;  /* 0x0000000200027308 */ /* 0x001e240000001000 */
[----:B0-----:R-:W-:-:S06]  /*2c3e0*/  VIADD R2, R2, 0xffffffe ;  /* 0x0ffffffe02027836 */ /* 0x001fcc0000000000 */
[----:B------:R0:W2:Y:S02]  /*2c3f0*/  F2I.FTZ.U32.TRUNC.NTZ R3, R2 ;  /* 0x0000000200037305 */ /* 0x0000a4000021f000 */
[----:B0-----:R-:W-:-:S04]  /*2c400*/  LOP3.LUT R2, R11, R7, RZ, 0x3c, !PT ;  /* 0x000000070b027212 */ /* 0x001fc800078e3cff */
[----:B------:R-:W-:Y:S01]  /*2c410*/  ISETP.GE.AND P3, PT, R2, RZ, PT ;  /* 0x000000ff0200720c */ /* 0x000fe20003f66270 */
[----:B--2---:R-:W-:-:S04]  /*2c420*/  IMAD.MOV R2, RZ, RZ, -R3 ;  /* 0x000000ffff027224 */ /* 0x004fc800078e0a03 */
[----:B-1----:R-:W-:Y:S02]  /*2c430*/  IMAD R12, R2, R10, RZ ;  /* 0x0000000a020c7224 */ /* 0x002fe400078e02ff */
[----:B------:R-:W-:-:S04]  /*2c440*/  IMAD.MOV.U32 R2, RZ, RZ, RZ ;  /* 0x000000ffff027224 */ /* 0x000fc800078e00ff */
[----:B------:R-:W-:Y:S01]  /*2c450*/  IMAD.HI.U32 R12, R3, R12, R2 ;  /* 0x0000000c030c7227 */ /* 0x000fe200078e0002 */
[----:B------:R-:W-:Y:S02]  /*2c460*/  IABS R2, R7 ;  /* 0x0000000700027213 */ /* 0x000fe40000000000 */
[----:B------:R-:W-:-:S03]  /*2c470*/  IABS R3, R11 ;  /* 0x0000000b00037213 */ /* 0x000fc60000000000 */
[----:B------:R-:W-:-:S04]  /*2c480*/  IMAD.MOV R2, RZ, RZ, -R2 ;  /* 0x000000ffff027224 */ /* 0x000fc800078e0a02 */
        /* <DEDUP_REMOVED lines=11> */
.L_x_2942:
[----:B------:R-:W-:Y:S05]  /*2c540*/  BSYNC B0 ;  /* 0x0000000000007941 */ /* 0x000fea0003800000 */
.L_x_2941:
[-C--:B------:R-:W-:Y:S01]  /*2c550*/  IMAD R3, R21, R2.reuse, RZ ;  /* 0x0000000215037224 */ /* 0x080fe200078e02ff */
[----:B------:R-:W-:Y:S04]  /*2c560*/  BSSY B0, `(.L_x_2943) ;  /* 0x0000191000007945 */ /* 0x000fe80003800000 */
        /* <DEDUP_REMOVED lines=16> */
[----:B------:R-:W-:Y:S01]  /*2c670*/  UMOV UR4, 0xffffffff ;  /* 0xffffffff00047882 */ /* 0x000fe20000000000 */
[----:B------:R-:W-:Y:S02]  /*2c680*/  SEL R2, R32, RZ, !P1 ;  /* 0x000000ff20027207 */ /* 0x000fe40004800000 */
[----:B------:R-:W-:Y:S05]  /*2c690*/  BRA.DIV UR4, `(.L_x_2945) ;  /* 0x0000008604387947 */ /* 0x000fea000b800000 */
[----:B------:R-:W2:Y:S02]  /*2c6a0*/  S2R R7, SR_TID.X ;  /* 0x0000000000077919 */ /* 0x000ea40000002100 */
[----:B--2---:R-:W-:-:S04]  /*2c6b0*/  SHF.R.U32.HI R7, RZ, 0x5, R7 ;  /* 0x00000005ff077819 */ /* 0x004fc80000011607 */
[----:B------:R-:W-:-:S05]  /*2c6c0*/  LOP3.LUT R7, R7, 0x3, RZ, 0xc0, !PT ;  /* 0x0000000307077812 */ /* 0x000fca00078ec0ff */
[----:B------:R2:W3:Y:S02]  /*2c6d0*/  SHFL.IDX PT, R14, R7, RZ, 0x1f ;  /* 0x00001fff070e7589 */ /* 0x0004e400000e0000 */
.L_x_3154:
[----:B---3--:R-:W-:Y:S02]  /*2c6e0*/  ISETP.NE.AND P0, PT, R14, RZ, PT ;  /* 0x000000ff0e00720c */ /* 0x008fe40003f05270 */
[----:B------:R-:W-:-:S11]  /*2c6f0*/  PLOP3.LUT P6, PT, PT, PT, PT, 0x8, 0x0 ;  /* 0x000000000000781c */ /* 0x000fd60003fce170 */
[----:B------:R-:W-:Y:S05]  /*2c700*/  @P0 BRA `(.L_x_2946) ;  /* 0x00000000000c0947 */ /* 0x000fea0003800000 */
[----:B------:R-:W-:-:S03]  /*2c710*/  UMOV UR4, 0xffffffff ;  /* 0xffffffff00047882 */ /* 0x000fc60000000000 */
[----:B------:R-:W-:Y:S05]  /*2c720*/  BRA.DIV UR4, `(.L_x_2947) ;  /* 0x0000008604487947 */ /* 0x000fea000b800000 */
[----:B------:R-:W-:-:S13]  /*2c730*/  ELECT P6, URZ, PT ;  /* 0x00000000003f782f */ /* 0x000fda00038c0000 */
.L_x_2946:
[----:B--2---:R-:W2:Y:S01]  /*2c740*/  LDL R7, [R1+0x2c] ;  /* 0x00002c0001077983 */ /* 0x004ea20000100800 */
[----:B------:R-:W-:Y:S01]  /*2c750*/  BSSY B1, `(.L_x_2948) ;  /* 0x0000008000017945 */ /* 0x000fe20003800000 */
[----:B--2---:R-:W-:-:S05]  /*2c760*/  VIADD R7, R7, 0x1 ;  /* 0x0000000107077836 */ /* 0x004fca0000000000 */
[----:B------:R-:W-:-:S04]  /*2c770*/  LEA.HI R8, R7, R7, RZ, 0x1 ;  /* 0x0000000707087211 */ /* 0x000fc800078f08ff */
[----:B------:R-:W-:-:S05]  /*2c780*/  LOP3.LUT R8, R8, 0xfffffffe, RZ, 0xc0, !PT ;  /* 0xfffffffe08087812 */ /* 0x000fca00078ec0ff */
[----:B------:R-:W-:-:S05]  /*2c790*/  IMAD.IADD R7, R7, 0x1, -R8 ;  /* 0x0000000107077824 */ /* 0x000fca00078e0a08 */
[----:B------:R-:W-:-:S04]  /*2c7a0*/  SHF.L.U32 R7, R7, 0x1f, RZ ;  /* 0x0000001f07077819 */ /* 0x000fc800000006ff */
[----:B------:R-:W2:Y:S02]  /*2c7b0*/  SYNCS.PHASECHK.TRANS64.TRYWAIT P0, [R16+URZ+0x38820], R7 ;  /* 0x03882007100075a7 */ /* 0x000ea4000800017f */
[----:B--2---:R-:W-:Y:S05]  /*2c7c0*/  @!P0 BRA `(.L_x_2949) ;  /* 0x0000008400408947 */ /* 0x004fea0003800000 */
.L_x_3157:
[----:B------:R-:W-:Y:S05]  /*2c7d0*/  BSYNC B1 ;  /* 0x0000000000017941 */ /* 0x000fea0003800000 */
.L_x_2948:
[----:B------:R-:W-:Y:S04]  /*2c7e0*/  BSSY B1, `(.L_x_2950) ;  /* 0x00000ab000017945 */ /* 0x000fe80003800000 */
[----:B------:R-:W-:Y:S05]  /*2c7f0*/  @!P6 BRA `(.L_x_2951) ;  /* 0x0000000800a4e947 */ /* 0x000fea0003800000 */
[----:B0-----:R-:W-:Y:S01]  /*2c800*/  IMAD R11, R28, 0x8, R16 ;  /* 0x000000081c0b7824 */ /* 0x001fe200078e0210 */
[----:B------:R-:W-:Y:S01]  /*2c810*/  SHF.L.U32 R10, R30, 0x1f, RZ ;  /* 0x0000001f1e0a7819 */ /* 0x000fe200000006ff */
[----:B------:R-:W0:Y:S01]  /*2c820*/  S2R R8, SR_TID.X ;  /* 0x0000000000087919 */ /* 0x000e220000002100 */
[----:B------:R-:W-:Y:S02]  /*2c830*/  BSSY B2, `(.L_x_2952) ;  /* 0x0000005000027945 */ /* 0x000fe40003800000 */
[----:B------:R-:W3:Y:S01]  /*2c840*/  SYNCS.PHASECHK.TRANS64.TRYWAIT P0, [R11+URZ+0x388a0], R10 ;  /* 0x0388a00a0b0075a7 */ /* 0x000ee2000800017f */
[----:B0-----:R-:W-:-:S04]  /*2c850*/  LOP3.LUT R8, R8, 0x7f, RZ, 0xc0, !PT ;  /* 0x0000007f08087812 */ /* 0x001fc800078ec0ff */
[----:B------:R-:W-:Y:S01]  /*2c860*/  ISETP.NE.AND P1, PT, R8, RZ, PT ;  /* 0x000000ff0800720c */ /* 0x000fe20003f25270 */
[----:B---3--:R-:W-:-:S12]  /*2c870*/  @!P0 BRA `(.L_x_2953) ;  /* 0x0000008400288947 */ /* 0x008fd80003800000 */
.L_x_3158:
[----:B------:R-:W-:Y:S05]  /*2c880*/  BSYNC B2 ;  /* 0x0000000000027941 */ /* 0x000fea0003800000 */
.L_x_2952:
[----:B------:R-:W-:Y:S04]  /*2c890*/  BSSY B2, `(.L_x_2954) ;  /* 0x0000009000027945 */ /* 0x000fe80003800000 */
[----:B------:R-:W-:Y:S05]  /*2c8a0*/  @P1 BRA `(.L_x_2955) ;  /* 0x00000000001c1947 */ /* 0x000fea0003800000 */
[----:B------:R-:W3:Y:S01]  /*2c8b0*/  S2R R8, SR_TID.X ;  /* 0x0000000000087919 */ /* 0x000ee20000002100 */
[----:B--2---:R-:W-:-:S04]  /*2c8c0*/  IMAD.MOV.U32 R7, RZ, RZ, 0xa000 ;  /* 0x0000a000ff077424 */ /* 0x004fc800078e00ff */
[----:B------:R4:W-:Y:S01]  /*2c8d0*/  SYNCS.ARRIVE.TRANS64 RZ, [R11+URZ+0x38890], R7 ;  /* 0x038890070bff79a7 */ /* 0x0009e2000800003f */
[----:B---3--:R-:W-:-:S04]  /*2c8e0*/  LOP3.LUT R8, R8, 0x1f, RZ, 0xc0, !PT ;  /* 0x0000001f08087812 */ /* 0x008fc800078ec0ff */
[----:B------:R-:W-:-:S13]  /*2c8f0*/  ISETP.NE.AND P0, PT, R8, RZ, PT ;  /* 0x000000ff0800720c */ /* 0x000fda0003f05270 */
[----:B----4-:R-:W-:Y:S05]  /*2c900*/  @!P0 BRA `(.L_x_2955) ;  /* 0x0000000000048947 */ /* 0x010fea0003800000 */
[----:B------:R-:W-:Y:S01]  /*2c910*/  BPT.TRAP 0x1 ;  /* 0x000000040000795c */ /* 0x000fe20000300000 */
.L_x_2955:
[----:B------:R-:W-:Y:S05]  /*2c920*/  BSYNC B2 ;  /* 0x0000000000027941 */ /* 0x000fea0003800000 */
.L_x_2954:
[----:B--2---:R-:W-:Y:S01]  /*2c930*/  IMAD.MOV.U32 R7, RZ, RZ, RZ ;  /* 0x000000ffff077224 */ /* 0x004fe200078e00ff */
        /* <DEDUP_REMOVED lines=9> */
[----:B-1----:R-:W-:Y:S01]  /*2c9d0*/  VIADD R12, R9, 0x24400 ;  /* 0x00024400090c7836 */ /* 0x002fe20000000000 */
[----:B------:R-:W-:-:S09]  /*2c9e0*/  UMOV UR7, 0x12f00000 ;  /* 0x12f0000000077882 */ /* 0x000fd20000000000 */
.L_x_2956:
        /* <DEDUP_REMOVED lines=16> */
.L_x_2957:
        /* <DEDUP_REMOVED lines=16> */
.L_x_2958:
        /* <DEDUP_REMOVED lines=16> */
.L_x_2959:
        /* <DEDUP_REMOVED lines=13> */
.L_x_3159:
[----:B------:R-:W-:Y:S05]  /*2cdc0*/  BSYNC B2 ;  /* 0x0000000000027941 */ /* 0x000fea0003800000 */
.L_x_2960:
[----:B------:R-:W-:Y:S01]  /*2cdd0*/  BSSY B2, `(.L_x_2962) ;  /* 0x000000b000027945 */ /* 0x000fe20003800000 */
[----:B------:R-:W-:Y:S02]  /*2cde0*/  IMAD.MOV.U32 R12, RZ, RZ, 0x0 ;  /* 0x00000000ff0c7424 */ /* 0x000fe400078e00ff */
[----:B------:R-:W-:Y:S01]  /*2cdf0*/  IMAD.MOV.U32 R13, RZ, RZ, 0x12f00000 ;  /* 0x12f00000ff0d7424 */ /* 0x000fe200078e00ff */
[----:B------:R-:W-:Y:S06]  /*2ce00*/  @P1 BRA `(.L_x_2963) ;  /* 0x00000000001c1947 */ /* 0x000fec0003800000 */
[----:B01----:R-:W0:Y:S01]  /*2ce10*/  S2R R10, SR_TID.X ;  /* 0x00000000000a7919 */ /* 0x003e220000002100 */
[----:B------:R-:W-:-:S04]  /*2ce20*/  IMAD.MOV.U32 R7, RZ, RZ, 0xa000 ;  /* 0x0000a000ff077424 */ /* 0x000fc800078e00ff */
[----:B------:R2:W-:Y:S01]  /*2ce30*/  SYNCS.ARRIVE.TRANS64 RZ, [R11+URZ+0x388b0], R7 ;  /* 0x0388b0070bff79a7 */ /* 0x0005e2000800003f */
[----:B0-----:R-:W-:-:S04]  /*2ce40*/  LOP3.LUT R10, R10, 0x1f, RZ, 0xc0, !PT ;  /* 0x0000001f0a0a7812 */ /* 0x001fc800078ec0ff */
[----:B------:R-:W-:-:S13]  /*2ce50*/  ISETP.NE.AND P0, PT, R10, RZ, PT ;  /* 0x000000ff0a00720c */ /* 0x000fda0003f05270 */
[----:B--2---:R-:W-:Y:S05]  /*2ce60*/  @!P0 BRA `(.L_x_2963) ;  /* 0x0000000000048947 */ /* 0x004fea0003800000 */
[----:B------:R-:W-:Y:S01]  /*2ce70*/  BPT.TRAP 0x1 ;  /* 0x000000040000795c */ /* 0x000fe20000300000 */
.L_x_2963:
[----:B------:R-:W-:Y:S05]  /*2ce80*/  BSYNC B2 ;  /* 0x0000000000027941 */ /* 0x000fea0003800000 */
.L_x_2962:
        /* <DEDUP_REMOVED lines=9> */
.L_x_2964:
        /* <DEDUP_REMOVED lines=15> */
.L_x_2965:
        /* <DEDUP_REMOVED lines=15> */
.L_x_2966:
        /* <DEDUP_REMOVED lines=15> */
.L_x_2967:
        /* <DEDUP_REMOVED lines=9> */
[----:B---3--:R-:W-:Y:S05]  /*2d280*/  @P0 BRA.U.ANY `(.L_x_2967) ;  /* 0xfffffffd00d80947 */ /* 0x008fea000393ffff */
.L_x_2951:
[----:B------:R-:W-:Y:S05]  /*2d290*/  BSYNC B1 ;  /* 0x0000000000017941 */ /* 0x000fea0003800000 */
.L_x_2950:
        /* <DEDUP_REMOVED lines=9> */
.L_x_2986:
[----:B------:R-:W-:Y:S05]  /*2d330*/  YIELD ;  /* 0x0000000000007946 */ /* 0x000fea0003800000 */
[----:B------:R-:W-:Y:S04]  /*2d340*/  BSSY B1, `(.L_x_2968) ;  /* 0x00000aa000017945 */ /* 0x000fe80003800000 */
[----:B------:R-:W-:Y:S05]  /*2d350*/  @!P6 BRA `(.L_x_2969) ;  /* 0x0000000800a0e947 */ /* 0x000fea0003800000 */
[----:B------:R-:W-:Y:S01]  /*2d360*/  IMAD R10, R28, 0x8, R16 ;  /* 0x000000081c0a7824 */ /* 0x000fe200078e0210 */
[----:B------:R-:W-:Y:S01]  /*2d370*/  SHF.L.U32 R9, R30, 0x1f, RZ ;  /* 0x0000001f1e097819 */ /* 0x000fe200000006ff */
[----:B------:R-:W0:Y:S01]  /*2d380*/  S2R R3, SR_TID.X ;  /* 0x0000000000037919 */ /* 0x000e220000002100 */
[----:B------:R-:W-:Y:S02]  /*2d390*/  BSSY B2, `(.L_x_2970) ;  /* 0x0000005000027945 */ /* 0x000fe40003800000 */
[----:B------:R-:W3:Y:S01]  /*2d3a0*/  SYNCS.PHASECHK.TRANS64.TRYWAIT P1, [R10+URZ+0x388a0], R9 ;  /* 0x0388a0090a0075a7 */ /* 0x000ee2000802017f */
[----:B0-----:R-:W-:-:S04]  /*2d3b0*/  LOP3.LUT R3, R3, 0x7f, RZ, 0xc0, !PT ;  /* 0x0000007f03037812 */ /* 0x001fc800078ec0ff */
[----:B------:R-:W-:Y:S01]  /*2d3c0*/  ISETP.NE.AND P2, PT, R3, RZ, PT ;  /* 0x000000ff0300720c */ /* 0x000fe20003f45270 */
[----:B---3--:R-:W-:-:S12]  /*2d3d0*/  @!P1 BRA `(.L_x_2971) ;  /* 0x0000007800789947 */ /* 0x008fd80003800000 */
.L_x_3160:
[----:B------:R-:W-:Y:S05]  /*2d3e0*/  BSYNC B2 ;  /* 0x0000000000027941 */ /* 0x000fea0003800000 */
.L_x_2970:
[----:B------:R-:W-:Y:S04]  /*2d3f0*/  BSSY B2, `(.L_x_2972) ;  /* 0x0000009000027945 */ /* 0x000fe80003800000 */
[----:B------:R-:W-:Y:S05]  /*2d400*/  @P2 BRA `(.L_x_2973) ;  /* 0x00000000001c2947 */ /* 0x000fea0003800000 */
[----:B--2---:R-:W2:Y:S01]  /*2d410*/  S2R R7, SR_TID.X ;  /* 0x0000000000077919 */ /* 0x004ea20000002100 */
[----:B------:R-:W-:-:S04]  /*2d420*/  IMAD.MOV.U32 R3, RZ, RZ, 0xa000 ;  /* 0x0000a000ff037424 */ /* 0x000fc800078e00ff */
[----:B------:R3:W-:Y:S01]  /*2d430*/  SYNCS.ARRIVE.TRANS64 RZ, [R10+URZ+0x38890], R3 ;  /* 0x038890030aff79a7 */ /* 0x0007e2000800003f */
[----:B--2---:R-:W-:-:S04]  /*2d440*/  LOP3.LUT R7, R7, 0x1f, RZ, 0xc0, !PT ;  /* 0x0000001f07077812 */ /* 0x004fc800078ec0ff */
[----:B------:R-:W-:-:S13]  /*2d450*/  ISETP.NE.AND P1, PT, R7, RZ, PT ;  /* 0x000000ff0700720c */ /* 0x000fda0003f25270 */
[----:B---3--:R-:W-:Y:S05]  /*2d460*/  @!P1 BRA `(.L_x_2973) ;  /* 0x0000000000049947 */ /* 0x008fea0003800000 */
[----:B------:R-:W-:Y:S01]  /*2d470*/  BPT.TRAP 0x1 ;  /* 0x000000040000795c */ /* 0x000fe20000300000 */
.L_x_2973:
[----:B------:R-:W-:Y:S05]  /*2d480*/  BSYNC B2 ;  /* 0x0000000000027941 */ /* 0x000fea0003800000 */
.L_x_2972:
[----:B------:R-:W-:Y:S01]  /*2d490*/  IMAD.MOV.U32 R14, RZ, RZ, RZ ;  /* 0x000000ffff0e7224 */ /* 0x000fe200078e00ff */
[----:B------:R-:W-:Y:S01]  /*2d4a0*/  UIADD3 UR4, UP0, UR38, 0x570, URZ ;  /* 0x0000057026047890 */ /* 0x000fe2000ff1e03f */
[----:B------:R-:W-:Y:S01]  /*2d4b0*/  IMAD R8, R28, 0xa000, R16 ;  /* 0x0000a0001c087824 */ /* 0x000fe200078e0210 */
[----:B------:R-:W-:Y:S01]  /*2d4c0*/  PLOP3.LUT P1, PT, PT, PT, PT, 0x80, 0x0 ;  /* 0x000000000000781c */ /* 0x000fe20003f2f070 */
[----:B--2---:R-:W-:Y:S01]  /*2d4d0*/  IMAD R7, R11, 0x50, R0 ;  /* 0x000000500b077824 */ /* 0x004fe200078e0200 */
[----:B------:R-:W-:Y:S01]  /*2d4e0*/  R2UR UR10, R14 ;  /* 0x000000000e0a72ca */ /* 0x000fe200000e0000 */
[----:B------:R-:W-:Y:S01]  /*2d4f0*/  VIADD R3, R10, 0x38890 ;  /* 0x000388900a037836 */ /* 0x000fe20000000000 */
[----:B------:R-:W-:Y:S01]  /*2d500*/  UIADD3.X UR5, URZ, UR39, URZ, UP0, !UPT ;  /* 0x000000273f057290 */ /* 0x000fe200087fe43f */
[----:B-1----:R-:W-:Y:S01]  /*2d510*/  VIADD R12, R8, 0x24400 ;  /* 0x00024400080c7836 */ /* 0x002fe20000000000 */
[----:B------:R-:W-:Y:S01]  /*2d520*/  UMOV UR6, 0x0 ;  /* 0x0000000000067882 */ /* 0x000fe20000000000 */
[----:B------:R-:W-:-:S10]  /*2d530*/  UMOV UR7, 0x12f00000 ;  /* 0x12f0000000077882 */ /* 0x000fd40000000000 */
.L_x_2974:
        /* <DEDUP_REMOVED lines=12> */
[----:B------:R-:W-:Y:S01]  /*2d600*/  UMOV UR6, 0x0 ;  /* 0x0000000000067882 */ /* 0x000fe20000000000 */
[----:B------:R-:W-:Y:S02]  /*2d610*/  UMOV UR7, 0x12f00000 ;  /* 0x12f0000000077882 */ /* 0x000fe40000000000 */
[----:B------:R-:W-:Y:S01]  /*2d620*/  R2UR UR10, R12 ;  /* 0x000000000c0a72ca */ /* 0x000fe200000e0000 */
[----:B------:R-:W-:-:S14]  /*2d630*/  VIADD R12, R8, 0x26c00 ;  /* 0x00026c00080c7836 */ /* 0x000fdc0000000000 */
.L_x_2975:
        /* <DEDUP_REMOVED lines=16> */
.L_x_2976:
        /* <DEDUP_REMOVED lines=16> */
.L_x_2977:
        /* <DEDUP_REMOVED lines=13> */
.L_x_3161:
[----:B------:R-:W-:Y:S05]  /*2d910*/  BSYNC B2 ;  /* 0x0000000000027941 */ /* 0x000fea0003800000 */
.L_x_2978:
        /* <DEDUP_REMOVED lines=11> */
.L_x_2981:
[----:B------:R-:W-:Y:S05]  /*2d9d0*/  BSYNC B2 ;  /* 0x0000000000027941 */ /* 0x000fea0003800000 */
.L_x_2980:
        /* <DEDUP_REMOVED lines=8> */
.L_x_2982:
        /* <DEDUP_REMOVED lines=16> */
.L_x_2983:
        /* <DEDUP_REMOVED lines=15> */
.L_x_2984:
        /* <DEDUP_REMOVED lines=15> */
.L_x_2985:
        /* <DEDUP_REMOVED lines=10> */
.L_x_2969:
[----:B------:R-:W-:Y:S05]  /*2dde0*/  BSYNC B1 ;  /* 0x0000000000017941 */ /* 0x000fea0003800000 */
.L_x_2968:
[C---:B------:R-:W-:Y:S01]  /*2ddf0*/  ISETP.GT.AND P2, PT, R11.reuse, R6, PT ;  /* 0x000000060b00720c */ /* 0x040fe20003f44270 */
[----:B------:R-:W-:Y:S02]  /*2de00*/  VIADD R28, R28, 0x1 ;  /* 0x000000011c1c7836 */ /* 0x000fe40000000000 */
[----:B------:R-:W-:-:S03]  /*2de10*/  VIADD R11, R11, 0xffffffff ;  /* 0xffffffff0b0b7836 */ /* 0x000fc60000000000 */
[----:B------:R-:W-:-:S04]  /*2de20*/  ISETP.NE.AND P1, PT, R28, 0x2, PT ;  /* 0x000000021c00780c */ /* 0x000fc80003f25270 */
[----:B------:R-:W-:Y:S02]  /*2de30*/  SEL R3, RZ, 0x1, P1 ;  /* 0x00000001ff037807 */ /* 0x000fe40000800000 */
[----:B------:R-:W-:Y:S02]  /*2de40*/  SEL R28, R28, RZ, P1 ;  /* 0x000000ff1c1c7207 */ /* 0x000fe40000800000 */
[----:B------:R-:W-:Y:S01]  /*2de50*/  LOP3.LUT R30, R30, R3, RZ, 0x3c, !PT ;  /* 0x000000031e1e7212 */ /* 0x000fe200078e3cff */
[----:B------:R-:W-:Y:S06]  /*2de60*/  @P2 BRA `(.L_x_2986) ;  /* 0xfffffff400302947 */ /* 0x000fec000383ffff */
.L_x_2944:
[----:B------:R-:W-:Y:S05]  /*2de70*/  BSYNC B0 ;  /* 0x0000000000007941 */ /* 0x000fea0003800000 */
.L_x_2943:
[----:B------:R-:W3:Y:S01]  /*2de80*/  LDC R0, c[0x0][0x448] ;  /* 0x00011200ff007b82 */ /* 0x000ee20000000800 */
[----:B------:R-:W-:Y:S01]  /*2de90*/  LEA R2, R25, 0x7f, 0x7 ;  /* 0x0000007f19027811 */ /* 0x000fe200078e38ff */
[----:B------:R-:W-:Y:S06]  /*2dea0*/  @!P0 WARPSYNC.ALL ;  /* 0x0000000000008948 */ /* 0x000fec0003800000 */
[----:B------:R-:W-:Y:S01]  /*2deb0*/  @!P0 BAR.SYNC.DEFER_BLOCKING 0xc, 0x180 ;  /* 0x0306000000008b1d */ /* 0x000fe20000010000 */
[----:B------:R-:W-:-:S05]  /*2dec0*/  ISETP.NE.AND P2, PT, R4, RZ, PT ;  /* 0x000000ff0400720c */ /* 0x000fca0003f45270 */
[----:B------:R-:W-:Y:S08]  /*2ded0*/  BSSY B0, `(.L_x_2987) ;  /* 0x0000029000007945 */ /* 0x000ff00003800000 */
[----:B------:R-:W4:Y:S01]  /*2dee0*/  @!P2 LDC R4, c[0x0][0x9f0] ;  /* 0x00027c00ff04ab82 */ /* 0x000f220000000800 */
[----:B---3--:R-:W-:-:S13]  /*2def0*/  ISETP.NE.AND P1, PT, R0, 0x1, PT ;  /* 0x000000010000780c */ /* 0x008fda0003f25270 */
[----:B------:R-:W3:Y:S08]  /*2df00*/  @P1 LDC R3, c[0x0][0x44c] ;  /* 0x00011300ff031b82 */ /* 0x000ef00000000800 */
[----:B------:R-:W5:Y:S01]  /*2df10*/  @P1 LDC R0, c[0x0][0x450] ;  /* 0x00011400ff001b82 */ /* 0x000f620000000800 */
[----:B---3--:R-:W-:-:S05]  /*2df20*/  @P1 IMAD.HI.U32 R3, R2, R3, RZ ;  /* 0x0000000302031227 */ /* 0x008fca00078e00ff */
[----:B-----5:R-:W-:Y:S01]  /*2df30*/  @P1 SHF.R.U32.HI R2, RZ, R0, R3 ;  /* 0x00000000ff021219 */ /* 0x020fe20000011603 */
[----:B------:R-:W-:-:S04]  /*2df40*/  IMAD.MOV.U32 R0, RZ, RZ, RZ ;  /* 0x000000ffff007224 */ /* 0x000fc800078e00ff */
[----:B------:R-:W-:-:S04]  /*2df50*/  IMAD.IADD R2, R5, 0x1, R2 ;  /* 0x0000000105027824 */ /* 0x000fc800078e0202 */
[----:B------:R-:W-:-:S05]  /*2df60*/  IMAD.HI R2, R2, 0x66666667, RZ ;  /* 0x6666666702027827 */ /* 0x000fca00078e02ff */
[----:B------:R-:W-:-:S04]  /*2df70*/  SHF.R.U32.HI R3, RZ, 0x1f, R2 ;  /* 0x0000001fff037819 */ /* 0x000fc80000011602 */
[----:B------:R-:W-:-:S04]  /*2df80*/  LEA.HI.SX32 R3, R2, R3, 0x1b ;  /* 0x0000000302037211 */ /* 0x000fc800078fdaff */
[----:B------:R-:W-:-:S04]  /*2df90*/  VIMNMX R20, R20, R3, PT ;  /* 0x0000000314147248 */ /* 0x000fc80003fe0100 */
[----:B------:R-:W-:-:S13]  /*2dfa0*/  ISETP.GE.AND P1, PT, R20, 0x1, PT ;  /* 0x000000011400780c */ /* 0x000fda0003f26270 */
[----:B----4-:R-:W-:Y:S05]  /*2dfb0*/  @!P1 BRA `(.L_x_2988) ;  /* 0x0000000000689947 */ /* 0x010fea0003800000 */
[-C--:B------:R-:W-:Y:S02]  /*2dfc0*/  IABS R0, R4.reuse ;  /* 0x0000000400007213 */ /* 0x080fe40000000000 */
[----:B------:R-:W-:Y:S02]  /*2dfd0*/  IABS R6, R4 ;  /* 0x0000000400067213 */ /* 0x000fe40000000000 */
[----:B--2---:R-:W2:Y:S03]  /*2dfe0*/  I2F.RP R7, R0 ;  /* 0x0000000000077306 */ /* 0x004ea60000209400 */
[----:B------:R-:W-:-:S05]  /*2dff0*/  IMAD.MOV R6, RZ, RZ, -R6 ;  /* 0x000000ffff067224 */ /* 0x000fca00078e0a06 */
[----:B--2---:R-:W2:Y:S02]  /*2e000*/  MUFU.RCP R7, R7 ;  /* 0x0000000700077308 */ /* 0x004ea40000001000 */
[----:B--2---:R-:W-:-:S06]  /*2e010*/  VIADD R8, R7, 0xffffffe ;  /* 0x0ffffffe07087836 */ /* 0x004fcc0000000000 */
[----:B------:R-:W2:Y:S02]  /*2e020*/  F2I.FTZ.U32.TRUNC.NTZ R3, R8 ;  /* 0x0000000800037305 */ /* 0x000ea4000021f000 */
[----:B--2---:R-:W-:-:S04]  /*2e030*/  IMAD.MOV R2, RZ, RZ, -R3 ;  /* 0x000000ffff027224 */ /* 0x004fc800078e0a03 */
        /* <DEDUP_REMOVED lines=18> */
.L_x_2988:
[----:B------:R-:W-:Y:S05]  /*2e160*/  BSYNC B0 ;  /* 0x0000000000007941 */ /* 0x000fea0003800000 */
.L_x_2987:
[-C--:B------:R-:W-:Y:S01]  /*2e170*/  IMAD R3, R21, R0.reuse, RZ ;  /* 0x0000000015037224 */ /* 0x080fe200078e02ff */
[----:B------:R-:W-:Y:S04]  /*2e180*/  BSSY B7, `(.L_x_2989) ;  /* 0x0000392000077945 */ /* 0x000fe80003800000 */
[----:B------:R-:W-:Y:S01]  /*2e190*/  VIADDMNMX R2, R3, R0, R20, PT ;  /* 0x0000000003027246 */ /* 0x000fe20003800114 */
[----:B------:R3:W-:Y:S03]  /*2e1a0*/  STL [R1+0xc], R3 ;  /* 0x00000c0301007387 */ /* 0x0007e60000100800 */
[----:B------:R-:W-:Y:S01]  /*2e1b0*/  ISETP.GT.AND P0, PT, R2, R3, PT ;  /* 0x000000030200720c */ /* 0x000fe20003f04270 */
[----:B------:R3:W-:-:S12]  /*2e1c0*/  STL [R1+0x28], R2 ;  /* 0x0000280201007387 */ /* 0x0007d80000100800 */
[----:B---3--:R-:W-:Y:S05]  /*2e1d0*/  @P0 BRA `(.L_x_2990) ;  /* 0x0000000000480947 */ /* 0x008fea0003800000 */
[----:B------:R-:W3:Y:S02]  /*2e1e0*/  S2R R2, SR_TID.X ;  /* 0x0000000000027919 */ /* 0x000ee40000002100 */
[----:B---3--:R-:W-:-:S04]  /*2e1f0*/  LOP3.LUT R2, R2, 0x7f, RZ, 0xc0, !PT ;  /* 0x0000007f02027812 */ /* 0x008fc800078ec0ff */
[----:B------:R-:W-:-:S13]  /*2e200*/  ISETP.NE.AND P0, PT, R2, RZ, PT ;  /* 0x000000ff0200720c */ /* 0x000fda0003f05270 */
[----:B------:R-:W-:Y:S05]  /*2e210*/  @P0 BRA `(.L_x_2991) ;  /* 0x0000003800200947 */ /* 0x000fea0003800000 */
[----:B------:R-:W3:Y:S01]  /*2e220*/  S2R R5, SR_LANEID ;  /* 0x0000000000057919 */ /* 0x000ee20000000000 */
[----:B------:R-:W-:Y:S01]  /*2e230*/  VOTEU.ANY UR4, UPT, PT ;  /* 0x0000000000047886 */ /* 0x000fe200038e0100 */
[----:B------:R-:W4:Y:S01]  /*2e240*/  LDC.64 R2, c[0x0][0xc60] ;  /* 0x00031800ff027b82 */ /* 0x000f220000000a00 */
[----:B------:R-:W3:Y:S01]  /*2e250*/  FLO.U32 R0, UR4 ;  /* 0x0000000400007d00 */ /* 0x000ee200080e0000 */
[----:B------:R-:W-:Y:S01]  /*2e260*/  ULDC.64 UR6, c[0x0][0x208] ;  /* 0x0000820000067ab9 */ /* 0x000fe20000000a00 */
[----:B---3--:R-:W-:-:S06]  /*2e270*/  ISETP.EQ.U32.AND P0, PT, R0, R5, PT ;  /* 0x000000050000720c */ /* 0x008fcc0003f02070 */
[----:B------:R-:W4:Y:S07]  /*2e280*/  POPC R5, UR4 ;  /* 0x0000000400057d09 */ /* 0x000f2e0008000000 */
[----:B----4-:R-:W3:Y:S01]  /*2e290*/  @P0 ATOMG.E.ADD.STRONG.GPU PT, R3, desc[UR6][R2.64], R5 ;  /* 0x00000005020309a8 */ /* 0x010ee200081ee1c6 */
[----:B------:R-:W4:Y:S02]  /*2e2a0*/  S2R R4, SR_LTMASK ;  /* 0x0000000000047919 */ /* 0x000f240000003900 */
[----:B----4-:R-:W-:-:S04]  /*2e2b0*/  LOP3.LUT R4, R4, UR4, RZ, 0xc0, !PT ;  /* 0x0000000404047c12 */ /* 0x010fc8000f8ec0ff */
[----:B--2---:R-:W2:Y:S01]  /*2e2c0*/  POPC R7, R4 ;  /* 0x0000000400077309 */ /* 0x004ea20000000000 */
[----:B---3--:R-:W2:Y:S02]  /*2e2d0*/  SHFL.IDX PT, R0, R3, R0, 0x1f ;  /* 0x00001f0003007589 */ /* 0x008ea400000e0000 */
[----:B--2---:R-:W-:Y:S01]  /*2e2e0*/  IADD3 R24, R0, UR36, R7 ;  /* 0x0000002400187c10 */ /* 0x004fe2000fffe007 */
[----:B------:R-:W-:Y:S06]  /*2e2f0*/  BRA `(.L_x_2991) ;  /* 0x0000003400e87947 */ /* 0x000fec0003800000 */
.L_x_2990:
        /* <DEDUP_REMOVED lines=9> */
[----:B------:R-:W3:Y:S01]  /*2e390*/  LDC.64 R2, c[0x4][R2] ;  /* 0x0100000002027b82 */ /* 0x000ee20000000a00 */
[----:B------:R-:W-:Y:S02]  /*2e3a0*/  IMAD.U32 R5, RZ, RZ, UR7 ;  /* 0x00000007ff057e24 */ /* 0x000fe4000f8e00ff */
[----:B------:R-:W-:Y:S02]  /*2e3b0*/  IMAD.U32 R6, RZ, RZ, UR8 ;  /* 0x00000008ff067e24 */ /* 0x000fe4000f8e00ff */
[----:B--2---:R-:W-:-:S02]  /*2e3c0*/  IMAD.U32 R7, RZ, RZ, UR9 ;  /* 0x00000009ff077e24 */ /* 0x004fc4000f8e00ff */
[----:B------:R-:W-:Y:S02]  /*2e3d0*/  IMAD.U32 R10, RZ, RZ, UR4 ;  /* 0x00000004ff0a7e24 */ /* 0x000fe4000f8e00ff */
[----:B0-----:R-:W-:Y:S02]  /*2e3e0*/  IMAD.U32 R11, RZ, RZ, UR5 ;  /* 0x00000005ff0b7e24 */ /* 0x001fe4000f8e00ff */
[----:B------:R-:W-:Y:S02]  /*2e3f0*/  IMAD.MOV.U32 R8, RZ, RZ, 0x70 ;  /* 0x00000070ff087424 */ /* 0x000fe400078e00ff */
[----:B-1----:R-:W-:Y:S02]  /*2e400*/  IMAD.MOV.U32 R12, RZ, RZ, 0x1 ;  /* 0x00000001ff0c7424 */ /* 0x002fe400078e00ff */
[----:B------:R-:W-:-:S07]  /*2e410*/  IMAD.MOV.U32 R13, RZ, RZ, RZ ;  /* 0x000000ffff0d7224 */ /* 0x000fce00078e00ff */
[----:B------:R-:W-:-:S07]  /*2e420*/  LEPC R20, `(.L_x_2993) ;  /* 0x000000001014794e */ /* 0x000fce0000000000 */
[----:B---3--:R-:W-:Y:S05]  /*2e430*/  CALL.ABS.NOINC R2 ;  /* 0x0000000002007343 */ /* 0x008fea0003c00000 */
.L_x_2993:
[----:B------:R-:W-:Y:S05]  /*2e440*/  BSYNC B6 ;  /* 0x0000000000067941 */ /* 0x000fea0003800000 */
.L_x_2992:
        /* <DEDUP_REMOVED lines=8> */
[----:B------:R3:W4:Y:S01]  /*2e4d0*/  LDC.64 R2, c[0x4][R22] ;  /* 0x0100000016027b82 */ /* 0x0007220000000a00 */
[----:B------:R-:W-:Y:S02]  /*2e4e0*/  IMAD.U32 R4, RZ, RZ, UR6 ;  /* 0x00000006ff047e24 */ /* 0x000fe4000f8e00ff */
[----:B------:R-:W-:Y:S02]  /*2e4f0*/  IMAD.U32 R5, RZ, RZ, UR7 ;  /* 0x00000007ff057e24 */ /* 0x000fe4000f8e00ff */
[----:B------:R-:W-:Y:S02]  /*2e500*/  IMAD.U32 R6, RZ, RZ, UR8 ;  /* 0x00000008ff067e24 */ /* 0x000fe4000f8e00ff */
[----:B--2---:R-:W-:-:S02]  /*2e510*/  IMAD.U32 R7, RZ, RZ, UR9 ;  /* 0x00000009ff077e24 */ /* 0x004fc4000f8e00ff */
[----:B------:R-:W-:Y:S02]  /*2e520*/  IMAD.U32 R10, RZ, RZ, UR4 ;  /* 0x00000004ff0a7e24 */ /* 0x000fe4000f8e00ff */
[----:B0-----:R-:W-:Y:S02]  /*2e530*/  IMAD.U32 R11, RZ, RZ, UR5 ;  /* 0x00000005ff0b7e24 */ /* 0x001fe4000f8e00ff */
[----:B------:R-:W-:Y:S02]  /*2e540*/  IMAD.MOV.U32 R8, RZ, RZ, 0x70 ;  /* 0x00000070ff087424 */ /* 0x000fe400078e00ff */
[----:B-1----:R-:W-:Y:S02]  /*2e550*/  IMAD.MOV.U32 R12, RZ, RZ, 0x1 ;  /* 0x00000001ff0c7424 */ /* 0x002fe400078e00ff */
[----:B---3--:R-:W-:-:S07]  /*2e560*/  IMAD.MOV.U32 R13, RZ, RZ, RZ ;  /* 0x000000ffff0d7224 */ /* 0x008fce00078e00ff */
[----:B------:R-:W-:-:S07]  /*2e570*/  LEPC R20, `(.L_x_2996) ;  /* 0x000000001014794e */ /* 0x000fce0000000000 */
[----:B----4-:R-:W-:Y:S05]  /*2e580*/  CALL.ABS.NOINC R2 ;  /* 0x0000000002007343 */ /* 0x010fea0003c00000 */
.L_x_2996:
        /* <DEDUP_REMOVED lines=15> */
.L_x_2995:
[----:B------:R-:W-:Y:S05]  /*2e680*/  BSYNC B6 ;  /* 0x0000000000067941 */ /* 0x000fea0003800000 */
.L_x_2994:
[----:B------:R-:W3:Y:S01]  /*2e690*/  LDL R22, [R1+0x28] ;  /* 0x0000280001167983 */ /* 0x000ee20000100800 */
[----:B------:R-:W-:-:S03]  /*2e6a0*/  ULDC.64 UR4, c[0x0][0x9f8] ;  /* 0x00027e0000047ab9 */ /* 0x000fc60000000a00 */
[----:B--2---:R-:W2:Y:S01]  /*2e6b0*/  LDL R7, [R1+0x8] ;  /* 0x0000080001077983 */ /* 0x004ea20000100800 */
[----:B------:R-:W-:-:S03]  /*2e6c0*/  ISETP.NE.U32.AND P0, PT, RZ, UR4, PT ;  /* 0x00000004ff007c0c */ /* 0x000fc6000bf05070 */
[----:B------:R-:W4:Y:S01]  /*2e6d0*/  LDL R21, [R1+0x10] ;  /* 0x0000100001157983 */ /* 0x000f220000100800 */
[----:B------:R-:W-:Y:S01]  /*2e6e0*/  ISETP.NE.AND.EX P0, PT, RZ, UR5, PT, P0 ;  /* 0x00000005ff007c0c */ /* 0x000fe2000bf05300 */
[----:B------:R-:W-:Y:S01]  /*2e6f0*/  ULDC.64 UR6, c[0x0][0x208] ;  /* 0x0000820000067ab9 */ /* 0x000fe20000000a00 */
[----:B------:R-:W0:Y:S01]  /*2e700*/  LDC R0, c[0x0][0x430] ;  /* 0x00010c00ff007b82 */ /* 0x000e220000000800 */
[----:B------:R-:W1:Y:S10]  /*2e710*/  S2R R20, SR_TID.X ;  /* 0x0000000000147919 */ /* 0x000e740000002100 */
[----:B------:R-:W-:Y:S01]  /*2e720*/  @P0 IADD3 R2, P1, R17, UR4, RZ ;  /* 0x0000000411020c10 */ /* 0x000fe2000ff3e0ff */
[----:B------:R-:W-:-:S03]  /*2e730*/  ULDC UR4, c[0x0][0x2f4] ;  /* 0x0000bd0000047ab9 */ /* 0x000fc60000000800 */
[----:B------:R-:W-:-:S05]  /*2e740*/  @P0 IADD3.X R3, R19, UR5, RZ, P1, !PT ;  /* 0x0000000513030c10 */ /* 0x000fca0008ffe4ff */
[----:B------:R4:W4:Y:S01]  /*2e750*/  @P0 LDG.E R32, desc[UR6][R2.64] ;  /* 0x0000000602200981 */ /* 0x000922000c1e1900 */
[----:B-1----:R-:W-:-:S04]  /*2e760*/  LOP3.LUT R20, R20, 0x7f, RZ, 0xc0, !PT ;  /* 0x0000007f14147812 */ /* 0x002fc800078ec0ff */
[----:B------:R-:W-:Y:S02]  /*2e770*/  SHF.R.U32.HI R4, RZ, 0x3, R20 ;  /* 0x00000003ff047819 */ /* 0x000fe40000011614 */
[----:B------:R-:W1:Y:S01]  /*2e780*/  S2R R20, SR_TID.X ;  /* 0x0000000000147919 */ /* 0x000e620000002100 */
[----:B0-----:R-:W-:-:S13]  /*2e790*/  ISETP.NE.AND P1, PT, R0, 0x1, PT ;  /* 0x000000010000780c */ /* 0x001fda0003f25270 */
[----:B------:R-:W0:Y:S01]  /*2e7a0*/  @P1 LDC R6, c[0x0][0x438] ;  /* 0x00010e00ff061b82 */ /* 0x000e220000000800 */
[----:B-1----:R-:W-:-:S05]  /*2e7b0*/  IMAD.SHL.U32 R20, R20, 0x10, RZ ;  /* 0x0000001014147824 */ /* 0x002fca00078e00ff */
[----:B------:R-:W-:Y:S02]  /*2e7c0*/  LOP3.LUT R20, R4, 0x70, R20, 0xf8, !PT ;  /* 0x0000007004147812 */ /* 0x000fe400078ef814 */
[----:B------:R-:W1:Y:S01]  /*2e7d0*/  @P1 LDC R4, c[0x0][0x434] ;  /* 0x00010d00ff041b82 */ /* 0x000e620000000800 */
[----:B------:R-:W-:Y:S02]  /*2e7e0*/  LOP3.LUT R18, R18, 0xfffffffe, RZ, 0xc0, !PT ;  /* 0xfffffffe12127812 */ /* 0x000fe400078ec0ff */
[----:B------:R-:W-:-:S04]  /*2e7f0*/  LOP3.LUT R9, R34, 0x40, RZ, 0xfc, !PT ;  /* 0x0000004022097812 */ /* 0x000fc800078efcff */
[----:B------:R-:W-:Y:S01]  /*2e800*/  ISETP.GE.AND P3, PT, R9, UR4, PT ;  /* 0x0000000409007c0c */ /* 0x000fe2000bf66270 */
[----:B------:R-:W-:Y:S01]  /*2e810*/  UMOV UR5, 0xffffffff ;  /* 0xffffffff00057882 */ /* 0x000fe20000000000 */
[----:B---3--:R-:W-:-:S04]  /*2e820*/  VIADD R22, R22, 0xffffffff ;  /* 0xffffffff16167836 */ /* 0x008fc80000000000 */
[----:B------:R-:W-:-:S05]  /*2e830*/  IMAD R5, R22, 0x50, R20 ;  /* 0x0000005016057824 */ /* 0x000fca00078e0214 */
[----:B--2---:R-:W-:-:S04]  /*2e840*/  ISETP.GE.AND P0, PT, R5, R7, PT ;  /* 0x000000070500720c */ /* 0x004fc80003f06270 */
[----:B------:R-:W-:Y:S01]  /*2e850*/  ISETP.GT.U32.OR P0, PT, R20, 0x4f, P0 ;  /* 0x0000004f1400780c */ /* 0x000fe20000704470 */
[----:B----4-:R-:W-:-:S04]  /*2e860*/  IMAD.IADD R5, R5, 0x1, R21 ;  /* 0x0000000105057824 */ /* 0x010fc800078e0215 */
[----:B-1----:R-:W-:-:S08]  /*2e870*/  @P1 IMAD.HI.U32 R7, R5, R4, RZ ;  /* 0x0000000405071227 */ /* 0x002fd000078e00ff */
[----:B------:R-:W1:Y:S01]  /*2e880*/  @!P0 LDC.64 R2, c[0x0][0x428] ;  /* 0x00010a00ff028b82 */ /* 0x000e620000000a00 */
[----:B------:R-:W-:Y:S01]  /*2e890*/  IMAD.MOV.U32 R4, RZ, RZ, R5 ;  /* 0x000000ffff047224 */ /* 0x000fe200078e0005 */
[----:B0-----:R-:W-:Y:S02]  /*2e8a0*/  @P1 SHF.R.U32.HI R4, RZ, R6, R7 ;  /* 0x00000006ff041219 */ /* 0x001fe40000011607 */
[----:B------:R-:W-:-:S03]  /*2e8b0*/  SHF.R.S32.HI R8, RZ, 0x1f, R32 ;  /* 0x0000001fff087819 */ /* 0x000fc60000011420 */
[----:B------:R-:W-:-:S04]  /*2e8c0*/  IMAD.MOV R6, RZ, RZ, -R4 ;  /* 0x000000ffff067224 */ /* 0x000fc800078e0a04 */
[----:B------:R-:W-:Y:S01]  /*2e8d0*/  IMAD R0, R0, R6, R5 ;  /* 0x0000000600007224 */ /* 0x000fe200078e0205 */
[--C-:B------:R-:W-:Y:S01]  /*2e8e0*/  @!P0 SHF.R.S32.HI R5, RZ, 0x1f, R4.reuse ;  /* 0x0000001fff058819 */ /* 0x100fe20000011404 */
[-C--:B-1----:R-:W-:Y:S02]  /*2e8f0*/  @!P0 IMAD R6, R8, R2.reuse, RZ ;  /* 0x0000000208068224 */ /* 0x082fe400078e02ff */
[----:B------:R-:W-:-:S04]  /*2e900*/  @!P0 IMAD.WIDE.U32 R4, R32, R2, R4 ;  /* 0x0000000220048225 */ /* 0x000fc800078e0004 */
[----:B------:R-:W-:Y:S02]  /*2e910*/  @!P0 IMAD R6, R32, R3, R6 ;  /* 0x0000000320068224 */ /* 0x000fe400078e0206 */
[----:B------:R-:W0:Y:S02]  /*2e920*/  @!P0 LDC.64 R2, c[0x0][0x418] ;  /* 0x00010600ff028b82 */ /* 0x000e240000000a00 */
[----:B------:R-:W-:Y:S02]  /*2e930*/  @!P0 IMAD.IADD R6, R5, 0x1, R6 ;  /* 0x0000000105068824 */ /* 0x000fe400078e0206 */
        /* <DEDUP_REMOVED lines=24> */
.L_x_3164:
[----:B------:R-:W-:Y:S05]  /*2eac0*/  @!P2 BRA `(.L_x_2998) ;  /* 0x000000000004a947 */ /* 0x000fea0003800000 */
[----:B------:R-:W-:Y:S01]  /*2ead0*/  BPT.TRAP 0x1 ;  /* 0x000000040000795c */ /* 0x000fe20000300000 */
.L_x_2998:
        /* <DEDUP_REMOVED lines=23> */
.L_x_3165:
[----:B------:R-:W-:Y:S05]  /*2ec50*/  BSYNC B0 ;  /* 0x0000000000007941 */ /* 0x000fea0003800000 */
.L_x_2999:
        /* <DEDUP_REMOVED lines=75> */
.L_x_3177:
        /* <DEDUP_REMOVED lines=18> */
.L_x_3003:
[----:B------:R-:W-:Y:S05]  /*2f230*/  BSYNC B0 ;  /* 0x0000000000007941 */ /* 0x000fea0003800000 */
.L_x_3002:
[----:B------:R-:W-:Y:S01]  /*2f240*/  NOP ;  /* 0x0000000000007918 */ /* 0x000fe20000000000 */
[----:B------:R-:W-:-:S13]  /*2f250*/  PLOP3.LUT P0, PT, PT, PT, PT, 0x80, 0x0 ;  /* 0x000000000000781c */ /* 0x000fda0003f0f070 */
.L_x_3004:
        /* <DEDUP_REMOVED lines=11> */
.L_x_3005:
        /* <DEDUP_REMOVED lines=37> */
.L_x_3007:
[----:B------:R-:W-:Y:S05]  /*2f560*/  BSYNC B6 ;  /* 0x0000000000067941 */ /* 0x000fea0003800000 */
.L_x_3006:
[----:B------:R-:W3:Y:S01]  /*2f570*/  LDL.LU R20, [R1+0x30] ;  /* 0x0000300001147983 */ /* 0x000ee20000300800 */
[----:B------:R-:W-:Y:S01]  /*2f580*/  ULDC.64 UR4, c[0x0][0x2d8] ;  /* 0x0000b60000047ab9 */ /* 0x000fe20000000a00 */
[----:B------:R-:W0:Y:S02]  /*2f590*/  LDC R7, c[0x0][0x448] ;  /* 0x00011200ff077b82 */ /* 0x000e240000000800 */
[----:B------:R-:W4:Y:S04]  /*2f5a0*/  LDL.LU.64 R2, [R1+0x20] ;  /* 0x0000200001027983 */ /* 0x000f280000300a00 */
[----:B------:R1:W5:Y:S01]  /*2f5b0*/  LDL R9, [R1+0x1c] ;  /* 0x00001c0001097983 */ /* 0x0003620000100800 */
[----:B0-----:R-:W-:-:S13]  /*2f5c0*/  ISETP.NE.AND P0, PT, R7, 0x1, PT ;  /* 0x000000010700780c */ /* 0x001fda0003f05270 */
[----:B------:R-:W0:Y:S01]  /*2f5d0*/  @P0 LDC R6, c[0x0][0x44c] ;  /* 0x00011300ff060b82 */ /* 0x000e220000000800 */
[C---:B------:R-:W-:Y:S02]  /*2f5e0*/  LOP3.LUT R10, R34.reuse, 0x40, RZ, 0xfc, !PT ;  /* 0x00000040220a7812 */ /* 0x040fe400078efcff */
[----:B--2---:R-:W-:Y:S01]  /*2f5f0*/  LOP3.LUT R8, R34, 0x80, RZ, 0xfc, !PT ;  /* 0x0000008022087812 */ /* 0x004fe200078efcff */
[----:B----4-:R-:W-:Y:S02]  /*2f600*/  IMAD.MOV.U32 R3, RZ, RZ, R35 ;  /* 0x000000ffff037224 */ /* 0x010fe400078e0023 */
        /* <DEDUP_REMOVED lines=15> */
[----:B------:R-:W-:-:S04]  /*2f700*/  IMAD R5, R25, 0x80, R20 ;  /* 0x0000008019057824 */ /* 0x000fc800078e0214 */
        /* <DEDUP_REMOVED lines=20> */
[----:B0-----:R-:W-:-:S03]  /*2f850*/  LOP3.LUT R20, R20, 0x7f, RZ, 0xc0, !PT ;  /* 0x0000007f14147812 */ /* 0x001fc600078ec0ff */
[----:B------:R-:W-:Y:S01]  /*2f860*/  LEA.HI.X R0, R2, UR5, R0, 0x1, P0 ;  /* 0x0000000502007c11 */ /* 0x000fe200080f0c00 */
[----:B------:R-:W-:Y:S01]  /*2f870*/  UMOV UR5, 0xffffffff ;  /* 0xffffffff00057882 */ /* 0x000fe20000000000 */
[----:B------:R-:W-:Y:S02]  /*2f880*/  ISETP.GE.AND P4, PT, R34, UR4, PT ;  /* 0x0000000422007c0c */ /* 0x000fe4000bf86270 */
[----:B------:R-:W-:Y:S02]  /*2f890*/  ISETP.GE.AND P3, PT, R10, UR4, PT ;  /* 0x000000040a007c0c */ /* 0x000fe4000bf66270 */
[----:B------:R-:W-:Y:S02]  /*2f8a0*/  ISETP.GE.AND P2, PT, R8, UR4, PT ;  /* 0x0000000408007c0c */ /* 0x000fe4000bf46270 */
[----:B------:R-:W-:Y:S02]  /*2f8b0*/  ISETP.GE.AND P0, PT, R37, UR4, PT ;  /* 0x0000000425007c0c */ /* 0x000fe4000bf06270 */
[----:B------:R-:W-:Y:S01]  /*2f8c0*/  SHF.R.U32.HI R8, RZ, 0x3, R20 ;  /* 0x00000003ff087819 */ /* 0x000fe20000011614 */
[----:B-1----:R-:W-:Y:S10]  /*2f8d0*/  BRA.DIV UR5, `(.L_x_3008) ;  /* 0x0000005e057c7947 */ /* 0x002ff4000b800000 */
[----:B------:R-:W0:Y:S01]  /*2f8e0*/  SHFL.IDX PT, R3, R4, RZ, 0x181f ;  /* 0x00181fff04037589 */ /* 0x000e2200000e0000 */
[----:B-----5:R-:W-:Y:S01]  /*2f8f0*/  IMAD R5, R9, R7, RZ ;  /* 0x0000000709057224 */ /* 0x020fe200078e02ff */
[----:B------:R-:W-:Y:S01]  /*2f900*/  ULDC.64 UR4, c[0x0][0x208] ;  /* 0x0000820000047ab9 */ /* 0x000fe20000000a00 */
[----:B------:R-:W-:Y:S01]  /*2f910*/  IMAD R25, R25, 0x80, R8 ;  /* 0x0000008019197824 */ /* 0x000fe200078e0208 */
        /* <DEDUP_REMOVED lines=83> */
.L_x_3194:
        /* <DEDUP_REMOVED lines=14> */
.L_x_3010:
[----:B------:R-:W-:Y:S05]  /*2ff30*/  BSYNC B0 ;  /* 0x0000000000007941 */ /* 0x000fea0003800000 */
.L_x_3009:
[----:B------:R-:W-:Y:S01]  /*2ff40*/  NOP ;  /* 0x0000000000007918 */ /* 0x000fe20000000000 */
[----:B------:R-:W-:-:S13]  /*2ff50*/  PLOP3.LUT P0, PT, PT, PT, PT, 0x80, 0x0 ;  /* 0x000000000000781c */ /* 0x000fda0003f0f070 */
.L_x_3011:
        /* <DEDUP_REMOVED lines=20> */
.L_x_3195:
[----:B------:R-:W-:Y:S05]  /*300a0*/  BSYNC B0 ;  /* 0x0000000000007941 */ /* 0x000fea0003800000 */
.L_x_3012:
[----:B------:R-:W2:Y:S01]  /*300b0*/  LDL R2, [R1+0xc] ;  /* 0x00000c0001027983 */ /* 0x000ea20000100800 */
[----:B------:R-:W-:Y:S01]  /*300c0*/  BSSY B0, `(.L_x_3014) ;  /* 0x000011a000007945 */ /* 0x000fe20003800000 */
[----:B--2---:R-:W-:-:S13]  /*300d0*/  ISETP.GE.AND P0, PT, R0, R2, PT ;  /* 0x000000020000720c */ /* 0x004fda0003f06270 */
[----:B------:R-:W-:Y:S05]  /*300e0*/  @!P0 BRA `(.L_x_3015) ;  /* 0x00000010005c8947 */ /* 0x000fea0003800000 */
[C---:B------:R-:W-:Y:S01]  /*300f0*/  LOP3.LUT R4, R34.reuse, 0x40, RZ, 0xfc, !PT ;  /* 0x0000004022047812 */ /* 0x040fe200078efcff */
[----:B------:R-:W-:Y:S01]  /*30100*/  ULDC UR4, c[0x0][0x2f4] ;  /* 0x0000bd0000047ab9 */ /* 0x000fe20000000800 */
[C---:B------:R-:W-:Y:S01]  /*30110*/  LOP3.LUT R2, R34.reuse, 0x80, RZ, 0xfc, !PT ;  /* 0x0000008022027812 */ /* 0x040fe200078efcff */
[----:B------:R-:W-:Y:S01]  /*30120*/  IMAD.MOV.U32 R7, RZ, RZ, R23 ;  /* 0x000000ffff077224 */ /* 0x000fe200078e0017 */
[----:B------:R-:W-:Y:S01]  /*30130*/  ISETP.GE.AND P4, PT, R34, UR4, PT ;  /* 0x0000000422007c0c */ /* 0x000fe2000bf86270 */
[----:B------:R-:W-:Y:S01]  /*30140*/  IMAD.MOV.U32 R20, RZ, RZ, R29 ;  /* 0x000000ffff147224 */ /* 0x000fe200078e001d */
[----:B------:R-:W-:Y:S01]  /*30150*/  ISETP.GE.AND P3, PT, R4, UR4, PT ;  /* 0x0000000404007c0c */ /* 0x000fe2000bf66270 */
[----:B------:R-:W-:Y:S01]  /*30160*/  IMAD.MOV.U32 R31, RZ, RZ, R22 ;  /* 0x000000ffff1f7224 */ /* 0x000fe200078e0016 */
[----:B------:R-:W-:Y:S02]  /*30170*/  ISETP.GE.AND P2, PT, R2, UR4, PT ;  /* 0x0000000402007c0c */ /* 0x000fe4000bf46270 */
[----:B------:R-:W-:-:S13]  /*30180*/  ISETP.GE.AND P1, PT, R37, UR4, PT ;  /* 0x0000000425007c0c */ /* 0x000fda000bf26270 */
.L_x_3028:
[----:B------:R-:W1:Y:S01]  /*30190*/  LDL R5, [R1+0x10] ;  /* 0x0000100001057983 */ /* 0x000e620000100800 */
[----:B------:R-:W2:Y:S03]  /*301a0*/  LDC R11, c[0x0][0x430] ;  /* 0x00010c00ff0b7b82 */ /* 0x000ea60000000800 */
[----:B------:R-:W3:Y:S01]  /*301b0*/  LDL R8, [R1+0x14] ;  /* 0x0000140001087983 */ /* 0x000ee20000100800 */
[----:B------:R-:W4:Y:S01]  /*301c0*/  S2R R2, SR_TID.X ;  /* 0x0000000000027919 */ /* 0x000f220000002100 */
[----:B------:R-:W4:Y:S01]  /*301d0*/  S2R R4, SR_TID.X ;  /* 0x0000000000047919 */ /* 0x000f220000002100 */
[----:B--2---:R-:W-:-:S13]  /*301e0*/  ISETP.NE.AND P0, PT, R11, 0x1, PT ;  /* 0x000000010b00780c */ /* 0x004fda0003f05270 */
[----:B0-----:R-:W0:Y:S01]  /*301f0*/  @P0 LDC R3, c[0x0][0x434] ;  /* 0x00010d00ff030b82 */ /* 0x001e220000000800 */
[----:B----4-:R-:W-:Y:S01]  /*30200*/  LOP3.LUT R2, R2, 0x7f, RZ, 0xc0, !PT ;  /* 0x0000007f02027812 */ /* 0x010fe200078ec0ff */
[----:B------:R-:W-:-:S03]  /*30210*/  IMAD.SHL.U32 R4, R4, 0x10, RZ ;  /* 0x0000001004047824 */ /* 0x000fc600078e00ff */
[----:B------:R-:W-:-:S04]  /*30220*/  SHF.R.U32.HI R2, RZ, 0x3, R2 ;  /* 0x00000003ff027819 */ /* 0x000fc80000011602 */
[----:B------:R-:W-:Y:S02]  /*30230*/  LOP3.LUT R4, R2, 0x70, R4, 0xf8, !PT ;  /* 0x0000007002047812 */ /* 0x000fe400078ef804 */
[----:B------:R-:W2:Y:S02]  /*30240*/  @P0 LDC R2, c[0x0][0x438] ;  /* 0x00010e00ff020b82 */ /* 0x000ea40000000800 */
[----:B------:R-:W-:Y:S01]  /*30250*/  ISETP.GT.U32.AND P5, PT, R4, 0x4f, PT ;  /* 0x0000004f0400780c */ /* 0x000fe20003fa4070 */
[----:B------:R-:W-:Y:S01]  /*30260*/  IMAD.U32 R12, RZ, RZ, UR37 ;  /* 0x00000025ff0c7e24 */ /* 0x000fe2000f8e00ff */
[----:B------:R-:W-:Y:S01]  /*30270*/  ULDC.64 UR4, c[0x0][0x208] ;  /* 0x0000820000047ab9 */ /* 0x000fe20000000a00 */
[----:B------:R-:W-:Y:S02]  /*30280*/  VIADD R23, R7, 0x1 ;  /* 0x0000000107177836 */ /* 0x000fe40000000000 */
[----:B------:R-:W-:Y:S02]  /*30290*/  IMAD.MOV.U32 R22, RZ, RZ, R0 ;  /* 0x000000ffff167224 */ /* 0x000fe400078e0000 */
[----:B-1----:R-:W-:-:S04]  /*302a0*/  IMAD R6, R0, 0x50, R5 ;  /* 0x0000005000067824 */ /* 0x002fc800078e0205 */
[----:B------:R-:W-:Y:S02]  /*302b0*/  IMAD.IADD R6, R4, 0x1, R6 ;  /* 0x0000000104067824 */ /* 0x000fe400078e0206 */
[----:B------:R-:W1:Y:S02]  /*302c0*/  @!P5 LDC.64 R4, c[0x0][0x428] ;  /* 0x00010a00ff04db82 */ /* 0x000e640000000a00 */
[----:B0-----:R-:W-:-:S04]  /*302d0*/  @P0 IMAD.HI.U32 R3, R6, R3, RZ ;  /* 0x0000000306030227 */ /* 0x001fc800078e00ff */
[----:B------:R-:W-:Y:S01]  /*302e0*/  IMAD.MOV.U32 R10, RZ, RZ, R6 ;  /* 0x000000ffff0a7224 */ /* 0x000fe200078e0006 */
[----:B--2---:R-:W-:-:S04]  /*302f0*/  @P0 SHF.R.U32.HI R10, RZ, R2, R3 ;  /* 0x00000002ff0a0219 */ /* 0x004fc80000011603 */
[--C-:B------:R-:W-:Y:S01]  /*30300*/  @!P5 SHF.R.S32.HI R3, RZ, 0x1f, R10.reuse ;  /* 0x0000001fff03d819 */ /* 0x100fe2000001140a */
[----:B------:R-:W-:-:S04]  /*30310*/  @!P5 IMAD.MOV.U32 R2, RZ, RZ, R10 ;  /* 0x000000ffff02d224 */ /* 0x000fc800078e000a */
[----:B-1----:R-:W-:-:S04]  /*30320*/  @!P5 IMAD.WIDE.U32 R2, R32, R4, R2 ;  /* 0x000000042002d225 */ /* 0x002fc800078e0002 */
        /* <DEDUP_REMOVED lines=18> */
.L_x_3016:
[----:B------:R-:W-:Y:S01]  /*30450*/  IMAD R6, R23, 0x8, R16 ;  /* 0x0000000817067824 */ /* 0x000fe200078e0210 */
[----:B------:R-:W-:Y:S01]  /*30460*/  SHF.L.U32 R3, R29, 0x1f, RZ ;  /* 0x0000001f1d037819 */ /* 0x000fe200000006ff */
[----:B------:R-:W-:Y:S03]  /*30470*/  BSSY B1, `(.L_x_3017) ;  /* 0x0000003000017945 */ /* 0x000fe60003800000 */
[----:B------:R-:W0:Y:S02]  /*30480*/  SYNCS.PHASECHK.TRANS64.TRYWAIT P0, [R6+URZ+0x38840], R3 ;  /* 0x03884003060075a7 */ /* 0x000e24000800017f */
[----:B0-----:R-:W-:Y:S05]  /*30490*/  @!P0 BRA `(.L_x_3018) ;  /* 0x0000005c00908947 */ /* 0x001fea0003800000 */
.L_x_3196:
[----:B------:R-:W-:Y:S05]  /*304a0*/  BSYNC B1 ;  /* 0x0000000000017941 */ /* 0x000fea0003800000 */
.L_x_3017:
        /* <DEDUP_REMOVED lines=68> */
.L_x_3208:
        /* <DEDUP_REMOVED lines=18> */
.L_x_3020:
        /* <DEDUP_REMOVED lines=11> */
.L_x_3021:
[----:B------:R1:W-:Y:S01]  /*30ac0*/  SYNCS.ARRIVE.TRANS64.A1T0 RZ, [R6+URZ+0x38830], RZ ;  /* 0x038830ff06ff79a7 */ /* 0x0003e2000810003f */
[----:B------:R-:W-:Y:S05]  /*30ad0*/  @!P6 BRA `(.L_x_3022) ;  /* 0x000000000004e947 */ /* 0x000fea0003800000 */
[----:B------:R-:W-:Y:S01]  /*30ae0*/  BPT.TRAP 0x1 ;  /* 0x000000040000795c */ /* 0x000fe20000300000 */
.L_x_3022:
[----:B------:R-:W-:Y:S01]  /*30af0*/  SHF.L.U32 R2, R20, 0x1f, RZ ;  /* 0x0000001f14027819 */ /* 0x000fe200000006ff */
[----:B-1----:R-:W-:Y:S01]  /*30b00*/  IMAD R6, R7, 0x8, R16 ;  /* 0x0000000807067824 */ /* 0x002fe200078e0210 */
[----:B------:R-:W-:Y:S03]  /*30b10*/  BSSY B1, `(.L_x_3023) ;  /* 0x0000003000017945 */ /* 0x000fe60003800000 */
[----:B------:R-:W1:Y:S02]  /*30b20*/  SYNCS.PHASECHK.TRANS64.TRYWAIT P0, [R6+URZ+0x38860], R2 ;  /* 0x03886002060075a7 */ /* 0x000e64000800017f */
[----:B-1----:R-:W-:Y:S05]  /*30b30*/  @!P0 BRA `(.L_x_3024) ;  /* 0x0000005c00d08947 */ /* 0x002fea0003800000 */
.L_x_3209:
[----:B------:R-:W-:Y:S05]  /*30b40*/  BSYNC B1 ;  /* 0x0000000000017941 */ /* 0x000fea0003800000 */
.L_x_3023:
        /* <DEDUP_REMOVED lines=62> */
.L_x_3221:
        /* <DEDUP_REMOVED lines=32> */
.L_x_3026:
        /* <DEDUP_REMOVED lines=11> */
.L_x_3027:
        /* <DEDUP_REMOVED lines=8> */
.L_x_3015:
[----:B------:R-:W-:Y:S05]  /*31260*/  BSYNC B0 ;  /* 0x0000000000007941 */ /* 0x000fea0003800000 */
.L_x_3014:
        /* <DEDUP_REMOVED lines=15> */
[----:B------:R-:W0:Y:S01]  /*31360*/  POPC R7, R4 ;  /* 0x0000000400077309 */ /* 0x000e220000000000 */
[----:B--2---:R-:W0:Y:S02]  /*31370*/  SHFL.IDX PT, R0, R3, R0, 0x1f ;  /* 0x00001f0003007589 */ /* 0x004e2400000e0000 */
[----:B0-----:R-:W-:-:S07]  /*31380*/  IADD3 R24, R0, UR36, R7 ;  /* 0x0000002400187c10 */ /* 0x001fce000fffe007 */
.L_x_3030:
[----:B------:R-:W-:Y:S05]  /*31390*/  BSYNC B0 ;  /* 0x0000000000007941 */ /* 0x000fea0003800000 */
.L_x_3029:
[----:B------:R-:W-:-:S05]  /*313a0*/  IMAD.U32 R0, RZ, RZ, UR37 ;  /* 0x00000025ff007e24 */ /* 0x000fca000f8e00ff */
[----:B------:R-:W-:-:S13]  /*313b0*/  ISETP.NE.AND P0, PT, R0, 0x3, PT ;  /* 0x000000030000780c */ /* 0x000fda0003f05270 */
[----:B------:R-:W-:Y:S05]  /*313c0*/  @!P0 BRA `(.L_x_3031) ;  /* 0x0000000000048947 */ /* 0x000fea0003800000 */
[----:B------:R-:W-:Y:S01]  /*313d0*/  BPT.TRAP 0x1 ;  /* 0x000000040000795c */ /* 0x000fe20000300000 */
.L_x_3031:
[----:B------:R-:W2:Y:S01]  /*313e0*/  LDL.LU R0, [R1+0x8] ;  /* 0x0000080001007983 */ /* 0x000ea20000300800 */
[----:B------:R-:W-:Y:S01]  /*313f0*/  IMAD R4, R23, 0x8, R16 ;  /* 0x0000000817047824 */ /* 0x000fe200078e0210 */
[----:B0-----:R-:W-:Y:S01]  /*31400*/  SHF.L.U32 R3, R29, 0x1f, RZ ;  /* 0x0000001f1d037819 */ /* 0x001fe200000006ff */
[----:B------:R-:W-:Y:S03]  /*31410*/  BSSY B0, `(.L_x_3032) ;  /* 0x0000004000007945 */ /* 0x000fe60003800000 */
[----:B------:R-:W0:Y:S01]  /*31420*/  SYNCS.PHASECHK.TRANS64.TRYWAIT P0, [R4+URZ+0x38860], R3 ;  /* 0x03886003040075a7 */ /* 0x000e22000800017f */
[----:B--2---:R-:W-:Y:S01]  /*31430*/  IMAD R5, R22, -0x50, R0 ;  /* 0xffffffb016057824 */ /* 0x004fe200078e0200 */
[----:B0-----:R-:W-:Y:S06]  /*31440*/  @!P0 BRA `(.L_x_3033) ;  /* 0x0000005c00808947 */ /* 0x001fec0003800000 */
.L_x_3222:
[----:B------:R-:W-:Y:S05]  /*31450*/  BSYNC B0 ;  /* 0x0000000000007941 */ /* 0x000fea0003800000 */
.L_x_3032:
[----:B------:R-:W2:Y:S01]  /*31460*/  S2R R0, SR_TID.X ;  /* 0x0000000000007919 */ /* 0x000ea20000002100 */
[----:B------:R-:W-:Y:S01]  /*31470*/  UMOV UR4, 0xffffffff ;  /* 0xffffffff00047882 */ /* 0x000fe20000000000 */
[----:B------:R-:W-:Y:S01]  /*31480*/  IMAD R7, R23, 0x5000, R33 ;  /* 0x0000500017077824 */ /* 0x000fe200078e0221 */
        /* <DEDUP_REMOVED lines=64> */
.L_x_3234:
        /* <DEDUP_REMOVED lines=16> */
.L_x_3035:
        /* <DEDUP_REMOVED lines=11> */
.L_x_3036:
[----:B------:R0:W-:Y:S01]  /*31a40*/  SYNCS.ARRIVE.TRANS64.A1T0 RZ, [R4+URZ+0x38850], RZ ;  /* 0x038850ff04ff79a7 */ /* 0x0001e2000810003f */
[----:B------:R-:W-:-:S05]  /*31a50*/  VIADD R23, R23, 0x1 ;  /* 0x0000000117177836 */ /* 0x000fca0000000000 */
[----:B------:R-:W-:-:S04]  /*31a60*/  ISETP.NE.AND P0, PT, R23, 0x2, PT ;  /* 0x000000021700780c */ /* 0x000fc80003f05270 */
[----:B------:R-:W-:Y:S02]  /*31a70*/  SEL R0, RZ, 0x1, P0 ;  /* 0x00000001ff007807 */ /* 0x000fe40000000000 */
[----:B------:R-:W-:Y:S02]  /*31a80*/  SEL R23, R23, RZ, P0 ;  /* 0x000000ff17177207 */ /* 0x000fe40000000000 */
[----:B0-----:R-:W-:-:S07]  /*31a90*/  LOP3.LUT R29, R29, R0, RZ, 0x3c, !PT ;  /* 0x000000001d1d7212 */ /* 0x001fce00078e3cff */
.L_x_2991:
[----:B------:R-:W-:Y:S05]  /*31aa0*/  BSYNC B7 ;  /* 0x0000000000077941 */ /* 0x000fea0003800000 */
.L_x_2989:
[----:B------:R-:W-:-:S13]  /*31ab0*/  LOP3.LUT P0, RZ, R18, 0x40, RZ, 0xc0, !PT ;  /* 0x0000004012ff7812 */ /* 0x000fda000780c0ff */
[----:B------:R-:W-:Y:S05]  /*31ac0*/  @!P0 BRA `(.L_x_3037) ;  /* 0x0000000000248947 */ /* 0x000fea0003800000 */
[----:B------:R-:W-:Y:S05]  /*31ad0*/  WARPSYNC.ALL ;  /* 0x0000000000007948 */ /* 0x000fea0003800000 */
[----:B------:R-:W3:Y:S08]  /*31ae0*/  S2UR UR5, SR_CgaCtaId ;  /* 0x00000000000579c3 */ /* 0x000ef00000008800 */
[----:B------:R-:W-:Y:S06]  /*31af0*/  BAR.SYNC.DEFER_BLOCKING 0x5, 0x180 ;  /* 0x0146000000007b1d */ /* 0x000fec0000010000 */
[----:B------:R-:W-:-:S02]  /*31b00*/  UMOV UR4, 0x400 ;  /* 0x0000040000047882 */ /* 0x000fc40000000000 */
[----:B---3--:R-:W-:-:S06]  /*31b10*/  ULEA UR4, UR5, UR4, 0x18 ;  /* 0x0000000405047291 */ /* 0x008fcc000f8ec03f */
[----:B--2---:R-:W-:-:S05]  /*31b20*/  IMAD.U32 R16, RZ, RZ, UR4 ;  /* 0x00000004ff107e24 */ /* 0x004fca000f8e00ff */
[----:B------:R2:W3:Y:S01]  /*31b30*/  LDS.128 R24, [R16+0x388d0] ;  /* 0x0388d00010187984 */ /* 0x0004e20000000c00 */
[----:B------:R-:W-:Y:S06]  /*31b40*/  BAR.ARV 0x4, 0x180 ;  /* 0x0106000000007b1d */ /* 0x000fec0000002000 */
[----:B------:R-:W-:Y:S05]  /*31b50*/  BRA `(.L_x_3038) ;  /* 0x0000000c00e07947 */ /* 0x000fea0003800000 */
.L_x_3037:
[----:B------:R-:W3:Y:S01]  /*31b60*/  S2R R8, SR_TID.X ;  /* 0x0000000000087919 */ /* 0x000ee20000002100 */
[----:B------:R-:W-:Y:S01]  /*31b70*/  UMOV UR4, 0xffffffff ;  /* 0xffffffff00047882 */ /* 0x000fe20000000000 */
[----:B---3--:R-:W-:-:S04]  /*31b80*/  LOP3.LUT R8, R8, 0x1f, RZ, 0xc0, !PT ;  /* 0x0000001f08087812 */ /* 0x008fc800078ec0ff */
[----:B------:R-:W-:Y:S01]  /*31b90*/  ISETP.NE.AND P0, PT, R8, 0x1f, PT ;  /* 0x0000001f0800780c */ /* 0x000fe20003f05270 */
[----:B------:R-:W-:-:S12]  /*31ba0*/  BRA.DIV UR4, `(.L_x_3039) ;  /* 0x0000005e04a87947 */ /* 0x000fd8000b800000 */
[----:B--2---:R-:W-:Y:S01]  /*31bb0*/  IMAD.IADD R7, R27, 0x1, R8 ;  /* 0x000000011b077824 */ /* 0x004fe200078e0208 */
[----:B------:R-:W-:Y:S01]  /*31bc0*/  ULDC UR4, c[0x0][0xc3c] ;  /* 0x00030f0000047ab9 */ /* 0x000fe20000000800 */
[----:B------:R-:W-:-:S03]  /*31bd0*/  ULDC.64 UR6, c[0x0][0x208] ;  /* 0x0000820000067ab9 */ /* 0x000fc60000000a00 */
[----:B------:R-:W-:-:S13]  /*31be0*/  ISETP.GE.OR P1, PT, R7, UR4, !P0 ;  /* 0x0000000407007c0c */ /* 0x000fda000c726670 */
[----:B------:R-:W2:Y:S08]  /*31bf0*/  @!P1 LDC.64 R2, c[0x0][0xc80] ;  /* 0x00032000ff029b82 */ /* 0x000eb00000000a00 */
[----:B------:R-:W3:Y:S01]  /*31c00*/  @!P1 LDC.64 R4, c[0x0][0xc78] ;  /* 0x00031e00ff049b82 */ /* 0x000ee20000000a00 */
[----:B--2---:R-:W-:-:S05]  /*31c10*/  @!P1 IMAD.WIDE R2, R7, 0x4, R2 ;  /* 0x0000000407029825 */ /* 0x004fca00078e0202 */
[----:B------:R3:W2:Y:S02]  /*31c20*/  @!P1 LDG.E R6, desc[UR6][R2.64] ;  /* 0x0000000602069981 */ /* 0x0006a4000c1e1900 */
[----:B---3--:R-:W-:-:S05]  /*31c30*/  @!P1 IMAD.WIDE R2, R7, 0x4, R4 ;  /* 0x0000000407029825 */ /* 0x008fca00078e0204 */
        /* <DEDUP_REMOVED lines=14> */
[----:B------:R-:W2:Y:S02]  /*31d20*/  SHFL.UP PT, R14, R13, 0x1, RZ ;  /* 0x042000000d0e7989 */ /* 0x000ea400000e00ff */
[----:B--2---:R-:W-:-:S05]  /*31d30*/  SEL R14, R14, RZ, P1 ;  /* 0x000000ff0e0e7207 */ /* 0x004fca0000800000 */
[----:B------:R-:W-:-:S05]  /*31d40*/  IMAD.IADD R5, R13, 0x1, R14 ;  /* 0x000000010d057824 */ /* 0x000fca00078e020e */
        /* <DEDUP_REMOVED lines=12> */
[----:B------:R2:W3:Y:S02]  /*31e10*/  SHFL.IDX PT, R14, R2, 0x1f, 0x1f ;  /* 0x03e01f00020e7f89 */ /* 0x0004e400000e0000 */
.L_x_3244:
[----:B------:R-:W-:Y:S02]  /*31e20*/  ULDC UR4, c[0x0][0xc38] ;  /* 0x00030e0000047ab9 */ /* 0x000fe40000000800 */
[----:B------:R-:W-:-:S04]  /*31e30*/  IMAD.U32 R5, RZ, RZ, UR4 ;  /* 0x00000004ff057e24 */ /* 0x000fc8000f8e00ff */
[----:B---3--:R-:W-:-:S04]  /*31e40*/  IMAD R14, R14, R5, RZ ;  /* 0x000000050e0e7224 */ /* 0x008fc800078e02ff */
[----:B------:R-:W-:-:S05]  /*31e50*/  IMAD.IADD R7, R7, 0x1, R14 ;  /* 0x0000000107077824 */ /* 0x000fca00078e020e */
[----:B------:R-:W-:-:S13]  /*31e60*/  ISETP.GT.AND P6, PT, R7, R0, PT ;  /* 0x000000000700720c */ /* 0x000fda0003fc4270 */
[----:B------:R-:W-:Y:S05]  /*31e70*/  @P6 BRA `(.L_x_3040) ;  /* 0x0000000000a86947 */ /* 0x000fea0003800000 */
.L_x_3043:
[----:B--2---:R-:W2:Y:S01]  /*31e80*/  LDC R2, c[0x0][0xc3c] ;  /* 0x00030f00ff027b82 */ /* 0x004ea20000000800 */
[----:B------:R-:W-:-:S05]  /*31e90*/  VIADD R27, R27, 0x1f ;  /* 0x0000001f1b1b7836 */ /* 0x000fca0000000000 */
[----:B--2---:R-:W-:-:S13]  /*31ea0*/  ISETP.GE.AND P6, PT, R27, R2, PT ;  /* 0x000000021b00720c */ /* 0x004fda0003fc6270 */
[----:B------:R-:W-:Y:S05]  /*31eb0*/  @P6 BRA `(.L_x_3041) ;  /* 0x0000000800c46947 */ /* 0x000fea0003800000 */
[----:B------:R-:W2:Y:S01]  /*31ec0*/  S2R R3, SR_TID.X ;  /* 0x0000000000037919 */ /* 0x000ea20000002100 */
[----:B------:R-:W-:Y:S01]  /*31ed0*/  IMAD.MOV.U32 R25, RZ, RZ, RZ ;  /* 0x000000ffff197224 */ /* 0x000fe200078e00ff */
[----:B------:R-:W-:Y:S01]  /*31ee0*/  ULDC.64 UR4, c[0x0][0x208] ;  /* 0x0000820000047ab9 */ /* 0x000fe20000000a00 */
[----:B--2---:R-:W-:-:S05]  /*31ef0*/  LOP3.LUT R3, R3, 0x1f, RZ, 0xc0, !PT ;  /* 0x0000001f03037812 */ /* 0x004fca00078ec0ff */
[----:B------:R-:W-:-:S05]  /*31f00*/  IMAD.IADD R9, R27, 0x1, R3 ;  /* 0x000000011b097824 */ /* 0x000fca00078e0203 */
[----:B------:R-:W-:-:S13]  /*31f10*/  ISETP.GE.OR P6, PT, R9, R2, !P0 ;  /* 0x000000020900720c */ /* 0x000fda00047c6670 */
[----:B------:R-:W2:Y:S08]  /*31f20*/  @!P6 LDC.64 R2, c[0x0][0xc80] ;  /* 0x00032000ff02eb82 */ /* 0x000eb00000000a00 */
[----:B------:R-:W3:Y:S01]  /*31f30*/  @!P6 LDC.64 R4, c[0x0][0xc78] ;  /* 0x00031e00ff04eb82 */ /* 0x000ee20000000a00 */
[----:B--2---:R-:W-:-:S05]  /*31f40*/  @!P6 IMAD.WIDE R2, R9, 0x4, R2 ;  /* 0x000000040902e825 */ /* 0x004fca00078e0202 */
[----:B------:R3:W2:Y:S02]  /*31f50*/  @!P6 LDG.E R25, desc[UR4][R2.64] ;  /* 0x000000040219e981 */ /* 0x0006a4000c1e1900 */
[----:B---3--:R-:W-:-:S04]  /*31f60*/  @!P6 IMAD.WIDE R2, R9, 0x4, R4 ;  /* 0x000000040902e825 */ /* 0x008fc800078e0204 */
[----:B------:R-:W-:-:S06]  /*31f70*/  IMAD.MOV.U32 R4, RZ, RZ, RZ ;  /* 0x000000ffff047224 */ /* 0x000fcc00078e00ff */
[----:B------:R-:W2:Y:S01]  /*31f80*/  @!P6 LDG.E R4, desc[UR4][R2.64] ;  /* 0x000000040204e981 */ /* 0x000ea2000c1e1900 */
[----:B------:R-:W-:Y:S01]  /*31f90*/  UMOV UR4, 0xffffffff ;  /* 0xffffffff00047882 */ /* 0x000fe20000000000 */
[----:B--2---:R-:W-:Y:S02]  /*31fa0*/  IMAD R13, R4, R25, RZ ;  /* 0x00000019040d7224 */ /* 0x004fe400078e02ff */
[----:B------:R-:W-:Y:S05]  /*31fb0*/  BRA.DIV UR4, `(.L_x_3042) ;  /* 0x0000005e04e47947 */ /* 0x000fea000b800000 */
        /* <DEDUP_REMOVED lines=16> */
.L_x_3252:
[----:B------:R-:W-:Y:S02]  /*320c0*/  ULDC UR4, c[0x0][0xc38] ;  /* 0x00030e0000047ab9 */ /* 0x000fe40000000800 */
[----:B------:R-:W-:-:S04]  /*320d0*/  IMAD.U32 R5, RZ, RZ, UR4 ;  /* 0x00000004ff057e24 */ /* 0x000fc8000f8e00ff */
[----:B---3--:R-:W-:-:S04]  /*320e0*/  IMAD R14, R14, R5, RZ ;  /* 0x000000050e0e7224 */ /* 0x008fc800078e02ff */
[----:B------:R-:W-:-:S05]  /*320f0*/  IMAD.IADD R7, R14, 0x1, R7 ;  /* 0x000000010e077824 */ /* 0x000fca00078e0207 */
[----:B------:R-:W-:-:S13]  /*32100*/  ISETP.GT.AND P6, PT, R7, R0, PT ;  /* 0x000000000700720c */ /* 0x000fda0003fc4270 */
[----:B------:R-:W-:Y:S05]  /*32110*/  @!P6 BRA `(.L_x_3043) ;  /* 0xfffffffc0058e947 */ /* 0x000fea000383ffff */
.L_x_3040:
[----:B------:R-:W-:Y:S01]  /*32120*/  IMAD.IADD R7, R7, 0x1, -R14 ;  /* 0x0000000107077824 */ /* 0x000fe200078e0a0e */
[----:B------:R-:W-:-:S03]  /*32130*/  UMOV UR4, 0xffffffff ;  /* 0xffffffff00047882 */ /* 0x000fc60000000000 */
[----:B------:R-:W-:-:S05]  /*32140*/  IMAD R3, R2, R5, R7 ;  /* 0x0000000502037224 */ /* 0x000fca00078e0207 */
[----:B------:R-:W-:Y:S01]  /*32150*/  ISETP.GT.AND P6, PT, R3, R0, PT ;  /* 0x000000000300720c */ /* 0x000fe20003fc4270 */
[----:B------:R-:W-:-:S12]  /*32160*/  BRA.DIV UR4, `(.L_x_3044) ;  /* 0x0000006204307947 */ /* 0x000fd8000b800000 */
[----:B------:R-:W-:-:S04]  /*32170*/  VOTE.ANY R3, PT, !P6 ;  /* 0x0000000000037806 */ /* 0x000fc800070e0100 */
[----:B-1----:R-:W1:Y:S02]  /*32180*/  POPC R12, R3 ;  /* 0x00000003000c7309 */ /* 0x002e640000000000 */
[----:B-1----:R1:W3:Y:S01]  /*32190*/  SHFL.IDX PT, R25, R25, R12, 0x1f ;  /* 0x00001f0c19197589 */ /* 0x0022e200000e0000 */
[----:B------:R-:W-:-:S03]  /*321a0*/  IMAD.IADD R27, R12, 0x1, R27 ;  /* 0x000000010c1b7824 */ /* 0x000fc600078e021b */
[----:B------:R1:W4:Y:S04]  /*321b0*/  SHFL.IDX PT, R4, R4, R12, 0x1f ;  /* 0x00001f0c04047589 */ /* 0x00032800000e0000 */
.L_x_3257:
[----:B------:R-:W-:-:S13]  /*321c0*/  ISETP.NE.AND P0, PT, R3, RZ, PT ;  /* 0x000000ff0300720c */ /* 0x000fda0003f05270 */
[----:B------:R-:W-:Y:S05]  /*321d0*/  @!P0 BRA `(.L_x_3045) ;  /* 0x0000000000108947 */ /* 0x000fea0003800000 */
[----:B------:R-:W-:Y:S01]  /*321e0*/  UMOV UR4, 0xffffffff ;  /* 0xffffffff00047882 */ /* 0x000fe20000000000 */
[----:B-1----:R-:W-:Y:S02]  /*321f0*/  VIADD R12, R12, 0xffffffff ;  /* 0xffffffff0c0c7836 */ /* 0x002fe40000000000 */
[----:B------:R-:W-:Y:S05]  /*32200*/  BRA.DIV UR4, `(.L_x_3046) ;  /* 0x0000006204647947 */ /* 0x000fea000b800000 */
[----:B------:R1:W0:Y:S02]  /*32210*/  SHFL.IDX PT, R6, R2, R12, 0x1f ;  /* 0x00001f0c02067589 */ /* 0x00022400000e0000 */
.L_x_3045:
[----:B----4-:R-:W-:Y:S01]  /*32220*/  ISETP.NE.AND P0, PT, R4, 0x1, PT ;  /* 0x000000010400780c */ /* 0x010fe20003f05270 */
[----:B0-----:R-:W-:-:S04]  /*32230*/  IMAD R24, R6, R5, R7 ;  /* 0x0000000506187224 */ /* 0x001fc800078e0207 */
[----:B------:R-:W-:-:S08]  /*32240*/  IMAD.IADD R0, R0, 0x1, -R24 ;  /* 0x0000000100007824 */ /* 0x000fd000078e0a18 */
[----:B------:R-:W-:Y:S05]  /*32250*/  @!P0 BRA `(.L_x_3047) ;  /* 0x0000000000dc8947 */ /* 0x000fea0003800000 */
[-C--:B---3--:R-:W-:Y:S02]  /*32260*/  IABS R5, R25.reuse ;  /* 0x0000001900057213 */ /* 0x088fe40000000000 */
[----:B------:R-:W-:Y:S02]  /*32270*/  IABS R6, R4 ;  /* 0x0000000400067213 */ /* 0x000fe40000000000 */
[----:B------:R-:W0:Y:S08]  /*32280*/  I2F.RP R7, R5 ;  /* 0x0000000500077306 */ /* 0x000e300000209400 */
[----:B------:R-:W3:Y:S08]  /*32290*/  I2F.RP R8, R6 ;  /* 0x0000000600087306 */ /* 0x000ef00000209400 */
[----:B0-----:R-:W1:Y:S08]  /*322a0*/  MUFU.RCP R7, R7 ;  /* 0x0000000700077308 */ /* 0x001e700000001000 */
[----:B---3--:R-:W-:Y:S01]  /*322b0*/  MUFU.RCP R8, R8 ;  /* 0x0000000800087308 */ /* 0x008fe20000001000 */
[----:B-12---:R-:W-:Y:S01]  /*322c0*/  VIADD R2, R7, 0xffffffe ;  /* 0x0ffffffe07027836 */ /* 0x006fe20000000000 */
        /* <DEDUP_REMOVED lines=9> */
[----:B------:R-:W-:Y:S02]  /*32360*/  IMAD R2, R7, R9, R2 ;  /* 0x0000000907027224 */ /* 0x000fe400078e0202 */
[----:B------:R-:W-:-:S03]  /*32370*/  VIADD R3, R8, 0xffffffe ;  /* 0x0ffffffe08037836 */ /* 0x000fc60000000000 */
[----:B------:R-:W-:-:S03]  /*32380*/  ISETP.GT.U32.AND P1, PT, R5, R2, PT ;  /* 0x000000020500720c */ /* 0x000fc60003f24070 */
[----:B------:R-:W0:Y:S10]  /*32390*/  F2I.FTZ.U32.TRUNC.NTZ R3, R3 ;  /* 0x0000000300037305 */ /* 0x000e34000021f000 */
[----:B------:R-:W-:-:S02]  /*323a0*/  @!P1 IMAD.IADD R2, R2, 0x1, -R5 ;  /* 0x0000000102029824 */ /* 0x000fc400078e0a05 */
[----:B------:R-:W-:Y:S01]  /*323b0*/  @!P1 VIADD R7, R7, 0x1 ;  /* 0x0000000107079836 */ /* 0x000fe20000000000 */
[----:B------:R-:W-:Y:S02]  /*323c0*/  ISETP.NE.AND P1, PT, R25, RZ, PT ;  /* 0x000000ff1900720c */ /* 0x000fe40003f25270 */
[----:B------:R-:W-:Y:S01]  /*323d0*/  ISETP.GE.U32.AND P0, PT, R2, R5, PT ;  /* 0x000000050200720c */ /* 0x000fe20003f06070 */
[----:B0-----:R-:W-:Y:S02]  /*323e0*/  IMAD.MOV R5, RZ, RZ, -R3 ;  /* 0x000000ffff057224 */ /* 0x001fe400078e0a03 */
[----:B------:R-:W-:Y:S02]  /*323f0*/  IMAD.MOV.U32 R2, RZ, RZ, RZ ;  /* 0x000000ffff027224 */ /* 0x000fe400078e00ff */
[----:B------:R-:W-:-:S04]  /*32400*/  IMAD R5, R5, R6, RZ ;  /* 0x0000000605057224 */ /* 0x000fc800078e02ff */
[----:B------:R-:W-:Y:S01]  /*32410*/  IMAD.HI.U32 R5, R3, R5, R2 ;  /* 0x0000000503057227 */ /* 0x000fe200078e0002 */
[----:B------:R-:W-:Y:S02]  /*32420*/  LOP3.LUT R2, R0, R25, RZ, 0x3c, !PT ;  /* 0x0000001900027212 */ /* 0x000fe400078e3cff */
[----:B------:R-:W-:Y:S01]  /*32430*/  IABS R3, R4 ;  /* 0x0000000400037213 */ /* 0x000fe20000000000 */
[----:B------:R-:W-:Y:S01]  /*32440*/  @P0 VIADD R7, R7, 0x1 ;  /* 0x0000000107070836 */ /* 0x000fe20000000000 */
[----:B------:R-:W-:-:S03]  /*32450*/  ISETP.GE.AND P2, PT, R2, RZ, PT ;  /* 0x000000ff0200720c */ /* 0x000fc60003f46270 */
[----:B------:R-:W-:-:S10]  /*32460*/  IMAD.MOV R3, RZ, RZ, -R3 ;  /* 0x000000ffff037224 */ /* 0x000fd400078e0a03 */
[----:B------:R-:W-:Y:S01]  /*32470*/  @!P2 IMAD.MOV R7, RZ, RZ, -R7 ;  /* 0x000000ffff07a224 */ /* 0x000fe200078e0a07 */
[----:B------:R-:W-:-:S04]  /*32480*/  @!P1 LOP3.LUT R7, RZ, R25, RZ, 0x33, !PT ;  /* 0x00000019ff079212 */ /* 0x000fc800078e33ff */
[----:B------:R-:W-:-:S05]  /*32490*/  IABS R2, R7 ;  /* 0x0000000700027213 */ /* 0x000fca0000000000 */
        /* <DEDUP_REMOVED lines=12> */
[--C-:B------:R-:W-:Y:S02]  /*32560*/  IMAD.MOV R2, RZ, RZ, -R5.reuse ;  /* 0x000000ffff027224 */ /* 0x100fe400078e0a05 */
[C---:B------:R-:W-:Y:S02]  /*32570*/  IMAD R5, R4.reuse, 0x1000000, R5 ;  /* 0x0100000004057824 */ /* 0x040fe400078e0205 */
[--C-:B------:R-:W-:Y:S02]  /*32580*/  IMAD R4, R4, R2, R7.reuse ;  /* 0x0000000204047224 */ /* 0x100fe400078e0207 */
[----:B------:R-:W-:Y:S02]  /*32590*/  IMAD.MOV R2, RZ, RZ, -R7 ;  /* 0x000000ffff027224 */ /* 0x000fe400078e0a07 */
[----:B------:R-:W-:Y:S02]  /*325a0*/  IMAD R26, R4, 0x10000, R5 ;  /* 0x00010000041a7824 */ /* 0x000fe400078e0205 */
[----:B------:R-:W-:Y:S01]  /*325b0*/  IMAD R2, R25, R2, R0 ;  /* 0x0000000219027224 */ /* 0x000fe200078e0200 */
[----:B------:R-:W-:Y:S06]  /*325c0*/  BRA `(.L_x_3048) ;  /* 0x0000000000f47947 */ /* 0x000fec0003800000 */
.L_x_3047:
[----:B-12---:R-:W0:Y:S01]  /*325d0*/  LDC.64 R2, c[0x0][0xc90] ;  /* 0x00032400ff027b82 */ /* 0x006e220000000a00 */
[----:B------:R-:W-:Y:S01]  /*325e0*/  ULDC.64 UR4, c[0x0][0x208] ;  /* 0x0000820000047ab9 */ /* 0x000fe20000000a00 */
[----:B0-----:R-:W-:-:S05]  /*325f0*/  IMAD.WIDE R2, R27, 0x4, R2 ;  /* 0x000000041b027825 */ /* 0x001fca00078e0202 */
[----:B------:R0:W3:Y:S02]  /*32600*/  LDG.E R6, desc[UR4][R2.64] ;  /* 0x0000000402067981 */ /* 0x0000e4000c1e1900 */
[----:B0-----:R-:W-:Y:S02]  /*32610*/  IMAD.MOV.U32 R2, RZ, RZ, RZ ;  /* 0x000000ffff027224 */ /* 0x001fe400078e00ff */
[----:B---3--:R-:W-:-:S05]  /*32620*/  IMAD R7, R25, R6, RZ ;  /* 0x0000000619077224 */ /* 0x008fca00078e02ff */
        /* <DEDUP_REMOVED lines=55> */
.L_x_3048:
[----:B------:R-:W-:-:S05]  /*329a0*/  LOP3.LUT R2, RZ, R2, RZ, 0x33, !PT ;  /* 0x00000002ff027212 */ /* 0x000fca00078e33ff */
[----:B------:R-:W-:Y:S01]  /*329b0*/  IMAD.IADD R25, R25, 0x1, R2 ;  /* 0x0000000119197824 */ /* 0x000fe200078e0202 */
[----:B------:R-:W-:Y:S06]  /*329c0*/  BRA `(.L_x_3049) ;  /* 0x00000000001c7947 */ /* 0x000fec0003800000 */
.L_x_3041:
[----:B------:R-:W-:Y:S01]  /*329d0*/  UMOV UR4, URZ ;  /* 0x0000003f00047c82 */ /* 0x000fe20008000000 */
[----:B------:R-:W-:Y:S01]  /*329e0*/  UMOV UR5, URZ ;  /* 0x0000003f00057c82 */ /* 0x000fe20008000000 */
[----:B------:R-:W-:Y:S01]  /*329f0*/  ULDC UR6, c[0x0][0xc3c] ;  /* 0x00030f0000067ab9 */ /* 0x000fe20000000800 */
[----:B------:R-:W-:Y:S02]  /*32a00*/  IMAD.MOV.U32 R24, RZ, RZ, R0 ;  /* 0x000000ffff187224 */ /* 0x000fe400078e0000 */
[----:B------:R-:W-:Y:S02]  /*32a10*/  IMAD.U32 R25, RZ, RZ, UR4 ;  /* 0x00000004ff197e24 */ /* 0x000fe4000f8e00ff */
[----:B------:R-:W-:Y:S02]  /*32a20*/  IMAD.U32 R26, RZ, RZ, UR5 ;  /* 0x00000005ff1a7e24 */ /* 0x000fe4000f8e00ff */
[----:B------:R-:W-:-:S07]  /*32a30*/  IMAD.U32 R27, RZ, RZ, UR6 ;  /* 0x00000006ff1b7e24 */ /* 0x000fce000f8e00ff */
.L_x_3049:
[----:B------:R-:W2:Y:S01]  /*32a40*/  S2R R0, SR_TID.X ;  /* 0x0000000000007919 */ /* 0x000ea20000002100 */
[----:B------:R-:W-:Y:S05]  /*32a50*/  WARPSYNC.ALL ;  /* 0x0000000000007948 */ /* 0x000fea0003800000 */
[----:B------:R-:W-:Y:S01]  /*32a60*/  BAR.SYNC.DEFER_BLOCKING 0x4, 0x180 ;  /* 0x0106000000007b1d */ /* 0x000fe20000010000 */
[----:B--2---:R-:W-:-:S04]  /*32a70*/  LOP3.LUT R0, R0, 0x1f, RZ, 0xc0, !PT ;  /* 0x0000001f00007812 */ /* 0x004fc800078ec0ff */
[----:B------:R-:W-:-:S13]  /*32a80*/  ISETP.NE.AND P0, PT, R0, RZ, PT ;  /* 0x000000ff0000720c */ /* 0x000fda0003f05270 */
[----:B------:R-:W2:Y:S01]  /*32a90*/  @!P0 S2R R3, SR_CgaCtaId ;  /* 0x0000000000038919 */ /* 0x000ea20000008800 */
[----:B------:R-:W-:-:S04]  /*32aa0*/  @!P0 MOV R0, 0x400 ;  /* 0x0000040000008802 */ /* 0x000fc80000000f00 */
[----:B--2---:R-:W-:-:S05]  /*32ab0*/  @!P0 LEA R16, R3, R0, 0x18 ;  /* 0x0000000003108211 */ /* 0x004fca00078ec0ff */
[----:B------:R4:W-:Y:S01]  /*32ac0*/  @!P0 STS.128 [R16+0x388d0], R24 ;  /* 0x0388d01810008388 */ /* 0x0009e20000000c00 */
[----:B------:R-:W-:Y:S06]  /*32ad0*/  BAR.ARV 0x5, 0x180 ;  /* 0x0146000000007b1d */ /* 0x000fec0000002000 */
.L_x_3038:
[----:B------:R-:W-:Y:S02]  /*32ae0*/  ULDC UR4, c[0x0][0xc3c] ;  /* 0x00030f0000047ab9 */ /* 0x000fe40000000800 */
[----:B---3--:R-:W-:-:S13]  /*32af0*/  ISETP.GE.AND P0, PT, R27, UR4, PT ;  /* 0x000000041b007c0c */ /* 0x008fda000bf06270 */
[----:B------:R-:W-:Y:S05]  /*32b00*/  @!P0 BRA `(.L_x_3050) ;  /* 0xffffff90004c8947 */ /* 0x000fea000383ffff */
[----:B------:R-:W-:Y:S05]  /*32b10*/  BSYNC B8 ;  /* 0x0000000000087941 */ /* 0x000fea0003800000 */
.L_x_2937:
[----:B------:R-:W3:Y:S01]  /*32b20*/  LDL.LU R0, [R1+0x2c] ;  /* 0x00002c0001007983 */ /* 0x000ee20000300800 */
[----:B------:R-:W-:Y:S01]  /*32b30*/  BSSY B0, `(.L_x_3051) ;  /* 0x000000b000007945 */ /* 0x000fe20003800000 */
[----:B------:R-:W5:Y:S01]  /*32b40*/  S2R R5, SR_CgaCtaId ;  /* 0x0000000000057919 */ /* 0x000f620000008800 */
[----:B---3--:R-:W-:-:S05]  /*32b50*/  VIADD R0, R0, 0x1 ;  /* 0x0000000100007836 */ /* 0x008fca0000000000 */
[----:B-1----:R-:W-:-:S04]  /*32b60*/  LEA.HI R2, R0, R0, RZ, 0x1 ;  /* 0x0000000000027211 */ /* 0x002fc800078f08ff */
[----:B------:R-:W-:Y:S02]  /*32b70*/  LOP3.LUT R3, R2, 0xfffffffe, RZ, 0xc0, !PT ;  /* 0xfffffffe02037812 */ /* 0x000fe400078ec0ff */
[----:B------:R-:W-:-:S03]  /*32b80*/  MOV R2, 0x400 ;  /* 0x0000040000027802 */ /* 0x000fc60000000f00 */
[----:B------:R-:W-:Y:S01]  /*32b90*/  IMAD.IADD R0, R0, 0x1, -R3 ;  /* 0x0000000100007824 */ /* 0x000fe200078e0a03 */
[----:B-----5:R-:W-:-:S04]  /*32ba0*/  LEA R5, R5, R2, 0x18 ;  /* 0x0000000205057211 */ /* 0x020fc800078ec0ff */
[----:B------:R-:W-:-:S04]  /*32bb0*/  SHF.L.U32 R0, R0, 0x1f, RZ ;  /* 0x0000001f00007819 */ /* 0x000fc800000006ff */
[----:B------:R-:W1:Y:S02]  /*32bc0*/  SYNCS.PHASECHK.TRANS64.TRYWAIT P0, [R5+URZ+0x38820], R0 ;  /* 0x03882000050075a7 */ /* 0x000e64000800017f */
[----:B-1----:R-:W-:Y:S05]  /*32bd0*/  @!P0 BRA `(.L_x_3052) ;  /* 0x0000005800188947 */ /* 0x002fea0003800000 */
.L_x_3260:
[----:B------:R-:W-:Y:S05]  /*32be0*/  BSYNC B0 ;  /* 0x0000000000007941 */ /* 0x000fea0003800000 */
.L_x_3051:
[----:B------:R-:W-:-:S03]  /*32bf0*/  UMOV UR4, 0xffffffff ;  /* 0xffffffff00047882 */ /* 0x000fc60000000000 */
[----:B------:R-:W-:Y:S05]  /*32c00*/  BRA.DIV UR4, `(.L_x_3053) ;  /* 0x0000005a04207947 */ /* 0x000fea000b800000 */
[----:B-1----:R-:W1:Y:S02]  /*32c10*/  S2R R0, SR_TID.X ;  /* 0x0000000000007919 */ /* 0x002e640000002100 */
[----:B-1----:R-:W-:-:S04]  /*32c20*/  SHF.R.U32.HI R0, RZ, 0x5, R0 ;  /* 0x00000005ff007819 */ /* 0x002fc80000011600 */
[----:B------:R-:W-:-:S05]  /*32c30*/  LOP3.LUT R0, R0, 0x3, RZ, 0xc0, !PT ;  /* 0x0000000300007812 */ /* 0x000fca00078ec0ff */
[----:B------:R1:W3:Y:S02]  /*32c40*/  SHFL.IDX PT, R14, R0, RZ, 0x1f ;  /* 0x00001fff000e7589 */ /* 0x0002e400000e0000 */
.L_x_3263:
[----:B---3--:R-:W-:-:S13]  /*32c50*/  ISETP.NE.AND P0, PT, R14, RZ, PT ;  /* 0x000000ff0e00720c */ /* 0x008fda0003f05270 */
[----:B------:R-:W-:Y:S05]  /*32c60*/  @P0 BRA `(.L_x_2649) ;  /* 0x0000000000880947 */ /* 0x000fea0003800000 */
[----:B------:R-:W-:-:S03]  /*32c70*/  UMOV UR4, 0xffffffff ;  /* 0xffffffff00047882 */ /* 0x000fc60000000000 */
[----:B------:R-:W-:Y:S05]  /*32c80*/  BRA.DIV UR4, `(.L_x_3054) ;  /* 0x0000005a04347947 */ /* 0x000fea000b800000 */
[----:B------:R-:W-:-:S13]  /*32c90*/  ELECT P6, URZ, PT ;  /* 0x00000000003f782f */ /* 0x000fda00038c0000 */
.L_x_3266:
[----:B------:R-:W-:Y:S05]  /*32ca0*/  @!P6 BRA `(.L_x_2649) ;  /* 0x000000000078e947 */ /* 0x000fea0003800000 */
[----:B------:R-:W-:-:S06]  /*32cb0*/  ULOP3.LUT UR4, UR60, 0x2, URZ, 0xfc, !UPT ;  /* 0x000000023c047892 */ /* 0x000fcc000f8efc3f */
[----:B-1----:R-:W-:-:S05]  /*32cc0*/  IMAD.U32 R0, RZ, RZ, UR4 ;  /* 0x00000004ff007e24 */ /* 0x002fca000f8e00ff */
[----:B------:R-:W-:-:S13]  /*32cd0*/  ISETP.NE.AND P0, PT, R0, 0x3, PT ;  /* 0x000000030000780c */ /* 0x000fda0003f05270 */
[----:B------:R-:W-:Y:S05]  /*32ce0*/  @!P0 BRA `(.L_x_3055) ;  /* 0x0000000000048947 */ /* 0x000fea0003800000 */
[----:B------:R-:W-:Y:S01]  /*32cf0*/  BPT.TRAP 0x1 ;  /* 0x000000040000795c */ /* 0x000fe20000300000 */
.L_x_3055:
[----:B------:R-:W-:Y:S01]  /*32d00*/  IMAD R3, R23, 0x8, R5 ;  /* 0x0000000817037824 */ /* 0x000fe200078e0205 */
[----:B------:R-:W-:Y:S01]  /*32d10*/  SHF.L.U32 R2, R29, 0x1f, RZ ;  /* 0x0000001f1d027819 */ /* 0x000fe200000006ff */
[----:B------:R-:W-:-:S03]  /*32d20*/  VIADD R23, R23, 0x1 ;  /* 0x0000000117177836 */ /* 0x000fc60000000000 */
[----:B------:R-:W1:Y:S02]  /*32d30*/  SYNCS.PHASECHK.TRANS64.TRYWAIT P1, [R3+URZ+0x38840], R2 ;  /* 0x03884002030075a7 */ /* 0x000e64000802017f */
[----:B------:R-:W-:-:S04]  /*32d40*/  ISETP.NE.AND P2, PT, R23, 0x2, PT ;  /* 0x000000021700780c */ /* 0x000fc80003f45270 */
[----:B------:R-:W-:Y:S01]  /*32d50*/  SEL R0, RZ, 0x1, P2 ;  /* 0x00000001ff007807 */ /* 0x000fe20001000000 */
[----:B-1----:R-:W-:Y:S08]  /*32d60*/  @!P1 BRA `(.L_x_3056) ;  /* 0x00000058001c9947 */ /* 0x002ff00003800000 */
.L_x_3267:
[----:B------:R-:W-:Y:S02]  /*32d70*/  SEL R23, R23, RZ, P2 ;  /* 0x000000ff17177207 */ /* 0x000fe40001000000 */
[----:B------:R-:W-:Y:S01]  /*32d80*/  LOP3.LUT R0, R29, R0, RZ, 0x3c, !PT ;  /* 0x000000001d007212 */ /* 0x000fe200078e3cff */
[----:B------:R-:W-:Y:S06]  /*32d90*/  @!P0 BRA `(.L_x_3057) ;  /* 0x0000000000048947 */ /* 0x000fec0003800000 */
[----:B------:R-:W-:Y:S01]  /*32da0*/  BPT.TRAP 0x1 ;  /* 0x000000040000795c */ /* 0x000fe20000300000 */
.L_x_3057:
[----:B------:R-:W-:Y:S01]  /*32db0*/  IMAD R23, R23, 0x8, R5 ;  /* 0x0000000817177824 */ /* 0x000fe200078e0205 */
[----:B------:R-:W-:-:S04]  /*32dc0*/  SHF.L.U32 R0, R0, 0x1f, RZ ;  /* 0x0000001f00007819 */ /* 0x000fc800000006ff */
[----:B------:R-:W3:Y:S02]  /*32dd0*/  SYNCS.PHASECHK.TRANS64.TRYWAIT P1, [R23+URZ+0x38840], R0 ;  /* 0x03884000170075a7 */ /* 0x000ee4000802017f */
[----:B---3--:R-:W-:Y:S05]  /*32de0*/  @!P1 BRA `(.L_x_3058) ;  /* 0x0000005800109947 */ /* 0x008fea0003800000 */
.L_x_3268:
[----:B------:R-:W-:Y:S05]  /*32df0*/  @!P0 BRA `(.L_x_3059) ;  /* 0x0000000000048947 */ /* 0x000fea0003800000 */
[----:B------:R-:W-:Y:S01]  /*32e00*/  BPT.TRAP 0x1 ;  /* 0x000000040000795c */ /* 0x000fe20000300000 */
.L_x_3059:
[----:B------:R-:W5:Y:S02]  /*32e10*/  SYNCS.PHASECHK.TRANS64.TRYWAIT P1, [R3+URZ+0x38860], R2 ;  /* 0x03886002030075a7 */ /* 0x000f64000802017f */
[----:B-----5:R-:W-:Y:S05]  /*32e20*/  @!P1 BRA `(.L_x_3060) ;  /* 0x0000005800149947 */ /* 0x020fea0003800000 */
.L_x_3269:
[----:B------:R-:W-:Y:S05]  /*32e30*/  @!P0 BRA `(.L_x_3061) ;  /* 0x0000000000048947 */ /* 0x000fea0003800000 */
[----:B------:R-:W-:Y:S01]  /*32e40*/  BPT.TRAP 0x1 ;  /* 0x000000040000795c */ /* 0x000fe20000300000 */
.L_x_3061:
[----:B------:R0:W0:Y:S02]  /*32e50*/  SYNCS.PHASECHK.TRANS64.TRYWAIT P0, [R23+URZ+0x38860], R0 ;  /* 0x03886000170075a7 */ /* 0x000024000800017f */
[----:B0-----:R-:W-:Y:S05]  /*32e60*/  @!P0 NANOSLEEP.SYNCS 0x989680 ;  /* 0x009896800000895d */ /* 0x001fea0003900000 */
[----:B------:R-:W0:Y:S02]  /*32e70*/  @!P0 SYNCS.PHASECHK.TRANS64 P0, [R23+URZ+0x38860], R0 ;  /* 0x03886000170085a7 */ /* 0x000e24000800007f */
[----:B0-----:R-:W-:Y:S05]  /*32e80*/  @!P0 BRA `(.L_x_3061) ;  /* 0xfffffffc00f08947 */ /* 0x001fea000383ffff */
.L_x_2649:
[----:B------:R-:W-:Y:S05]  /*32e90*/  BSYNC B9 ;  /* 0x0000000000097941 */ /* 0x000fea0003800000 */
.L_x_2646:
[----:B------:R-:W-:Y:S05]  /*32ea0*/  EXIT ;  /* 0x000000000000794d */ /* 0x000fea0003800000 */
.L_x_2671:
[----:B0-----:R0:W1:Y:S02]  /*32eb0*/  SYNCS.PHASECHK.TRANS64.TRYWAIT P6, [R88+URZ+0x38890], R89 ;  /* 0x03889059580075a7 */ /* 0x00106400080c017f */
[----:B-1----:R-:W-:Y:S05]  /*32ec0*/  @!P6 NANOSLEEP.SYNCS 0x989680 ;  /* 0x009896800000e95d */ /* 0x002fea0003900000 */
[----:B------:R-:W1:Y:S02]  /*32ed0*/  @!P6 SYNCS.PHASECHK.TRANS64 P6, [R88+URZ+0x38890], R89 ;  /* 0x038890595800e5a7 */ /* 0x000e6400080c007f */
[----:B-1----:R-:W-:Y:S05]  /*32ee0*/  @!P6 BRA `(.L_x_2671) ;  /* 0xfffffffc00f0e947 */ /* 0x002fea000383ffff */
[----:B------:R-:W-:Y:S05]  /*32ef0*/  BRA `(.L_x_3062) ;  /* 0xfffffd1400007947 */ /* 0x000fea000383ffff */
.L_x_2672:
        /* <DEDUP_REMOVED lines=8> */
.L_x_3064:
[----:B------:R-:W-:Y:S05]  /*32f80*/  BSYNC B1 ;  /* 0x0000000000017941 */ /* 0x000fea0003800000 */
.L_x_3063:
        /* <DEDUP_REMOVED lines=8> */
.L_x_3065:
[----:B------:R-:W-:Y:S01]  /*33010*/  IMAD.MOV.U32 R11, RZ, RZ, R14 ;  /* 0x000000ffff0b7224 */ /* 0x000fe200078e000e */
[----:B------:R-:W-:Y:S06]  /*33020*/  BRA `(.L_x_3066) ;  /* 0xfffffd1000c87947 */ /* 0x000fec000383ffff */
.L_x_2689:
        /* <DEDUP_REMOVED lines=8> */
.L_x_3068:
[----:B------:R-:W-:Y:S05]  /*330b0*/  BSYNC B1 ;  /* 0x0000000000017941 */ /* 0x000fea0003800000 */
.L_x_3067:
        /* <DEDUP_REMOVED lines=8> */
.L_x_3069:
[----:B------:R-:W-:Y:S01]  /*33140*/  IMAD.MOV.U32 R11, RZ, RZ, R14 ;  /* 0x000000ffff0b7224 */ /* 0x000fe200078e000e */
[----:B------:R-:W-:Y:S06]  /*33150*/  BRA `(.L_x_3070) ;  /* 0xfffffd2000447947 */ /* 0x000fec000383ffff */
.L_x_2706:
        /* <DEDUP_REMOVED lines=8> */
.L_x_3072:
[----:B------:R-:W-:Y:S05]  /*331e0*/  BSYNC B1 ;  /* 0x0000000000017941 */ /* 0x000fea0003800000 */
.L_x_3071:
        /* <DEDUP_REMOVED lines=8> */
.L_x_3073:
[----:B------:R-:W-:Y:S01]  /*33270*/  IMAD.MOV.U32 R119, RZ, RZ, R14 ;  /* 0x000000ffff777224 */ /* 0x000fe200078e000e */
[----:B------:R-:W-:Y:S06]  /*33280*/  BRA `(.L_x_3074) ;  /* 0xfffffd2c00cc7947 */ /* 0x000fec000383ffff */
.L_x_2730:
[----:B0-----:R0:W1:Y:S02]  /*33290*/  SYNCS.PHASECHK.TRANS64.TRYWAIT P6, [R88+URZ+0x38890], R89 ;  /* 0x03889059580075a7 */ /* 0x00106400080c017f */
[----:B-1----:R-:W-:Y:S05]  /*332a0*/  @!P6 NANOSLEEP.SYNCS 0x989680 ;  /* 0x009896800000e95d */ /* 0x002fea0003900000 */
[----:B------:R-:W1:Y:S02]  /*332b0*/  @!P6 SYNCS.PHASECHK.TRANS64 P6, [R88+URZ+0x38890], R89 ;  /* 0x038890595800e5a7 */ /* 0x000e6400080c007f */
[----:B-1----:R-:W-:Y:S05]  /*332c0*/  @!P6 BRA `(.L_x_2730) ;  /* 0xfffffffc00f0e947 */ /* 0x002fea000383ffff */
[----:B------:R-:W-:Y:S05]  /*332d0*/  BRA `(.L_x_3075) ;  /* 0xfffffd4800807947 */ /* 0x000fea000383ffff */
.L_x_2731:
        /* <DEDUP_REMOVED lines=8> */
.L_x_3077:
[----:B------:R-:W-:Y:S05]  /*33360*/  BSYNC B1 ;  /* 0x0000000000017941 */ /* 0x000fea0003800000 */
.L_x_3076:
        /* <DEDUP_REMOVED lines=8> */
.L_x_3078:
[----:B------:R-:W-:Y:S01]  /*333f0*/  IMAD.MOV.U32 R11, RZ, RZ, R14 ;  /* 0x000000ffff0b7224 */ /* 0x000fe200078e000e */
[----:B------:R-:W-:Y:S06]  /*33400*/  BRA `(.L_x_3079) ;  /* 0xfffffd4800507947 */ /* 0x000fec000383ffff */
.L_x_2740:
        /* <DEDUP_REMOVED lines=8> */
.L_x_3081:
[----:B------:R-:W-:Y:S05]  /*33490*/  BSYNC B1 ;  /* 0x0000000000017941 */ /* 0x000fea0003800000 */
.L_x_3080:
        /* <DEDUP_REMOVED lines=8> */
.L_x_3082:
[----:B------:R-:W-:Y:S01]  /*33520*/  IMAD.MOV.U32 R11, RZ, RZ, R14 ;  /* 0x000000ffff0b7224 */ /* 0x000fe200078e000e */
[----:B------:R-:W-:Y:S06]  /*33530*/  BRA `(.L_x_3083) ;  /* 0xfffffd5800407947 */ /* 0x000fec000383ffff */
.L_x_2749:
        /* <DEDUP_REMOVED lines=8> */
.L_x_3085:
[----:B------:R-:W-:Y:S05]  /*335c0*/  BSYNC B1 ;  /* 0x0000000000017941 */ /* 0x000fea0003800000 */
.L_x_3084:
        /* <DEDUP_REMOVED lines=8> */
.L_x_3086:
[----:B------:R-:W-:Y:S01]  /*33650*/  IMAD.MOV.U32 R119, RZ, RZ, R14 ;  /* 0x000000ffff777224 */ /* 0x000fe200078e000e */
[----:B------:R-:W-:Y:S06]  /*33660*/  BRA `(.L_x_3087) ;  /* 0xfffffd6800347947 */ /* 0x000fec000383ffff */
.L_x_2758:
[----:B0-----:R0:W1:Y:S02]  /*33670*/  SYNCS.PHASECHK.TRANS64.TRYWAIT P3, [R88+URZ+0x38890], R89 ;  /* 0x03889059580075a7 */ /* 0x001064000806017f */
[----:B-1----:R-:W-:Y:S05]  /*33680*/  @!P3 NANOSLEEP.SYNCS 0x989680 ;  /* 0x009896800000b95d */ /* 0x002fea0003900000 */
[----:B------:R-:W1:Y:S02]  /*33690*/  @!P3 SYNCS.PHASECHK.TRANS64 P3, [R88+URZ+0x38890], R89 ;  /* 0x038890595800b5a7 */ /* 0x000e64000806007f */
[----:B-1----:R-:W-:Y:S05]  /*336a0*/  @!P3 BRA `(.L_x_2758) ;  /* 0xfffffffc00f0b947 */ /* 0x002fea000383ffff */
[----:B------:R-:W-:Y:S05]  /*336b0*/  BRA `(.L_x_3088) ;  /* 0xfffffd7800907947 */ /* 0x000fea000383ffff */
.L_x_2759:
        /* <DEDUP_REMOVED lines=8> */
.L_x_3090:
[----:B------:R-:W-:Y:S05]  /*33740*/  BSYNC B1 ;  /* 0x0000000000017941 */ /* 0x000fea0003800000 */
.L_x_3089:
        /* <DEDUP_REMOVED lines=8> */
.L_x_3091:
[----:B------:R-:W-:Y:S01]  /*337d0*/  IMAD.MOV.U32 R11, RZ, RZ, R14 ;  /* 0x000000ffff0b7224 */ /* 0x000fe200078e000e */
[----:B------:R-:W-:Y:S06]  /*337e0*/  BRA `(.L_x_3092) ;  /* 0xfffffd7800ac7947 */ /* 0x000fec000383ffff */
.L_x_2762:
[----:B------:R-:W-:Y:S01]  /*337f0*/  BSSY B1, `(.L_x_3093) ;  /* 0x0000008000017945 */ /* 0x000fe20003800000 */
[----:B----4-:R-:W-:Y:S02]  /*33800*/  IMAD.MOV.U32 R13, RZ, RZ, R35 ;  /* 0x000000ffff0d7224 */ /* 0x010fe400078e0023 */
[----:B------:R-:W-:Y:S02]  /*33810*/  IMAD.MOV.U32 R12, RZ, RZ, 0x1 ;  /* 0x00000001ff0c7424 */ /* 0x000fe400078e00ff */
[----:B---3--:R-:W-:Y:S02]  /*33820*/  IMAD.MOV.U32 R11, RZ, RZ, 0x181f ;  /* 0x0000181fff0b7424 */ /* 0x008fe400078e00ff */
[----:B------:R-:W-:-:S07]  /*33830*/  IMAD.MOV.U32 R15, RZ, RZ, -0x1 ;  /* 0xffffffffff0f7424 */ /* 0x000fce00078e00ff */
[----:B012---:R-:W-:Y:S05]  /*33840*/  WARPSYNC.COLLECTIVE R15, `(.L_x_3094) ;  /* 0x000000000f087348 */ /* 0x007fea0003c00000 */
[----:B------:R3:W4:Y:S02]  /*33850*/  SHFL.IDX P6, R14, R13, R12, R11 ;  /* 0x0000000c0d0e7389 */ /* 0x00072400000c000b */
[----:B01234-:R-:W-:Y:S01]  /*33860*/  ENDCOLLECTIVE ;  /* 0x000000000000791b */ /* 0x01ffe20003800000 */
.L_x_3094:
[----:B------:R-:W-:Y:S05]  /*33870*/  BSYNC B1 ;  /* 0x0000000000017941 */ /* 0x000fea0003800000 */
.L_x_3093:
        /* <DEDUP_REMOVED lines=8> */
.L_x_3095:
[----:B------:R-:W-:Y:S01]  /*33900*/  IMAD.MOV.U32 R11, RZ, RZ, R14 ;  /* 0x000000ffff0b7224 */ /* 0x000fe200078e000e */
[----:B------:R-:W-:Y:S06]  /*33910*/  BRA `(.L_x_3096) ;  /* 0xfffffd7800d47947 */ /* 0x000fec000383ffff */
.L_x_2765:
        /* <DEDUP_REMOVED lines=8> */
.L_x_3098:
[----:B------:R-:W-:Y:S05]  /*339a0*/  BSYNC B1 ;  /* 0x0000000000017941 */ /* 0x000fea0003800000 */
.L_x_3097:
        /* <DEDUP_REMOVED lines=8> */
.L_x_3099:
[----:B------:R-:W-:Y:S01]  /*33a30*/  IMAD.MOV.U32 R34, RZ, RZ, R14 ;  /* 0x000000ffff227224 */ /* 0x000fe200078e000e */
[----:B------:R-:W-:Y:S06]  /*33a40*/  BRA `(.L_x_3100) ;  /* 0xfffffd7c00007947 */ /* 0x000fec000383ffff */
.L_x_2769:
[----:B------:R0:W0:Y:S02]  /*33a50*/  SYNCS.PHASECHK.TRANS64.TRYWAIT P0, [R88+URZ+0x388b0], R89 ;  /* 0x0388b059580075a7 */ /* 0x000024000800017f */
[----:B0-----:R-:W-:Y:S05]  /*33a60*/  @!P0 NANOSLEEP.SYNCS 0x989680 ;  /* 0x009896800000895d */ /* 0x001fea0003900000 */
[----:B------:R-:W0:Y:S02]  /*33a70*/  @!P0 SYNCS.PHASECHK.TRANS64 P0, [R88+URZ+0x388b0], R89 ;  /* 0x0388b059580085a7 */ /* 0x000e24000800007f */
[----:B0-----:R-:W-:Y:S05]  /*33a80*/  @!P0 BRA `(.L_x_2769) ;  /* 0xfffffffc00f08947 */ /* 0x001fea000383ffff */
[----:B------:R-:W-:Y:S05]  /*33a90*/  BRA `(.L_x_3101) ;  /* 0xfffffd7c00a87947 */ /* 0x000fea000383ffff */
.L_x_2791:
        /* <DEDUP_REMOVED lines=8> */
.L_x_3103:
[----:B------:R-:W-:Y:S05]  /*33b20*/  BSYNC B1 ;  /* 0x0000000000017941 */ /* 0x000fea0003800000 */
.L_x_3102:
        /* <DEDUP_REMOVED lines=8> */
.L_x_3104:
[----:B------:R-:W-:Y:S02]  /*33bb0*/  IMAD.MOV.U32 R13, RZ, RZ, R31 ;  /* 0x000000ffff0d7224 */ /* 0x000fe400078e001f */
[----:B------:R-:W-:-:S07]  /*33bc0*/  IMAD.MOV.U32 R6, RZ, RZ, R14 ;  /* 0x000000ffff067224 */ /* 0x000fce00078e000e */
[----:B------:R-:W-:Y:S05]  /*33bd0*/  WARPSYNC.COLLECTIVE R15, `(.L_x_3105) ;  /* 0x000000000f087348 */ /* 0x000fea0003c00000 */
[----:B------:R0:W1:Y:S02]  /*33be0*/  SHFL.IDX P6, R14, R13, R12, R11 ;  /* 0x0000000c0d0e7389 */ /* 0x00006400000c000b */
[----:B01----:R-:W-:Y:S01]  /*33bf0*/  ENDCOLLECTIVE ;  /* 0x000000000000791b */ /* 0x003fe20003800000 */
.L_x_3105:
[----:B------:R-:W-:Y:S02]  /*33c00*/  IMAD.MOV.U32 R13, RZ, RZ, R30 ;  /* 0x000000ffff0d7224 */ /* 0x000fe400078e001e */
[----:B------:R-:W-:-:S07]  /*33c10*/  IMAD.MOV.U32 R9, RZ, RZ, R14 ;  /* 0x000000ffff097224 */ /* 0x000fce00078e000e */
[----:B------:R-:W-:Y:S05]  /*33c20*/  WARPSYNC.COLLECTIVE R15, `(.L_x_3106) ;  /* 0x000000000f087348 */ /* 0x000fea0003c00000 */
[----:B------:R0:W1:Y:S02]  /*33c30*/  SHFL.IDX P6, R14, R13, R12, R11 ;  /* 0x0000000c0d0e7389 */ /* 0x00006400000c000b */
[----:B01----:R-:W-:Y:S01]  /*33c40*/  ENDCOLLECTIVE ;  /* 0x000000000000791b */ /* 0x003fe20003800000 */
.L_x_3106:
[----:B------:R-:W-:Y:S01]  /*33c50*/  IMAD.MOV.U32 R8, RZ, RZ, R14 ;  /* 0x000000ffff087224 */ /* 0x000fe200078e000e */
[----:B------:R-:W-:Y:S06]  /*33c60*/  BRA `(.L_x_3107) ;  /* 0xfffffd9000f87947 */ /* 0x000fec000383ffff */
.L_x_2794:
[----:B------:R-:W-:Y:S01]  /*33c70*/  BSSY B1, `(.L_x_3108) ;  /* 0x0000008000017945 */ /* 0x000fe20003800000 */
[----:B------:R-:W-:Y:S02]  /*33c80*/  IMAD.MOV.U32 R13, RZ, RZ, R33 ;  /* 0x000000ffff0d7224 */ /* 0x000fe400078e0021 */
[----:B------:R-:W-:Y:S02]  /*33c90*/  IMAD.MOV.U32 R12, RZ, RZ, 0x1 ;  /* 0x00000001ff0c7424 */ /* 0x000fe400078e00ff */
[----:B------:R-:W-:Y:S02]  /*33ca0*/  IMAD.MOV.U32 R11, RZ, RZ, 0x181f ;  /* 0x0000181fff0b7424 */ /* 0x000fe400078e00ff */
[----:B------:R-:W-:-:S07]  /*33cb0*/  IMAD.MOV.U32 R15, RZ, RZ, -0x1 ;  /* 0xffffffffff0f7424 */ /* 0x000fce00078e00ff */
[----:B0--34-:R-:W-:Y:S05]  /*33cc0*/  WARPSYNC.COLLECTIVE R15, `(.L_x_3109) ;  /* 0x000000000f087348 */ /* 0x019fea0003c00000 */
[----:B------:R1:W2:Y:S02]  /*33cd0*/  SHFL.IDX P6, R14, R13, R12, R11 ;  /* 0x0000000c0d0e7389 */ /* 0x0002a400000c000b */
[----:B01234-:R-:W-:Y:S01]  /*33ce0*/  ENDCOLLECTIVE ;  /* 0x000000000000791b */ /* 0x01ffe20003800000 */
.L_x_3109:
[----:B------:R-:W-:Y:S05]  /*33cf0*/  BSYNC B1 ;  /* 0x0000000000017941 */ /* 0x000fea0003800000 */
.L_x_3108:
        /* <DEDUP_REMOVED lines=8> */
.L_x_3110:
[----:B------:R-:W-:Y:S02]  /*33d80*/  IMAD.MOV.U32 R13, RZ, RZ, R31 ;  /* 0x000000ffff0d7224 */ /* 0x000fe400078e001f */
[----:B------:R-:W-:-:S07]  /*33d90*/  IMAD.MOV.U32 R6, RZ, RZ, R14 ;  /* 0x000000ffff067224 */ /* 0x000fce00078e000e */
[----:B------:R-:W-:Y:S05]  /*33da0*/  WARPSYNC.COLLECTIVE R15, `(.L_x_3111) ;  /* 0x000000000f087348 */ /* 0x000fea0003c00000 */
[----:B------:R0:W1:Y:S02]  /*33db0*/  SHFL.IDX P6, R14, R13, R12, R11 ;  /* 0x0000000c0d0e7389 */ /* 0x00006400000c000b */
[----:B01----:R-:W-:Y:S01]  /*33dc0*/  ENDCOLLECTIVE ;  /* 0x000000000000791b */ /* 0x003fe20003800000 */
.L_x_3111:
[----:B------:R-:W-:Y:S02]  /*33dd0*/  IMAD.MOV.U32 R13, RZ, RZ, R30 ;  /* 0x000000ffff0d7224 */ /* 0x000fe400078e001e */
[----:B------:R-:W-:-:S07]  /*33de0*/  IMAD.MOV.U32 R9, RZ, RZ, R14 ;  /* 0x000000ffff097224 */ /* 0x000fce00078e000e */
[----:B------:R-:W-:Y:S05]  /*33df0*/  WARPSYNC.COLLECTIVE R15, `(.L_x_3112) ;  /* 0x000000000f087348 */ /* 0x000fea0003c00000 */
[----:B------:R0:W1:Y:S02]  /*33e00*/  SHFL.IDX P6, R14, R13, R12, R11 ;  /* 0x0000000c0d0e7389 */ /* 0x00006400000c000b */
[----:B01----:R-:W-:Y:S01]  /*33e10*/  ENDCOLLECTIVE ;  /* 0x000000000000791b */ /* 0x003fe20003800000 */
.L_x_3112:
[----:B------:R-:W-:Y:S01]  /*33e20*/  IMAD.MOV.U32 R8, RZ, RZ, R14 ;  /* 0x000000ffff087224 */ /* 0x000fe200078e000e */
[----:B------:R-:W-:Y:S06]  /*33e30*/  BRA `(.L_x_3113) ;  /* 0xfffffd9800147947 */ /* 0x000fec000383ffff */
.L_x_2797:
        /* <DEDUP_REMOVED lines=8> */
.L_x_3115:
[----:B------:R-:W-:Y:S05]  /*33ec0*/  BSYNC B1 ;  /* 0x0000000000017941 */ /* 0x000fea0003800000 */
.L_x_3114:
        /* <DEDUP_REMOVED lines=8> */
.L_x_3116:
[----:B------:R-:W-:Y:S02]  /*33f50*/  IMAD.MOV.U32 R13, RZ, RZ, R31 ;  /* 0x000000ffff0d7224 */ /* 0x000fe400078e001f */
[----:B------:R-:W-:-:S07]  /*33f60*/  IMAD.MOV.U32 R6, RZ, RZ, R14 ;  /* 0x000000ffff067224 */ /* 0x000fce00078e000e */
[----:B------:R-:W-:Y:S05]  /*33f70*/  WARPSYNC.COLLECTIVE R15, `(.L_x_3117) ;  /* 0x000000000f087348 */ /* 0x000fea0003c00000 */
[----:B------:R0:W1:Y:S02]  /*33f80*/  SHFL.IDX P6, R14, R13, R12, R11 ;  /* 0x0000000c0d0e7389 */ /* 0x00006400000c000b */
[----:B01----:R-:W-:Y:S01]  /*33f90*/  ENDCOLLECTIVE ;  /* 0x000000000000791b */ /* 0x003fe20003800000 */
.L_x_3117:
[----:B------:R-:W-:Y:S02]  /*33fa0*/  IMAD.MOV.U32 R13, RZ, RZ, R30 ;  /* 0x000000ffff0d7224 */ /* 0x000fe400078e001e */
[----:B------:R-:W-:-:S07]  /*33fb0*/  IMAD.MOV.U32 R9, RZ, RZ, R14 ;  /* 0x000000ffff097224 */ /* 0x000fce00078e000e */
[----:B------:R-:W-:Y:S05]  /*33fc0*/  WARPSYNC.COLLECTIVE R15, `(.L_x_3118) ;  /* 0x000000000f087348 */ /* 0x000fea0003c00000 */
[----:B------:R0:W1:Y:S02]  /*33fd0*/  SHFL.IDX P6, R14, R13, R12, R11 ;  /* 0x0000000c0d0e7389 */ /* 0x00006400000c000b */
[----:B01----:R-:W-:Y:S01]  /*33fe0*/  ENDCOLLECTIVE ;  /* 0x000000000000791b */ /* 0x003fe20003800000 */
.L_x_3118:
[----:B------:R-:W-:Y:S01]  /*33ff0*/  IMAD.MOV.U32 R8, RZ, RZ, R14 ;  /* 0x000000ffff087224 */ /* 0x000fe200078e000e */
[----:B------:R-:W-:Y:S06]  /*34000*/  BRA `(.L_x_3119) ;  /* 0xfffffd9c000c7947 */ /* 0x000fec000383ffff */
.L_x_2800:
        /* <DEDUP_REMOVED lines=8> */
.L_x_3121:
[----:B------:R-:W-:Y:S05]  /*34090*/  BSYNC B1 ;  /* 0x0000000000017941 */ /* 0x000fea0003800000 */
.L_x_3120:
        /* <DEDUP_REMOVED lines=8> */
.L_x_3122:
[----:B------:R-:W-:Y:S02]  /*34120*/  IMAD.MOV.U32 R13, RZ, RZ, R31 ;  /* 0x000000ffff0d7224 */ /* 0x000fe400078e001f */
[----:B------:R-:W-:-:S07]  /*34130*/  IMAD.MOV.U32 R80, RZ, RZ, R14 ;  /* 0x000000ffff507224 */ /* 0x000fce00078e000e */
[----:B------:R-:W-:Y:S05]  /*34140*/  WARPSYNC.COLLECTIVE R15, `(.L_x_3123) ;  /* 0x000000000f087348 */ /* 0x000fea0003c00000 */
[----:B------:R0:W1:Y:S02]  /*34150*/  SHFL.IDX P6, R14, R13, R12, R11 ;  /* 0x0000000c0d0e7389 */ /* 0x00006400000c000b */
[----:B01----:R-:W-:Y:S01]  /*34160*/  ENDCOLLECTIVE ;  /* 0x000000000000791b */ /* 0x003fe20003800000 */
.L_x_3123:
[----:B------:R-:W-:Y:S02]  /*34170*/  IMAD.MOV.U32 R13, RZ, RZ, R30 ;  /* 0x000000ffff0d7224 */ /* 0x000fe400078e001e */
[----:B------:R-:W-:-:S07]  /*34180*/  IMAD.MOV.U32 R79, RZ, RZ, R14 ;  /* 0x000000ffff4f7224 */ /* 0x000fce00078e000e */
[----:B------:R-:W-:Y:S05]  /*34190*/  WARPSYNC.COLLECTIVE R15, `(.L_x_3124) ;  /* 0x000000000f087348 */ /* 0x000fea0003c00000 */
[----:B------:R0:W1:Y:S02]  /*341a0*/  SHFL.IDX P6, R14, R13, R12, R11 ;  /* 0x0000000c0d0e7389 */ /* 0x00006400000c000b */
[----:B01----:R-:W-:Y:S01]  /*341b0*/  ENDCOLLECTIVE ;  /* 0x000000000000791b */ /* 0x003fe20003800000 */
.L_x_3124:
[----:B------:R-:W-:Y:S01]  /*341c0*/  IMAD.MOV.U32 R12, RZ, RZ, R14 ;  /* 0x000000ffff0c7224 */ /* 0x000fe200078e000e */
[----:B------:R-:W-:Y:S06]  /*341d0*/  BRA `(.L_x_3125) ;  /* 0xfffffda0000c7947 */ /* 0x000fec000383ffff */
.L_x_2804:
[----:B0-----:R0:W1:Y:S02]  /*341e0*/  SYNCS.PHASECHK.TRANS64.TRYWAIT P0, [R23+URZ+0x38800], R0 ;  /* 0x03880000170075a7 */ /* 0x001064000800017f */
[----:B-1----:R-:W-:Y:S05]  /*341f0*/  @!P0 NANOSLEEP.SYNCS 0x989680 ;  /* 0x009896800000895d */ /* 0x002fea0003900000 */
[----:B------:R-:W1:Y:S02]  /*34200*/  @!P0 SYNCS.PHASECHK.TRANS64 P0, [R23+URZ+0x38800], R0 ;  /* 0x03880000170085a7 */ /* 0x000e64000800007f */
[----:B-1----:R-:W-:Y:S05]  /*34210*/  @!P0 BRA `(.L_x_2804) ;  /* 0xfffffffc00f08947 */ /* 0x002fea000383ffff */
[----:B------:R-:W-:Y:S05]  /*34220*/  BRA `(.L_x_3126) ;  /* 0xfffffda4000c7947 */ /* 0x000fea000383ffff */
.L_x_2836:
        /* <DEDUP_REMOVED lines=8> */
.L_x_3128:
[----:B------:R-:W-:Y:S05]  /*342b0*/  BSYNC B1 ;  /* 0x0000000000017941 */ /* 0x000fea0003800000 */
.L_x_3127:
        /* <DEDUP_REMOVED lines=8> */
.L_x_3129:
[----:B------:R-:W-:Y:S02]  /*34340*/  IMAD.MOV.U32 R13, RZ, RZ, R20 ;  /* 0x000000ffff0d7224 */ /* 0x000fe400078e0014 */
[----:B------:R-:W-:-:S07]  /*34350*/  IMAD.MOV.U32 R6, RZ, RZ, R14 ;  /* 0x000000ffff067224 */ /* 0x000fce00078e000e */
[----:B------:R-:W-:Y:S05]  /*34360*/  WARPSYNC.COLLECTIVE R15, `(.L_x_3130) ;  /* 0x000000000f087348 */ /* 0x000fea0003c00000 */
[----:B------:R0:W1:Y:S02]  /*34370*/  SHFL.IDX P6, R14, R13, R12, R11 ;  /* 0x0000000c0d0e7389 */ /* 0x00006400000c000b */
[----:B01----:R-:W-:Y:S01]  /*34380*/  ENDCOLLECTIVE ;  /* 0x000000000000791b */ /* 0x003fe20003800000 */
.L_x_3130:
[----:B------:R-:W-:Y:S02]  /*34390*/  IMAD.MOV.U32 R13, RZ, RZ, R21 ;  /* 0x000000ffff0d7224 */ /* 0x000fe400078e0015 */
[----:B------:R-:W-:-:S07]  /*343a0*/  IMAD.MOV.U32 R9, RZ, RZ, R14 ;  /* 0x000000ffff097224 */ /* 0x000fce00078e000e */
[----:B------:R-:W-:Y:S05]  /*343b0*/  WARPSYNC.COLLECTIVE R15, `(.L_x_3131) ;  /* 0x000000000f087348 */ /* 0x000fea0003c00000 */
[----:B------:R0:W1:Y:S02]  /*343c0*/  SHFL.IDX P6, R14, R13, R12, R11 ;  /* 0x0000000c0d0e7389 */ /* 0x00006400000c000b */
[----:B01----:R-:W-:Y:S01]  /*343d0*/  ENDCOLLECTIVE ;  /* 0x000000000000791b */ /* 0x003fe20003800000 */
.L_x_3131:
[----:B------:R-:W-:Y:S05]  /*343e0*/  BRA `(.L_x_3132) ;  /* 0xfffffdd800547947 */ /* 0x000fea000383ffff */
.L_x_2839:
        /* <DEDUP_REMOVED lines=8> */
.L_x_3134:
[----:B------:R-:W-:Y:S05]  /*34470*/  BSYNC B1 ;  /* 0x0000000000017941 */ /* 0x000fea0003800000 */
.L_x_3133:
        /* <DEDUP_REMOVED lines=8> */
.L_x_3135:
[----:B------:R-:W-:Y:S02]  /*34500*/  IMAD.MOV.U32 R13, RZ, RZ, R20 ;  /* 0x000000ffff0d7224 */ /* 0x000fe400078e0014 */
[----:B------:R-:W-:-:S07]  /*34510*/  IMAD.MOV.U32 R6, RZ, RZ, R14 ;  /* 0x000000ffff067224 */ /* 0x000fce00078e000e */
[----:B------:R-:W-:Y:S05]  /*34520*/  WARPSYNC.COLLECTIVE R15, `(.L_x_3136) ;  /* 0x000000000f087348 */ /* 0x000fea0003c00000 */
[----:B------:R0:W1:Y:S02]  /*34530*/  SHFL.IDX P6, R14, R13, R12, R11 ;  /* 0x0000000c0d0e7389 */ /* 0x00006400000c000b */
[----:B01----:R-:W-:Y:S01]  /*34540*/  ENDCOLLECTIVE ;  /* 0x000000000000791b */ /* 0x003fe20003800000 */
.L_x_3136:
[----:B------:R-:W-:Y:S02]  /*34550*/  IMAD.MOV.U32 R13, RZ, RZ, R21 ;  /* 0x000000ffff0d7224 */ /* 0x000fe400078e0015 */
[----:B------:R-:W-:-:S07]  /*34560*/  IMAD.MOV.U32 R9, RZ, RZ, R14 ;  /* 0x000000ffff097224 */ /* 0x000fce00078e000e */
[----:B------:R-:W-:Y:S05]  /*34570*/  WARPSYNC.COLLECTIVE R15, `(.L_x_3137) ;  /* 0x000000000f087348 */ /* 0x000fea0003c00000 */
[----:B------:R0:W1:Y:S02]  /*34580*/  SHFL.IDX P6, R14, R13, R12, R11 ;  /* 0x0000000c0d0e7389 */ /* 0x00006400000c000b */
[----:B01----:R-:W-:Y:S01]  /*34590*/  ENDCOLLECTIVE ;  /* 0x000000000000791b */ /* 0x003fe20003800000 */
.L_x_3137:
[----:B------:R-:W-:Y:S05]  /*345a0*/  BRA `(.L_x_3138) ;  /* 0xfffffddc001c7947 */ /* 0x000fea000383ffff */
.L_x_2842:
        /* <DEDUP_REMOVED lines=8> */
.L_x_3140:
[----:B------:R-:W-:Y:S05]  /*34630*/  BSYNC B1 ;  /* 0x0000000000017941 */ /* 0x000fea0003800000 */
.L_x_3139:
        /* <DEDUP_REMOVED lines=8> */
.L_x_3141:
[----:B------:R-:W-:Y:S02]  /*346c0*/  IMAD.MOV.U32 R13, RZ, RZ, R20 ;  /* 0x000000ffff0d7224 */ /* 0x000fe400078e0014 */
[----:B------:R-:W-:-:S07]  /*346d0*/  IMAD.MOV.U32 R6, RZ, RZ, R14 ;  /* 0x000000ffff067224 */ /* 0x000fce00078e000e */
[----:B------:R-:W-:Y:S05]  /*346e0*/  WARPSYNC.COLLECTIVE R15, `(.L_x_3142) ;  /* 0x000000000f087348 */ /* 0x000fea0003c00000 */
[----:B------:R0:W1:Y:S02]  /*346f0*/  SHFL.IDX P6, R14, R13, R12, R11 ;  /* 0x0000000c0d0e7389 */ /* 0x00006400000c000b */
[----:B01----:R-:W-:Y:S01]  /*34700*/  ENDCOLLECTIVE ;  /* 0x000000000000791b */ /* 0x003fe20003800000 */
.L_x_3142:
[----:B------:R-:W-:Y:S02]  /*34710*/  IMAD.MOV.U32 R13, RZ, RZ, R21 ;  /* 0x000000ffff0d7224 */ /* 0x000fe400078e0015 */
[----:B------:R-:W-:-:S07]  /*34720*/  IMAD.MOV.U32 R9, RZ, RZ, R14 ;  /* 0x000000ffff097224 */ /* 0x000fce00078e000e */
[----:B------:R-:W-:Y:S05]  /*34730*/  WARPSYNC.COLLECTIVE R15, `(.L_x_3143) ;  /* 0x000000000f087348 */ /* 0x000fea0003c00000 */
[----:B------:R0:W1:Y:S02]  /*34740*/  SHFL.IDX P6, R14, R13, R12, R11 ;  /* 0x0000000c0d0e7389 */ /* 0x00006400000c000b */
[----:B01----:R-:W-:Y:S01]  /*34750*/  ENDCOLLECTIVE ;  /* 0x000000000000791b */ /* 0x003fe20003800000 */
.L_x_3143:
[----:B------:R-:W-:Y:S01]  /*34760*/  IMAD.MOV.U32 R8, RZ, RZ, R14 ;  /* 0x000000ffff087224 */ /* 0x000fe200078e000e */
[----:B------:R-:W-:Y:S06]  /*34770*/  BRA `(.L_x_3144) ;  /* 0xfffffddc00c07947 */ /* 0x000fec000383ffff */
.L_x_2845:
        /* <DEDUP_REMOVED lines=8> */
.L_x_3146:
[----:B------:R-:W-:Y:S05]  /*34800*/  BSYNC B1 ;  /* 0x0000000000017941 */ /* 0x000fea0003800000 */
.L_x_3145:
        /* <DEDUP_REMOVED lines=8> */
.L_x_3147:
[----:B------:R-:W-:Y:S02]  /*34890*/  IMAD.MOV.U32 R13, RZ, RZ, R20 ;  /* 0x000000ffff0d7224 */ /* 0x000fe400078e0014 */
[----:B------:R-:W-:-:S07]  /*348a0*/  IMAD.MOV.U32 R78, RZ, RZ, R14 ;  /* 0x000000ffff4e7224 */ /* 0x000fce00078e000e */
[----:B------:R-:W-:Y:S05]  /*348b0*/  WARPSYNC.COLLECTIVE R15, `(.L_x_3148) ;  /* 0x000000000f087348 */ /* 0x000fea0003c00000 */
[----:B------:R0:W1:Y:S02]  /*348c0*/  SHFL.IDX P6, R14, R13, R12, R11 ;  /* 0x0000000c0d0e7389 */ /* 0x00006400000c000b */
[----:B01----:R-:W-:Y:S01]  /*348d0*/  ENDCOLLECTIVE ;  /* 0x000000000000791b */ /* 0x003fe20003800000 */
.L_x_3148:
[----:B------:R-:W-:Y:S02]  /*348e0*/  IMAD.MOV.U32 R13, RZ, RZ, R21 ;  /* 0x000000ffff0d7224 */ /* 0x000fe400078e0015 */
[----:B------:R-:W-:-:S07]  /*348f0*/  IMAD.MOV.U32 R77, RZ, RZ, R14 ;  /* 0x000000ffff4d7224 */ /* 0x000fce00078e000e */
[----:B------:R-:W-:Y:S05]  /*34900*/  WARPSYNC.COLLECTIVE R15, `(.L_x_3149) ;  /* 0x000000000f087348 */ /* 0x000fea0003c00000 */
[----:B------:R0:W1:Y:S02]  /*34910*/  SHFL.IDX P6, R14, R13, R12, R11 ;  /* 0x0000000c0d0e7389 */ /* 0x00006400000c000b */
[----:B01----:R-:W-:Y:S01]  /*34920*/  ENDCOLLECTIVE ;  /* 0x000000000000791b */ /* 0x003fe20003800000 */
.L_x_3149:
[----:B------:R-:W-:Y:S01]  /*34930*/  IMAD.MOV.U32 R21, RZ, RZ, R14 ;  /* 0x000000ffff157224 */ /* 0x000fe200078e000e */
[----:B------:R-:W-:Y:S06]  /*34940*/  BRA `(.L_x_3150) ;  /* 0xfffffde0006c7947 */ /* 0x000fec000383ffff */
.L_x_2849:
[----:B0-----:R0:W3:Y:S02]  /*34950*/  SYNCS.PHASECHK.TRANS64.TRYWAIT P0, [R23+URZ+0x38800], R0 ;  /* 0x03880000170075a7 */ /* 0x0010e4000800017f */
[----:B---3--:R-:W-:Y:S05]  /*34960*/  @!P0 NANOSLEEP.SYNCS 0x989680 ;  /* 0x009896800000895d */ /* 0x008fea0003900000 */
[----:B------:R-:W3:Y:S02]  /*34970*/  @!P0 SYNCS.PHASECHK.TRANS64 P0, [R23+URZ+0x38800], R0 ;  /* 0x03880000170085a7 */ /* 0x000ee4000800007f */
[----:B---3--:R-:W-:Y:S05]  /*34980*/  @!P0 BRA `(.L_x_2849) ;  /* 0xfffffffc00f08947 */ /* 0x008fea000383ffff */
[----:B------:R-:W-:Y:S05]  /*34990*/  BRA `(.L_x_3151) ;  /* 0xfffffde400187947 */ /* 0x000fea000383ffff */
.L_x_2867:
[----:B--2---:R2:W3:Y:S02]  /*349a0*/  SYNCS.PHASECHK.TRANS64.TRYWAIT P1, [R0+URZ+0x38830], R3 ;  /* 0x03883003000075a7 */ /* 0x0044e4000802017f */
[----:B---3--:R-:W-:Y:S05]  /*349b0*/  @!P1 NANOSLEEP.SYNCS 0x989680 ;  /* 0x009896800000995d */ /* 0x008fea0003900000 */
[----:B------:R-:W3:Y:S02]  /*349c0*/  @!P1 SYNCS.PHASECHK.TRANS64 P1, [R0+URZ+0x38830], R3 ;  /* 0x03883003000095a7 */ /* 0x000ee4000802007f */
[----:B---3--:R-:W-:Y:S05]  /*349d0*/  @!P1 BRA `(.L_x_2867) ;  /* 0xfffffffc00f09947 */ /* 0x008fea000383ffff */
[----:B------:R-:W-:Y:S05]  /*349e0*/  BRA `(.L_x_2866) ;  /* 0xfffffe2000687947 */ /* 0x000fea000383ffff */
.L_x_2875:
[----:B-1----:R1:W2:Y:S02]  /*349f0*/  SYNCS.PHASECHK.TRANS64.TRYWAIT P1, [R10+URZ+0x38830], R3 ;  /* 0x038830030a0075a7 */ /* 0x0022a4000802017f */
[----:B--2---:R-:W-:Y:S05]  /*34a00*/  @!P1 NANOSLEEP.SYNCS 0x989680 ;  /* 0x009896800000995d */ /* 0x004fea0003900000 */
[----:B------:R-:W2:Y:S02]  /*34a10*/  @!P1 SYNCS.PHASECHK.TRANS64 P1, [R10+URZ+0x38830], R3 ;  /* 0x038830030a0095a7 */ /* 0x000ea4000802007f */
[----:B--2---:R-:W-:Y:S05]  /*34a20*/  @!P1 BRA `(.L_x_2875) ;  /* 0xfffffffc00f09947 */ /* 0x004fea000383ffff */
[----:B------:R-:W-:Y:S05]  /*34a30*/  BRA `(.L_x_2874) ;  /* 0xfffffe6800b07947 */ /* 0x000fea000383ffff */
.L_x_2880:
[----:B---3--:R3:W4:Y:S02]  /*34a40*/  SYNCS.PHASECHK.TRANS64.TRYWAIT P1, [R6+URZ+0x38850], R0 ;  /* 0x03885000060075a7 */ /* 0x008724000802017f */
[----:B----4-:R-:W-:Y:S05]  /*34a50*/  @!P1 NANOSLEEP.SYNCS 0x989680 ;  /* 0x009896800000995d */ /* 0x010fea0003900000 */
[----:B------:R-:W4:Y:S02]  /*34a60*/  @!P1 SYNCS.PHASECHK.TRANS64 P1, [R6+URZ+0x38850], R0 ;  /* 0x03885000060095a7 */ /* 0x000f24000802007f */
[----:B----4-:R-:W-:Y:S05]  /*34a70*/  @!P1 BRA `(.L_x_2880) ;  /* 0xfffffffc00f09947 */ /* 0x010fea000383ffff */
[----:B------:R-:W-:Y:S05]  /*34a80*/  BRA `(.L_x_2879) ;  /* 0xfffffea0006c7947 */ /* 0x000fea000383ffff */
.L_x_2890:
[----:B-1----:R1:W2:Y:S02]  /*34a90*/  SYNCS.PHASECHK.TRANS64.TRYWAIT P1, [R3+URZ+0x38830], R6 ;  /* 0x03883006030075a7 */ /* 0x0022a4000802017f */
[----:B--2---:R-:W-:Y:S05]  /*34aa0*/  @!P1 NANOSLEEP.SYNCS 0x989680 ;  /* 0x009896800000995d */ /* 0x004fea0003900000 */
[----:B------:R-:W2:Y:S02]  /*34ab0*/  @!P1 SYNCS.PHASECHK.TRANS64 P1, [R3+URZ+0x38830], R6 ;  /* 0x03883006030095a7 */ /* 0x000ea4000802007f */
[----:B--2---:R-:W-:Y:S05]  /*34ac0*/  @!P1 BRA `(.L_x_2890) ;  /* 0xfffffffc00f09947 */ /* 0x004fea000383ffff */
[----:B------:R-:W-:Y:S05]  /*34ad0*/  BRA `(.L_x_2889) ;  /* 0xfffffeb800a47947 */ /* 0x000fea000383ffff */
.L_x_2895:
[----:B-1----:R1:W2:Y:S02]  /*34ae0*/  SYNCS.PHASECHK.TRANS64.TRYWAIT P1, [R6+URZ+0x38850], R0 ;  /* 0x03885000060075a7 */ /* 0x0022a4000802017f */
[----:B--2---:R-:W-:Y:S05]  /*34af0*/  @!P1 NANOSLEEP.SYNCS 0x989680 ;  /* 0x009896800000995d */ /* 0x004fea0003900000 */
[----:B------:R-:W2:Y:S02]  /*34b00*/  @!P1 SYNCS.PHASECHK.TRANS64 P1, [R6+URZ+0x38850], R0 ;  /* 0x03885000060095a7 */ /* 0x000ea4000802007f */
[----:B--2---:R-:W-:Y:S05]  /*34b10*/  @!P1 BRA `(.L_x_2895) ;  /* 0xfffffffc00f09947 */ /* 0x004fea000383ffff */
[----:B------:R-:W-:Y:S05]  /*34b20*/  BRA `(.L_x_2894) ;  /* 0xfffffef000647947 */ /* 0x000fea000383ffff */
.L_x_2903:
[----:B-1----:R1:W2:Y:S02]  /*34b30*/  SYNCS.PHASECHK.TRANS64.TRYWAIT P1, [R10+URZ+0x38850], R0 ;  /* 0x038850000a0075a7 */ /* 0x0022a4000802017f */
[----:B--2---:R-:W-:Y:S05]  /*34b40*/  @!P1 NANOSLEEP.SYNCS 0x989680 ;  /* 0x009896800000995d */ /* 0x004fea0003900000 */
[----:B------:R-:W2:Y:S02]  /*34b50*/  @!P1 SYNCS.PHASECHK.TRANS64 P1, [R10+URZ+0x38850], R0 ;  /* 0x038850000a0095a7 */ /* 0x000ea4000802007f */
[----:B--2---:R-:W-:Y:S05]  /*34b60*/  @!P1 BRA `(.L_x_2903) ;  /* 0xfffffffc00f09947 */ /* 0x004fea000383ffff */
[----:B------:R-:W-:Y:S05]  /*34b70*/  BRA `(.L_x_2902) ;  /* 0xffffff0800947947 */ /* 0x000fea000383ffff */
.L_x_2945:
[----:B------:R-:W2:Y:S01]  /*34b80*/  S2R R10, SR_TID.X ;  /* 0x00000000000a7919 */ /* 0x000ea20000002100 */
[----:B------:R-:W-:Y:S01]  /*34b90*/  BSSY B1, `(.L_x_3152) ;  /* 0x000000a000017945 */ /* 0x000fe20003800000 */
[----:B-1----:R-:W-:Y:S02]  /*34ba0*/  IMAD.MOV.U32 R12, RZ, RZ, RZ ;  /* 0x000000ffff0c7224 */ /* 0x002fe400078e00ff */
[----:B0-----:R-:W-:Y:S02]  /*34bb0*/  IMAD.MOV.U32 R11, RZ, RZ, 0x1f ;  /* 0x0000001fff0b7424 */ /* 0x001fe400078e00ff */
[----:B------:R-:W-:Y:S01]  /*34bc0*/  IMAD.MOV.U32 R15, RZ, RZ, -0x1 ;  /* 0xffffffffff0f7424 */ /* 0x000fe200078e00ff */
[----:B--2---:R-:W-:-:S04]  /*34bd0*/  SHF.R.U32.HI R10, RZ, 0x5, R10 ;  /* 0x00000005ff0a7819 */ /* 0x004fc8000001160a */
[----:B------:R-:W-:-:S05]  /*34be0*/  LOP3.LUT R10, R10, 0x3, RZ, 0xc0, !PT ;  /* 0x000000030a0a7812 */ /* 0x000fca00078ec0ff */
[----:B------:R-:W-:-:S07]  /*34bf0*/  IMAD.MOV.U32 R13, RZ, RZ, R10 ;  /* 0x000000ffff0d7224 */ /* 0x000fce00078e000a */
[----:B------:R-:W-:Y:S05]  /*34c00*/  WARPSYNC.COLLECTIVE R15, `(.L_x_3153) ;  /* 0x000000000f087348 */ /* 0x000fea0003c00000 */
[----:B------:R0:W1:Y:S02]  /*34c10*/  SHFL.IDX P6, R14, R13, R12, R11 ;  /* 0x0000000c0d0e7389 */ /* 0x00006400000c000b */
[----:B01----:R-:W-:Y:S01]  /*34c20*/  ENDCOLLECTIVE ;  /* 0x000000000000791b */ /* 0x003fe20003800000 */
.L_x_3153:
[----:B------:R-:W-:Y:S05]  /*34c30*/  BSYNC B1 ;  /* 0x0000000000017941 */ /* 0x000fea0003800000 */
.L_x_3152:
[----:B------:R-:W-:Y:S05]  /*34c40*/  BRA `(.L_x_3154) ;  /* 0xffffff7800a47947 */ /* 0x000fea000383ffff */
.L_x_2947:
[----:B------:R-:W-:Y:S01]  /*34c50*/  BSSY B1, `(.L_x_3155) ;  /* 0x0000006000017945 */ /* 0x000fe20003800000 */
[----:B------:R-:W-:-:S07]  /*34c60*/  IMAD.MOV.U32 R15, RZ, RZ, -0x1 ;  /* 0xffffffffff0f7424 */ /* 0x000fce00078e00ff */
[----:B012---:R-:W-:Y:S05]  /*34c70*/  WARPSYNC.COLLECTIVE R15, `(.L_x_3156) ;  /* 0x000000000f0c7348 */ /* 0x007fea0003c00000 */
[----:B------:R-:W-:Y:S02]  /*34c80*/  ELECT P6, UR62, PT ;  /* 0x00000000003e782f */ /* 0x000fe400038c0000 */
[----:B------:R-:W-:Y:S01]  /*34c90*/  MOV R14, UR62 ;  /* 0x0000003e000e7c02 */ /* 0x000fe20008000f00 */
[----:B012---:R-:W-:Y:S10]  /*34ca0*/  ENDCOLLECTIVE ;  /* 0x000000000000791b */ /* 0x007ff40003800000 */
.L_x_3156:
[----:B------:R-:W-:Y:S05]  /*34cb0*/  BSYNC B1 ;  /* 0x0000000000017941 */ /* 0x000fea0003800000 */
.L_x_3155:
[----:B------:R-:W-:Y:S05]  /*34cc0*/  BRA `(.L_x_2946) ;  /* 0xffffff78009c7947 */ /* 0x000fea000383ffff */
.L_x_2949:
[----:B--2---:R2:W3:Y:S02]  /*34cd0*/  SYNCS.PHASECHK.TRANS64.TRYWAIT P0, [R16+URZ+0x38820], R7 ;  /* 0x03882007100075a7 */ /* 0x0044e4000800017f */
[----:B---3--:R-:W-:Y:S05]  /*34ce0*/  @!P0 NANOSLEEP.SYNCS 0x989680 ;  /* 0x009896800000895d */ /* 0x008fea0003900000 */
[----:B------:R-:W3:Y:S02]  /*34cf0*/  @!P0 SYNCS.PHASECHK.TRANS64 P0, [R16+URZ+0x38820], R7 ;  /* 0x03882007100085a7 */ /* 0x000ee4000800007f */
[----:B---3--:R-:W-:Y:S05]  /*34d00*/  @!P0 BRA `(.L_x_2949) ;  /* 0xfffffffc00f08947 */ /* 0x008fea000383ffff */
[----:B------:R-:W-:Y:S05]  /*34d10*/  BRA `(.L_x_3157) ;  /* 0xffffff7800ac7947 */ /* 0x000fea000383ffff */
.L_x_2953:
[----:B0-----:R0:W3:Y:S02]  /*34d20*/  SYNCS.PHASECHK.TRANS64.TRYWAIT P0, [R11+URZ+0x388a0], R10 ;  /* 0x0388a00a0b0075a7 */ /* 0x0010e4000800017f */
[----:B---3--:R-:W-:Y:S05]  /*34d30*/  @!P0 NANOSLEEP.SYNCS 0x989680 ;  /* 0x009896800000895d */ /* 0x008fea0003900000 */
[----:B------:R-:W3:Y:S02]  /*34d40*/  @!P0 SYNCS.PHASECHK.TRANS64 P0, [R11+URZ+0x388a0], R10 ;  /* 0x0388a00a0b0085a7 */ /* 0x000ee4000800007f */
[----:B---3--:R-:W-:Y:S05]  /*34d50*/  @!P0 BRA `(.L_x_2953) ;  /* 0xfffffffc00f08947 */ /* 0x008fea000383ffff */
[----:B------:R-:W-:Y:S05]  /*34d60*/  BRA `(.L_x_3158) ;  /* 0xffffff7800c47947 */ /* 0x000fea000383ffff */
.L_x_2961:
[----:B-1----:R1:W2:Y:S02]  /*34d70*/  SYNCS.PHASECHK.TRANS64.TRYWAIT P0, [R11+URZ+0x388c0], R10 ;  /* 0x0388c00a0b0075a7 */ /* 0x0022a4000800017f */
[----:B--2---:R-:W-:Y:S05]  /*34d80*/  @!P0 NANOSLEEP.SYNCS 0x989680 ;  /* 0x009896800000895d */ /* 0x004fea0003900000 */
[----:B------:R-:W2:Y:S02]  /*34d90*/  @!P0 SYNCS.PHASECHK.TRANS64 P0, [R11+URZ+0x388c0], R10 ;  /* 0x0388c00a0b0085a7 */ /* 0x000ea4000800007f */
[----:B--2---:R-:W-:Y:S05]  /*34da0*/  @!P0 BRA `(.L_x_2961) ;  /* 0xfffffffc00f08947 */ /* 0x004fea000383ffff */
[----:B------:R-:W-:Y:S05]  /*34db0*/  BRA `(.L_x_3159) ;  /* 0xffffff8000007947 */ /* 0x000fea000383ffff */
.L_x_2971:
[----:B0-----:R0:W3:Y:S02]  /*34dc0*/  SYNCS.PHASECHK.TRANS64.TRYWAIT P1, [R10+URZ+0x388a0], R9 ;  /* 0x0388a0090a0075a7 */ /* 0x0010e4000802017f */
[----:B---3--:R-:W-:Y:S05]  /*34dd0*/  @!P1 NANOSLEEP.SYNCS 0x989680 ;  /* 0x009896800000995d */ /* 0x008fea0003900000 */
[----:B------:R-:W3:Y:S02]  /*34de0*/  @!P1 SYNCS.PHASECHK.TRANS64 P1, [R10+URZ+0x388a0], R9 ;  /* 0x0388a0090a0095a7 */ /* 0x000ee4000802007f */
[----:B---3--:R-:W-:Y:S05]  /*34df0*/  @!P1 BRA `(.L_x_2971) ;  /* 0xfffffffc00f09947 */ /* 0x008fea000383ffff */
[----:B------:R-:W-:Y:S05]  /*34e00*/  BRA `(.L_x_3160) ;  /* 0xffffff8400747947 */ /* 0x000fea000383ffff */
.L_x_2979:
[----:B-1----:R1:W2:Y:S02]  /*34e10*/  SYNCS.PHASECHK.TRANS64.TRYWAIT P1, [R10+URZ+0x388c0], R9 ;  /* 0x0388c0090a0075a7 */ /* 0x0022a4000802017f */
[----:B--2---:R-:W-:Y:S05]  /*34e20*/  @!P1 NANOSLEEP.SYNCS 0x989680 ;  /* 0x009896800000995d */ /* 0x004fea0003900000 */
[----:B------:R-:W2:Y:S02]  /*34e30*/  @!P1 SYNCS.PHASECHK.TRANS64 P1, [R10+URZ+0x388c0], R9 ;  /* 0x0388c0090a0095a7 */ /* 0x000ea4000802007f */
[----:B--2---:R-:W-:Y:S05]  /*34e40*/  @!P1 BRA `(.L_x_2979) ;  /* 0xfffffffc00f09947 */ /* 0x004fea000383ffff */
[----:B------:R-:W-:Y:S05]  /*34e50*/  BRA `(.L_x_3161) ;  /* 0xffffff8800ac7947 */ /* 0x000fea000383ffff */
.L_x_2997:
        /* <DEDUP_REMOVED lines=11> */
.L_x_3163:
[----:B------:R-:W-:Y:S05]  /*34f10*/  BSYNC B0 ;  /* 0x0000000000007941 */ /* 0x000fea0003800000 */
.L_x_3162:
[----:B------:R-:W-:Y:S05]  /*34f20*/  BRA `(.L_x_3164) ;  /* 0xffffff9800e47947 */ /* 0x000fea000383ffff */
.L_x_3000:
[----:B0-----:R0:W1:Y:S02]  /*34f30*/  SYNCS.PHASECHK.TRANS64.TRYWAIT P0, [R5+URZ+0x38840], R2 ;  /* 0x03884002050075a7 */ /* 0x001064000800017f */
[----:B-1----:R-:W-:Y:S05]  /*34f40*/  @!P0 NANOSLEEP.SYNCS 0x989680 ;  /* 0x009896800000895d */ /* 0x002fea0003900000 */
[----:B------:R-:W1:Y:S02]  /*34f50*/  @!P0 SYNCS.PHASECHK.TRANS64 P0, [R5+URZ+0x38840], R2 ;  /* 0x03884002050085a7 */ /* 0x000e64000800007f */
[----:B-1----:R-:W-:Y:S05]  /*34f60*/  @!P0 BRA `(.L_x_3000) ;  /* 0xfffffffc00f08947 */ /* 0x002fea000383ffff */
[----:B------:R-:W-:Y:S05]  /*34f70*/  BRA `(.L_x_3165) ;  /* 0xffffff9c00347947 */ /* 0x000fea000383ffff */
.L_x_3001:
        /* <DEDUP_REMOVED lines=8> */
.L_x_3167:
[----:B------:R-:W-:Y:S05]  /*35000*/  BSYNC B0 ;  /* 0x0000000000007941 */ /* 0x000fea0003800000 */
.L_x_3166:
        /* <DEDUP_REMOVED lines=13> */
.L_x_3168:
        /* <DEDUP_REMOVED lines=21> */
.L_x_3169:
[----:B------:R-:W-:Y:S02]  /*35230*/  IMAD.MOV.U32 R13, RZ, RZ, R0 ;  /* 0x000000ffff0d7224 */ /* 0x000fe400078e0000 */
[----:B------:R-:W-:-:S07]  /*35240*/  IMAD.MOV.U32 R8, RZ, RZ, R14 ;  /* 0x000000ffff087224 */ /* 0x000fce00078e000e */
[----:B------:R-:W-:Y:S05]  /*35250*/  WARPSYNC.COLLECTIVE R15, `(.L_x_3170) ;  /* 0x000000000f087348 */ /* 0x000fea0003c00000 */
[----:B------:R0:W1:Y:S02]  /*35260*/  SHFL.IDX P6, R14, R13, R12, R11 ;  /* 0x0000000c0d0e7389 */ /* 0x00006400000c000b */
[----:B01----:R-:W-:Y:S01]  /*35270*/  ENDCOLLECTIVE ;  /* 0x000000000000791b */ /* 0x003fe20003800000 */
.L_x_3170:
        /* <DEDUP_REMOVED lines=17> */
.L_x_3171:
[----:B------:R-:W-:Y:S02]  /*35390*/  @P1 IMAD R9, R7, 0x2, R16 ;  /* 0x0000000207091824 */ /* 0x000fe400078e0210 */
[----:B------:R-:W-:Y:S02]  /*353a0*/  IMAD.MOV.U32 R13, RZ, RZ, R0 ;  /* 0x000000ffff0d7224 */ /* 0x000fe400078e0000 */
[----:B------:R-:W-:-:S07]  /*353b0*/  IMAD.MOV.U32 R8, RZ, RZ, R14 ;  /* 0x000000ffff087224 */ /* 0x000fce00078e000e */
[----:B------:R-:W-:Y:S05]  /*353c0*/  WARPSYNC.COLLECTIVE R15, `(.L_x_3172) ;  /* 0x000000000f087348 */ /* 0x000fea0003c00000 */
[----:B------:R0:W1:Y:S02]  /*353d0*/  SHFL.IDX P6, R14, R13, R12, R11 ;  /* 0x0000000c0d0e7389 */ /* 0x00006400000c000b */
[----:B01----:R-:W-:Y:S01]  /*353e0*/  ENDCOLLECTIVE ;  /* 0x000000000000791b */ /* 0x003fe20003800000 */
.L_x_3172:
        /* <DEDUP_REMOVED lines=17> */
.L_x_3173:
[----:B------:R-:W-:Y:S02]  /*35500*/  @P1 IMAD R21, R7, 0x2, R16 ;  /* 0x0000000207151824 */ /* 0x000fe400078e0210 */
[----:B------:R-:W-:Y:S02]  /*35510*/  IMAD.MOV.U32 R13, RZ, RZ, R0 ;  /* 0x000000ffff0d7224 */ /* 0x000fe400078e0000 */
[----:B------:R-:W-:-:S07]  /*35520*/  IMAD.MOV.U32 R8, RZ, RZ, R14 ;  /* 0x000000ffff087224 */ /* 0x000fce00078e000e */
[----:B------:R-:W-:Y:S05]  /*35530*/  WARPSYNC.COLLECTIVE R15, `(.L_x_3174) ;  /* 0x000000000f087348 */ /* 0x000fea0003c00000 */
[----:B------:R0:W1:Y:S02]  /*35540*/  SHFL.IDX P6, R14, R13, R12, R11 ;  /* 0x0000000c0d0e7389 */ /* 0x00006400000c000b */
[----:B01----:R-:W-:Y:S01]  /*35550*/  ENDCOLLECTIVE ;  /* 0x000000000000791b */ /* 0x003fe20003800000 */
.L_x_3174:
        /* <DEDUP_REMOVED lines=16> */
.L_x_3175:
[----:B------:R-:W-:Y:S02]  /*35660*/  IMAD.MOV.U32 R13, RZ, RZ, R0 ;  /* 0x000000ffff0d7224 */ /* 0x000fe400078e0000 */
[----:B------:R-:W-:-:S07]  /*35670*/  IMAD.MOV.U32 R8, RZ, RZ, R14 ;  /* 0x000000ffff087224 */ /* 0x000fce00078e000e */
[----:B------:R-:W-:Y:S05]  /*35680*/  WARPSYNC.COLLECTIVE R15, `(.L_x_3176) ;  /* 0x000000000f087348 */ /* 0x000fea0003c00000 */
[----:B------:R0:W1:Y:S02]  /*35690*/  SHFL.IDX P6, R14, R13, R12, R11 ;  /* 0x0000000c0d0e7389 */ /* 0x00006400000c000b */
[----:B01----:R-:W-:Y:S01]  /*356a0*/  ENDCOLLECTIVE ;  /* 0x000000000000791b */ /* 0x003fe20003800000 */
.L_x_3176:
[----:B------:R-:W-:Y:S01]  /*356b0*/  IMAD.MOV.U32 R0, RZ, RZ, R14 ;  /* 0x000000ffff007224 */ /* 0x000fe200078e000e */
[----:B------:R-:W-:Y:S06]  /*356c0*/  BRA `(.L_x_3177) ;  /* 0xffffff9800907947 */ /* 0x000fec000383ffff */
.L_x_3008:
        /* <DEDUP_REMOVED lines=9> */
.L_x_3178:
[----:B------:R-:W-:Y:S01]  /*35760*/  ISETP.GE.AND P1, PT, R25, R5, PT ;  /* 0x000000051900720c */ /* 0x000fe20003f26270 */
[----:B------:R-:W-:Y:S02]  /*35770*/  IMAD.MOV.U32 R13, RZ, RZ, R4 ;  /* 0x000000ffff0d7224 */ /* 0x000fe400078e0004 */
[----:B------:R-:W-:-:S10]  /*35780*/  IMAD.MOV.U32 R2, RZ, RZ, R14 ;  /* 0x000000ffff027224 */ /* 0x000fd400078e000e */
[----:B------:R-:W-:Y:S05]  /*35790*/  WARPSYNC.COLLECTIVE R15, `(.L_x_3179) ;  /* 0x000000000f087348 */ /* 0x000fea0003c00000 */
[----:B------:R0:W1:Y:S02]  /*357a0*/  SHFL.IDX P6, R14, R13, R12, R11 ;  /* 0x0000000c0d0e7389 */ /* 0x00006400000c000b */
[----:B01----:R-:W-:Y:S01]  /*357b0*/  ENDCOLLECTIVE ;  /* 0x000000000000791b */ /* 0x003fe20003800000 */
.L_x_3179:
        /* <DEDUP_REMOVED lines=19> */
.L_x_3180:
[----:B------:R-:W-:Y:S02]  /*358f0*/  IMAD.MOV.U32 R13, RZ, RZ, R4 ;  /* 0x000000ffff0d7224 */ /* 0x000fe400078e0004 */
[----:B------:R-:W-:-:S07]  /*35900*/  IMAD.MOV.U32 R2, RZ, RZ, R14 ;  /* 0x000000ffff027224 */ /* 0x000fce00078e000e */
[----:B------:R-:W-:Y:S05]  /*35910*/  WARPSYNC.COLLECTIVE R15, `(.L_x_3181) ;  /* 0x000000000f087348 */ /* 0x000fea0003c00000 */
[----:B------:R0:W1:Y:S02]  /*35920*/  SHFL.IDX P6, R14, R13, R12, R11 ;  /* 0x0000000c0d0e7389 */ /* 0x00006400000c000b */
[----:B01----:R-:W-:Y:S01]  /*35930*/  ENDCOLLECTIVE ;  /* 0x000000000000791b */ /* 0x003fe20003800000 */
.L_x_3181:
        /* <DEDUP_REMOVED lines=20> */
.L_x_3182:
[----:B------:R-:W-:Y:S02]  /*35a80*/  IMAD.MOV.U32 R13, RZ, RZ, R4 ;  /* 0x000000ffff0d7224 */ /* 0x000fe400078e0004 */
[----:B------:R-:W-:-:S07]  /*35a90*/  IMAD.MOV.U32 R2, RZ, RZ, R14 ;  /* 0x000000ffff027224 */ /* 0x000fce00078e000e */
[----:B------:R-:W-:Y:S05]  /*35aa0*/  WARPSYNC.COLLECTIVE R15, `(.L_x_3183) ;  /* 0x000000000f087348 */ /* 0x000fea0003c00000 */
[----:B------:R0:W1:Y:S02]  /*35ab0*/  SHFL.IDX P6, R14, R13, R12, R11 ;  /* 0x0000000c0d0e7389 */ /* 0x00006400000c000b */
[----:B01----:R-:W-:Y:S01]  /*35ac0*/  ENDCOLLECTIVE ;  /* 0x000000000000791b */ /* 0x003fe20003800000 */
.L_x_3183:
        /* <DEDUP_REMOVED lines=20> */
.L_x_3184:
[----:B------:R-:W-:Y:S02]  /*35c10*/  IMAD.MOV.U32 R13, RZ, RZ, R4 ;  /* 0x000000ffff0d7224 */ /* 0x000fe400078e0004 */
[----:B------:R-:W-:-:S07]  /*35c20*/  IMAD.MOV.U32 R2, RZ, RZ, R14 ;  /* 0x000000ffff027224 */ /* 0x000fce00078e000e */
[----:B------:R-:W-:Y:S05]  /*35c30*/  WARPSYNC.COLLECTIVE R15, `(.L_x_3185) ;  /* 0x000000000f087348 */ /* 0x000fea0003c00000 */
[----:B------:R0:W1:Y:S02]  /*35c40*/  SHFL.IDX P6, R14, R13, R12, R11 ;  /* 0x0000000c0d0e7389 */ /* 0x00006400000c000b */
[----:B01----:R-:W-:Y:S01]  /*35c50*/  ENDCOLLECTIVE ;  /* 0x000000000000791b */ /* 0x003fe20003800000 */
.L_x_3185:
        /* <DEDUP_REMOVED lines=20> */
.L_x_3186:
[----:B------:R-:W-:Y:S02]  /*35da0*/  IMAD.MOV.U32 R13, RZ, RZ, R4 ;  /* 0x000000ffff0d7224 */ /* 0x000fe400078e0004 */
[----:B------:R-:W-:-:S07]  /*35db0*/  IMAD.MOV.U32 R2, RZ, RZ, R14 ;  /* 0x000000ffff027224 */ /* 0x000fce00078e000e */
[----:B------:R-:W-:Y:S05]  /*35dc0*/  WARPSYNC.COLLECTIVE R15, `(.L_x_3187) ;  /* 0x000000000f087348 */ /* 0x000fea0003c00000 */
[----:B------:R0:W1:Y:S02]  /*35dd0*/  SHFL.IDX P6, R14, R13, R12, R11 ;  /* 0x0000000c0d0e7389 */ /* 0x00006400000c000b */
[----:B01----:R-:W-:Y:S01]  /*35de0*/  ENDCOLLECTIVE ;  /* 0x000000000000791b */ /* 0x003fe20003800000 */
.L_x_3187:
        /* <DEDUP_REMOVED lines=20> */
.L_x_3188:
[----:B------:R-:W-:Y:S02]  /*35f30*/  IMAD.MOV.U32 R13, RZ, RZ, R4 ;  /* 0x000000ffff0d7224 */ /* 0x000fe400078e0004 */
[----:B------:R-:W-:-:S07]  /*35f40*/  IMAD.MOV.U32 R2, RZ, RZ, R14 ;  /* 0x000000ffff027224 */ /* 0x000fce00078e000e */
[----:B------:R-:W-:Y:S05]  /*35f50*/  WARPSYNC.COLLECTIVE R15, `(.L_x_3189) ;  /* 0x000000000f087348 */ /* 0x000fea0003c00000 */
[----:B------:R0:W1:Y:S02]  /*35f60*/  SHFL.IDX P6, R14, R13, R12, R11 ;  /* 0x0000000c0d0e7389 */ /* 0x00006400000c000b */
[----:B01----:R-:W-:Y:S01]  /*35f70*/  ENDCOLLECTIVE ;  /* 0x000000000000791b */ /* 0x003fe20003800000 */
.L_x_3189:
        /* <DEDUP_REMOVED lines=20> */
.L_x_3190:
[----:B------:R-:W-:Y:S02]  /*360c0*/  IMAD.MOV.U32 R13, RZ, RZ, R4 ;  /* 0x000000ffff0d7224 */ /* 0x000fe400078e0004 */
[----:B------:R-:W-:-:S07]  /*360d0*/  IMAD.MOV.U32 R2, RZ, RZ, R14 ;  /* 0x000000ffff027224 */ /* 0x000fce00078e000e */
[----:B------:R-:W-:Y:S05]  /*360e0*/  WARPSYNC.COLLECTIVE R15, `(.L_x_3191) ;  /* 0x000000000f087348 */ /* 0x000fea0003c00000 */
[----:B------:R0:W1:Y:S02]  /*360f0*/  SHFL.IDX P6, R14, R13, R12, R11 ;  /* 0x0000000c0d0e7389 */ /* 0x00006400000c000b */
[----:B01----:R-:W-:Y:S01]  /*36100*/  ENDCOLLECTIVE ;  /* 0x000000000000791b */ /* 0x003fe20003800000 */
.L_x_3191:
        /* <DEDUP_REMOVED lines=18> */
.L_x_3192:
[----:B------:R-:W-:Y:S02]  /*36230*/  IMAD.MOV.U32 R13, RZ, RZ, R4 ;  /* 0x000000ffff0d7224 */ /* 0x000fe400078e0004 */
[----:B------:R-:W-:-:S07]  /*36240*/  IMAD.MOV.U32 R6, RZ, RZ, R14 ;  /* 0x000000ffff067224 */ /* 0x000fce00078e000e */
[----:B------:R-:W-:Y:S05]  /*36250*/  WARPSYNC.COLLECTIVE R15, `(.L_x_3193) ;  /* 0x000000000f087348 */ /* 0x000fea0003c00000 */
[----:B------:R0:W1:Y:S02]  /*36260*/  SHFL.IDX P6, R14, R13, R12, R11 ;  /* 0x0000000c0d0e7389 */ /* 0x00006400000c000b */
[----:B01----:R-:W-:Y:S01]  /*36270*/  ENDCOLLECTIVE ;  /* 0x000000000000791b */ /* 0x003fe20003800000 */
.L_x_3193:
[----:B------:R-:W-:Y:S05]  /*36280*/  BRA `(.L_x_3194) ;  /* 0xffffff9800f07947 */ /* 0x000fea000383ffff */
.L_x_3013:
[----:B0-----:R0:W2:Y:S02]  /*36290*/  SYNCS.PHASECHK.TRANS64.TRYWAIT P0, [R16+URZ+0x38820], R3 ;  /* 0x03882003100075a7 */ /* 0x0010a4000800017f */
[----:B--2---:R-:W-:Y:S05]  /*362a0*/  @!P0 NANOSLEEP.SYNCS 0x989680 ;  /* 0x009896800000895d */ /* 0x004fea0003900000 */
[----:B------:R-:W2:Y:S02]  /*362b0*/  @!P0 SYNCS.PHASECHK.TRANS64 P0, [R16+URZ+0x38820], R3 ;  /* 0x03882003100085a7 */ /* 0x000ea4000800007f */
[----:B--2---:R-:W-:Y:S05]  /*362c0*/  @!P0 BRA `(.L_x_3013) ;  /* 0xfffffffc00f08947 */ /* 0x004fea000383ffff */
[----:B------:R-:W-:Y:S05]  /*362d0*/  BRA `(.L_x_3195) ;  /* 0xffffff9c00707947 */ /* 0x000fea000383ffff */
.L_x_3018:
[----:B0-----:R0:W1:Y:S02]  /*362e0*/  SYNCS.PHASECHK.TRANS64.TRYWAIT P0, [R6+URZ+0x38840], R3 ;  /* 0x03884003060075a7 */ /* 0x001064000800017f */
[----:B-1----:R-:W-:Y:S05]  /*362f0*/  @!P0 NANOSLEEP.SYNCS 0x989680 ;  /* 0x009896800000895d */ /* 0x002fea0003900000 */
[----:B------:R-:W1:Y:S02]  /*36300*/  @!P0 SYNCS.PHASECHK.TRANS64 P0, [R6+URZ+0x38840], R3 ;  /* 0x03884003060085a7 */ /* 0x000e64000800007f */
[----:B-1----:R-:W-:Y:S05]  /*36310*/  @!P0 BRA `(.L_x_3018) ;  /* 0xfffffffc00f08947 */ /* 0x002fea000383ffff */
[----:B------:R-:W-:Y:S05]  /*36320*/  BRA `(.L_x_3196) ;  /* 0xffffffa0005c7947 */ /* 0x000fea000383ffff */
.L_x_3019:
        /* <DEDUP_REMOVED lines=8> */
.L_x_3198:
[----:B------:R-:W-:Y:S05]  /*363b0*/  BSYNC B1 ;  /* 0x0000000000017941 */ /* 0x000fea0003800000 */
.L_x_3197:
        /* <DEDUP_REMOVED lines=12> */
.L_x_3199:
[----:B------:R-:W-:Y:S01]  /*36480*/  LOP3.LUT R18, R18, 0xfffffeff, RZ, 0xc0, !PT ;  /* 0xfffffeff12127812 */ /* 0x000fe200078ec0ff */
[----:B------:R-:W-:Y:S01]  /*36490*/  IMAD R9, R9, 0x2, R16 ;  /* 0x0000000209097824 */ /* 0x000fe200078e0210 */
[----:B------:R-:W-:Y:S02]  /*364a0*/  ULDC.64 UR4, c[0x0][0x208] ;  /* 0x0000820000047ab9 */ /* 0x000fe40000000a00 */
[----:B------:R-:W-:-:S04]  /*364b0*/  @P2 LOP3.LUT R18, R18, 0x100, RZ, 0xfc, !PT ;  /* 0x0000010012122812 */ /* 0x000fc800078efcff */
[C---:B------:R-:W-:Y:S02]  /*364c0*/  LOP3.LUT P2, RZ, R18.reuse, 0x8, RZ, 0xc0, !PT ;  /* 0x0000000812ff7812 */ /* 0x040fe4000784c0ff */
[----:B------:R-:W-:Y:S01]  /*364d0*/  LOP3.LUT R18, R18, 0xffffff7f, RZ, 0xc0, !PT ;  /* 0xffffff7f12127812 */ /* 0x000fe200078ec0ff */
[----:B------:R-:W-:-:S03]  /*364e0*/  IMAD.MOV.U32 R13, RZ, RZ, R10 ;  /* 0x000000ffff0d7224 */ /* 0x000fc600078e000a */
[----:B------:R-:W-:Y:S01]  /*364f0*/  @P1 LOP3.LUT R18, R18, 0x80, RZ, 0xfc, !PT ;  /* 0x0000008012121812 */ /* 0x000fe200078efcff */
[----:B------:R-:W-:-:S03]  /*36500*/  IMAD.MOV.U32 R12, RZ, RZ, 0x1 ;  /* 0x00000001ff0c7424 */ /* 0x000fc600078e00ff */
        /* <DEDUP_REMOVED lines=14> */
.L_x_3200:
[----:B------:R-:W-:Y:S02]  /*365f0*/  IMAD.MOV.U32 R13, RZ, RZ, R8 ;  /* 0x000000ffff0d7224 */ /* 0x000fe400078e0008 */
[----:B------:R-:W-:-:S07]  /*36600*/  IMAD.MOV.U32 R35, RZ, RZ, R14 ;  /* 0x000000ffff237224 */ /* 0x000fce00078e000e */
[----:B------:R-:W-:Y:S05]  /*36610*/  WARPSYNC.COLLECTIVE R15, `(.L_x_3201) ;  /* 0x000000000f087348 */ /* 0x000fea0003c00000 */
[----:B------:R0:W1:Y:S02]  /*36620*/  SHFL.IDX P6, R14, R13, R12, R11 ;  /* 0x0000000c0d0e7389 */ /* 0x00006400000c000b */
[----:B01----:R-:W-:Y:S01]  /*36630*/  ENDCOLLECTIVE ;  /* 0x000000000000791b */ /* 0x003fe20003800000 */
.L_x_3201:
        /* <DEDUP_REMOVED lines=16> */
.L_x_3202:
[----:B------:R-:W-:Y:S02]  /*36740*/  IMAD.MOV.U32 R13, RZ, RZ, R8 ;  /* 0x000000ffff0d7224 */ /* 0x000fe400078e0008 */
[----:B------:R-:W-:-:S07]  /*36750*/  IMAD.MOV.U32 R35, RZ, RZ, R14 ;  /* 0x000000ffff237224 */ /* 0x000fce00078e000e */
[----:B------:R-:W-:Y:S05]  /*36760*/  WARPSYNC.COLLECTIVE R15, `(.L_x_3203) ;  /* 0x000000000f087348 */ /* 0x000fea0003c00000 */
[----:B------:R0:W1:Y:S02]  /*36770*/  SHFL.IDX P6, R14, R13, R12, R11 ;  /* 0x0000000c0d0e7389 */ /* 0x00006400000c000b */
[----:B01----:R-:W-:Y:S01]  /*36780*/  ENDCOLLECTIVE ;  /* 0x000000000000791b */ /* 0x003fe20003800000 */
.L_x_3203:
        /* <DEDUP_REMOVED lines=16> */
.L_x_3204:
[----:B------:R-:W-:Y:S02]  /*36890*/  IMAD.MOV.U32 R13, RZ, RZ, R8 ;  /* 0x000000ffff0d7224 */ /* 0x000fe400078e0008 */
[----:B------:R-:W-:-:S07]  /*368a0*/  IMAD.MOV.U32 R35, RZ, RZ, R14 ;  /* 0x000000ffff237224 */ /* 0x000fce00078e000e */
[----:B------:R-:W-:Y:S05]  /*368b0*/  WARPSYNC.COLLECTIVE R15, `(.L_x_3205) ;  /* 0x000000000f087348 */ /* 0x000fea0003c00000 */
[----:B------:R0:W1:Y:S02]  /*368c0*/  SHFL.IDX P6, R14, R13, R12, R11 ;  /* 0x0000000c0d0e7389 */ /* 0x00006400000c000b */
[----:B01----:R-:W-:Y:S01]  /*368d0*/  ENDCOLLECTIVE ;  /* 0x000000000000791b */ /* 0x003fe20003800000 */
.L_x_3205:
        /* <DEDUP_REMOVED lines=19> */
.L_x_3206:
[----:B------:R-:W-:Y:S02]  /*36a10*/  IMAD.MOV.U32 R13, RZ, RZ, R8 ;  /* 0x000000ffff0d7224 */ /* 0x000fe400078e0008 */
[----:B------:R-:W-:-:S07]  /*36a20*/  IMAD.MOV.U32 R35, RZ, RZ, R14 ;  /* 0x000000ffff237224 */ /* 0x000fce00078e000e */
[----:B------:R-:W-:Y:S05]  /*36a30*/  WARPSYNC.COLLECTIVE R15, `(.L_x_3207) ;  /* 0x000000000f087348 */ /* 0x000fea0003c00000 */
[----:B------:R0:W1:Y:S02]  /*36a40*/  SHFL.IDX P6, R14, R13, R12, R11 ;  /* 0x0000000c0d0e7389 */ /* 0x00006400000c000b */
[----:B01----:R-:W-:Y:S01]  /*36a50*/  ENDCOLLECTIVE ;  /* 0x000000000000791b */ /* 0x003fe20003800000 */
.L_x_3207:
[----:B------:R-:W-:Y:S01]  /*36a60*/  IMAD.MOV.U32 R2, RZ, RZ, R14 ;  /* 0x000000ffff027224 */ /* 0x000fe200078e000e */
[----:B------:R-:W-:Y:S06]  /*36a70*/  BRA `(.L_x_3208) ;  /* 0xffffff9c009c7947 */ /* 0x000fec000383ffff */
.L_x_3024:
[----:B-1----:R1:W2:Y:S02]  /*36a80*/  SYNCS.PHASECHK.TRANS64.TRYWAIT P0, [R6+URZ+0x38860], R2 ;  /* 0x03886002060075a7 */ /* 0x0022a4000800017f */
[----:B--2---:R-:W-:Y:S05]  /*36a90*/  @!P0 NANOSLEEP.SYNCS 0x989680 ;  /* 0x009896800000895d */ /* 0x004fea0003900000 */
[----:B------:R-:W2:Y:S02]  /*36aa0*/  @!P0 SYNCS.PHASECHK.TRANS64 P0, [R6+URZ+0x38860], R2 ;  /* 0x03886002060085a7 */ /* 0x000ea4000800007f */
[----:B--2---:R-:W-:Y:S05]  /*36ab0*/  @!P0 BRA `(.L_x_3024) ;  /* 0xfffffffc00f08947 */ /* 0x004fea000383ffff */
[----:B------:R-:W-:Y:S05]  /*36ac0*/  BRA `(.L_x_3209) ;  /* 0xffffffa0001c7947 */ /* 0x000fea000383ffff */
.L_x_3025:
        /* <DEDUP_REMOVED lines=8> */
.L_x_3211:
[----:B------:R-:W-:Y:S05]  /*36b50*/  BSYNC B1 ;  /* 0x0000000000017941 */ /* 0x000fea0003800000 */
.L_x_3210:
        /* <DEDUP_REMOVED lines=9> */
.L_x_3212:
        /* <DEDUP_REMOVED lines=20> */
.L_x_3213:
[----:B------:R-:W-:Y:S02]  /*36d30*/  IMAD.MOV.U32 R13, RZ, RZ, R17 ;  /* 0x000000ffff0d7224 */ /* 0x000fe400078e0011 */
[----:B------:R-:W-:-:S07]  /*36d40*/  IMAD.MOV.U32 R3, RZ, RZ, R14 ;  /* 0x000000ffff037224 */ /* 0x000fce00078e000e */
[----:B------:R-:W-:Y:S05]  /*36d50*/  WARPSYNC.COLLECTIVE R15, `(.L_x_3214) ;  /* 0x000000000f087348 */ /* 0x000fea0003c00000 */
[----:B------:R0:W1:Y:S02]  /*36d60*/  SHFL.IDX P6, R14, R13, R12, R11 ;  /* 0x0000000c0d0e7389 */ /* 0x00006400000c000b */
[----:B01----:R-:W-:Y:S01]  /*36d70*/  ENDCOLLECTIVE ;  /* 0x000000000000791b */ /* 0x003fe20003800000 */
.L_x_3214:
        /* <DEDUP_REMOVED lines=20> */
.L_x_3215:
[----:B------:R-:W-:Y:S02]  /*36ec0*/  IMAD.MOV.U32 R13, RZ, RZ, R17 ;  /* 0x000000ffff0d7224 */ /* 0x000fe400078e0011 */
[----:B------:R-:W-:-:S07]  /*36ed0*/  IMAD.MOV.U32 R3, RZ, RZ, R14 ;  /* 0x000000ffff037224 */ /* 0x000fce00078e000e */
[----:B------:R-:W-:Y:S05]  /*36ee0*/  WARPSYNC.COLLECTIVE R15, `(.L_x_3216) ;  /* 0x000000000f087348 */ /* 0x000fea0003c00000 */
[----:B------:R0:W1:Y:S02]  /*36ef0*/  SHFL.IDX P6, R14, R13, R12, R11 ;  /* 0x0000000c0d0e7389 */ /* 0x00006400000c000b */
[----:B01----:R-:W-:Y:S01]  /*36f00*/  ENDCOLLECTIVE ;  /* 0x000000000000791b */ /* 0x003fe20003800000 */
.L_x_3216:
        /* <DEDUP_REMOVED lines=20> */
.L_x_3217:
[----:B------:R-:W-:Y:S02]  /*37050*/  IMAD.MOV.U32 R13, RZ, RZ, R17 ;  /* 0x000000ffff0d7224 */ /* 0x000fe400078e0011 */
[----:B------:R-:W-:-:S07]  /*37060*/  IMAD.MOV.U32 R3, RZ, RZ, R14 ;  /* 0x000000ffff037224 */ /* 0x000fce00078e000e */
[----:B------:R-:W-:Y:S05]  /*37070*/  WARPSYNC.COLLECTIVE R15, `(.L_x_3218) ;  /* 0x000000000f087348 */ /* 0x000fea0003c00000 */
[----:B------:R0:W1:Y:S02]  /*37080*/  SHFL.IDX P6, R14, R13, R12, R11 ;  /* 0x0000000c0d0e7389 */ /* 0x00006400000c000b */
[----:B01----:R-:W-:Y:S01]  /*37090*/  ENDCOLLECTIVE ;  /* 0x000000000000791b */ /* 0x003fe20003800000 */
.L_x_3218:
        /* <DEDUP_REMOVED lines=20> */
.L_x_3219:
[----:B------:R-:W-:Y:S02]  /*371e0*/  IMAD.MOV.U32 R13, RZ, RZ, R17 ;  /* 0x000000ffff0d7224 */ /* 0x000fe400078e0011 */
[----:B------:R-:W-:-:S07]  /*371f0*/  IMAD.MOV.U32 R19, RZ, RZ, R14 ;  /* 0x000000ffff137224 */ /* 0x000fce00078e000e */
[----:B------:R-:W-:Y:S05]  /*37200*/  WARPSYNC.COLLECTIVE R15, `(.L_x_3220) ;  /* 0x000000000f087348 */ /* 0x000fea0003c00000 */
[----:B------:R0:W1:Y:S02]  /*37210*/  SHFL.IDX P6, R14, R13, R12, R11 ;  /* 0x0000000c0d0e7389 */ /* 0x00006400000c000b */
[----:B01----:R-:W-:Y:S01]  /*37220*/  ENDCOLLECTIVE ;  /* 0x000000000000791b */ /* 0x003fe20003800000 */
.L_x_3220:
[----:B------:R-:W-:Y:S01]  /*37230*/  IMAD.MOV.U32 R2, RZ, RZ, R14 ;  /* 0x000000ffff027224 */ /* 0x000fe200078e000e */
[----:B------:R-:W-:Y:S06]  /*37240*/  BRA `(.L_x_3221) ;  /* 0xffffff9c00387947 */ /* 0x000fec000383ffff */
.L_x_3033:
[----:B0-----:R0:W2:Y:S02]  /*37250*/  SYNCS.PHASECHK.TRANS64.TRYWAIT P0, [R4+URZ+0x38860], R3 ;  /* 0x03886003040075a7 */ /* 0x0010a4000800017f */
[----:B--2---:R-:W-:Y:S05]  /*37260*/  @!P0 NANOSLEEP.SYNCS 0x989680 ;  /* 0x009896800000895d */ /* 0x004fea0003900000 */
[----:B------:R-:W2:Y:S02]  /*37270*/  @!P0 SYNCS.PHASECHK.TRANS64 P0, [R4+URZ+0x38860], R3 ;  /* 0x03886003040085a7 */ /* 0x000ea4000800007f */
[----:B--2---:R-:W-:Y:S05]  /*37280*/  @!P0 BRA `(.L_x_3033) ;  /* 0xfffffffc00f08947 */ /* 0x004fea000383ffff */
[----:B------:R-:W-:Y:S05]  /*37290*/  BRA `(.L_x_3222) ;  /* 0xffffffa0006c7947 */ /* 0x000fea000383ffff */
.L_x_3034:
        /* <DEDUP_REMOVED lines=8> */
.L_x_3224:
[----:B------:R-:W-:Y:S05]  /*37320*/  BSYNC B0 ;  /* 0x0000000000007941 */ /* 0x000fea0003800000 */
.L_x_3223:
        /* <DEDUP_REMOVED lines=11> */
.L_x_3225:
        /* <DEDUP_REMOVED lines=25> */
.L_x_3226:
[----:B------:R-:W-:Y:S02]  /*37570*/  IMAD.MOV.U32 R13, RZ, RZ, R17 ;  /* 0x000000ffff0d7224 */ /* 0x000fe400078e0011 */
[----:B------:R-:W-:-:S07]  /*37580*/  IMAD.MOV.U32 R3, RZ, RZ, R14 ;  /* 0x000000ffff037224 */ /* 0x000fce00078e000e */
[----:B------:R-:W-:Y:S05]  /*37590*/  WARPSYNC.COLLECTIVE R15, `(.L_x_3227) ;  /* 0x000000000f087348 */ /* 0x000fea0003c00000 */
[----:B------:R0:W1:Y:S02]  /*375a0*/  SHFL.IDX P6, R14, R13, R12, R11 ;  /* 0x0000000c0d0e7389 */ /* 0x00006400000c000b */
[----:B01----:R-:W-:Y:S01]  /*375b0*/  ENDCOLLECTIVE ;  /* 0x000000000000791b */ /* 0x003fe20003800000 */
.L_x_3227:
        /* <DEDUP_REMOVED lines=19> */
.L_x_3228:
[----:B------:R-:W-:Y:S02]  /*376f0*/  IMAD.MOV.U32 R13, RZ, RZ, R17 ;  /* 0x000000ffff0d7224 */ /* 0x000fe400078e0011 */
[----:B------:R-:W-:-:S07]  /*37700*/  IMAD.MOV.U32 R7, RZ, RZ, R14 ;  /* 0x000000ffff077224 */ /* 0x000fce00078e000e */
[----:B------:R-:W-:Y:S05]  /*37710*/  WARPSYNC.COLLECTIVE R15, `(.L_x_3229) ;  /* 0x000000000f087348 */ /* 0x000fea0003c00000 */
[----:B------:R0:W1:Y:S02]  /*37720*/  SHFL.IDX P6, R14, R13, R12, R11 ;  /* 0x0000000c0d0e7389 */ /* 0x00006400000c000b */
[----:B01----:R-:W-:Y:S01]  /*37730*/  ENDCOLLECTIVE ;  /* 0x000000000000791b */ /* 0x003fe20003800000 */
.L_x_3229:
        /* <DEDUP_REMOVED lines=19> */
.L_x_3230:
[----:B------:R-:W-:Y:S02]  /*37870*/  IMAD.MOV.U32 R13, RZ, RZ, R17 ;  /* 0x000000ffff0d7224 */ /* 0x000fe400078e0011 */
[----:B------:R-:W-:-:S07]  /*37880*/  IMAD.MOV.U32 R3, RZ, RZ, R14 ;  /* 0x000000ffff037224 */ /* 0x000fce00078e000e */
[----:B------:R-:W-:Y:S05]  /*37890*/  WARPSYNC.COLLECTIVE R15, `(.L_x_3231) ;  /* 0x000000000f087348 */ /* 0x000fea0003c00000 */
[----:B------:R0:W1:Y:S02]  /*378a0*/  SHFL.IDX P6, R14, R13, R12, R11 ;  /* 0x0000000c0d0e7389 */ /* 0x00006400000c000b */
[----:B01----:R-:W-:Y:S01]  /*378b0*/  ENDCOLLECTIVE ;  /* 0x000000000000791b */ /* 0x003fe20003800000 */
.L_x_3231:
        /* <DEDUP_REMOVED lines=19> */
.L_x_3232:
[----:B------:R-:W-:Y:S02]  /*379f0*/  IMAD.MOV.U32 R13, RZ, RZ, R17 ;  /* 0x000000ffff0d7224 */ /* 0x000fe400078e0011 */
[----:B------:R-:W-:-:S07]  /*37a00*/  IMAD.MOV.U32 R19, RZ, RZ, R14 ;  /* 0x000000ffff137224 */ /* 0x000fce00078e000e */
[----:B------:R-:W-:Y:S05]  /*37a10*/  WARPSYNC.COLLECTIVE R15, `(.L_x_3233) ;  /* 0x000000000f087348 */ /* 0x000fea0003c00000 */
[----:B------:R0:W1:Y:S02]  /*37a20*/  SHFL.IDX P6, R14, R13, R12, R11 ;  /* 0x0000000c0d0e7389 */ /* 0x00006400000c000b */
[----:B01----:R-:W-:Y:S01]  /*37a30*/  ENDCOLLECTIVE ;  /* 0x000000000000791b */ /* 0x003fe20003800000 */
.L_x_3233:
[----:B------:R-:W-:Y:S05]  /*37a40*/  BRA `(.L_x_3234) ;  /* 0xffffff9c00907947 */ /* 0x000fea000383ffff */
.L_x_3039:
[----:B------:R-:W-:Y:S01]  /*37a50*/  BSSY B0, `(.L_x_3235) ;  /* 0x0000008000007945 */ /* 0x000fe20003800000 */
[----:B------:R-:W-:Y:S02]  /*37a60*/  IMAD.MOV.U32 R13, RZ, RZ, R24 ;  /* 0x000000ffff0d7224 */ /* 0x000fe400078e0018 */
[----:B-1----:R-:W-:Y:S02]  /*37a70*/  IMAD.MOV.U32 R12, RZ, RZ, RZ ;  /* 0x000000ffff0c7224 */ /* 0x002fe400078e00ff */
[----:B0-----:R-:W-:Y:S02]  /*37a80*/  IMAD.MOV.U32 R11, RZ, RZ, 0x1f ;  /* 0x0000001fff0b7424 */ /* 0x001fe400078e00ff */
[----:B------:R-:W-:-:S07]  /*37a90*/  IMAD.MOV.U32 R15, RZ, RZ, -0x1 ;  /* 0xffffffffff0f7424 */ /* 0x000fce00078e00ff */
[----:B--2---:R-:W-:Y:S05]  /*37aa0*/  WARPSYNC.COLLECTIVE R15, `(.L_x_3236) ;  /* 0x000000000f087348 */ /* 0x004fea0003c00000 */
[----:B------:R0:W1:Y:S02]  /*37ab0*/  SHFL.IDX P6, R14, R13, R12, R11 ;  /* 0x0000000c0d0e7389 */ /* 0x00006400000c000b */
[----:B012---:R-:W-:Y:S01]  /*37ac0*/  ENDCOLLECTIVE ;  /* 0x000000000000791b */ /* 0x007fe20003800000 */
.L_x_3236:
[----:B------:R-:W-:Y:S05]  /*37ad0*/  BSYNC B0 ;  /* 0x0000000000007941 */ /* 0x000fea0003800000 */
.L_x_3235:
        /* <DEDUP_REMOVED lines=9> */
.L_x_3237:
[----:B------:R-:W-:Y:S01]  /*37b70*/  ULDC UR4, c[0x0][0xc3c] ;  /* 0x00030f0000047ab9 */ /* 0x000fe20000000800 */
[----:B------:R-:W-:Y:S01]  /*37b80*/  ULDC.64 UR6, c[0x0][0x208] ;  /* 0x0000820000067ab9 */ /* 0x000fe20000000a00 */
        /* <DEDUP_REMOVED lines=23> */
.L_x_3238:
[----:B------:R-:W-:Y:S01]  /*37d00*/  IMAD.MOV.U32 R12, RZ, RZ, 0x2 ;  /* 0x00000002ff0c7424 */ /* 0x000fe200078e00ff */
[----:B------:R-:W-:-:S05]  /*37d10*/  SEL R14, R14, RZ, P1 ;  /* 0x000000ff0e0e7207 */ /* 0x000fca0000800000 */
[----:B------:R-:W-:-:S04]  /*37d20*/  IMAD.IADD R5, R13, 0x1, R14 ;  /* 0x000000010d057824 */ /* 0x000fc800078e020e */
[----:B------:R-:W-:-:S07]  /*37d30*/  IMAD.MOV.U32 R13, RZ, RZ, R5 ;  /* 0x000000ffff0d7224 */ /* 0x000fce00078e0005 */
[----:B------:R-:W-:Y:S05]  /*37d40*/  WARPSYNC.COLLECTIVE R15, `(.L_x_3239) ;  /* 0x000000000f087348 */ /* 0x000fea0003c00000 */
[----:B------:R0:W1:Y:S02]  /*37d50*/  SHFL.UP P6, R14, R13, R12, R11 ;  /* 0x0400000c0d0e7389 */ /* 0x00006400000c000b */
[----:B01----:R-:W-:Y:S01]  /*37d60*/  ENDCOLLECTIVE ;  /* 0x000000000000791b */ /* 0x003fe20003800000 */
.L_x_3239:
[----:B------:R-:W-:Y:S01]  /*37d70*/  IMAD.MOV.U32 R12, RZ, RZ, 0x4 ;  /* 0x00000004ff0c7424 */ /* 0x000fe200078e00ff */
[----:B------:R-:W-:-:S05]  /*37d80*/  SEL R2, R14, RZ, P2 ;  /* 0x000000ff0e027207 */ /* 0x000fca0001000000 */
[----:B------:R-:W-:-:S04]  /*37d90*/  IMAD.IADD R2, R5, 0x1, R2 ;  /* 0x0000000105027824 */ /* 0x000fc800078e0202 */
[----:B------:R-:W-:-:S07]  /*37da0*/  IMAD.MOV.U32 R13, RZ, RZ, R2 ;  /* 0x000000ffff0d7224 */ /* 0x000fce00078e0002 */
[----:B------:R-:W-:Y:S05]  /*37db0*/  WARPSYNC.COLLECTIVE R15, `(.L_x_3240) ;  /* 0x000000000f087348 */ /* 0x000fea0003c00000 */
[----:B------:R0:W1:Y:S02]  /*37dc0*/  SHFL.UP P6, R14, R13, R12, R11 ;  /* 0x0400000c0d0e7389 */ /* 0x00006400000c000b */
[----:B01----:R-:W-:Y:S01]  /*37dd0*/  ENDCOLLECTIVE ;  /* 0x000000000000791b */ /* 0x003fe20003800000 */
.L_x_3240:
[----:B------:R-:W-:Y:S01]  /*37de0*/  IMAD.MOV.U32 R12, RZ, RZ, 0x8 ;  /* 0x00000008ff0c7424 */ /* 0x000fe200078e00ff */
[----:B------:R-:W-:-:S05]  /*37df0*/  SEL R3, R14, RZ, P3 ;  /* 0x000000ff0e037207 */ /* 0x000fca0001800000 */
[----:B------:R-:W-:-:S04]  /*37e00*/  IMAD.IADD R3, R2, 0x1, R3 ;  /* 0x0000000102037824 */ /* 0x000fc800078e0203 */
[----:B------:R-:W-:-:S07]  /*37e10*/  IMAD.MOV.U32 R13, RZ, RZ, R3 ;  /* 0x000000ffff0d7224 */ /* 0x000fce00078e0003 */
[----:B------:R-:W-:Y:S05]  /*37e20*/  WARPSYNC.COLLECTIVE R15, `(.L_x_3241) ;  /* 0x000000000f087348 */ /* 0x000fea0003c00000 */
[----:B------:R0:W1:Y:S02]  /*37e30*/  SHFL.UP P6, R14, R13, R12, R11 ;  /* 0x0400000c0d0e7389 */ /* 0x00006400000c000b */
[----:B01----:R-:W-:Y:S01]  /*37e40*/  ENDCOLLECTIVE ;  /* 0x000000000000791b */ /* 0x003fe20003800000 */
.L_x_3241:
[----:B------:R-:W-:Y:S01]  /*37e50*/  IMAD.MOV.U32 R12, RZ, RZ, 0x10 ;  /* 0x00000010ff0c7424 */ /* 0x000fe200078e00ff */
[----:B------:R-:W-:-:S05]  /*37e60*/  SEL R14, R14, RZ, P4 ;  /* 0x000000ff0e0e7207 */ /* 0x000fca0002000000 */
[----:B------:R-:W-:-:S04]  /*37e70*/  IMAD.IADD R5, R3, 0x1, R14 ;  /* 0x0000000103057824 */ /* 0x000fc800078e020e */
[----:B------:R-:W-:-:S07]  /*37e80*/  IMAD.MOV.U32 R13, RZ, RZ, R5 ;  /* 0x000000ffff0d7224 */ /* 0x000fce00078e0005 */
[----:B------:R-:W-:Y:S05]  /*37e90*/  WARPSYNC.COLLECTIVE R15, `(.L_x_3242) ;  /* 0x000000000f087348 */ /* 0x000fea0003c00000 */
[----:B------:R0:W1:Y:S02]  /*37ea0*/  SHFL.UP P6, R14, R13, R12, R11 ;  /* 0x0400000c0d0e7389 */ /* 0x00006400000c000b */
[----:B01----:R-:W-:Y:S01]  /*37eb0*/  ENDCOLLECTIVE ;  /* 0x000000000000791b */ /* 0x003fe20003800000 */
.L_x_3242:
        /* <DEDUP_REMOVED lines=8> */
.L_x_3243:
[----:B------:R-:W-:Y:S05]  /*37f40*/  BRA `(.L_x_3244) ;  /* 0xffffff9c00b47947 */ /* 0x000fea000383ffff */
.L_x_3042:
[----:B------:R-:W-:Y:S01]  /*37f50*/  BSSY B0, `(.L_x_3245) ;  /* 0x0000007000007945 */ /* 0x000fe20003800000 */
[----:B-1----:R-:W-:Y:S02]  /*37f60*/  IMAD.MOV.U32 R12, RZ, RZ, 0x1 ;  /* 0x00000001ff0c7424 */ /* 0x002fe400078e00ff */
[----:B0-----:R-:W-:Y:S02]  /*37f70*/  IMAD.MOV.U32 R11, RZ, RZ, RZ ;  /* 0x000000ffff0b7224 */ /* 0x001fe400078e00ff */
[----:B------:R-:W-:-:S07]  /*37f80*/  IMAD.MOV.U32 R15, RZ, RZ, -0x1 ;  /* 0xffffffffff0f7424 */ /* 0x000fce00078e00ff */
[----:B------:R-:W-:Y:S05]  /*37f90*/  WARPSYNC.COLLECTIVE R15, `(.L_x_3246) ;  /* 0x000000000f087348 */ /* 0x000fea0003c00000 */
[----:B------:R0:W1:Y:S02]  /*37fa0*/  SHFL.UP P6, R14, R13, R12, R11 ;  /* 0x0400000c0d0e7389 */ /* 0x00006400000c000b */
[----:B01----:R-:W-:Y:S01]  /*37fb0*/  ENDCOLLECTIVE ;  /* 0x000000000000791b */ /* 0x003fe20003800000 */
.L_x_3246:
[----:B------:R-:W-:Y:S05]  /*37fc0*/  BSYNC B0 ;  /* 0x0000000000007941 */ /* 0x000fea0003800000 */
.L_x_3245:
        /* <DEDUP_REMOVED lines=8> */
.L_x_3247:
[----:B------:R-:W-:Y:S01]  /*38050*/  IMAD.MOV.U32 R12, RZ, RZ, 0x4 ;  /* 0x00000004ff0c7424 */ /* 0x000fe200078e00ff */
[----:B------:R-:W-:-:S05]  /*38060*/  SEL R2, R14, RZ, P2 ;  /* 0x000000ff0e027207 */ /* 0x000fca0001000000 */
[----:B------:R-:W-:-:S04]  /*38070*/  IMAD.IADD R2, R13, 0x1, R2 ;  /* 0x000000010d027824 */ /* 0x000fc800078e0202 */
[----:B------:R-:W-:-:S07]  /*38080*/  IMAD.MOV.U32 R13, RZ, RZ, R2 ;  /* 0x000000ffff0d7224 */ /* 0x000fce00078e0002 */
[----:B------:R-:W-:Y:S05]  /*38090*/  WARPSYNC.COLLECTIVE R15, `(.L_x_3248) ;  /* 0x000000000f087348 */ /* 0x000fea0003c00000 */
[----:B------:R0:W1:Y:S02]  /*380a0*/  SHFL.UP P6, R14, R13, R12, R11 ;  /* 0x0400000c0d0e7389 */ /* 0x00006400000c000b */
[----:B01----:R-:W-:Y:S01]  /*380b0*/  ENDCOLLECTIVE ;  /* 0x000000000000791b */ /* 0x003fe20003800000 */
.L_x_3248:
[----:B------:R-:W-:Y:S01]  /*380c0*/  IMAD.MOV.U32 R12, RZ, RZ, 0x8 ;  /* 0x00000008ff0c7424 */ /* 0x000fe200078e00ff */
[----:B------:R-:W-:-:S05]  /*380d0*/  SEL R3, R14, RZ, P3 ;  /* 0x000000ff0e037207 */ /* 0x000fca0001800000 */
[----:B------:R-:W-:-:S04]  /*380e0*/  IMAD.IADD R3, R2, 0x1, R3 ;  /* 0x0000000102037824 */ /* 0x000fc800078e0203 */
[----:B------:R-:W-:-:S07]  /*380f0*/  IMAD.MOV.U32 R13, RZ, RZ, R3 ;  /* 0x000000ffff0d7224 */ /* 0x000fce00078e0003 */
[----:B------:R-:W-:Y:S05]  /*38100*/  WARPSYNC.COLLECTIVE R15, `(.L_x_3249) ;  /* 0x000000000f087348 */ /* 0x000fea0003c00000 */
[----:B------:R0:W1:Y:S02]  /*38110*/  SHFL.UP P6, R14, R13, R12, R11 ;  /* 0x0400000c0d0e7389 */ /* 0x00006400000c000b */
[----:B01----:R-:W-:Y:S01]  /*38120*/  ENDCOLLECTIVE ;  /* 0x000000000000791b */ /* 0x003fe20003800000 */
.L_x_3249:
[----:B------:R-:W-:Y:S01]  /*38130*/  IMAD.MOV.U32 R12, RZ, RZ, 0x10 ;  /* 0x00000010ff0c7424 */ /* 0x000fe200078e00ff */
[----:B------:R-:W-:-:S05]  /*38140*/  SEL R14, R14, RZ, P4 ;  /* 0x000000ff0e0e7207 */ /* 0x000fca0002000000 */
[----:B------:R-:W-:-:S04]  /*38150*/  IMAD.IADD R5, R3, 0x1, R14 ;  /* 0x0000000103057824 */ /* 0x000fc800078e020e */
[----:B------:R-:W-:-:S07]  /*38160*/  IMAD.MOV.U32 R13, RZ, RZ, R5 ;  /* 0x000000ffff0d7224 */ /* 0x000fce00078e0005 */
[----:B------:R-:W-:Y:S05]  /*38170*/  WARPSYNC.COLLECTIVE R15, `(.L_x_3250) ;  /* 0x000000000f087348 */ /* 0x000fea0003c00000 */
[----:B------:R0:W1:Y:S02]  /*38180*/  SHFL.UP P6, R14, R13, R12, R11 ;  /* 0x0400000c0d0e7389 */ /* 0x00006400000c000b */
[----:B01----:R-:W-:Y:S01]  /*38190*/  ENDCOLLECTIVE ;  /* 0x000000000000791b */ /* 0x003fe20003800000 */
.L_x_3250:
        /* <DEDUP_REMOVED lines=8> */
.L_x_3251:
[----:B------:R-:W-:Y:S05]  /*38220*/  BRA `(.L_x_3252) ;  /* 0xffffff9c00a47947 */ /* 0x000fea000383ffff */
.L_x_3044:
[----:B------:R-:W-:Y:S01]  /*38230*/  BSSY B0, `(.L_x_3253) ;  /* 0x0000006000007945 */ /* 0x000fe20003800000 */
[----:B------:R-:W-:Y:S01]  /*38240*/  PLOP3.LUT P6, PT, P6, PT, PT, 0x8, 0x0 ;  /* 0x000000000000781c */ /* 0x000fe200037ce170 */
[----:B------:R-:W-:-:S12]  /*38250*/  IMAD.MOV.U32 R15, RZ, RZ, -0x1 ;  /* 0xffffffffff0f7424 */ /* 0x000fd800078e00ff */
[----:B012---:R-:W-:Y:S05]  /*38260*/  WARPSYNC.COLLECTIVE R15, `(.L_x_3254) ;  /* 0x000000000f087348 */ /* 0x007fea0003c00000 */
[----:B------:R-:W-:Y:S01]  /*38270*/  VOTE.ANY R14, PT, P6 ;  /* 0x00000000000e7806 */ /* 0x000fe200030e0100 */
[----:B012---:R-:W-:Y:S06]  /*38280*/  ENDCOLLECTIVE ;  /* 0x000000000000791b */ /* 0x007fec0003800000 */
.L_x_3254:
[----:B------:R-:W-:Y:S05]  /*38290*/  BSYNC B0 ;  /* 0x0000000000007941 */ /* 0x000fea0003800000 */
.L_x_3253:
        /* <DEDUP_REMOVED lines=8> */
.L_x_3255:
[----:B------:R-:W-:Y:S02]  /*38320*/  IMAD.IADD R27, R12, 0x1, R27 ;  /* 0x000000010c1b7824 */ /* 0x000fe400078e021b */
[----:B------:R-:W-:Y:S02]  /*38330*/  IMAD.MOV.U32 R13, RZ, RZ, R4 ;  /* 0x000000ffff0d7224 */ /* 0x000fe400078e0004 */
[----:B------:R-:W-:-:S07]  /*38340*/  IMAD.MOV.U32 R25, RZ, RZ, R14 ;  /* 0x000000ffff197224 */ /* 0x000fce00078e000e */
[----:B------:R-:W-:Y:S05]  /*38350*/  WARPSYNC.COLLECTIVE R15, `(.L_x_3256) ;  /* 0x000000000f087348 */ /* 0x000fea0003c00000 */
[----:B------:R0:W1:Y:S02]  /*38360*/  SHFL.IDX P6, R14, R13, R12, R11 ;  /* 0x0000000c0d0e7389 */ /* 0x00006400000c000b */
[----:B01----:R-:W-:Y:S01]  /*38370*/  ENDCOLLECTIVE ;  /* 0x000000000000791b */ /* 0x003fe20003800000 */
.L_x_3256:
[----:B------:R-:W-:Y:S01]  /*38380*/  IMAD.MOV.U32 R4, RZ, RZ, R14 ;  /* 0x000000ffff047224 */ /* 0x000fe200078e000e */
[----:B------:R-:W-:Y:S06]  /*38390*/  BRA `(.L_x_3257) ;  /* 0xffffff9c00887947 */ /* 0x000fec000383ffff */
.L_x_3046:
[----:B------:R-:W-:Y:S01]  /*383a0*/  BSSY B0, `(.L_x_3258) ;  /* 0x0000007000007945 */ /* 0x000fe20003800000 */
[----:B------:R-:W-:Y:S02]  /*383b0*/  IMAD.MOV.U32 R13, RZ, RZ, R2 ;  /* 0x000000ffff0d7224 */ /* 0x000fe400078e0002 */
[----:B0-----:R-:W-:Y:S02]  /*383c0*/  IMAD.MOV.U32 R11, RZ, RZ, 0x1f ;  /* 0x0000001fff0b7424 */ /* 0x001fe400078e00ff */
[----:B------:R-:W-:-:S07]  /*383d0*/  IMAD.MOV.U32 R15, RZ, RZ, -0x1 ;  /* 0xffffffffff0f7424 */ /* 0x000fce00078e00ff */
[----:B--234-:R-:W-:Y:S05]  /*383e0*/  WARPSYNC.COLLECTIVE R15, `(.L_x_3259) ;  /* 0x000000000f087348 */ /* 0x01cfea0003c00000 */
[----:B------:R0:W1:Y:S02]  /*383f0*/  SHFL.IDX P6, R14, R13, R12, R11 ;  /* 0x0000000c0d0e7389 */ /* 0x00006400000c000b */
[----:B01234-:R-:W-:Y:S01]  /*38400*/  ENDCOLLECTIVE ;  /* 0x000000000000791b */ /* 0x01ffe20003800000 */
.L_x_3259:
[----:B------:R-:W-:Y:S05]  /*38410*/  BSYNC B0 ;  /* 0x0000000000007941 */ /* 0x000fea0003800000 */
.L_x_3258:
[----:B------:R-:W-:Y:S01]  /*38420*/  IMAD.MOV.U32 R6, RZ, RZ, R14 ;  /* 0x000000ffff067224 */ /* 0x000fe200078e000e */
[----:B------:R-:W-:Y:S06]  /*38430*/  BRA `(.L_x_3045) ;  /* 0xffffff9c00787947 */ /* 0x000fec000383ffff */
.L_x_3052:
[----:B-1----:R1:W3:Y:S02]  /*38440*/  SYNCS.PHASECHK.TRANS64.TRYWAIT P0, [R5+URZ+0x38820], R0 ;  /* 0x03882000050075a7 */ /* 0x0022e4000800017f */
[----:B---3--:R-:W-:Y:S05]  /*38450*/  @!P0 NANOSLEEP.SYNCS 0x989680 ;  /* 0x009896800000895d */ /* 0x008fea0003900000 */
[----:B------:R-:W3:Y:S02]  /*38460*/  @!P0 SYNCS.PHASECHK.TRANS64 P0, [R5+URZ+0x38820], R0 ;  /* 0x03882000050085a7 */ /* 0x000ee4000800007f */
[----:B---3--:R-:W-:Y:S05]  /*38470*/  @!P0 BRA `(.L_x_3052) ;  /* 0xfffffffc00f08947 */ /* 0x008fea000383ffff */
[----:B------:R-:W-:Y:S05]  /*38480*/  BRA `(.L_x_3260) ;  /* 0xffffffa400d47947 */ /* 0x000fea000383ffff */
.L_x_3053:
[----:B------:R-:W3:Y:S01]  /*38490*/  S2R R2, SR_TID.X ;  /* 0x0000000000027919 */ /* 0x000ee20000002100 */
[----:B------:R-:W-:Y:S01]  /*384a0*/  BSSY B0, `(.L_x_3261) ;  /* 0x000000a000007945 */ /* 0x000fe20003800000 */
[----:B------:R-:W-:Y:S02]  /*384b0*/  IMAD.MOV.U32 R12, RZ, RZ, RZ ;  /* 0x000000ffff0c7224 */ /* 0x000fe400078e00ff */
[----:B0-----:R-:W-:Y:S02]  /*384c0*/  IMAD.MOV.U32 R11, RZ, RZ, 0x1f ;  /* 0x0000001fff0b7424 */ /* 0x001fe400078e00ff */
[----:B------:R-:W-:Y:S01]  /*384d0*/  IMAD.MOV.U32 R15, RZ, RZ, -0x1 ;  /* 0xffffffffff0f7424 */ /* 0x000fe200078e00ff */
[----:B---3--:R-:W-:-:S04]  /*384e0*/  SHF.R.U32.HI R2, RZ, 0x5, R2 ;  /* 0x00000005ff027819 */ /* 0x008fc80000011602 */
[----:B------:R-:W-:-:S05]  /*384f0*/  LOP3.LUT R2, R2, 0x3, RZ, 0xc0, !PT ;  /* 0x0000000302027812 */ /* 0x000fca00078ec0ff */
[----:B------:R-:W-:-:S07]  /*38500*/  IMAD.MOV.U32 R13, RZ, RZ, R2 ;  /* 0x000000ffff0d7224 */ /* 0x000fce00078e0002 */
[----:B-12-4-:R-:W-:Y:S05]  /*38510*/  WARPSYNC.COLLECTIVE R15, `(.L_x_3262) ;  /* 0x000000000f087348 */ /* 0x016fea0003c00000 */
[----:B------:R0:W3:Y:S02]  /*38520*/  SHFL.IDX P6, R14, R13, R12, R11 ;  /* 0x0000000c0d0e7389 */ /* 0x0000e400000c000b */
[----:B01234-:R-:W-:Y:S01]  /*38530*/  ENDCOLLECTIVE ;  /* 0x000000000000791b */ /* 0x01ffe20003800000 */
.L_x_3262:
[----:B------:R-:W-:Y:S05]  /*38540*/  BSYNC B0 ;  /* 0x0000000000007941 */ /* 0x000fea0003800000 */
.L_x_3261:
[----:B------:R-:W-:Y:S05]  /*38550*/  BRA `(.L_x_3263) ;  /* 0xffffffa400bc7947 */ /* 0x000fea000383ffff */
.L_x_3054:
[----:B------:R-:W-:Y:S01]  /*38560*/  BSSY B0, `(.L_x_3264) ;  /* 0x0000006000007945 */ /* 0x000fe20003800000 */
[----:B------:R-:W-:-:S07]  /*38570*/  IMAD.MOV.U32 R15, RZ, RZ, -0x1 ;  /* 0xffffffffff0f7424 */ /* 0x000fce00078e00ff */
[----:B012-4-:R-:W-:Y:S05]  /*38580*/  WARPSYNC.COLLECTIVE R15, `(.L_x_3265) ;  /* 0x000000000f0c7348 */ /* 0x017fea0003c00000 */
[----:B------:R-:W-:Y:S02]  /*38590*/  ELECT P6, UR62, PT ;  /* 0x00000000003e782f */ /* 0x000fe400038c0000 */
[----:B------:R-:W-:Y:S01]  /*385a0*/  MOV R14, UR62 ;  /* 0x0000003e000e7c02 */ /* 0x000fe20008000f00 */
[----:B012-4-:R-:W-:Y:S10]  /*385b0*/  ENDCOLLECTIVE ;  /* 0x000000000000791b */ /* 0x017ff40003800000 */
.L_x_3265:
[----:B------:R-:W-:Y:S05]  /*385c0*/  BSYNC B0 ;  /* 0x0000000000007941 */ /* 0x000fea0003800000 */
.L_x_3264:
[----:B------:R-:W-:Y:S05]  /*385d0*/  BRA `(.L_x_3266) ;  /* 0xffffffa400b07947 */ /* 0x000fea000383ffff */
.L_x_3056:
[----:B-1----:R1:W3:Y:S02]  /*385e0*/  SYNCS.PHASECHK.TRANS64.TRYWAIT P1, [R3+URZ+0x38840], R2 ;  /* 0x03884002030075a7 */ /* 0x0022e4000802017f */
[----:B---3--:R-:W-:Y:S05]  /*385f0*/  @!P1 NANOSLEEP.SYNCS 0x989680 ;  /* 0x009896800000995d */ /* 0x008fea0003900000 */
[----:B------:R-:W3:Y:S02]  /*38600*/  @!P1 SYNCS.PHASECHK.TRANS64 P1, [R3+URZ+0x38840], R2 ;  /* 0x03884002030095a7 */ /* 0x000ee4000802007f */
[----:B---3--:R-:W-:Y:S05]  /*38610*/  @!P1 BRA `(.L_x_3056) ;  /* 0xfffffffc00f09947 */ /* 0x008fea000383ffff */
[----:B------:R-:W-:Y:S05]  /*38620*/  BRA `(.L_x_3267) ;  /* 0xffffffa400d07947 */ /* 0x000fea000383ffff */
.L_x_3058:
[----:B---3--:R3:W0:Y:S02]  /*38630*/  SYNCS.PHASECHK.TRANS64.TRYWAIT P1, [R23+URZ+0x38840], R0 ;  /* 0x03884000170075a7 */ /* 0x008624000802017f */
[----:B0-----:R-:W-:Y:S05]  /*38640*/  @!P1 NANOSLEEP.SYNCS 0x989680 ;  /* 0x009896800000995d */ /* 0x001fea0003900000 */
[----:B------:R-:W0:Y:S02]  /*38650*/  @!P1 SYNCS.PHASECHK.TRANS64 P1, [R23+URZ+0x38840], R0 ;  /* 0x03884000170095a7 */ /* 0x000e24000802007f */
[----:B0-----:R-:W-:Y:S05]  /*38660*/  @!P1 BRA `(.L_x_3058) ;  /* 0xfffffffc00f09947 */ /* 0x001fea000383ffff */
[----:B------:R-:W-:Y:S05]  /*38670*/  BRA `(.L_x_3268) ;  /* 0xffffffa400dc7947 */ /* 0x000fea000383ffff */
.L_x_3060:
[----:B------:R0:W0:Y:S02]  /*38680*/  SYNCS.PHASECHK.TRANS64.TRYWAIT P1, [R3+URZ+0x38860], R2 ;  /* 0x03886002030075a7 */ /* 0x000024000802017f */
[----:B0-----:R-:W-:Y:S05]  /*38690*/  @!P1 NANOSLEEP.SYNCS 0x989680 ;  /* 0x009896800000995d */ /* 0x001fea0003900000 */
[----:B------:R-:W0:Y:S02]  /*386a0*/  @!P1 SYNCS.PHASECHK.TRANS64 P1, [R3+URZ+0x38860], R2 ;  /* 0x03886002030095a7 */ /* 0x000e24000802007f */
[----:B0-----:R-:W-:Y:S05]  /*386b0*/  @!P1 BRA `(.L_x_3060) ;  /* 0xfffffffc00f09947 */ /* 0x001fea000383ffff */
[----:B------:R-:W-:Y:S05]  /*386c0*/  BRA `(.L_x_3269) ;  /* 0xffffffa400d87947 */ /* 0x000fea000383ffff */
.L_x_3270:
        /* <DEDUP_REMOVED lines=11> */
.L_x_3279:


//--------------------- .nv.global.init           --------------------------
	.section	.nv.global.init,"aw",@progbits
.nv.global.init:
	.type		$str$23,@object
	.size		$str$23,($str$24 - $str$23)
$str$23:
        /*0000*/ 	.byte	0x28, 0x61, 0x64, 0x64, 0x72, 0x65, 0x73, 0x73, 0x20, 0x26, 0x20, 0x6d, 0x61, 0x73, 0x6b, 0x29
        /*0010*/ 	.byte	0x20, 0x3d, 0x3d, 0x20, 0x30, 0x00
	.type		$str$24,@object
	.size		$str$24,(__unnamed_9 - $str$24)
$str$24:
        /*0016*/ 	.byte	0x2f, 0x74, 0x6d, 0x70, 0x2f, 0x6f, 0x73, 0x73, 0x5f, 0x6b, 0x65, 0x72, 0x6e, 0x65, 0x6c, 0x73
        /*0026*/ 	.byte	0x5f, 0x73, 0x72, 0x63, 0x2f, 0x66, 0x6c, 0x61, 0x73, 0x68, 0x5f, 0x61, 0x74, 0x74, 0x65, 0x6e
        /*0036*/ 	.byte	0x74, 0x69, 0x6f, 0x6e, 0x2f, 0x63, 0x73, 0x72, 0x63, 0x2f, 0x63, 0x75, 0x74, 0x6c, 0x61, 0x73
        /*0046*/ 	.byte	0x73, 0x2f, 0x69, 0x6e, 0x63, 0x6c, 0x75, 0x64, 0x65, 0x2f, 0x63, 0x75, 0x74, 0x65, 0x2f, 0x70
        /*0056*/ 	.byte	0x6f, 0x69, 0x6e, 0x74, 0x65, 0x72, 0x5f, 0x66, 0x6c, 0x61, 0x67, 0x67, 0x65, 0x64, 0x2e, 0x68
        /*0066*/ 	.byte	0x70, 0x70, 0x00
	.type		__unnamed_9,@object
	.size		__unnamed_9,(__unnamed_5 - __unnamed_9)
__unnamed_9:
        /* <DEDUP_REMOVED lines=24> */
        /*01e9*/ 	.byte	0x00
	.type		__unnamed_5,@object
	.size		__unnamed_5,(__unnamed_4 - __unnamed_5)
__unnamed_5:
        /* <DEDUP_REMOVED lines=25> */
	.type		__unnamed_4,@object
	.size		__unnamed_4,(__unnamed_7 - __unnamed_4)
__unnamed_4:
        /* <DEDUP_REMOVED lines=25> */
	.type		__unnamed_7,@object
	.size		__unnamed_7,(__unnamed_8 - __unnamed_7)
__unnamed_7:
        /* <DEDUP_REMOVED lines=28> */
        /*06b2*/ 	.byte	0x3a, 0x43, 0x3c, 0x31, 0x36, 0x33, 0x38, 0x34, 0x3e, 0x3e, 0x3e, 0x3e, 0x3e, 0x5d, 0x00
	.type		__unnamed_8,@object
	.size		__unnamed_8,(__unnamed_3 - __unnamed_8)
__unnamed_8:
        /* <DEDUP_REMOVED lines=29> */
	.type		__unnamed_3,@object
	.size		__unnamed_3,(__unnamed_2 - __unnamed_3)
__unnamed_3:
        /* <DEDUP_REMOVED lines=29> */
	.type		__unnamed_2,@object
	.size		__unnamed_2,(__unnamed_6 - __unnamed_2)
__unnamed_2:
        /* <DEDUP_REMOVED lines=29> */
	.type		__unnamed_6,@object
	.size		__unnamed_6,(__unnamed_1 - __unnamed_6)
__unnamed_6:
        /* <DEDUP_REMOVED lines=30> */
	.type		__unnamed_1,@object
	.size		__unnamed_1,(.L_0 - __unnamed_1)
__unnamed_1:
        /* <DEDUP_REMOVED lines=29> */
        /*0fd1*/ 	.byte	0x5d, 0x00
.L_0:


//--------------------- .nv.shared._ZN7cutlass13device_kernelIN5flash11enable_sm90INS1_16FlashAttnFwdSm90INS1_25CollectiveMainloopFwdSm90ILi2EN4cute5tupleIJNS5_1CILi1EEES8_S8_EEENS6_IJNS7_ILi128EEENS7_ILi80EEENS7_ILi256EEEEEELi256ENS_10bfloat16_tEfNS_4arch4Sm90ELb0ELb0ELb0ELb0ELb1ELb0ELb0ELb1ELb1ELb1ELb1ELb0EEENS1_21CollectiveEpilogueFwdINS6_IJSA_SC_SB_EEES9_SE_SG_Li256ELb0ELb1ELb1ELb0EEENS1_19SingleTileSchedulerILb0ELb1ELb1ELi128EEEEEEEEEvNT_6ParamsE --------------------------
	.section	.nv.shared._ZN7cutlass13device_kernelIN5flash11enable_sm90INS1_16FlashAttnFwdSm90INS1_25CollectiveMainloopFwdSm90ILi2EN4cute5tupleIJNS5_1CILi1EEES8_S8_EEENS6_IJNS7_ILi128EEENS7_ILi80EEENS7_ILi256EEEEEELi256ENS_10bfloat16_tEfNS_4arch4Sm90ELb0ELb0ELb0ELb0ELb1ELb0ELb0ELb1ELb1ELb1ELb1ELb0EEENS1_21CollectiveEpilogueFwdINS6_IJSA_SC_SB_EEES9_SE_SG_Li256ELb0ELb1ELb1ELb0EEENS1_19SingleTileSchedulerILb0ELb1ELb1ELi128EEEEEEEEEvNT_6ParamsE,"aw",@nobits
	.sectionflags	@""
	.align	16
	.zero		1024


//--------------------- .nv.shared.reserved.0     --------------------------
	.section	.nv.shared.reserved.0,"aw",@nobits
	.weak		__nv_reservedSMEM_offset_0_alias
	.size		__nv_reservedSMEM_offset_0_alias, 0, 0
	.other		__nv_reservedSMEM_offset_0_alias,@"STO_CUDA_RESERVED_SHARED STV_DEFAULT"
__nv_reservedSMEM_offset_0_alias:
	.zero		0


//--------------------- .nv.global                --------------------------
	.section	.nv.global,"aw",@nobits
.nv.global:
	.type		_ZN78_INTERNAL_c6e0d16a_42_flash_fwd_hdim256_bf16_paged_split_sm90_cu_1f2e7571_34654cute1_E,@object
	.size		_ZN78_INTERNAL_c6e0d16a_42_flash_fwd_hdim256_bf16_paged_split_sm90_cu_1f2e7571_34654cute1_E,(_ZN78_INTERNAL_c6e0d16a_42_flash_fwd_hdim256_bf16_paged_split_sm90_cu_1f2e7571_34654cuda3std3__45__cpo6cbeginE - _ZN78_INTERNAL_c6e0d16a_42_flash_fwd_hdim256_bf16_paged_split_sm90_cu_1f2e7571_34654cute1_E)
_ZN78_INTERNAL_c6e0d16a_42_flash_fwd_hdim256_bf16_paged_split_sm90_cu_1f2e7571_34654cute1_E:
	.zero		1
	.type		_ZN78_INTERNAL_c6e0d16a_42_flash_fwd_hdim256_bf16_paged_split_sm90_cu_1f2e7571_34654cuda3std3__45__cpo6cbeginE,@object
	.size		_ZN78_INTERNAL_c6e0d16a_42_flash_fwd_hdim256_bf16_paged_split_sm90_cu_1f2e7571_34654cuda3std3__45__cpo6cbeginE,(_ZN78_INTERNAL_c6e0d16a_42_flash_fwd_hdim256_bf16_paged_split_sm90_cu_1f2e7571_34654cuda3std3__48in_placeE - _ZN78_INTERNAL_c6e0d16a_42_flash_fwd_hdim256_bf16_paged_split_sm90_cu_1f2e7571_34654cuda3std3__45__cpo6cbeginE)
_ZN78_INTERNAL_c6e0d16a_42_flash_fwd_hdim256_bf16_paged_split_sm90_cu_1f2e7571_34654cuda3std3__45__cpo6cbeginE:
	.zero		1
	.type		_ZN78_INTERNAL_c6e0d16a_42_flash_fwd_hdim256_bf16_paged_split_sm90_cu_1f2e7571_34654cuda3std3__48in_placeE,@object
	.size		_ZN78_INTERNAL_c6e0d16a_42_flash_fwd_hdim256_bf16_paged_split_sm90_cu_1f2e7571_34654cuda3std3__48in_placeE,(_ZN78_INTERNAL_c6e0d16a_42_flash_fwd_hdim256_bf16_paged_split_sm90_cu_1f2e7571_34654cuda3std6ranges3__45__cpo9iter_moveE - _ZN78_INTERNAL_c6e0d16a_42_flash_fwd_hdim256_bf16_paged_split_sm90_cu_1f2e7571_34654cuda3std3__48in_placeE)
_ZN78_INTERNAL_c6e0d16a_42_flash_fwd_hdim256_bf16_paged_split_sm90_cu_1f2e7571_34654cuda3std3__48in_placeE:
	.zero		1
	.type		_ZN78_INTERNAL_c6e0d16a_42_flash_fwd_hdim256_bf16_paged_split_sm90_cu_1f2e7571_34654cuda3std6ranges3__45__cpo9iter_moveE,@object
	.size		_ZN78_INTERNAL_c6e0d16a_42_flash_fwd_hdim256_bf16_paged_split_sm90_cu_1f2e7571_34654cuda3std6ranges3__45__cpo9iter_moveE,(_ZN78_INTERNAL_c6e0d16a_42_flash_fwd_hdim256_bf16_paged_split_sm90_cu_1f2e7571_34654cuda3std3__45__cpo5beginE - _ZN78_INTERNAL_c6e0d16a_42_flash_fwd_hdim256_bf16_paged_split_sm90_cu_1f2e7571_34654cuda3std6ranges3__45__cpo9iter_moveE)
_ZN78_INTERNAL_c6e0d16a_42_flash_fwd_hdim256_bf16_paged_split_sm90_cu_1f2e7571_34654cuda3std6ranges3__45__cpo9iter_moveE:
	.zero		1
	.type		_ZN78_INTERNAL_c6e0d16a_42_flash_fwd_hdim256_bf16_paged_split_sm90_cu_1f2e7571_34654cuda3std3__45__cpo5beginE,@object
	.size		_ZN78_INTERNAL_c6e0d16a_42_flash_fwd_hdim256_bf16_paged_split_sm90_cu_1f2e7571_34654cuda3std3__45__cpo5beginE,(_ZN78_INTERNAL_c6e0d16a_42_flash_fwd_hdim256_bf16_paged_split_sm90_cu_1f2e7571_34654cuda3std3__480_GLOBAL__N__c6e0d16a_42_flash_fwd_hdim256_bf16_paged_split_sm90_cu_1f2e7571_34656ignoreE - _ZN78_INTERNAL_c6e0d16a_42_flash_fwd_hdim256_bf16_paged_split_sm90_cu_1f2e7571_34654cuda3std3__45__cpo5beginE)
_ZN78_INTERNAL_c6e0d16a_42_flash_fwd_hdim256_bf16_paged_split_sm90_cu_1f2e7571_34654cuda3std3__45__cpo5beginE:
	.zero		1
	.type		_ZN78_INTERNAL_c6e0d16a_42_flash_fwd_hdim256_bf16_paged_split_sm90_cu_1f2e7571_34654cuda3std3__480_GLOBAL__N__c6e0d16a_42_flash_fwd_hdim256_bf16_paged_split_sm90_cu_1f2e7571_34656ignoreE,@object
	.size		_ZN78_INTERNAL_c6e0d16a_42_flash_fwd_hdim256_bf16_paged_split_sm90_cu_1f2e7571_34654cuda3std3__480_GLOBAL__N__c6e0d16a_42_flash_fwd_hdim256_bf16_paged_split_sm90_cu_1f2e7571_34656ignoreE,(_ZN78_INTERNAL_c6e0d16a_42_flash_fwd_hdim256_bf16_paged_split_sm90_cu_1f2e7571_34654cute7productE - _ZN78_INTERNAL_c6e0d16a_42_flash_fwd_hdim256_bf16_paged_split_sm90_cu_1f2e7571_34654cuda3std3__480_GLOBAL__N__c6e0d16a_42_flash_fwd_hdim256_bf16_paged_split_sm90_cu_1f2e7571_34656ignoreE)
_ZN78_INTERNAL_c6e0d16a_42_flash_fwd_hdim256_bf16_paged_split_sm90_cu_1f2e7571_34654cuda3std3__480_GLOBAL__N__c6e0d16a_42_flash_fwd_hdim256_bf16_paged_split_sm90_cu_1f2e7571_34656ignoreE:
	.zero		1
	.type		_ZN78_INTERNAL_c6e0d16a_42_flash_fwd_hdim256_bf16_paged_split_sm90_cu_1f2e7571_34654cute7productE,@object
	.size		_ZN78_INTERNAL_c6e0d16a_42_flash_fwd_hdim256_bf16_paged_split_sm90_cu_1f2e7571_34654cute7productE,(_ZN78_INTERNAL_c6e0d16a_42_flash_fwd_hdim256_bf16_paged_split_sm90_cu_1f2e7571_34654cuda3std3__45__cpo3endE - _ZN78_INTERNAL_c6e0d16a_42_flash_fwd_hdim256_bf16_paged_split_sm90_cu_1f2e7571_34654cute7productE)
_ZN78_INTERNAL_c6e0d16a_42_flash_fwd_hdim256_bf16_paged_split_sm90_cu_1f2e7571_34654cute7productE:
	.zero		1
	.type		_ZN78_INTERNAL_c6e0d16a_42_flash_fwd_hdim256_bf16_paged_split_sm90_cu_1f2e7571_34654cuda3std3__45__cpo3endE,@object
	.size		_ZN78_INTERNAL_c6e0d16a_42_flash_fwd_hdim256_bf16_paged_split_sm90_cu_1f2e7571_34654cuda3std3__45__cpo3endE,(_ZN78_INTERNAL_c6e0d16a_42_flash_fwd_hdim256_bf16_paged_split_sm90_cu_1f2e7571_34654cuda3std3__419piecewise_constructE - _ZN78_INTERNAL_c6e0d16a_42_flash_fwd_hdim256_bf16_paged_split_sm90_cu_1f2e7571_34654cuda3std3__45__cpo3endE)
_ZN78_INTERNAL_c6e0d16a_42_flash_fwd_hdim256_bf16_paged_split_sm90_cu_1f2e7571_34654cuda3std3__45__cpo3endE:
	.zero		1
	.type		_ZN78_INTERNAL_c6e0d16a_42_flash_fwd_hdim256_bf16_paged_split_sm90_cu_1f2e7571_34654cuda3std3__419piecewise_constructE,@object
	.size		_ZN78_INTERNAL_c6e0d16a_42_flash_fwd_hdim256_bf16_paged_split_sm90_cu_1f2e7571_34654cuda3std3__419piecewise_constructE,(_ZN78_INTERNAL_c6e0d16a_42_flash_fwd_hdim256_bf16_paged_split_sm90_cu_1f2e7571_34654cuda3std3__45__cpo4cendE - _ZN78_INTERNAL_c6e0d16a_42_flash_fwd_hdim256_bf16_paged_split_sm90_cu_1f2e7571_34654cuda3std3__419piecewise_constructE)
_ZN78_INTERNAL_c6e0d16a_42_flash_fwd_hdim256_bf16_paged_split_sm90_cu_1f2e7571_34654cuda3std3__419piecewise_constructE:
	.zero		1
	.type		_ZN78_INTERNAL_c6e0d16a_42_flash_fwd_hdim256_bf16_paged_split_sm90_cu_1f2e7571_34654cuda3std3__45__cpo4cendE,@object
	.size		_ZN78_INTERNAL_c6e0d16a_42_flash_fwd_hdim256_bf16_paged_split_sm90_cu_1f2e7571_34654cuda3std3__45__cpo4cendE,(_ZN78_INTERNAL_c6e0d16a_42_flash_fwd_hdim256_bf16_paged_split_sm90_cu_1f2e7571_34654cuda3std6ranges3__45__cpo4swapE - _ZN78_INTERNAL_c6e0d16a_42_flash_fwd_hdim256_bf16_paged_split_sm90_cu_1f2e7571_34654cuda3std3__45__cpo4cendE)
_ZN78_INTERNAL_c6e0d16a_42_flash_fwd_hdim256_bf16_paged_split_sm90_cu_1f2e7571_34654cuda3std3__45__cpo4cendE:
	.zero		1
	.type		_ZN78_INTERNAL_c6e0d16a_42_flash_fwd_hdim256_bf16_paged_split_sm90_cu_1f2e7571_34654cuda3std6ranges3__45__cpo4swapE,@object
	.size		_ZN78_INTERNAL_c6e0d16a_42_flash_fwd_hdim256_bf16_paged_split_sm90_cu_1f2e7571_34654cuda3std6ranges3__45__cpo4swapE,(.L_16 - _ZN78_INTERNAL_c6e0d16a_42_flash_fwd_hdim256_bf16_paged_split_sm90_cu_1f2e7571_34654cuda3std6ranges3__45__cpo4swapE)
_ZN78_INTERNAL_c6e0d16a_42_flash_fwd_hdim256_bf16_paged_split_sm90_cu_1f2e7571_34654cuda3std6ranges3__45__cpo4swapE:
	.zero		1
.L_16:


//--------------------- .nv.shared._ZN7cutlass13device_kernelIN5flash11enable_sm90INS1_16FlashAttnFwdSm90INS1_25CollectiveMainloopFwdSm90ILi2EN4cute5tupleIJNS5_1CILi1EEES8_S8_EEENS6_IJNS7_ILi128EEENS7_ILi80EEENS7_ILi256EEEEEELi256ENS_10bfloat16_tEfNS_4arch4Sm90ELb0ELb0ELb0ELb1ELb1ELb0ELb0ELb1ELb1ELb1ELb1ELb0EEENS1_21CollectiveEpilogueFwdINS6_IJSA_SC_SB_EEES9_SE_SG_Li256ELb1ELb1ELb1ELb0EEENS1_36VarlenDynamicPersistentTileSchedulerILi128ELi80ELi256ELi128ELb1ELb1ELb1ELb0ELb1ELb1EEEEEEEEEvNT_6ParamsE --------------------------
	.section	.nv.shared._ZN7cutlass13device_kernelIN5flash11enable_sm90INS1_16FlashAttnFwdSm90INS1_25CollectiveMainloopFwdSm90ILi2EN4cute5tupleIJNS5_1CILi1EEES8_S8_EEENS6_IJNS7_ILi128EEENS7_ILi80EEENS7_ILi256EEEEEELi256ENS_10bfloat16_tEfNS_4arch4Sm90ELb0ELb0ELb0ELb1ELb1ELb0ELb0ELb1ELb1ELb1ELb1ELb0EEENS1_21CollectiveEpilogueFwdINS6_IJSA_SC_SB_EEES9_SE_SG_Li256ELb1ELb1ELb1ELb0EEENS1_36VarlenDynamicPersistentTileSchedulerILi128ELi80ELi256ELi128ELb1ELb1ELb1ELb0ELb1ELb1EEEEEEEEEvNT_6ParamsE,"aw",@nobits
	.sectionflags	@""
	.align	16
	.zero		1024


//--------------------- .nv.shared._ZN7cutlass13device_kernelIN5flash11enable_sm90INS1_16FlashAttnFwdSm90INS1_25CollectiveMainloopFwdSm90ILi2EN4cute5tupleIJNS5_1CILi1EEES8_S8_EEENS6_IJNS7_ILi128EEENS7_ILi80EEENS7_ILi256EEEEEELi256ENS_10bfloat16_tEfNS_4arch4Sm90ELb0ELb0ELb0ELb1ELb1ELb1ELb0ELb1ELb1ELb1ELb1ELb0EEENS1_21CollectiveEpilogueFwdINS6_IJSA_SC_SB_EEES9_SE_SG_Li256ELb1ELb1ELb1ELb0EEENS1_36VarlenDynamicPersistentTileSchedulerILi128ELi80ELi256ELi128ELb1ELb1ELb1ELb0ELb1ELb1EEEEEEEEEvNT_6ParamsE --------------------------
	.section	.nv.shared._ZN7cutlass13device_kernelIN5flash11enable_sm90INS1_16FlashAttnFwdSm90INS1_25CollectiveMainloopFwdSm90ILi2EN4cute5tupleIJNS5_1CILi1EEES8_S8_EEENS6_IJNS7_ILi128EEENS7_ILi80EEENS7_ILi256EEEEEELi256ENS_10bfloat16_tEfNS_4arch4Sm90ELb0ELb0ELb0ELb1ELb1ELb1ELb0ELb1ELb1ELb1ELb1ELb0EEENS1_21CollectiveEpilogueFwdINS6_IJSA_SC_SB_EEES9_SE_SG_Li256ELb1ELb1ELb1ELb0EEENS1_36VarlenDynamicPersistentTileSchedulerILi128ELi80ELi256ELi128ELb1ELb1ELb1ELb0ELb1ELb1EEEEEEEEEvNT_6ParamsE,"aw",@nobits
	.sectionflags	@""
	.align	16
	.zero		1024


//--------------------- .nv.shared._ZN7cutlass13device_kernelIN5flash11enable_sm90INS1_16FlashAttnFwdSm90INS1_25CollectiveMainloopFwdSm90ILi2EN4cute5tupleIJNS5_1CILi1EEES8_S8_EEENS6_IJNS7_ILi128EEENS7_ILi64EEENS7_ILi256EEEEEELi256ENS_10bfloat16_tEfNS_4arch4Sm90ELb0ELb1ELb0ELb0ELb1ELb0ELb0ELb1ELb1ELb1ELb1ELb0EEENS1_21CollectiveEpilogueFwdINS6_IJSA_SC_SB_EEES9_SE_SG_Li256ELb0ELb1ELb1ELb0EEENS1_19SingleTileSchedulerILb0ELb1ELb1ELi128EEEEEEEEEvNT_6ParamsE --------------------------
	.section	.nv.shared._ZN7cutlass13device_kernelIN5flash11enable_sm90INS1_16FlashAttnFwdSm90INS1_25CollectiveMainloopFwdSm90ILi2EN4cute5tupleIJNS5_1CILi1EEES8_S8_EEENS6_IJNS7_ILi128EEENS7_ILi64EEENS7_ILi256EEEEEELi256ENS_10bfloat16_tEfNS_4arch4Sm90ELb0ELb1ELb0ELb0ELb1ELb0ELb0ELb1ELb1ELb1ELb1ELb0EEENS1_21CollectiveEpilogueFwdINS6_IJSA_SC_SB_EEES9_SE_SG_Li256ELb0ELb1ELb1ELb0EEENS1_19SingleTileSchedulerILb0ELb1ELb1ELi128EEEEEEEEEvNT_6ParamsE,"aw",@nobits
	.sectionflags	@""
	.align	16
	.zero		1024


//--------------------- .nv.shared._ZN7cutlass13device_kernelIN5flash11enable_sm90INS1_16FlashAttnFwdSm90INS1_25CollectiveMainloopFwdSm90ILi2EN4cute5tupleIJNS5_1CILi1EEES8_S8_EEENS6_IJNS7_ILi128EEENS7_ILi64EEENS7_ILi256EEEEEELi256ENS_10bfloat16_tEfNS_4arch4Sm90ELb0ELb1ELb0ELb1ELb1ELb0ELb0ELb1ELb1ELb1ELb1ELb0EEENS1_21CollectiveEpilogueFwdINS6_IJSA_SC_SB_EEES9_SE_SG_Li256ELb1ELb1ELb1ELb0EEENS1_36VarlenDynamicPersistentTileSchedulerILi128ELi64ELi256ELi128ELb1ELb1ELb1ELb1ELb0ELb1EEEEEEEEEvNT_6ParamsE --------------------------
	.section	.nv.shared._ZN7cutlass13device_kernelIN5flash11enable_sm90INS1_16FlashAttnFwdSm90INS1_25CollectiveMainloopFwdSm90ILi2EN4cute5tupleIJNS5_1CILi1EEES8_S8_EEENS6_IJNS7_ILi128EEENS7_ILi64EEENS7_ILi256EEEEEELi256ENS_10bfloat16_tEfNS_4arch4Sm90ELb0ELb1ELb0ELb1ELb1ELb0ELb0ELb1ELb1ELb1ELb1ELb0EEENS1_21CollectiveEpilogueFwdINS6_IJSA_SC_SB_EEES9_SE_SG_Li256ELb1ELb1ELb1ELb0EEENS1_36VarlenDynamicPersistentTileSchedulerILi128ELi64ELi256ELi128ELb1ELb1ELb1ELb1ELb0ELb1EEEEEEEEEvNT_6ParamsE,"aw",@nobits
	.sectionflags	@""
	.align	16
	.zero		1024


//--------------------- .nv.shared._ZN7cutlass13device_kernelIN5flash11enable_sm90INS1_16FlashAttnFwdSm90INS1_25CollectiveMainloopFwdSm90ILi2EN4cute5tupleIJNS5_1CILi1EEES8_S8_EEENS6_IJNS7_ILi128EEENS7_ILi64EEENS7_ILi256EEEEEELi256ENS_10bfloat16_tEfNS_4arch4Sm90ELb0ELb1ELb0ELb1ELb1ELb1ELb0ELb1ELb1ELb1ELb1ELb0EEENS1_21CollectiveEpilogueFwdINS6_IJSA_SC_SB_EEES9_SE_SG_Li256ELb1ELb1ELb1ELb0EEENS1_36VarlenDynamicPersistentTileSchedulerILi128ELi64ELi256ELi128ELb1ELb1ELb1ELb1ELb0ELb1EEEEEEEEEvNT_6ParamsE --------------------------
	.section	.nv.shared._ZN7cutlass13device_kernelIN5flash11enable_sm90INS1_16FlashAttnFwdSm90INS1_25CollectiveMainloopFwdSm90ILi2EN4cute5tupleIJNS5_1CILi1EEES8_S8_EEENS6_IJNS7_ILi128EEENS7_ILi64EEENS7_ILi256EEEEEELi256ENS_10bfloat16_tEfNS_4arch4Sm90ELb0ELb1ELb0ELb1ELb1ELb1ELb0ELb1ELb1ELb1ELb1ELb0EEENS1_21CollectiveEpilogueFwdINS6_IJSA_SC_SB_EEES9_SE_SG_Li256ELb1ELb1ELb1ELb0EEENS1_36VarlenDynamicPersistentTileSchedulerILi128ELi64ELi256ELi128ELb1ELb1ELb1ELb1ELb0ELb1EEEEEEEEEvNT_6ParamsE,"aw",@nobits
	.sectionflags	@""
	.align	16
	.zero		1024


//--------------------- .nv.shared._ZN7cutlass13device_kernelIN5flash11enable_sm90INS1_16FlashAttnFwdSm90INS1_25CollectiveMainloopFwdSm90ILi2EN4cute5tupleIJNS5_1CILi1EEES8_S8_EEENS6_IJNS7_ILi128EEENS7_ILi80EEENS7_ILi256EEEEEELi256ENS_10bfloat16_tEfNS_4arch4Sm90ELb1ELb0ELb0ELb0ELb1ELb0ELb0ELb1ELb1ELb1ELb1ELb0EEENS1_21CollectiveEpilogueFwdINS6_IJSA_SC_SB_EEES9_SE_SG_Li256ELb0ELb1ELb1ELb0EEENS1_19SingleTileSchedulerILb0ELb1ELb1ELi128EEEEEEEEEvNT_6ParamsE --------------------------
	.section	.nv.shared._ZN7cutlass13device_kernelIN5flash11enable_sm90INS1_16FlashAttnFwdSm90INS1_25CollectiveMainloopFwdSm90ILi2EN4cute5tupleIJNS5_1CILi1EEES8_S8_EEENS6_IJNS7_ILi128EEENS7_ILi80EEENS7_ILi256EEEEEELi256ENS_10bfloat16_tEfNS_4arch4Sm90ELb1ELb0ELb0ELb0ELb1ELb0ELb0ELb1ELb1ELb1ELb1ELb0EEENS1_21CollectiveEpilogueFwdINS6_IJSA_SC_SB_EEES9_SE_SG_Li256ELb0ELb1ELb1ELb0EEENS1_19SingleTileSchedulerILb0ELb1ELb1ELi128EEEEEEEEEvNT_6ParamsE,"aw",@nobits
	.sectionflags	@""
	.align	16
	.zero		1024


//--------------------- .nv.shared._ZN7cutlass13device_kernelIN5flash11enable_sm90INS1_16FlashAttnFwdSm90INS1_25CollectiveMainloopFwdSm90ILi2EN4cute5tupleIJNS5_1CILi1EEES8_S8_EEENS6_IJNS7_ILi128EEENS7_ILi80EEENS7_ILi256EEEEEELi256ENS_10bfloat16_tEfNS_4arch4Sm90ELb1ELb0ELb0ELb1ELb1ELb0ELb0ELb1ELb1ELb1ELb1ELb0EEENS1_21CollectiveEpilogueFwdINS6_IJSA_SC_SB_EEES9_SE_SG_Li256ELb1ELb1ELb1ELb0EEENS1_36VarlenDynamicPersistentTileSchedulerILi128ELi80ELi256ELi128ELb1ELb1ELb1ELb1ELb1ELb1EEEEEEEEEvNT_6ParamsE --------------------------
	.section	.nv.shared._ZN7cutlass13device_kernelIN5flash11enable_sm90INS1_16FlashAttnFwdSm90INS1_25CollectiveMainloopFwdSm90ILi2EN4cute5tupleIJNS5_1CILi1EEES8_S8_EEENS6_IJNS7_ILi128EEENS7_ILi80EEENS7_ILi256EEEEEELi256ENS_10bfloat16_tEfNS_4arch4Sm90ELb1ELb0ELb0ELb1ELb1ELb0ELb0ELb1ELb1ELb1ELb1ELb0EEENS1_21CollectiveEpilogueFwdINS6_IJSA_SC_SB_EEES9_SE_SG_Li256ELb1ELb1ELb1ELb0EEENS1_36VarlenDynamicPersistentTileSchedulerILi128ELi80ELi256ELi128ELb1ELb1ELb1ELb1ELb1ELb1EEEEEEEEEvNT_6ParamsE,"aw",@nobits
	.sectionflags	@""
	.align	16
	.zero		1024


//--------------------- .nv.shared._ZN7cutlass13device_kernelIN5flash11enable_sm90INS1_16FlashAttnFwdSm90INS1_25CollectiveMainloopFwdSm90ILi2EN4cute5tupleIJNS5_1CILi1EEES8_S8_EEENS6_IJNS7_ILi128EEENS7_ILi80EEENS7_ILi256EEEEEELi256ENS_10bfloat16_tEfNS_4arch4Sm90ELb1ELb0ELb0ELb1ELb1ELb1ELb0ELb1ELb1ELb1ELb1ELb0EEENS1_21CollectiveEpilogueFwdINS6_IJSA_SC_SB_EEES9_SE_SG_Li256ELb1ELb1ELb1ELb0EEENS1_36VarlenDynamicPersistentTileSchedulerILi128ELi80ELi256ELi128ELb1ELb1ELb1ELb1ELb1ELb1EEEEEEEEEvNT_6ParamsE --------------------------
	.section	.nv.shared._ZN7cutlass13device_kernelIN5flash11enable_sm90INS1_16FlashAttnFwdSm90INS1_25CollectiveMainloopFwdSm90ILi2EN4cute5tupleIJNS5_1CILi1EEES8_S8_EEENS6_IJNS7_ILi128EEENS7_ILi80EEENS7_ILi256EEEEEELi256ENS_10bfloat16_tEfNS_4arch4Sm90ELb1ELb0ELb0ELb1ELb1ELb1ELb0ELb1ELb1ELb1ELb1ELb0EEENS1_21CollectiveEpilogueFwdINS6_IJSA_SC_SB_EEES9_SE_SG_Li256ELb1ELb1ELb1ELb0EEENS1_36VarlenDynamicPersistentTileSchedulerILi128ELi80ELi256ELi128ELb1ELb1ELb1ELb1ELb1ELb1EEEEEEEEEvNT_6ParamsE,"aw",@nobits
	.sectionflags	@""
	.align	16
	.zero		1024


//--------------------- .nv.constant0._ZN7cutlass13device_kernelIN5flash11enable_sm90INS1_16FlashAttnFwdSm90INS1_25CollectiveMainloopFwdSm90ILi2EN4cute5tupleIJNS5_1CILi1EEES8_S8_EEENS6_IJNS7_ILi128EEENS7_ILi80EEENS7_ILi256EEEEEELi256ENS_10bfloat16_tEfNS_4arch4Sm90ELb0ELb0ELb0ELb0ELb1ELb0ELb0ELb1ELb1ELb1ELb1ELb0EEENS1_21CollectiveEpilogueFwdINS6_IJSA_SC_SB_EEES9_SE_SG_Li256ELb0ELb1ELb1ELb0EEENS1_19SingleTileSchedulerILb0ELb1ELb1ELi128EEEEEEEEEvNT_6ParamsE --------------------------
	.section	.nv.constant0._ZN7cutlass13device_kernelIN5flash11enable_sm90INS1_16FlashAttnFwdSm90INS1_25CollectiveMainloopFwdSm90ILi2EN4cute5tupleIJNS5_1CILi1EEES8_S8_EEENS6_IJNS7_ILi128EEENS7_ILi80EEENS7_ILi256EEEEEELi256ENS_10bfloat16_tEfNS_4arch4Sm90ELb0ELb0ELb0ELb0ELb1ELb0ELb0ELb1ELb1ELb1ELb1ELb0EEENS1_21CollectiveEpilogueFwdINS6_IJSA_SC_SB_EEES9_SE_SG_Li256ELb0ELb1ELb1ELb0EEENS1_19SingleTileSchedulerILb0ELb1ELb1ELi128EEEEEEEEEvNT_6ParamsE,"a",@progbits
	.sectionflags	@""
	.align	4
.nv.constant0._ZN7cutlass13device_kernelIN5flash11enable_sm90INS1_16FlashAttnFwdSm90INS1_25CollectiveMainloopFwdSm90ILi2EN4cute5tupleIJNS5_1CILi1EEES8_S8_EEENS6_IJNS7_ILi128EEENS7_ILi80EEENS7_ILi256EEEEEELi256ENS_10bfloat16_tEfNS_4arch4Sm90ELb0ELb0ELb0ELb0ELb1ELb0ELb0ELb1ELb1ELb1ELb1ELb0EEENS1_21CollectiveEpilogueFwdINS6_IJSA_SC_SB_EEES9_SE_SG_Li256ELb0ELb1ELb1ELb0EEENS1_19SingleTileSchedulerILb0ELb1ELb1ELi128EEEEEEEEEvNT_6ParamsE:
	.zero		3200


//--------------------- .nv.constant0._ZN7cutlass13device_kernelIN5flash11enable_sm90INS1_16FlashAttnFwdSm90INS1_25CollectiveMainloopFwdSm90ILi2EN4cute5tupleIJNS5_1CILi1EEES8_S8_EEENS6_IJNS7_ILi128EEENS7_ILi80EEENS7_ILi256EEEEEELi256ENS_10bfloat16_tEfNS_4arch4Sm90ELb0ELb0ELb0ELb1ELb1ELb0ELb0ELb1ELb1ELb1ELb1ELb0EEENS1_21CollectiveEpilogueFwdINS6_IJSA_SC_SB_EEES9_SE_SG_Li256ELb1ELb1ELb1ELb0EEENS1_36VarlenDynamicPersistentTileSchedulerILi128ELi80ELi256ELi128ELb1ELb1ELb1ELb0ELb1ELb1EEEEEEEEEvNT_6ParamsE --------------------------
	.section	.nv.constant0._ZN7cutlass13device_kernelIN5flash11enable_sm90INS1_16FlashAttnFwdSm90INS1_25CollectiveMainloopFwdSm90ILi2EN4cute5tupleIJNS5_1CILi1EEES8_S8_EEENS6_IJNS7_ILi128EEENS7_ILi80EEENS7_ILi256EEEEEELi256ENS_10bfloat16_tEfNS_4arch4Sm90ELb0ELb0ELb0ELb1ELb1ELb0ELb0ELb1ELb1ELb1ELb1ELb0EEENS1_21CollectiveEpilogueFwdINS6_IJSA_SC_SB_EEES9_SE_SG_Li256ELb1ELb1ELb1ELb0EEENS1_36VarlenDynamicPersistentTileSchedulerILi128ELi80ELi256ELi128ELb1ELb1ELb1ELb0ELb1ELb1EEEEEEEEEvNT_6ParamsE,"a",@progbits
	.sectionflags	@""
	.align	4
.nv.constant0._ZN7cutlass13device_kernelIN5flash11enable_sm90INS1_16FlashAttnFwdSm90INS1_25CollectiveMainloopFwdSm90ILi2EN4cute5tupleIJNS5_1CILi1EEES8_S8_EEENS6_IJNS7_ILi128EEENS7_ILi80EEENS7_ILi256EEEEEELi256ENS_10bfloat16_tEfNS_4arch4Sm90ELb0ELb0ELb0ELb1ELb1ELb0ELb0ELb1ELb1ELb1ELb1ELb0EEENS1_21CollectiveEpilogueFwdINS6_IJSA_SC_SB_EEES9_SE_SG_Li256ELb1ELb1ELb1ELb0EEENS1_36VarlenDynamicPersistentTileSchedulerILi128ELi80ELi256ELi128ELb1ELb1ELb1ELb0ELb1ELb1EEEEEEEEEvNT_6ParamsE:
	.zero		3328


//--------------------- .nv.constant0._ZN7cutlass13device_kernelIN5flash11enable_sm90INS1_16FlashAttnFwdSm90INS1_25CollectiveMainloopFwdSm90ILi2EN4cute5tupleIJNS5_1CILi1EEES8_S8_EEENS6_IJNS7_ILi128EEENS7_ILi80EEENS7_ILi256EEEEEELi256ENS_10bfloat16_tEfNS_4arch4Sm90ELb0ELb0ELb0ELb1ELb1ELb1ELb0ELb1ELb1ELb1ELb1ELb0EEENS1_21CollectiveEpilogueFwdINS6_IJSA_SC_SB_EEES9_SE_SG_Li256ELb1ELb1ELb1ELb0EEENS1_36VarlenDynamicPersistentTileSchedulerILi128ELi80ELi256ELi128ELb1ELb1ELb1ELb0ELb1ELb1EEEEEEEEEvNT_6ParamsE --------------------------
	.section	.nv.constant0._ZN7cutlass13device_kernelIN5flash11enable_sm90INS1_16FlashAttnFwdSm90INS1_25CollectiveMainloopFwdSm90ILi2EN4cute5tupleIJNS5_1CILi1EEES8_S8_EEENS6_IJNS7_ILi128EEENS7_ILi80EEENS7_ILi256EEEEEELi256ENS_10bfloat16_tEfNS_4arch4Sm90ELb0ELb0ELb0ELb1ELb1ELb1ELb0ELb1ELb1ELb1ELb1ELb0EEENS1_21CollectiveEpilogueFwdINS6_IJSA_SC_SB_EEES9_SE_SG_Li256ELb1ELb1ELb1ELb0EEENS1_36VarlenDynamicPersistentTileSchedulerILi128ELi80ELi256ELi128ELb1ELb1ELb1ELb0ELb1ELb1EEEEEEEEEvNT_6ParamsE,"a",@progbits
	.sectionflags	@""
	.align	4
.nv.constant0._ZN7cutlass13device_kernelIN5flash11enable_sm90INS1_16FlashAttnFwdSm90INS1_25CollectiveMainloopFwdSm90ILi2EN4cute5tupleIJNS5_1CILi1EEES8_S8_EEENS6_IJNS7_ILi128EEENS7_ILi80EEENS7_ILi256EEEEEELi256ENS_10bfloat16_tEfNS_4arch4Sm90ELb0ELb0ELb0ELb1ELb1ELb1ELb0ELb1ELb1ELb1ELb1ELb0EEENS1_21CollectiveEpilogueFwdINS6_IJSA_SC_SB_EEES9_SE_SG_Li256ELb1ELb1ELb1ELb0EEENS1_36VarlenDynamicPersistentTileSchedulerILi128ELi80ELi256ELi128ELb1ELb1ELb1ELb0ELb1ELb1EEEEEEEEEvNT_6ParamsE:
	.zero		3328


//--------------------- .nv.constant0._ZN7cutlass13device_kernelIN5flash11enable_sm90INS1_16FlashAttnFwdSm90INS1_25CollectiveMainloopFwdSm90ILi2EN4cute5tupleIJNS5_1CILi1EEES8_S8_EEENS6_IJNS7_ILi128EEENS7_ILi64EEENS7_ILi256EEEEEELi256ENS_10bfloat16_tEfNS_4arch4Sm90ELb0ELb1ELb0ELb0ELb1ELb0ELb0ELb1ELb1ELb1ELb1ELb0EEENS1_21CollectiveEpilogueFwdINS6_IJSA_SC_SB_EEES9_SE_SG_Li256ELb0ELb1ELb1ELb0EEENS1_19SingleTileSchedulerILb0ELb1ELb1ELi128EEEEEEEEEvNT_6ParamsE --------------------------
	.section	.nv.constant0._ZN7cutlass13device_kernelIN5flash11enable_sm90INS1_16FlashAttnFwdSm90INS1_25CollectiveMainloopFwdSm90ILi2EN4cute5tupleIJNS5_1CILi1EEES8_S8_EEENS6_IJNS7_ILi128EEENS7_ILi64EEENS7_ILi256EEEEEELi256ENS_10bfloat16_tEfNS_4arch4Sm90ELb0ELb1ELb0ELb0ELb1ELb0ELb0ELb1ELb1ELb1ELb1ELb0EEENS1_21CollectiveEpilogueFwdINS6_IJSA_SC_SB_EEES9_SE_SG_Li256ELb0ELb1ELb1ELb0EEENS1_19SingleTileSchedulerILb0ELb1ELb1ELi128EEEEEEEEEvNT_6ParamsE,"a",@progbits
	.sectionflags	@""
	.align	4
.nv.constant0._ZN7cutlass13device_kernelIN5flash11enable_sm90INS1_16FlashAttnFwdSm90INS1_25CollectiveMainloopFwdSm90ILi2EN4cute5tupleIJNS5_1CILi1EEES8_S8_EEENS6_IJNS7_ILi128EEENS7_ILi64EEENS7_ILi256EEEEEELi256ENS_10bfloat16_tEfNS_4arch4Sm90ELb0ELb1ELb0ELb0ELb1ELb0ELb0ELb1ELb1ELb1ELb1ELb0EEENS1_21CollectiveEpilogueFwdINS6_IJSA_SC_SB_EEES9_SE_SG_Li256ELb0ELb1ELb1ELb0EEENS1_19SingleTileSchedulerILb0ELb1ELb1ELi128EEEEEEEEEvNT_6ParamsE:
	.zero		3200


//--------------------- .nv.constant0._ZN7cutlass13device_kernelIN5flash11enable_sm90INS1_16FlashAttnFwdSm90INS1_25CollectiveMainloopFwdSm90ILi2EN4cute5tupleIJNS5_1CILi1EEES8_S8_EEENS6_IJNS7_ILi128EEENS7_ILi64EEENS7_ILi256EEEEEELi256ENS_10bfloat16_tEfNS_4arch4Sm90ELb0ELb1ELb0ELb1ELb1ELb0ELb0ELb1ELb1ELb1ELb1ELb0EEENS1_21CollectiveEpilogueFwdINS6_IJSA_SC_SB_EEES9_SE_SG_Li256ELb1ELb1ELb1ELb0EEENS1_36VarlenDynamicPersistentTileSchedulerILi128ELi64ELi256ELi128ELb1ELb1ELb1ELb1ELb0ELb1EEEEEEEEEvNT_6ParamsE --------------------------
	.section	.nv.constant0._ZN7cutlass13device_kernelIN5flash11enable_sm90INS1_16FlashAttnFwdSm90INS1_25CollectiveMainloopFwdSm90ILi2EN4cute5tupleIJNS5_1CILi1EEES8_S8_EEENS6_IJNS7_ILi128EEENS7_ILi64EEENS7_ILi256EEEEEELi256ENS_10bfloat16_tEfNS_4arch4Sm90ELb0ELb1ELb0ELb1ELb1ELb0ELb0ELb1ELb1ELb1ELb1ELb0EEENS1_21CollectiveEpilogueFwdINS6_IJSA_SC_SB_EEES9_SE_SG_Li256ELb1ELb1ELb1ELb0EEENS1_36VarlenDynamicPersistentTileSchedulerILi128ELi64ELi256ELi128ELb1ELb1ELb1ELb1ELb0ELb1EEEEEEEEEvNT_6ParamsE,"a",@progbits
	.sectionflags	@""
	.align	4
.nv.constant0._ZN7cutlass13device_kernelIN5flash11enable_sm90INS1_16FlashAttnFwdSm90INS1_25CollectiveMainloopFwdSm90ILi2EN4cute5tupleIJNS5_1CILi1EEES8_S8_EEENS6_IJNS7_ILi128EEENS7_ILi64EEENS7_ILi256EEEEEELi256ENS_10bfloat16_tEfNS_4arch4Sm90ELb0ELb1ELb0ELb1ELb1ELb0ELb0ELb1ELb1ELb1ELb1ELb0EEENS1_21CollectiveEpilogueFwdINS6_IJSA_SC_SB_EEES9_SE_SG_Li256ELb1ELb1ELb1ELb0EEENS1_36VarlenDynamicPersistentTileSchedulerILi128ELi64ELi256ELi128ELb1ELb1ELb1ELb1ELb0ELb1EEEEEEEEEvNT_6ParamsE:
	.zero		3328


//--------------------- .nv.constant0._ZN7cutlass13device_kernelIN5flash11enable_sm90INS1_16FlashAttnFwdSm90INS1_25CollectiveMainloopFwdSm90ILi2EN4cute5tupleIJNS5_1CILi1EEES8_S8_EEENS6_IJNS7_ILi128EEENS7_ILi64EEENS7_ILi256EEEEEELi256ENS_10bfloat16_tEfNS_4arch4Sm90ELb0ELb1ELb0ELb1ELb1ELb1ELb0ELb1ELb1ELb1ELb1ELb0EEENS1_21CollectiveEpilogueFwdINS6_IJSA_SC_SB_EEES9_SE_SG_Li256ELb1ELb1ELb1ELb0EEENS1_36VarlenDynamicPersistentTileSchedulerILi128ELi64ELi256ELi128ELb1ELb1ELb1ELb1ELb0ELb1EEEEEEEEEvNT_6ParamsE --------------------------
	.section	.nv.constant0._ZN7cutlass13device_kernelIN5flash11enable_sm90INS1_16FlashAttnFwdSm90INS1_25CollectiveMainloopFwdSm90ILi2EN4cute5tupleIJNS5_1CILi1EEES8_S8_EEENS6_IJNS7_ILi128EEENS7_ILi64EEENS7_ILi256EEEEEELi256ENS_10bfloat16_tEfNS_4arch4Sm90ELb0ELb1ELb0ELb1ELb1ELb1ELb0ELb1ELb1ELb1ELb1ELb0EEENS1_21CollectiveEpilogueFwdINS6_IJSA_SC_SB_EEES9_SE_SG_Li256ELb1ELb1ELb1ELb0EEENS1_36VarlenDynamicPersistentTileSchedulerILi128ELi64ELi256ELi128ELb1ELb1ELb1ELb1ELb0ELb1EEEEEEEEEvNT_6ParamsE,"a",@progbits
	.sectionflags	@""
	.align	4
.nv.constant0._ZN7cutlass13device_kernelIN5flash11enable_sm90INS1_16FlashAttnFwdSm90INS1_25CollectiveMainloopFwdSm90ILi2EN4cute5tupleIJNS5_1CILi1EEES8_S8_EEENS6_IJNS7_ILi128EEENS7_ILi64EEENS7_ILi256EEEEEELi256ENS_10bfloat16_tEfNS_4arch4Sm90ELb0ELb1ELb0ELb1ELb1ELb1ELb0ELb1ELb1ELb1ELb1ELb0EEENS1_21CollectiveEpilogueFwdINS6_IJSA_SC_SB_EEES9_SE_SG_Li256ELb1ELb1ELb1ELb0EEENS1_36VarlenDynamicPersistentTileSchedulerILi128ELi64ELi256ELi128ELb1ELb1ELb1ELb1ELb0ELb1EEEEEEEEEvNT_6ParamsE:
	.zero		3328


//--------------------- .nv.constant0._ZN7cutlass13device_kernelIN5flash11enable_sm90INS1_16FlashAttnFwdSm90INS1_25CollectiveMainloopFwdSm90ILi2EN4cute5tupleIJNS5_1CILi1EEES8_S8_EEENS6_IJNS7_ILi128EEENS7_ILi80EEENS7_ILi256EEEEEELi256ENS_10bfloat16_tEfNS_4arch4Sm90ELb1ELb0ELb0ELb0ELb1ELb0ELb0ELb1ELb1ELb1ELb1ELb0EEENS1_21CollectiveEpilogueFwdINS6_IJSA_SC_SB_EEES9_SE_SG_Li256ELb0ELb1ELb1ELb0EEENS1_19SingleTileSchedulerILb0ELb1ELb1ELi128EEEEEEEEEvNT_6ParamsE --------------------------
	.section	.nv.constant0._ZN7cutlass13device_kernelIN5flash11enable_sm90INS1_16FlashAttnFwdSm90INS1_25CollectiveMainloopFwdSm90ILi2EN4cute5tupleIJNS5_1CILi1EEES8_S8_EEENS6_IJNS7_ILi128EEENS7_ILi80EEENS7_ILi256EEEEEELi256ENS_10bfloat16_tEfNS_4arch4Sm90ELb1ELb0ELb0ELb0ELb1ELb0ELb0ELb1ELb1ELb1ELb1ELb0EEENS1_21CollectiveEpilogueFwdINS6_IJSA_SC_SB_EEES9_SE_SG_Li256ELb0ELb1ELb1ELb0EEENS1_19SingleTileSchedulerILb0ELb1ELb1ELi128EEEEEEEEEvNT_6ParamsE,"a",@progbits
	.sectionflags	@""
	.align	4
.nv.constant0._ZN7cutlass13device_kernelIN5flash11enable_sm90INS1_16FlashAttnFwdSm90INS1_25CollectiveMainloopFwdSm90ILi2EN4cute5tupleIJNS5_1CILi1EEES8_S8_EEENS6_IJNS7_ILi128EEENS7_ILi80EEENS7_ILi256EEEEEELi256ENS_10bfloat16_tEfNS_4arch4Sm90ELb1ELb0ELb0ELb0ELb1ELb0ELb0ELb1ELb1ELb1ELb1ELb0EEENS1_21CollectiveEpilogueFwdINS6_IJSA_SC_SB_EEES9_SE_SG_Li256ELb0ELb1ELb1ELb0EEENS1_19SingleTileSchedulerILb0ELb1ELb1ELi128EEEEEEEEEvNT_6ParamsE:
	.zero		3200


//--------------------- .nv.constant0._ZN7cutlass13device_kernelIN5flash11enable_sm90INS1_16FlashAttnFwdSm90INS1_25CollectiveMainloopFwdSm90ILi2EN4cute5tupleIJNS5_1CILi1EEES8_S8_EEENS6_IJNS7_ILi128EEENS7_ILi80EEENS7_ILi256EEEEEELi256ENS_10bfloat16_tEfNS_4arch4Sm90ELb1ELb0ELb0ELb1ELb1ELb0ELb0ELb1ELb1ELb1ELb1ELb0EEENS1_21CollectiveEpilogueFwdINS6_IJSA_SC_SB_EEES9_SE_SG_Li256ELb1ELb1ELb1ELb0EEENS1_36VarlenDynamicPersistentTileSchedulerILi128ELi80ELi256ELi128ELb1ELb1ELb1ELb1ELb1ELb1EEEEEEEEEvNT_6ParamsE --------------------------
	.section	.nv.constant0._ZN7cutlass13device_kernelIN5flash11enable_sm90INS1_16FlashAttnFwdSm90INS1_25CollectiveMainloopFwdSm90ILi2EN4cute5tupleIJNS5_1CILi1EEES8_S8_EEENS6_IJNS7_ILi128EEENS7_ILi80EEENS7_ILi256EEEEEELi256ENS_10bfloat16_tEfNS_4arch4Sm90ELb1ELb0ELb0ELb1ELb1ELb0ELb0ELb1ELb1ELb1ELb1ELb0EEENS1_21CollectiveEpilogueFwdINS6_IJSA_SC_SB_EEES9_SE_SG_Li256ELb1ELb1ELb1ELb0EEENS1_36VarlenDynamicPersistentTileSchedulerILi128ELi80ELi256ELi128ELb1ELb1ELb1ELb1ELb1ELb1EEEEEEEEEvNT_6ParamsE,"a",@progbits
	.sectionflags	@""
	.align	4
.nv.constant0._ZN7cutlass13device_kernelIN5flash11enable_sm90INS1_16FlashAttnFwdSm90INS1_25CollectiveMainloopFwdSm90ILi2EN4cute5tupleIJNS5_1CILi1EEES8_S8_EEENS6_IJNS7_ILi128EEENS7_ILi80EEENS7_ILi256EEEEEELi256ENS_10bfloat16_tEfNS_4arch4Sm90ELb1ELb0ELb0ELb1ELb1ELb0ELb0ELb1ELb1ELb1ELb1ELb0EEENS1_21CollectiveEpilogueFwdINS6_IJSA_SC_SB_EEES9_SE_SG_Li256ELb1ELb1ELb1ELb0EEENS1_36VarlenDynamicPersistentTileSchedulerILi128ELi80ELi256ELi128ELb1ELb1ELb1ELb1ELb1ELb1EEEEEEEEEvNT_6ParamsE:
	.zero		3328


//--------------------- .nv.constant0._ZN7cutlass13device_kernelIN5flash11enable_sm90INS1_16FlashAttnFwdSm90INS1_25CollectiveMainloopFwdSm90ILi2EN4cute5tupleIJNS5_1CILi1EEES8_S8_EEENS6_IJNS7_ILi128EEENS7_ILi80EEENS7_ILi256EEEEEELi256ENS_10bfloat16_tEfNS_4arch4Sm90ELb1ELb0ELb0ELb1ELb1ELb1ELb0ELb1ELb1ELb1ELb1ELb0EEENS1_21CollectiveEpilogueFwdINS6_IJSA_SC_SB_EEES9_SE_SG_Li256ELb1ELb1ELb1ELb0EEENS1_36VarlenDynamicPersistentTileSchedulerILi128ELi80ELi256ELi128ELb1ELb1ELb1ELb1ELb1ELb1EEEEEEEEEvNT_6ParamsE --------------------------
	.section	.nv.constant0._ZN7cutlass13device_kernelIN5flash11enable_sm90INS1_16FlashAttnFwdSm90INS1_25CollectiveMainloopFwdSm90ILi2EN4cute5tupleIJNS5_1CILi1EEES8_S8_EEENS6_IJNS7_ILi128EEENS7_ILi80EEENS7_ILi256EEEEEELi256ENS_10bfloat16_tEfNS_4arch4Sm90ELb1ELb0ELb0ELb1ELb1ELb1ELb0ELb1ELb1ELb1ELb1ELb0EEENS1_21CollectiveEpilogueFwdINS6_IJSA_SC_SB_EEES9_SE_SG_Li256ELb1ELb1ELb1ELb0EEENS1_36VarlenDynamicPersistentTileSchedulerILi128ELi80ELi256ELi128ELb1ELb1ELb1ELb1ELb1ELb1EEEEEEEEEvNT_6ParamsE,"a",@progbits
	.sectionflags	@""
	.align	4
.nv.constant0._ZN7cutlass13device_kernelIN5flash11enable_sm90INS1_16FlashAttnFwdSm90INS1_25CollectiveMainloopFwdSm90ILi2EN4cute5tupleIJNS5_1CILi1EEES8_S8_EEENS6_IJNS7_ILi128EEENS7_ILi80EEENS7_ILi256EEEEEELi256ENS_10bfloat16_tEfNS_4arch4Sm90ELb1ELb0ELb0ELb1ELb1ELb1ELb0ELb1ELb1ELb1ELb1ELb0EEENS1_21CollectiveEpilogueFwdINS6_IJSA_SC_SB_EEES9_SE_SG_Li256ELb1ELb1ELb1ELb0EEENS1_36VarlenDynamicPersistentTileSchedulerILi128ELi80ELi256ELi128ELb1ELb1ELb1ELb1ELb1ELb1EEEEEEEEEvNT_6ParamsE:
	.zero		3328


//--------------------- SYMBOLS --------------------------

	.type		.nv.reservedSmem.offset0,@object
	.size		.nv.reservedSmem.offset0,0x4
	.type		__assertfail,@function
